/*
 * SPDX-FileCopyrightText: Copyright (c) 2025 NVIDIA CORPORATION & AFFILIATES. All rights reserved.
 * SPDX-License-Identifier: BSD-3-Clause
 */

#include "group_norm_nhwc_bwd_one_pass_kernel.cuh"
#include "group_norm_nhwc_fwd_one_pass_kernel.cuh"
#include "macros.h"

GN_FWD_BWD_ONE_PASS_DEFINITION(/* CHANNELS_PER_GROUP */ 26, /* THREADS_PER_BLOCK */ 416)


// ===== COMPILED SASS (sm_100a) =====

	.target	sm_100a

	.elftype	@"ET_EXEC"


//--------------------- .note.nv.tkinfo           --------------------------
	.section	.note.nv.tkinfo,"",@"SHT_NOTE"
	.sectionflags	@"SHF_NOTE_NV_TKINFO"
	.tkinfo
        /*0018*/ 	.word	0x00000002
        /*0030*/ 	.string	""
        /*0030*/ 	.string	"ptxas"
        /*0030*/ 	.string	"Cuda compilation tools, release 13.0, V13.0.88"
        /*0030*/ 	.string	"Build cuda_13.0.r13.0/compiler.36424714_0"
        /*0030*/ 	.string	"-arch sm_100a -m 64 "



//--------------------- .note.nv.cuinfo           --------------------------
	.section	.note.nv.cuinfo,"",@"SHT_NOTE"
	.sectionflags	@"SHF_NOTE_NV_CUINFO"
        /*0018*/ 	.short	0x0002
        /*001a*/ 	.short	0x0064
        /*001c*/ 	.short	0x0082
	.zero		2


//--------------------- .nv.info                  --------------------------
	.section	.nv.info,"",@"SHT_CUDA_INFO"
	.align	4


	//----- nvinfo : EIATTR_REGCOUNT
	.align		4
        /*0000*/ 	.byte	0x04, 0x2f
        /*0002*/ 	.short	(.L_41 - .L_40)
	.align		4
.L_40:
        /*0004*/ 	.word	index@(_Z35group_norm_nhwc_fwd_one_pass_kernelI11Fp32IOFp16WLi512ELi26ELi416EEv26Group_norm_nhwc_fwd_params)
        /*0008*/ 	.word	0x00000078


	//----- nvinfo : EIATTR_FRAME_SIZE
	.align		4
.L_41:
        /*000c*/ 	.byte	0x04, 0x11
        /*000e*/ 	.short	(.L_43 - .L_42)
	.align		4
.L_42:
        /*0010*/ 	.word	index@(_Z35group_norm_nhwc_fwd_one_pass_kernelI11Fp32IOFp16WLi512ELi26ELi416EEv26Group_norm_nhwc_fwd_params)
        /*0014*/ 	.word	0x00000000


	//----- nvinfo : EIATTR_REGCOUNT
	.align		4
.L_43:
        /*0018*/ 	.byte	0x04, 0x2f
        /*001a*/ 	.short	(.L_45 - .L_44)
	.align		4
.L_44:
        /*001c*/ 	.word	index@(_Z35group_norm_nhwc_fwd_one_pass_kernelI11Fp32IOFp16WLi256ELi26ELi416EEv26Group_norm_nhwc_fwd_params)
        /*0020*/ 	.word	0x00000044


	//----- nvinfo : EIATTR_FRAME_SIZE
	.align		4
.L_45:
        /*0024*/ 	.byte	0x04, 0x11
        /*0026*/ 	.short	(.L_47 - .L_46)
	.align		4
.L_46:
        /*0028*/ 	.word	index@(_Z35group_norm_nhwc_fwd_one_pass_kernelI11Fp32IOFp16WLi256ELi26ELi416EEv26Group_norm_nhwc_fwd_params)
        /*002c*/ 	.word	0x00000000


	//----- nvinfo : EIATTR_REGCOUNT
	.align		4
.L_47:
        /*0030*/ 	.byte	0x04, 0x2f
        /*0032*/ 	.short	(.L_49 - .L_48)
	.align		4
.L_48:
        /*0034*/ 	.word	index@(_Z35group_norm_nhwc_fwd_one_pass_kernelI11Fp32IOFp16WLi128ELi26ELi416EEv26Group_norm_nhwc_fwd_params)
        /*0038*/ 	.word	0x00000029


	//----- nvinfo : EIATTR_FRAME_SIZE
	.align		4
.L_49:
        /*003c*/ 	.byte	0x04, 0x11
        /*003e*/ 	.short	(.L_51 - .L_50)
	.align		4
.L_50:
        /*0040*/ 	.word	index@(_Z35group_norm_nhwc_fwd_one_pass_kernelI11Fp32IOFp16WLi128ELi26ELi416EEv26Group_norm_nhwc_fwd_params)
        /*0044*/ 	.word	0x00000000


	//----- nvinfo : EIATTR_REGCOUNT
	.align		4
.L_51:
        /*0048*/ 	.byte	0x04, 0x2f
        /*004a*/ 	.short	(.L_53 - .L_52)
	.align		4
.L_52:
        /*004c*/ 	.word	index@(_Z35group_norm_nhwc_fwd_one_pass_kernelI11Fp32IOFp16WLi64ELi26ELi416EEv26Group_norm_nhwc_fwd_params)
        /*0050*/ 	.word	0x00000020


	//----- nvinfo : EIATTR_FRAME_SIZE
	.align		4
.L_53:
        /*0054*/ 	.byte	0x04, 0x11
        /*0056*/ 	.short	(.L_55 - .L_54)
	.align		4
.L_54:
        /*0058*/ 	.word	index@(_Z35group_norm_nhwc_fwd_one_pass_kernelI11Fp32IOFp16WLi64ELi26ELi416EEv26Group_norm_nhwc_fwd_params)
        /*005c*/ 	.word	0x00000000


	//----- nvinfo : EIATTR_REGCOUNT
	.align		4
.L_55:
        /*0060*/ 	.byte	0x04, 0x2f
        /*0062*/ 	.short	(.L_57 - .L_56)
	.align		4
.L_56:
        /*0064*/ 	.word	index@(_Z35group_norm_nhwc_fwd_one_pass_kernelI11Fp32IOBf16WLi512ELi26ELi416EEv26Group_norm_nhwc_fwd_params)
        /*0068*/ 	.word	0x00000078


	//----- nvinfo : EIATTR_FRAME_SIZE
	.align		4
.L_57:
        /*006c*/ 	.byte	0x04, 0x11
        /*006e*/ 	.short	(.L_59 - .L_58)
	.align		4
.L_58:
        /*0070*/ 	.word	index@(_Z35group_norm_nhwc_fwd_one_pass_kernelI11Fp32IOBf16WLi512ELi26ELi416EEv26Group_norm_nhwc_fwd_params)
        /*0074*/ 	.word	0x00000000


	//----- nvinfo : EIATTR_REGCOUNT
	.align		4
.L_59:
        /*0078*/ 	.byte	0x04, 0x2f
        /*007a*/ 	.short	(.L_61 - .L_60)
	.align		4
.L_60:
        /*007c*/ 	.word	index@(_Z35group_norm_nhwc_fwd_one_pass_kernelI11Fp32IOBf16WLi256ELi26ELi416EEv26Group_norm_nhwc_fwd_params)
        /*0080*/ 	.word	0x00000044


	//----- nvinfo : EIATTR_FRAME_SIZE
	.align		4
.L_61:
        /*0084*/ 	.byte	0x04, 0x11
        /*0086*/ 	.short	(.L_63 - .L_62)
	.align		4
.L_62:
        /*0088*/ 	.word	index@(_Z35group_norm_nhwc_fwd_one_pass_kernelI11Fp32IOBf16WLi256ELi26ELi416EEv26Group_norm_nhwc_fwd_params)
        /*008c*/ 	.word	0x00000000


	//----- nvinfo : EIATTR_REGCOUNT
	.align		4
.L_63:
        /*0090*/ 	.byte	0x04, 0x2f
        /*0092*/ 	.short	(.L_65 - .L_64)
	.align		4
.L_64:
        /*0094*/ 	.word	index@(_Z35group_norm_nhwc_fwd_one_pass_kernelI11Fp32IOBf16WLi128ELi26ELi416EEv26Group_norm_nhwc_fwd_params)
        /*0098*/ 	.word	0x00000029


	//----- nvinfo : EIATTR_FRAME_SIZE
	.align		4
.L_65:
        /*009c*/ 	.byte	0x04, 0x11
        /*009e*/ 	.short	(.L_67 - .L_66)
	.align		4
.L_66:
        /*00a0*/ 	.word	index@(_Z35group_norm_nhwc_fwd_one_pass_kernelI11Fp32IOBf16WLi128ELi26ELi416EEv26Group_norm_nhwc_fwd_params)
        /*00a4*/ 	.word	0x00000000


	//----- nvinfo : EIATTR_REGCOUNT
	.align		4
.L_67:
        /*00a8*/ 	.byte	0x04, 0x2f
        /*00aa*/ 	.short	(.L_69 - .L_68)
	.align		4
.L_68:
        /*00ac*/ 	.word	index@(_Z35group_norm_nhwc_fwd_one_pass_kernelI11Fp32IOBf16WLi64ELi26ELi416EEv26Group_norm_nhwc_fwd_params)
        /*00b0*/ 	.word	0x00000020


	//----- nvinfo : EIATTR_FRAME_SIZE
	.align		4
.L_69:
        /*00b4*/ 	.byte	0x04, 0x11
        /*00b6*/ 	.short	(.L_71 - .L_70)
	.align		4
.L_70:
        /*00b8*/ 	.word	index@(_Z35group_norm_nhwc_fwd_one_pass_kernelI11Fp32IOBf16WLi64ELi26ELi416EEv26Group_norm_nhwc_fwd_params)
        /*00bc*/ 	.word	0x00000000


	//----- nvinfo : EIATTR_REGCOUNT
	.align		4
.L_71:
        /*00c0*/ 	.byte	0x04, 0x2f
        /*00c2*/ 	.short	(.L_73 - .L_72)
	.align		4
.L_72:
        /*00c4*/ 	.word	index@(_Z35group_norm_nhwc_fwd_one_pass_kernelI11Fp32IOFp32WLi512ELi26ELi416EEv26Group_norm_nhwc_fwd_params)
        /*00c8*/ 	.word	0x00000078


	//----- nvinfo : EIATTR_FRAME_SIZE
	.align		4
.L_73:
        /*00cc*/ 	.byte	0x04, 0x11
        /*00ce*/ 	.short	(.L_75 - .L_74)
	.align		4
.L_74:
        /*00d0*/ 	.word	index@(_Z35group_norm_nhwc_fwd_one_pass_kernelI11Fp32IOFp32WLi512ELi26ELi416EEv26Group_norm_nhwc_fwd_params)
        /*00d4*/ 	.word	0x00000000


	//----- nvinfo : EIATTR_REGCOUNT
	.align		4
.L_75:
        /*00d8*/ 	.byte	0x04, 0x2f
        /*00da*/ 	.short	(.L_77 - .L_76)
	.align		4
.L_76:
        /*00dc*/ 	.word	index@(_Z35group_norm_nhwc_fwd_one_pass_kernelI11Fp32IOFp32WLi256ELi26ELi416EEv26Group_norm_nhwc_fwd_params)
        /*00e0*/ 	.word	0x00000044


	//----- nvinfo : EIATTR_FRAME_SIZE
	.align		4
.L_77:
        /*00e4*/ 	.byte	0x04, 0x11
        /*00e6*/ 	.short	(.L_79 - .L_78)
	.align		4
.L_78:
        /*00e8*/ 	.word	index@(_Z35group_norm_nhwc_fwd_one_pass_kernelI11Fp32IOFp32WLi256ELi26ELi416EEv26Group_norm_nhwc_fwd_params)
        /*00ec*/ 	.word	0x00000000


	//----- nvinfo : EIATTR_REGCOUNT
	.align		4
.L_79:
        /*00f0*/ 	.byte	0x04, 0x2f
        /*00f2*/ 	.short	(.L_81 - .L_80)
	.align		4
.L_80:
        /*00f4*/ 	.word	index@(_Z35group_norm_nhwc_fwd_one_pass_kernelI11Fp32IOFp32WLi128ELi26ELi416EEv26Group_norm_nhwc_fwd_params)
        /*00f8*/ 	.word	0x00000029


	//----- nvinfo : EIATTR_FRAME_SIZE
	.align		4
.L_81:
        /*00fc*/ 	.byte	0x04, 0x11
        /*00fe*/ 	.short	(.L_83 - .L_82)
	.align		4
.L_82:
        /*0100*/ 	.word	index@(_Z35group_norm_nhwc_fwd_one_pass_kernelI11Fp32IOFp32WLi128ELi26ELi416EEv26Group_norm_nhwc_fwd_params)
        /*0104*/ 	.word	0x00000000


	//----- nvinfo : EIATTR_REGCOUNT
	.align		4
.L_83:
        /*0108*/ 	.byte	0x04, 0x2f
        /*010a*/ 	.short	(.L_85 - .L_84)
	.align		4
.L_84:
        /*010c*/ 	.word	index@(_Z35group_norm_nhwc_fwd_one_pass_kernelI11Fp32IOFp32WLi64ELi26ELi416EEv26Group_norm_nhwc_fwd_params)
        /*0110*/ 	.word	0x00000020


	//----- nvinfo : EIATTR_FRAME_SIZE
	.align		4
.L_85:
        /*0114*/ 	.byte	0x04, 0x11
        /*0116*/ 	.short	(.L_87 - .L_86)
	.align		4
.L_86:
        /*0118*/ 	.word	index@(_Z35group_norm_nhwc_fwd_one_pass_kernelI11Fp32IOFp32WLi64ELi26ELi416EEv26Group_norm_nhwc_fwd_params)
        /*011c*/ 	.word	0x00000000


	//----- nvinfo : EIATTR_REGCOUNT
	.align		4
.L_87:
        /*0120*/ 	.byte	0x04, 0x2f
        /*0122*/ 	.short	(.L_89 - .L_88)
	.align		4
.L_88:
        /*0124*/ 	.word	index@(_Z35group_norm_nhwc_fwd_one_pass_kernelI11Fp16IOFp16WLi512ELi26ELi416EEv26Group_norm_nhwc_fwd_params)
        /*0128*/ 	.word	0x0000006e


	//----- nvinfo : EIATTR_FRAME_SIZE
	.align		4
.L_89:
        /*012c*/ 	.byte	0x04, 0x11
        /*012e*/ 	.short	(.L_91 - .L_90)
	.align		4
.L_90:
        /*0130*/ 	.word	index@(_Z35group_norm_nhwc_fwd_one_pass_kernelI11Fp16IOFp16WLi512ELi26ELi416EEv26Group_norm_nhwc_fwd_params)
        /*0134*/ 	.word	0x00000000


	//----- nvinfo : EIATTR_REGCOUNT
	.align		4
.L_91:
        /*0138*/ 	.byte	0x04, 0x2f
        /*013a*/ 	.short	(.L_93 - .L_92)
	.align		4
.L_92:
        /*013c*/ 	.word	index@(_Z35group_norm_nhwc_fwd_one_pass_kernelI11Fp16IOFp16WLi256ELi26ELi416EEv26Group_norm_nhwc_fwd_params)
        /*0140*/ 	.word	0x00000048


	//----- nvinfo : EIATTR_FRAME_SIZE
	.align		4
.L_93:
        /*0144*/ 	.byte	0x04, 0x11
        /*0146*/ 	.short	(.L_95 - .L_94)
	.align		4
.L_94:
        /*0148*/ 	.word	index@(_Z35group_norm_nhwc_fwd_one_pass_kernelI11Fp16IOFp16WLi256ELi26ELi416EEv26Group_norm_nhwc_fwd_params)
        /*014c*/ 	.word	0x00000000


	//----- nvinfo : EIATTR_REGCOUNT
	.align		4
.L_95:
        /*0150*/ 	.byte	0x04, 0x2f
        /*0152*/ 	.short	(.L_97 - .L_96)
	.align		4
.L_96:
        /*0154*/ 	.word	index@(_Z35group_norm_nhwc_fwd_one_pass_kernelI11Fp16IOFp16WLi128ELi26ELi416EEv26Group_norm_nhwc_fwd_params)
        /*0158*/ 	.word	0x0000002a


	//----- nvinfo : EIATTR_FRAME_SIZE
	.align		4
.L_97:
        /*015c*/ 	.byte	0x04, 0x11
        /*015e*/ 	.short	(.L_99 - .L_98)
	.align		4
.L_98:
        /*0160*/ 	.word	index@(_Z35group_norm_nhwc_fwd_one_pass_kernelI11Fp16IOFp16WLi128ELi26ELi416EEv26Group_norm_nhwc_fwd_params)
        /*0164*/ 	.word	0x00000000


	//----- nvinfo : EIATTR_REGCOUNT
	.align		4
.L_99:
        /*0168*/ 	.byte	0x04, 0x2f
        /*016a*/ 	.short	(.L_101 - .L_100)
	.align		4
.L_100:
        /*016c*/ 	.word	index@(_Z35group_norm_nhwc_fwd_one_pass_kernelI11Fp16IOFp16WLi64ELi26ELi416EEv26Group_norm_nhwc_fwd_params)
        /*0170*/ 	.word	0x00000020


	//----- nvinfo : EIATTR_FRAME_SIZE
	.align		4
.L_101:
        /*0174*/ 	.byte	0x04, 0x11
        /*0176*/ 	.short	(.L_103 - .L_102)
	.align		4
.L_102:
        /*0178*/ 	.word	index@(_Z35group_norm_nhwc_fwd_one_pass_kernelI11Fp16IOFp16WLi64ELi26ELi416EEv26Group_norm_nhwc_fwd_params)
        /*017c*/ 	.word	0x00000000


	//----- nvinfo : EIATTR_REGCOUNT
	.align		4
.L_103:
        /*0180*/ 	.byte	0x04, 0x2f
        /*0182*/ 	.short	(.L_105 - .L_104)
	.align		4
.L_104:
        /*0184*/ 	.word	index@(_Z35group_norm_nhwc_fwd_one_pass_kernelI11Fp16IOBf16WLi512ELi26ELi416EEv26Group_norm_nhwc_fwd_params)
        /*0188*/ 	.word	0x0000006e


	//----- nvinfo : EIATTR_FRAME_SIZE
	.align		4
.L_105:
        /*018c*/ 	.byte	0x04, 0x11
        /*018e*/ 	.short	(.L_107 - .L_106)
	.align		4
.L_106:
        /*0190*/ 	.word	index@(_Z35group_norm_nhwc_fwd_one_pass_kernelI11Fp16IOBf16WLi512ELi26ELi416EEv26Group_norm_nhwc_fwd_params)
        /*0194*/ 	.word	0x00000000


	//----- nvinfo : EIATTR_REGCOUNT
	.align		4
.L_107:
        /*0198*/ 	.byte	0x04, 0x2f
        /*019a*/ 	.short	(.L_109 - .L_108)
	.align		4
.L_108:
        /*019c*/ 	.word	index@(_Z35group_norm_nhwc_fwd_one_pass_kernelI11Fp16IOBf16WLi256ELi26ELi416EEv26Group_norm_nhwc_fwd_params)
        /*01a0*/ 	.word	0x00000048


	//----- nvinfo : EIATTR_FRAME_SIZE
	.align		4
.L_109:
        /*01a4*/ 	.byte	0x04, 0x11
        /*01a6*/ 	.short	(.L_111 - .L_110)
	.align		4
.L_110:
        /*01a8*/ 	.word	index@(_Z35group_norm_nhwc_fwd_one_pass_kernelI11Fp16IOBf16WLi256ELi26ELi416EEv26Group_norm_nhwc_fwd_params)
        /*01ac*/ 	.word	0x00000000


	//----- nvinfo : EIATTR_REGCOUNT
	.align		4
.L_111:
        /*01b0*/ 	.byte	0x04, 0x2f
        /*01b2*/ 	.short	(.L_113 - .L_112)
	.align		4
.L_112:
        /*01b4*/ 	.word	index@(_Z35group_norm_nhwc_fwd_one_pass_kernelI11Fp16IOBf16WLi128ELi26ELi416EEv26Group_norm_nhwc_fwd_params)
        /*01b8*/ 	.word	0x0000002a


	//----- nvinfo : EIATTR_FRAME_SIZE
	.align		4
.L_113:
        /*01bc*/ 	.byte	0x04, 0x11
        /*01be*/ 	.short	(.L_115 - .L_114)
	.align		4
.L_114:
        /*01c0*/ 	.word	index@(_Z35group_norm_nhwc_fwd_one_pass_kernelI11Fp16IOBf16WLi128ELi26ELi416EEv26Group_norm_nhwc_fwd_params)
        /*01c4*/ 	.word	0x00000000


	//----- nvinfo : EIATTR_REGCOUNT
	.align		4
.L_115:
        /*01c8*/ 	.byte	0x04, 0x2f
        /*01ca*/ 	.short	(.L_117 - .L_116)
	.align		4
.L_116:
        /*01cc*/ 	.word	index@(_Z35group_norm_nhwc_fwd_one_pass_kernelI11Fp16IOBf16WLi64ELi26ELi416EEv26Group_norm_nhwc_fwd_params)
        /*01d0*/ 	.word	0x00000020


	//----- nvinfo : EIATTR_FRAME_SIZE
	.align		4
.L_117:
        /*01d4*/ 	.byte	0x04, 0x11
        /*01d6*/ 	.short	(.L_119 - .L_118)
	.align		4
.L_118:
        /*01d8*/ 	.word	index@(_Z35group_norm_nhwc_fwd_one_pass_kernelI11Fp16IOBf16WLi64ELi26ELi416EEv26Group_norm_nhwc_fwd_params)
        /*01dc*/ 	.word	0x00000000


	//----- nvinfo : EIATTR_REGCOUNT
	.align		4
.L_119:
        /*01e0*/ 	.byte	0x04, 0x2f
        /*01e2*/ 	.short	(.L_121 - .L_120)
	.align		4
.L_120:
        /*01e4*/ 	.word	index@(_Z35group_norm_nhwc_fwd_one_pass_kernelI11Fp16IOFp32WLi512ELi26ELi416EEv26Group_norm_nhwc_fwd_params)
        /*01e8*/ 	.word	0x0000006a


	//----- nvinfo : EIATTR_FRAME_SIZE
	.align		4
.L_121:
        /*01ec*/ 	.byte	0x04, 0x11
        /*01ee*/ 	.short	(.L_123 - .L_122)
	.align		4
.L_122:
        /*01f0*/ 	.word	index@(_Z35group_norm_nhwc_fwd_one_pass_kernelI11Fp16IOFp32WLi512ELi26ELi416EEv26Group_norm_nhwc_fwd_params)
        /*01f4*/ 	.word	0x00000000


	//----- nvinfo : EIATTR_REGCOUNT
	.align		4
.L_123:
        /*01f8*/ 	.byte	0x04, 0x2f
        /*01fa*/ 	.short	(.L_125 - .L_124)
	.align		4
.L_124:
        /*01fc*/ 	.word	index@(_Z35group_norm_nhwc_fwd_one_pass_kernelI11Fp16IOFp32WLi256ELi26ELi416EEv26Group_norm_nhwc_fwd_params)
        /*0200*/ 	.word	0x00000048


	//----- nvinfo : EIATTR_FRAME_SIZE
	.align		4
.L_125:
        /*0204*/ 	.byte	0x04, 0x11
        /*0206*/ 	.short	(.L_127 - .L_126)
	.align		4
.L_126:
        /*0208*/ 	.word	index@(_Z35group_norm_nhwc_fwd_one_pass_kernelI11Fp16IOFp32WLi256ELi26ELi416EEv26Group_norm_nhwc_fwd_params)
        /*020c*/ 	.word	0x00000000


	//----- nvinfo : EIATTR_REGCOUNT
	.align		4
.L_127:
        /*0210*/ 	.byte	0x04, 0x2f
        /*0212*/ 	.short	(.L_129 - .L_128)
	.align		4
.L_128:
        /*0214*/ 	.word	index@(_Z35group_norm_nhwc_fwd_one_pass_kernelI11Fp16IOFp32WLi128ELi26ELi416EEv26Group_norm_nhwc_fwd_params)
        /*0218*/ 	.word	0x00000028


	//----- nvinfo : EIATTR_FRAME_SIZE
	.align		4
.L_129:
        /*021c*/ 	.byte	0x04, 0x11
        /*021e*/ 	.short	(.L_131 - .L_130)
	.align		4
.L_130:
        /*0220*/ 	.word	index@(_Z35group_norm_nhwc_fwd_one_pass_kernelI11Fp16IOFp32WLi128ELi26ELi416EEv26Group_norm_nhwc_fwd_params)
        /*0224*/ 	.word	0x00000000


	//----- nvinfo : EIATTR_REGCOUNT
	.align		4
.L_131:
        /*0228*/ 	.byte	0x04, 0x2f
        /*022a*/ 	.short	(.L_133 - .L_132)
	.align		4
.L_132:
        /*022c*/ 	.word	index@(_Z35group_norm_nhwc_fwd_one_pass_kernelI11Fp16IOFp32WLi64ELi26ELi416EEv26Group_norm_nhwc_fwd_params)
        /*0230*/ 	.word	0x00000020


	//----- nvinfo : EIATTR_FRAME_SIZE
	.align		4
.L_133:
        /*0234*/ 	.byte	0x04, 0x11
        /*0236*/ 	.short	(.L_135 - .L_134)
	.align		4
.L_134:
        /*0238*/ 	.word	index@(_Z35group_norm_nhwc_fwd_one_pass_kernelI11Fp16IOFp32WLi64ELi26ELi416EEv26Group_norm_nhwc_fwd_params)
        /*023c*/ 	.word	0x00000000


	//----- nvinfo : EIATTR_REGCOUNT
	.align		4
.L_135:
        /*0240*/ 	.byte	0x04, 0x2f
        /*0242*/ 	.short	(.L_137 - .L_136)
	.align		4
.L_136:
        /*0244*/ 	.word	index@(_Z35group_norm_nhwc_fwd_one_pass_kernelI11Bf16IOFp16WLi512ELi26ELi416EEv26Group_norm_nhwc_fwd_params)
        /*0248*/ 	.word	0x0000006e


	//----- nvinfo : EIATTR_FRAME_SIZE
	.align		4
.L_137:
        /*024c*/ 	.byte	0x04, 0x11
        /*024e*/ 	.short	(.L_139 - .L_138)
	.align		4
.L_138:
        /*0250*/ 	.word	index@(_Z35group_norm_nhwc_fwd_one_pass_kernelI11Bf16IOFp16WLi512ELi26ELi416EEv26Group_norm_nhwc_fwd_params)
        /*0254*/ 	.word	0x00000000


	//----- nvinfo : EIATTR_REGCOUNT
	.align		4
.L_139:
        /*0258*/ 	.byte	0x04, 0x2f
        /*025a*/ 	.short	(.L_141 - .L_140)
	.align		4
.L_140:
        /*025c*/ 	.word	index@(_Z35group_norm_nhwc_fwd_one_pass_kernelI11Bf16IOFp16WLi256ELi26ELi416EEv26Group_norm_nhwc_fwd_params)
        /*0260*/ 	.word	0x00000048


	//----- nvinfo : EIATTR_FRAME_SIZE
	.align		4
.L_141:
        /*0264*/ 	.byte	0x04, 0x11
        /*0266*/ 	.short	(.L_143 - .L_142)
	.align		4
.L_142:
        /*0268*/ 	.word	index@(_Z35group_norm_nhwc_fwd_one_pass_kernelI11Bf16IOFp16WLi256ELi26ELi416EEv26Group_norm_nhwc_fwd_params)
        /*026c*/ 	.word	0x00000000


	//----- nvinfo : EIATTR_REGCOUNT
	.align		4
.L_143:
        /*0270*/ 	.byte	0x04, 0x2f
        /*0272*/ 	.short	(.L_145 - .L_144)
	.align		4
.L_144:
        /*0274*/ 	.word	index@(_Z35group_norm_nhwc_fwd_one_pass_kernelI11Bf16IOFp16WLi128ELi26ELi416EEv26Group_norm_nhwc_fwd_params)
        /*0278*/ 	.word	0x0000002a


	//----- nvinfo : EIATTR_FRAME_SIZE
	.align		4
.L_145:
        /*027c*/ 	.byte	0x04, 0x11
        /*027e*/ 	.short	(.L_147 - .L_146)
	.align		4
.L_146:
        /*0280*/ 	.word	index@(_Z35group_norm_nhwc_fwd_one_pass_kernelI11Bf16IOFp16WLi128ELi26ELi416EEv26Group_norm_nhwc_fwd_params)
        /*0284*/ 	.word	0x00000000


	//----- nvinfo : EIATTR_REGCOUNT
	.align		4
.L_147:
        /*0288*/ 	.byte	0x04, 0x2f
        /*028a*/ 	.short	(.L_149 - .L_148)
	.align		4
.L_148:
        /*028c*/ 	.word	index@(_Z35group_norm_nhwc_fwd_one_pass_kernelI11Bf16IOFp16WLi64ELi26ELi416EEv26Group_norm_nhwc_fwd_params)
        /*0290*/ 	.word	0x00000020


	//----- nvinfo : EIATTR_FRAME_SIZE
	.align		4
.L_149:
        /*0294*/ 	.byte	0x04, 0x11
        /*0296*/ 	.short	(.L_151 - .L_150)
	.align		4
.L_150:
        /*0298*/ 	.word	index@(_Z35group_norm_nhwc_fwd_one_pass_kernelI11Bf16IOFp16WLi64ELi26ELi416EEv26Group_norm_nhwc_fwd_params)
        /*029c*/ 	.word	0x00000000


	//----- nvinfo : EIATTR_REGCOUNT
	.align		4
.L_151:
        /*02a0*/ 	.byte	0x04, 0x2f
        /*02a2*/ 	.short	(.L_153 - .L_152)
	.align		4
.L_152:
        /*02a4*/ 	.word	index@(_Z35group_norm_nhwc_fwd_one_pass_kernelI11Bf16IOBf16WLi512ELi26ELi416EEv26Group_norm_nhwc_fwd_params)
        /*02a8*/ 	.word	0x0000006e


	//----- nvinfo : EIATTR_FRAME_SIZE
	.align		4
.L_153:
        /*02ac*/ 	.byte	0x04, 0x11
        /*02ae*/ 	.short	(.L_155 - .L_154)
	.align		4
.L_154:
        /*02b0*/ 	.word	index@(_Z35group_norm_nhwc_fwd_one_pass_kernelI11Bf16IOBf16WLi512ELi26ELi416EEv26Group_norm_nhwc_fwd_params)
        /*02b4*/ 	.word	0x00000000


	//----- nvinfo : EIATTR_REGCOUNT
	.align		4
.L_155:
        /*02b8*/ 	.byte	0x04, 0x2f
        /*02ba*/ 	.short	(.L_157 - .L_156)
	.align		4
.L_156:
        /*02bc*/ 	.word	index@(_Z35group_norm_nhwc_fwd_one_pass_kernelI11Bf16IOBf16WLi256ELi26ELi416EEv26Group_norm_nhwc_fwd_params)
        /*02c0*/ 	.word	0x00000048


	//----- nvinfo : EIATTR_FRAME_SIZE
	.align		4
.L_157:
        /*02c4*/ 	.byte	0x04, 0x11
        /*02c6*/ 	.short	(.L_159 - .L_158)
	.align		4
.L_158:
        /*02c8*/ 	.word	index@(_Z35group_norm_nhwc_fwd_one_pass_kernelI11Bf16IOBf16WLi256ELi26ELi416EEv26Group_norm_nhwc_fwd_params)
        /*02cc*/ 	.word	0x00000000


	//----- nvinfo : EIATTR_REGCOUNT
	.align		4
.L_159:
        /*02d0*/ 	.byte	0x04, 0x2f
        /*02d2*/ 	.short	(.L_161 - .L_160)
	.align		4
.L_160:
        /*02d4*/ 	.word	index@(_Z35group_norm_nhwc_fwd_one_pass_kernelI11Bf16IOBf16WLi128ELi26ELi416EEv26Group_norm_nhwc_fwd_params)
        /*02d8*/ 	.word	0x0000002a


	//----- nvinfo : EIATTR_FRAME_SIZE
	.align		4
.L_161:
        /*02dc*/ 	.byte	0x04, 0x11
        /*02de*/ 	.short	(.L_163 - .L_162)
	.align		4
.L_162:
        /*02e0*/ 	.word	index@(_Z35group_norm_nhwc_fwd_one_pass_kernelI11Bf16IOBf16WLi128ELi26ELi416EEv26Group_norm_nhwc_fwd_params)
        /*02e4*/ 	.word	0x00000000


	//----- nvinfo : EIATTR_REGCOUNT
	.align		4
.L_163:
        /*02e8*/ 	.byte	0x04, 0x2f
        /*02ea*/ 	.short	(.L_165 - .L_164)
	.align		4
.L_164:
        /*02ec*/ 	.word	index@(_Z35group_norm_nhwc_fwd_one_pass_kernelI11Bf16IOBf16WLi64ELi26ELi416EEv26Group_norm_nhwc_fwd_params)
        /*02f0*/ 	.word	0x00000020


	//----- nvinfo : EIATTR_FRAME_SIZE
	.align		4
.L_165:
        /*02f4*/ 	.byte	0x04, 0x11
        /*02f6*/ 	.short	(.L_167 - .L_166)
	.align		4
.L_166:
        /*02f8*/ 	.word	index@(_Z35group_norm_nhwc_fwd_one_pass_kernelI11Bf16IOBf16WLi64ELi26ELi416EEv26Group_norm_nhwc_fwd_params)
        /*02fc*/ 	.word	0x00000000


	//----- nvinfo : EIATTR_REGCOUNT
	.align		4
.L_167:
        /*0300*/ 	.byte	0x04, 0x2f
        /*0302*/ 	.short	(.L_169 - .L_168)
	.align		4
.L_168:
        /*0304*/ 	.word	index@(_Z35group_norm_nhwc_fwd_one_pass_kernelI11Bf16IOFp32WLi512ELi26ELi416EEv26Group_norm_nhwc_fwd_params)
        /*0308*/ 	.word	0x0000006a


	//----- nvinfo : EIATTR_FRAME_SIZE
	.align		4
.L_169:
        /*030c*/ 	.byte	0x04, 0x11
        /*030e*/ 	.short	(.L_171 - .L_170)
	.align		4
.L_170:
        /*0310*/ 	.word	index@(_Z35group_norm_nhwc_fwd_one_pass_kernelI11Bf16IOFp32WLi512ELi26ELi416EEv26Group_norm_nhwc_fwd_params)
        /*0314*/ 	.word	0x00000000


	//----- nvinfo : EIATTR_REGCOUNT
	.align		4
.L_171:
        /*0318*/ 	.byte	0x04, 0x2f
        /*031a*/ 	.short	(.L_173 - .L_172)
	.align		4
.L_172:
        /*031c*/ 	.word	index@(_Z35group_norm_nhwc_fwd_one_pass_kernelI11Bf16IOFp32WLi256ELi26ELi416EEv26Group_norm_nhwc_fwd_params)
        /*0320*/ 	.word	0x00000048


	//----- nvinfo : EIATTR_FRAME_SIZE
	.align		4
.L_173:
        /*0324*/ 	.byte	0x04, 0x11
        /*0326*/ 	.short	(.L_175 - .L_174)
	.align		4
.L_174:
        /*0328*/ 	.word	index@(_Z35group_norm_nhwc_fwd_one_pass_kernelI11Bf16IOFp32WLi256ELi26ELi416EEv26Group_norm_nhwc_fwd_params)
        /*032c*/ 	.word	0x00000000


	//----- nvinfo : EIATTR_REGCOUNT
	.align		4
.L_175:
        /*0330*/ 	.byte	0x04, 0x2f
        /*0332*/ 	.short	(.L_177 - .L_176)
	.align		4
.L_176:
        /*0334*/ 	.word	index@(_Z35group_norm_nhwc_fwd_one_pass_kernelI11Bf16IOFp32WLi128ELi26ELi416EEv26Group_norm_nhwc_fwd_params)
        /*0338*/ 	.word	0x00000028


	//----- nvinfo : EIATTR_FRAME_SIZE
	.align		4
.L_177:
        /*033c*/ 	.byte	0x04, 0x11
        /*033e*/ 	.short	(.L_179 - .L_178)
	.align		4
.L_178:
        /*0340*/ 	.word	index@(_Z35group_norm_nhwc_fwd_one_pass_kernelI11Bf16IOFp32WLi128ELi26ELi416EEv26Group_norm_nhwc_fwd_params)
        /*0344*/ 	.word	0x00000000


	//----- nvinfo : EIATTR_REGCOUNT
	.align		4
.L_179:
        /*0348*/ 	.byte	0x04, 0x2f
        /*034a*/ 	.short	(.L_181 - .L_180)
	.align		4
.L_180:
        /*034c*/ 	.word	index@(_Z35group_norm_nhwc_fwd_one_pass_kernelI11Bf16IOFp32WLi64ELi26ELi416EEv26Group_norm_nhwc_fwd_params)
        /*0350*/ 	.word	0x00000020


	//----- nvinfo : EIATTR_FRAME_SIZE
	.align		4
.L_181:
        /*0354*/ 	.byte	0x04, 0x11
        /*0356*/ 	.short	(.L_183 - .L_182)
	.align		4
.L_182:
        /*0358*/ 	.word	index@(_Z35group_norm_nhwc_fwd_one_pass_kernelI11Bf16IOFp32WLi64ELi26ELi416EEv26Group_norm_nhwc_fwd_params)
        /*035c*/ 	.word	0x00000000


	//----- nvinfo : EIATTR_REGCOUNT
	.align		4
.L_183:
        /*0360*/ 	.byte	0x04, 0x2f
        /*0362*/ 	.short	(.L_185 - .L_184)
	.align		4
.L_184:
        /*0364*/ 	.word	index@(_Z35group_norm_nhwc_bwd_one_pass_kernelI11Fp32IOFp16WLi512ELi26ELi416EEv26Group_norm_nhwc_bwd_params)
        /*0368*/ 	.word	0x00000080


	//----- nvinfo : EIATTR_FRAME_SIZE
	.align		4
.L_185:
        /*036c*/ 	.byte	0x04, 0x11
        /*036e*/ 	.short	(.L_187 - .L_186)
	.align		4
.L_186:
        /*0370*/ 	.word	index@(_Z35group_norm_nhwc_bwd_one_pass_kernelI11Fp32IOFp16WLi512ELi26ELi416EEv26Group_norm_nhwc_bwd_params)
        /*0374*/ 	.word	0x00000000


	//----- nvinfo : EIATTR_REGCOUNT
	.align		4
.L_187:
        /*0378*/ 	.byte	0x04, 0x2f
        /*037a*/ 	.short	(.L_189 - .L_188)
	.align		4
.L_188:
        /*037c*/ 	.word	index@(_Z35group_norm_nhwc_bwd_one_pass_kernelI11Fp32IOFp16WLi256ELi26ELi416EEv26Group_norm_nhwc_bwd_params)
        /*0380*/ 	.word	0x00000048


	//----- nvinfo : EIATTR_FRAME_SIZE
	.align		4
.L_189:
        /*0384*/ 	.byte	0x04, 0x11
        /*0386*/ 	.short	(.L_191 - .L_190)
	.align		4
.L_190:
        /*0388*/ 	.word	index@(_Z35group_norm_nhwc_bwd_one_pass_kernelI11Fp32IOFp16WLi256ELi26ELi416EEv26Group_norm_nhwc_bwd_params)
        /*038c*/ 	.word	0x00000000


	//----- nvinfo : EIATTR_REGCOUNT
	.align		4
.L_191:
        /*0390*/ 	.byte	0x04, 0x2f
        /*0392*/ 	.short	(.L_193 - .L_192)
	.align		4
.L_192:
        /*0394*/ 	.word	index@(_Z35group_norm_nhwc_bwd_one_pass_kernelI11Fp32IOFp16WLi128ELi26ELi416EEv26Group_norm_nhwc_bwd_params)
        /*0398*/ 	.word	0x00000048


	//----- nvinfo : EIATTR_FRAME_SIZE
	.align		4
.L_193:
        /*039c*/ 	.byte	0x04, 0x11
        /*039e*/ 	.short	(.L_195 - .L_194)
	.align		4
.L_194:
        /*03a0*/ 	.word	index@(_Z35group_norm_nhwc_bwd_one_pass_kernelI11Fp32IOFp16WLi128ELi26ELi416EEv26Group_norm_nhwc_bwd_params)
        /*03a4*/ 	.word	0x00000000


	//----- nvinfo : EIATTR_REGCOUNT
	.align		4
.L_195:
        /*03a8*/ 	.byte	0x04, 0x2f
        /*03aa*/ 	.short	(.L_197 - .L_196)
	.align		4
.L_196:
        /*03ac*/ 	.word	index@(_Z35group_norm_nhwc_bwd_one_pass_kernelI11Fp32IOFp16WLi64ELi26ELi416EEv26Group_norm_nhwc_bwd_params)
        /*03b0*/ 	.word	0x0000002a


	//----- nvinfo : EIATTR_FRAME_SIZE
	.align		4
.L_197:
        /*03b4*/ 	.byte	0x04, 0x11
        /*03b6*/ 	.short	(.L_199 - .L_198)
	.align		4
.L_198:
        /*03b8*/ 	.word	index@(_Z35group_norm_nhwc_bwd_one_pass_kernelI11Fp32IOFp16WLi64ELi26ELi416EEv26Group_norm_nhwc_bwd_params)
        /*03bc*/ 	.word	0x00000000


	//----- nvinfo : EIATTR_REGCOUNT
	.align		4
.L_199:
        /*03c0*/ 	.byte	0x04, 0x2f
        /*03c2*/ 	.short	(.L_201 - .L_200)
	.align		4
.L_200:
        /*03c4*/ 	.word	index@(_Z35group_norm_nhwc_bwd_one_pass_kernelI11Fp32IOBf16WLi512ELi26ELi416EEv26Group_norm_nhwc_bwd_params)
        /*03c8*/ 	.word	0x00000080


	//----- nvinfo : EIATTR_FRAME_SIZE
	.align		4
.L_201:
        /*03cc*/ 	.byte	0x04, 0x11
        /*03ce*/ 	.short	(.L_203 - .L_202)
	.align		4
.L_202:
        /*03d0*/ 	.word	index@(_Z35group_norm_nhwc_bwd_one_pass_kernelI11Fp32IOBf16WLi512ELi26ELi416EEv26Group_norm_nhwc_bwd_params)
        /*03d4*/ 	.word	0x00000000


	//----- nvinfo : EIATTR_REGCOUNT
	.align		4
.L_203:
        /*03d8*/ 	.byte	0x04, 0x2f
        /*03da*/ 	.short	(.L_205 - .L_204)
	.align		4
.L_204:
        /*03dc*/ 	.word	index@(_Z35group_norm_nhwc_bwd_one_pass_kernelI11Fp32IOBf16WLi256ELi26ELi416EEv26Group_norm_nhwc_bwd_params)
        /*03e0*/ 	.word	0x00000048


	//----- nvinfo : EIATTR_FRAME_SIZE
	.align		4
.L_205:
        /*03e4*/ 	.byte	0x04, 0x11
        /*03e6*/ 	.short	(.L_207 - .L_206)
	.align		4
.L_206:
        /*03e8*/ 	.word	index@(_Z35group_norm_nhwc_bwd_one_pass_kernelI11Fp32IOBf16WLi256ELi26ELi416EEv26Group_norm_nhwc_bwd_params)
        /*03ec*/ 	.word	0x00000000


	//----- nvinfo : EIATTR_REGCOUNT
	.align		4
.L_207:
        /*03f0*/ 	.byte	0x04, 0x2f
        /*03f2*/ 	.short	(.L_209 - .L_208)
	.align		4
.L_208:
        /*03f4*/ 	.word	index@(_Z35group_norm_nhwc_bwd_one_pass_kernelI11Fp32IOBf16WLi128ELi26ELi416EEv26Group_norm_nhwc_bwd_params)
        /*03f8*/ 	.word	0x00000048


	//----- nvinfo : EIATTR_FRAME_SIZE
	.align		4
.L_209:
        /*03fc*/ 	.byte	0x04, 0x11
        /*03fe*/ 	.short	(.L_211 - .L_210)
	.align		4
.L_210:
        /*0400*/ 	.word	index@(_Z35group_norm_nhwc_bwd_one_pass_kernelI11Fp32IOBf16WLi128ELi26ELi416EEv26Group_norm_nhwc_bwd_params)
        /*0404*/ 	.word	0x00000000


	//----- nvinfo : EIATTR_REGCOUNT
	.align		4
.L_211:
        /*0408*/ 	.byte	0x04, 0x2f
        /*040a*/ 	.short	(.L_213 - .L_212)
	.align		4
.L_212:
        /*040c*/ 	.word	index@(_Z35group_norm_nhwc_bwd_one_pass_kernelI11Fp32IOBf16WLi64ELi26ELi416EEv26Group_norm_nhwc_bwd_params)
        /*0410*/ 	.word	0x0000002a


	//----- nvinfo : EIATTR_FRAME_SIZE
	.align		4
.L_213:
        /*0414*/ 	.byte	0x04, 0x11
        /*0416*/ 	.short	(.L_215 - .L_214)
	.align		4
.L_214:
        /*0418*/ 	.word	index@(_Z35group_norm_nhwc_bwd_one_pass_kernelI11Fp32IOBf16WLi64ELi26ELi416EEv26Group_norm_nhwc_bwd_params)
        /*041c*/ 	.word	0x00000000


	//----- nvinfo : EIATTR_REGCOUNT
	.align		4
.L_215:
        /*0420*/ 	.byte	0x04, 0x2f
        /*0422*/ 	.short	(.L_217 - .L_216)
	.align		4
.L_216:
        /*0424*/ 	.word	index@(_Z35group_norm_nhwc_bwd_one_pass_kernelI11Fp32IOFp32WLi512ELi26ELi416EEv26Group_norm_nhwc_bwd_params)
        /*0428*/ 	.word	0x00000080


	//----- nvinfo : EIATTR_FRAME_SIZE
	.align		4
.L_217:
        /*042c*/ 	.byte	0x04, 0x11
        /*042e*/ 	.short	(.L_219 - .L_218)
	.align		4
.L_218:
        /*0430*/ 	.word	index@(_Z35group_norm_nhwc_bwd_one_pass_kernelI11Fp32IOFp32WLi512ELi26ELi416EEv26Group_norm_nhwc_bwd_params)
        /*0434*/ 	.word	0x00000000


	//----- nvinfo : EIATTR_REGCOUNT
	.align		4
.L_219:
        /*0438*/ 	.byte	0x04, 0x2f
        /*043a*/ 	.short	(.L_221 - .L_220)
	.align		4
.L_220:
        /*043c*/ 	.word	index@(_Z35group_norm_nhwc_bwd_one_pass_kernelI11Fp32IOFp32WLi256ELi26ELi416EEv26Group_norm_nhwc_bwd_params)
        /*0440*/ 	.word	0x00000048


	//----- nvinfo : EIATTR_FRAME_SIZE
	.align		4
.L_221:
        /*0444*/ 	.byte	0x04, 0x11
        /*0446*/ 	.short	(.L_223 - .L_222)
	.align		4
.L_222:
        /*0448*/ 	.word	index@(_Z35group_norm_nhwc_bwd_one_pass_kernelI11Fp32IOFp32WLi256ELi26ELi416EEv26Group_norm_nhwc_bwd_params)
        /*044c*/ 	.word	0x00000000


	//----- nvinfo : EIATTR_REGCOUNT
	.align		4
.L_223:
        /*0450*/ 	.byte	0x04, 0x2f
        /*0452*/ 	.short	(.L_225 - .L_224)
	.align		4
.L_224:
        /*0454*/ 	.word	index@(_Z35group_norm_nhwc_bwd_one_pass_kernelI11Fp32IOFp32WLi128ELi26ELi416EEv26Group_norm_nhwc_bwd_params)
        /*0458*/ 	.word	0x00000048


	//----- nvinfo : EIATTR_FRAME_SIZE
	.align		4
.L_225:
        /*045c*/ 	.byte	0x04, 0x11
        /*045e*/ 	.short	(.L_227 - .L_226)
	.align		4
.L_226:
        /*0460*/ 	.word	index@(_Z35group_norm_nhwc_bwd_one_pass_kernelI11Fp32IOFp32WLi128ELi26ELi416EEv26Group_norm_nhwc_bwd_params)
        /*0464*/ 	.word	0x00000000


	//----- nvinfo : EIATTR_REGCOUNT
	.align		4
.L_227:
        /*0468*/ 	.byte	0x04, 0x2f
        /*046a*/ 	.short	(.L_229 - .L_228)
	.align		4
.L_228:
        /*046c*/ 	.word	index@(_Z35group_norm_nhwc_bwd_one_pass_kernelI11Fp32IOFp32WLi64ELi26ELi416EEv26Group_norm_nhwc_bwd_params)
        /*0470*/ 	.word	0x0000002a


	//----- nvinfo : EIATTR_FRAME_SIZE
	.align		4
.L_229:
        /*0474*/ 	.byte	0x04, 0x11
        /*0476*/ 	.short	(.L_231 - .L_230)
	.align		4
.L_230:
        /*0478*/ 	.word	index@(_Z35group_norm_nhwc_bwd_one_pass_kernelI11Fp32IOFp32WLi64ELi26ELi416EEv26Group_norm_nhwc_bwd_params)
        /*047c*/ 	.word	0x00000000


	//----- nvinfo : EIATTR_REGCOUNT
	.align		4
.L_231:
        /*0480*/ 	.byte	0x04, 0x2f
        /*0482*/ 	.short	(.L_233 - .L_232)
	.align		4
.L_232:
        /*0484*/ 	.word	index@(_Z35group_norm_nhwc_bwd_one_pass_kernelI11Fp16IOFp16WLi512ELi26ELi416EEv26Group_norm_nhwc_bwd_params)
        /*0488*/ 	.word	0x00000048


	//----- nvinfo : EIATTR_FRAME_SIZE
	.align		4
.L_233:
        /*048c*/ 	.byte	0x04, 0x11
        /*048e*/ 	.short	(.L_235 - .L_234)
	.align		4
.L_234:
        /*0490*/ 	.word	index@(_Z35group_norm_nhwc_bwd_one_pass_kernelI11Fp16IOFp16WLi512ELi26ELi416EEv26Group_norm_nhwc_bwd_params)
        /*0494*/ 	.word	0x00000000


	//----- nvinfo : EIATTR_REGCOUNT
	.align		4
.L_235:
        /*0498*/ 	.byte	0x04, 0x2f
        /*049a*/ 	.short	(.L_237 - .L_236)
	.align		4
.L_236:
        /*049c*/ 	.word	index@(_Z35group_norm_nhwc_bwd_one_pass_kernelI11Fp16IOFp16WLi256ELi26ELi416EEv26Group_norm_nhwc_bwd_params)
        /*04a0*/ 	.word	0x00000048


	//----- nvinfo : EIATTR_FRAME_SIZE
	.align		4
.L_237:
        /*04a4*/ 	.byte	0x04, 0x11
        /*04a6*/ 	.short	(.L_239 - .L_238)
	.align		4
.L_238:
        /*04a8*/ 	.word	index@(_Z35group_norm_nhwc_bwd_one_pass_kernelI11Fp16IOFp16WLi256ELi26ELi416EEv26Group_norm_nhwc_bwd_params)
        /*04ac*/ 	.word	0x00000000


	//----- nvinfo : EIATTR_REGCOUNT
	.align		4
.L_239:
        /*04b0*/ 	.byte	0x04, 0x2f
        /*04b2*/ 	.short	(.L_241 - .L_240)
	.align		4
.L_240:
        /*04b4*/ 	.word	index@(_Z35group_norm_nhwc_bwd_one_pass_kernelI11Fp16IOFp16WLi128ELi26ELi416EEv26Group_norm_nhwc_bwd_params)
        /*04b8*/ 	.word	0x00000030


	//----- nvinfo : EIATTR_FRAME_SIZE
	.align		4
.L_241:
        /*04bc*/ 	.byte	0x04, 0x11
        /*04be*/ 	.short	(.L_243 - .L_242)
	.align		4
.L_242:
        /*04c0*/ 	.word	index@(_Z35group_norm_nhwc_bwd_one_pass_kernelI11Fp16IOFp16WLi128ELi26ELi416EEv26Group_norm_nhwc_bwd_params)
        /*04c4*/ 	.word	0x00000000


	//----- nvinfo : EIATTR_REGCOUNT
	.align		4
.L_243:
        /*04c8*/ 	.byte	0x04, 0x2f
        /*04ca*/ 	.short	(.L_245 - .L_244)
	.align		4
.L_244:
        /*04cc*/ 	.word	index@(_Z35group_norm_nhwc_bwd_one_pass_kernelI11Fp16IOFp16WLi64ELi26ELi416EEv26Group_norm_nhwc_bwd_params)
        /*04d0*/ 	.word	0x0000002a


	//----- nvinfo : EIATTR_FRAME_SIZE
	.align		4
.L_245:
        /*04d4*/ 	.byte	0x04, 0x11
        /*04d6*/ 	.short	(.L_247 - .L_246)
	.align		4
.L_246:
        /*04d8*/ 	.word	index@(_Z35group_norm_nhwc_bwd_one_pass_kernelI11Fp16IOFp16WLi64ELi26ELi416EEv26Group_norm_nhwc_bwd_params)
        /*04dc*/ 	.word	0x00000000


	//----- nvinfo : EIATTR_REGCOUNT
	.align		4
.L_247:
        /*04e0*/ 	.byte	0x04, 0x2f
        /*04e2*/ 	.short	(.L_249 - .L_248)
	.align		4
.L_248:
        /*04e4*/ 	.word	index@(_Z35group_norm_nhwc_bwd_one_pass_kernelI11Fp16IOBf16WLi512ELi26ELi416EEv26Group_norm_nhwc_bwd_params)
        /*04e8*/ 	.word	0x00000048


	//----- nvinfo : EIATTR_FRAME_SIZE
	.align		4
.L_249:
        /*04ec*/ 	.byte	0x04, 0x11
        /*04ee*/ 	.short	(.L_251 - .L_250)
	.align		4
.L_250:
        /*04f0*/ 	.word	index@(_Z35group_norm_nhwc_bwd_one_pass_kernelI11Fp16IOBf16WLi512ELi26ELi416EEv26Group_norm_nhwc_bwd_params)
        /*04f4*/ 	.word	0x00000000


	//----- nvinfo : EIATTR_REGCOUNT
	.align		4
.L_251:
        /*04f8*/ 	.byte	0x04, 0x2f
        /*04fa*/ 	.short	(.L_253 - .L_252)
	.align		4
.L_252:
        /*04fc*/ 	.word	index@(_Z35group_norm_nhwc_bwd_one_pass_kernelI11Fp16IOBf16WLi256ELi26ELi416EEv26Group_norm_nhwc_bwd_params)
        /*0500*/ 	.word	0x00000048


	//----- nvinfo : EIATTR_FRAME_SIZE
	.align		4
.L_253:
        /*0504*/ 	.byte	0x04, 0x11
        /*0506*/ 	.short	(.L_255 - .L_254)
	.align		4
.L_254:
        /*0508*/ 	.word	index@(_Z35group_norm_nhwc_bwd_one_pass_kernelI11Fp16IOBf16WLi256ELi26ELi416EEv26Group_norm_nhwc_bwd_params)
        /*050c*/ 	.word	0x00000000


	//----- nvinfo : EIATTR_REGCOUNT
	.align		4
.L_255:
        /*0510*/ 	.byte	0x04, 0x2f
        /*0512*/ 	.short	(.L_257 - .L_256)
	.align		4
.L_256:
        /*0514*/ 	.word	index@(_Z35group_norm_nhwc_bwd_one_pass_kernelI11Fp16IOBf16WLi128ELi26ELi416EEv26Group_norm_nhwc_bwd_params)
        /*0518*/ 	.word	0x00000030


	//----- nvinfo : EIATTR_FRAME_SIZE
	.align		4
.L_257:
        /*051c*/ 	.byte	0x04, 0x11
        /*051e*/ 	.short	(.L_259 - .L_258)
	.align		4
.L_258:
        /*0520*/ 	.word	index@(_Z35group_norm_nhwc_bwd_one_pass_kernelI11Fp16IOBf16WLi128ELi26ELi416EEv26Group_norm_nhwc_bwd_params)
        /*0524*/ 	.word	0x00000000


	//----- nvinfo : EIATTR_REGCOUNT
	.align		4
.L_259:
        /*0528*/ 	.byte	0x04, 0x2f
        /*052a*/ 	.short	(.L_261 - .L_260)
	.align		4
.L_260:
        /*052c*/ 	.word	index@(_Z35group_norm_nhwc_bwd_one_pass_kernelI11Fp16IOBf16WLi64ELi26ELi416EEv26Group_norm_nhwc_bwd_params)
        /*0530*/ 	.word	0x0000002a


	//----- nvinfo : EIATTR_FRAME_SIZE
	.align		4
.L_261:
        /*0534*/ 	.byte	0x04, 0x11
        /*0536*/ 	.short	(.L_263 - .L_262)
	.align		4
.L_262:
        /*0538*/ 	.word	index@(_Z35group_norm_nhwc_bwd_one_pass_kernelI11Fp16IOBf16WLi64ELi26ELi416EEv26Group_norm_nhwc_bwd_params)
        /*053c*/ 	.word	0x00000000


	//----- nvinfo : EIATTR_REGCOUNT
	.align		4
.L_263:
        /*0540*/ 	.byte	0x04, 0x2f
        /*0542*/ 	.short	(.L_265 - .L_264)
	.align		4
.L_264:
        /*0544*/ 	.word	index@(_Z35group_norm_nhwc_bwd_one_pass_kernelI11Fp16IOFp32WLi512ELi26ELi416EEv26Group_norm_nhwc_bwd_params)
        /*0548*/ 	.word	0x00000048


	//----- nvinfo : EIATTR_FRAME_SIZE
	.align		4
.L_265:
        /*054c*/ 	.byte	0x04, 0x11
        /*054e*/ 	.short	(.L_267 - .L_266)
	.align		4
.L_266:
        /*0550*/ 	.word	index@(_Z35group_norm_nhwc_bwd_one_pass_kernelI11Fp16IOFp32WLi512ELi26ELi416EEv26Group_norm_nhwc_bwd_params)
        /*0554*/ 	.word	0x00000000


	//----- nvinfo : EIATTR_REGCOUNT
	.align		4
.L_267:
        /*0558*/ 	.byte	0x04, 0x2f
        /*055a*/ 	.short	(.L_269 - .L_268)
	.align		4
.L_268:
        /*055c*/ 	.word	index@(_Z35group_norm_nhwc_bwd_one_pass_kernelI11Fp16IOFp32WLi256ELi26ELi416EEv26Group_norm_nhwc_bwd_params)
        /*0560*/ 	.word	0x00000048


	//----- nvinfo : EIATTR_FRAME_SIZE
	.align		4
.L_269:
        /*0564*/ 	.byte	0x04, 0x11
        /*0566*/ 	.short	(.L_271 - .L_270)
	.align		4
.L_270:
        /*0568*/ 	.word	index@(_Z35group_norm_nhwc_bwd_one_pass_kernelI11Fp16IOFp32WLi256ELi26ELi416EEv26Group_norm_nhwc_bwd_params)
        /*056c*/ 	.word	0x00000000


	//----- nvinfo : EIATTR_REGCOUNT
	.align		4
.L_271:
        /*0570*/ 	.byte	0x04, 0x2f
        /*0572*/ 	.short	(.L_273 - .L_272)
	.align		4
.L_272:
        /*0574*/ 	.word	index@(_Z35group_norm_nhwc_bwd_one_pass_kernelI11Fp16IOFp32WLi128ELi26ELi416EEv26Group_norm_nhwc_bwd_params)
        /*0578*/ 	.word	0x00000030


	//----- nvinfo : EIATTR_FRAME_SIZE
	.align		4
.L_273:
        /*057c*/ 	.byte	0x04, 0x11
        /*057e*/ 	.short	(.L_275 - .L_274)
	.align		4
.L_274:
        /*0580*/ 	.word	index@(_Z35group_norm_nhwc_bwd_one_pass_kernelI11Fp16IOFp32WLi128ELi26ELi416EEv26Group_norm_nhwc_bwd_params)
        /*0584*/ 	.word	0x00000000


	//----- nvinfo : EIATTR_REGCOUNT
	.align		4
.L_275:
        /*0588*/ 	.byte	0x04, 0x2f
        /*058a*/ 	.short	(.L_277 - .L_276)
	.align		4
.L_276:
        /*058c*/ 	.word	index@(_Z35group_norm_nhwc_bwd_one_pass_kernelI11Fp16IOFp32WLi64ELi26ELi416EEv26Group_norm_nhwc_bwd_params)
        /*0590*/ 	.word	0x0000002a


	//----- nvinfo : EIATTR_FRAME_SIZE
	.align		4
.L_277:
        /*0594*/ 	.byte	0x04, 0x11
        /*0596*/ 	.short	(.L_279 - .L_278)
	.align		4
.L_278:
        /*0598*/ 	.word	index@(_Z35group_norm_nhwc_bwd_one_pass_kernelI11Fp16IOFp32WLi64ELi26ELi416EEv26Group_norm_nhwc_bwd_params)
        /*059c*/ 	.word	0x00000000


	//----- nvinfo : EIATTR_REGCOUNT
	.align		4
.L_279:
        /*05a0*/ 	.byte	0x04, 0x2f
        /*05a2*/ 	.short	(.L_281 - .L_280)
	.align		4
.L_280:
        /*05a4*/ 	.word	index@(_Z35group_norm_nhwc_bwd_one_pass_kernelI11Bf16IOFp16WLi512ELi26ELi416EEv26Group_norm_nhwc_bwd_params)
        /*05a8*/ 	.word	0x00000080


	//----- nvinfo : EIATTR_FRAME_SIZE
	.align		4
.L_281:
        /*05ac*/ 	.byte	0x04, 0x11
        /*05ae*/ 	.short	(.L_283 - .L_282)
	.align		4
.L_282:
        /*05b0*/ 	.word	index@(_Z35group_norm_nhwc_bwd_one_pass_kernelI11Bf16IOFp16WLi512ELi26ELi416EEv26Group_norm_nhwc_bwd_params)
        /*05b4*/ 	.word	0x00000000


	//----- nvinfo : EIATTR_REGCOUNT
	.align		4
.L_283:
        /*05b8*/ 	.byte	0x04, 0x2f
        /*05ba*/ 	.short	(.L_285 - .L_284)
	.align		4
.L_284:
        /*05bc*/ 	.word	index@(_Z35group_norm_nhwc_bwd_one_pass_kernelI11Bf16IOFp16WLi256ELi26ELi416EEv26Group_norm_nhwc_bwd_params)
        /*05c0*/ 	.word	0x00000069


	//----- nvinfo : EIATTR_FRAME_SIZE
	.align		4
.L_285:
        /*05c4*/ 	.byte	0x04, 0x11
        /*05c6*/ 	.short	(.L_287 - .L_286)
	.align		4
.L_286:
        /*05c8*/ 	.word	index@(_Z35group_norm_nhwc_bwd_one_pass_kernelI11Bf16IOFp16WLi256ELi26ELi416EEv26Group_norm_nhwc_bwd_params)
        /*05cc*/ 	.word	0x00000000


	//----- nvinfo : EIATTR_REGCOUNT
	.align		4
.L_287:
        /*05d0*/ 	.byte	0x04, 0x2f
        /*05d2*/ 	.short	(.L_289 - .L_288)
	.align		4
.L_288:
        /*05d4*/ 	.word	index@(_Z35group_norm_nhwc_bwd_one_pass_kernelI11Bf16IOFp16WLi128ELi26ELi416EEv26Group_norm_nhwc_bwd_params)
        /*05d8*/ 	.word	0x00000030


	//----- nvinfo : EIATTR_FRAME_SIZE
	.align		4
.L_289:
        /*05dc*/ 	.byte	0x04, 0x11
        /*05de*/ 	.short	(.L_291 - .L_290)
	.align		4
.L_290:
        /*05e0*/ 	.word	index@(_Z35group_norm_nhwc_bwd_one_pass_kernelI11Bf16IOFp16WLi128ELi26ELi416EEv26Group_norm_nhwc_bwd_params)
        /*05e4*/ 	.word	0x00000000


	//----- nvinfo : EIATTR_REGCOUNT
	.align		4
.L_291:
        /*05e8*/ 	.byte	0x04, 0x2f
        /*05ea*/ 	.short	(.L_293 - .L_292)
	.align		4
.L_292:
        /*05ec*/ 	.word	index@(_Z35group_norm_nhwc_bwd_one_pass_kernelI11Bf16IOFp16WLi64ELi26ELi416EEv26Group_norm_nhwc_bwd_params)
        /*05f0*/ 	.word	0x00000030


	//----- nvinfo : EIATTR_FRAME_SIZE
	.align		4
.L_293:
        /*05f4*/ 	.byte	0x04, 0x11
        /*05f6*/ 	.short	(.L_295 - .L_294)
	.align		4
.L_294:
        /*05f8*/ 	.word	index@(_Z35group_norm_nhwc_bwd_one_pass_kernelI11Bf16IOFp16WLi64ELi26ELi416EEv26Group_norm_nhwc_bwd_params)
        /*05fc*/ 	.word	0x00000000


	//----- nvinfo : EIATTR_REGCOUNT
	.align		4
.L_295:
        /*0600*/ 	.byte	0x04, 0x2f
        /*0602*/ 	.short	(.L_297 - .L_296)
	.align		4
.L_296:
        /*0604*/ 	.word	index@(_Z35group_norm_nhwc_bwd_one_pass_kernelI11Bf16IOBf16WLi512ELi26ELi416EEv26Group_norm_nhwc_bwd_params)
        /*0608*/ 	.word	0x00000080


	//----- nvinfo : EIATTR_FRAME_SIZE
	.align		4
.L_297:
        /*060c*/ 	.byte	0x04, 0x11
        /*060e*/ 	.short	(.L_299 - .L_298)
	.align		4
.L_298:
        /*0610*/ 	.word	index@(_Z35group_norm_nhwc_bwd_one_pass_kernelI11Bf16IOBf16WLi512ELi26ELi416EEv26Group_norm_nhwc_bwd_params)
        /*0614*/ 	.word	0x00000000


	//----- nvinfo : EIATTR_REGCOUNT
	.align		4
.L_299:
        /*0618*/ 	.byte	0x04, 0x2f
        /*061a*/ 	.short	(.L_301 - .L_300)
	.align		4
.L_300:
        /*061c*/ 	.word	index@(_Z35group_norm_nhwc_bwd_one_pass_kernelI11Bf16IOBf16WLi256ELi26ELi416EEv26Group_norm_nhwc_bwd_params)
        /*0620*/ 	.word	0x00000069


	//----- nvinfo : EIATTR_FRAME_SIZE
	.align		4
.L_301:
        /*0624*/ 	.byte	0x04, 0x11
        /*0626*/ 	.short	(.L_303 - .L_302)
	.align		4
.L_302:
        /*0628*/ 	.word	index@(_Z35group_norm_nhwc_bwd_one_pass_kernelI11Bf16IOBf16WLi256ELi26ELi416EEv26Group_norm_nhwc_bwd_params)
        /*062c*/ 	.word	0x00000000


	//----- nvinfo : EIATTR_REGCOUNT
	.align		4
.L_303:
        /*0630*/ 	.byte	0x04, 0x2f
        /*0632*/ 	.short	(.L_305 - .L_304)
	.align		4
.L_304:
        /*0634*/ 	.word	index@(_Z35group_norm_nhwc_bwd_one_pass_kernelI11Bf16IOBf16WLi128ELi26ELi416EEv26Group_norm_nhwc_bwd_params)
        /*0638*/ 	.word	0x00000030


	//----- nvinfo : EIATTR_FRAME_SIZE
	.align		4
.L_305:
        /*063c*/ 	.byte	0x04, 0x11
        /*063e*/ 	.short	(.L_307 - .L_306)
	.align		4
.L_306:
        /*0640*/ 	.word	index@(_Z35group_norm_nhwc_bwd_one_pass_kernelI11Bf16IOBf16WLi128ELi26ELi416EEv26Group_norm_nhwc_bwd_params)
        /*0644*/ 	.word	0x00000000


	//----- nvinfo : EIATTR_REGCOUNT
	.align		4
.L_307:
        /*0648*/ 	.byte	0x04, 0x2f
        /*064a*/ 	.short	(.L_309 - .L_308)
	.align		4
.L_308:
        /*064c*/ 	.word	index@(_Z35group_norm_nhwc_bwd_one_pass_kernelI11Bf16IOBf16WLi64ELi26ELi416EEv26Group_norm_nhwc_bwd_params)
        /*0650*/ 	.word	0x00000030


	//----- nvinfo : EIATTR_FRAME_SIZE
	.align		4
.L_309:
        /*0654*/ 	.byte	0x04, 0x11
        /*0656*/ 	.short	(.L_311 - .L_310)
	.align		4
.L_310:
        /*0658*/ 	.word	index@(_Z35group_norm_nhwc_bwd_one_pass_kernelI11Bf16IOBf16WLi64ELi26ELi416EEv26Group_norm_nhwc_bwd_params)
        /*065c*/ 	.word	0x00000000


	//----- nvinfo : EIATTR_REGCOUNT
	.align		4
.L_311:
        /*0660*/ 	.byte	0x04, 0x2f
        /*0662*/ 	.short	(.L_313 - .L_312)
	.align		4
.L_312:
        /*0664*/ 	.word	index@(_Z35group_norm_nhwc_bwd_one_pass_kernelI11Bf16IOFp32WLi512ELi26ELi416EEv26Group_norm_nhwc_bwd_params)
        /*0668*/ 	.word	0x00000080


	//----- nvinfo : EIATTR_FRAME_SIZE
	.align		4
.L_313:
        /*066c*/ 	.byte	0x04, 0x11
        /*066e*/ 	.short	(.L_315 - .L_314)
	.align		4
.L_314:
        /*0670*/ 	.word	index@(_Z35group_norm_nhwc_bwd_one_pass_kernelI11Bf16IOFp32WLi512ELi26ELi416EEv26Group_norm_nhwc_bwd_params)
        /*0674*/ 	.word	0x00000000


	//----- nvinfo : EIATTR_REGCOUNT
	.align		4
.L_315:
        /*0678*/ 	.byte	0x04, 0x2f
        /*067a*/ 	.short	(.L_317 - .L_316)
	.align		4
.L_316:
        /*067c*/ 	.word	index@(_Z35group_norm_nhwc_bwd_one_pass_kernelI11Bf16IOFp32WLi256ELi26ELi416EEv26Group_norm_nhwc_bwd_params)
        /*0680*/ 	.word	0x00000067


	//----- nvinfo : EIATTR_FRAME_SIZE
	.align		4
.L_317:
        /*0684*/ 	.byte	0x04, 0x11
        /*0686*/ 	.short	(.L_319 - .L_318)
	.align		4
.L_318:
        /*0688*/ 	.word	index@(_Z35group_norm_nhwc_bwd_one_pass_kernelI11Bf16IOFp32WLi256ELi26ELi416EEv26Group_norm_nhwc_bwd_params)
        /*068c*/ 	.word	0x00000000


	//----- nvinfo : EIATTR_REGCOUNT
	.align		4
.L_319:
        /*0690*/ 	.byte	0x04, 0x2f
        /*0692*/ 	.short	(.L_321 - .L_320)
	.align		4
.L_320:
        /*0694*/ 	.word	index@(_Z35group_norm_nhwc_bwd_one_pass_kernelI11Bf16IOFp32WLi128ELi26ELi416EEv26Group_norm_nhwc_bwd_params)
        /*0698*/ 	.word	0x00000030


	//----- nvinfo : EIATTR_FRAME_SIZE
	.align		4
.L_321:
        /*069c*/ 	.byte	0x04, 0x11
        /*069e*/ 	.short	(.L_323 - .L_322)
	.align		4
.L_322:
        /*06a0*/ 	.word	index@(_Z35group_norm_nhwc_bwd_one_pass_kernelI11Bf16IOFp32WLi128ELi26ELi416EEv26Group_norm_nhwc_bwd_params)
        /*06a4*/ 	.word	0x00000000


	//----- nvinfo : EIATTR_REGCOUNT
	.align		4
.L_323:
        /*06a8*/ 	.byte	0x04, 0x2f
        /*06aa*/ 	.short	(.L_325 - .L_324)
	.align		4
.L_324:
        /*06ac*/ 	.word	index@(_Z35group_norm_nhwc_bwd_one_pass_kernelI11Bf16IOFp32WLi64ELi26ELi416EEv26Group_norm_nhwc_bwd_params)
        /*06b0*/ 	.word	0x00000030


	//----- nvinfo : EIATTR_FRAME_SIZE
	.align		4
.L_325:
        /*06b4*/ 	.byte	0x04, 0x11
        /*06b6*/ 	.short	(.L_327 - .L_326)
	.align		4
.L_326:
        /*06b8*/ 	.word	index@(_Z35group_norm_nhwc_bwd_one_pass_kernelI11Bf16IOFp32WLi64ELi26ELi416EEv26Group_norm_nhwc_bwd_params)
        /*06bc*/ 	.word	0x00000000


	//----- nvinfo : EIATTR_REGCOUNT
	.align		4
.L_327:
        /*06c0*/ 	.byte	0x04, 0x2f
        /*06c2*/ 	.short	(.L_329 - .L_328)
	.align		4
.L_328:
        /*06c4*/ 	.word	index@(_ZN3cub18CUB_300001_SM_10006detail11EmptyKernelIvEEvv)
        /*06c8*/ 	.word	0x00000004


	//----- nvinfo : EIATTR_FRAME_SIZE
	.align		4
.L_329:
        /*06cc*/ 	.byte	0x04, 0x11
        /*06ce*/ 	.short	(.L_331 - .L_330)
	.align		4
.L_330:
        /*06d0*/ 	.word	index@(_ZN3cub18CUB_300001_SM_10006detail11EmptyKernelIvEEvv)
        /*06d4*/ 	.word	0x00000000


	//----- nvinfo : EIATTR_MIN_STACK_SIZE
	.align		4
.L_331:
        /*06d8*/ 	.byte	0x04, 0x12
        /*06da*/ 	.short	(.L_333 - .L_332)
	.align		4
.L_332:
        /*06dc*/ 	.word	index@(_ZN3cub18CUB_300001_SM_10006detail11EmptyKernelIvEEvv)
        /*06e0*/ 	.word	0x00000000


	//----- nvinfo : EIATTR_MIN_STACK_SIZE
	.align		4
.L_333:
        /*06e4*/ 	.byte	0x04, 0x12
        /*06e6*/ 	.short	(.L_335 - .L_334)
	.align		4
.L_334:
        /*06e8*/ 	.word	index@(_Z35group_norm_nhwc_bwd_one_pass_kernelI11Bf16IOFp32WLi64ELi26ELi416EEv26Group_norm_nhwc_bwd_params)
        /*06ec*/ 	.word	0x00000000


	//----- nvinfo : EIATTR_MIN_STACK_SIZE
	.align		4
.L_335:
        /*06f0*/ 	.byte	0x04, 0x12
        /*06f2*/ 	.short	(.L_337 - .L_336)
	.align		4
.L_336:
        /*06f4*/ 	.word	index@(_Z35group_norm_nhwc_bwd_one_pass_kernelI11Bf16IOFp32WLi128ELi26ELi416EEv26Group_norm_nhwc_bwd_params)
        /*06f8*/ 	.word	0x00000000


	//----- nvinfo : EIATTR_MIN_STACK_SIZE
	.align		4
.L_337:
        /*06fc*/ 	.byte	0x04, 0x12
        /*06fe*/ 	.short	(.L_339 - .L_338)
	.align		4
.L_338:
        /*0700*/ 	.word	index@(_Z35group_norm_nhwc_bwd_one_pass_kernelI11Bf16IOFp32WLi256ELi26ELi416EEv26Group_norm_nhwc_bwd_params)
        /*0704*/ 	.word	0x00000000


	//----- nvinfo : EIATTR_MIN_STACK_SIZE
	.align		4
.L_339:
        /*0708*/ 	.byte	0x04, 0x12
        /*070a*/ 	.short	(.L_341 - .L_340)
	.align		4
.L_340:
        /*070c*/ 	.word	index@(_Z35group_norm_nhwc_bwd_one_pass_kernelI11Bf16IOFp32WLi512ELi26ELi416EEv26Group_norm_nhwc_bwd_params)
        /*0710*/ 	.word	0x00000000


	//----- nvinfo : EIATTR_MIN_STACK_SIZE
	.align		4
.L_341:
        /*0714*/ 	.byte	0x04, 0x12
        /*0716*/ 	.short	(.L_343 - .L_342)
	.align		4
.L_342:
        /*0718*/ 	.word	index@(_Z35group_norm_nhwc_bwd_one_pass_kernelI11Bf16IOBf16WLi64ELi26ELi416EEv26Group_norm_nhwc_bwd_params)
        /*071c*/ 	.word	0x00000000


	//----- nvinfo : EIATTR_MIN_STACK_SIZE
	.align		4
.L_343:
        /*0720*/ 	.byte	0x04, 0x12
        /*0722*/ 	.short	(.L_345 - .L_344)
	.align		4
.L_344:
        /*0724*/ 	.word	index@(_Z35group_norm_nhwc_bwd_one_pass_kernelI11Bf16IOBf16WLi128ELi26ELi416EEv26Group_norm_nhwc_bwd_params)
        /*0728*/ 	.word	0x00000000


	//----- nvinfo : EIATTR_MIN_STACK_SIZE
	.align		4
.L_345:
        /*072c*/ 	.byte	0x04, 0x12
        /*072e*/ 	.short	(.L_347 - .L_346)
	.align		4
.L_346:
        /*0730*/ 	.word	index@(_Z35group_norm_nhwc_bwd_one_pass_kernelI11Bf16IOBf16WLi256ELi26ELi416EEv26Group_norm_nhwc_bwd_params)
        /*0734*/ 	.word	0x00000000


	//----- nvinfo : EIATTR_MIN_STACK_SIZE
	.align		4
.L_347:
        /*0738*/ 	.byte	0x04, 0x12
        /*073a*/ 	.short	(.L_349 - .L_348)
	.align		4
.L_348:
        /*073c*/ 	.word	index@(_Z35group_norm_nhwc_bwd_one_pass_kernelI11Bf16IOBf16WLi512ELi26ELi416EEv26Group_norm_nhwc_bwd_params)
        /*0740*/ 	.word	0x00000000


	//----- nvinfo : EIATTR_MIN_STACK_SIZE
	.align		4
.L_349:
        /*0744*/ 	.byte	0x04, 0x12
        /*0746*/ 	.short	(.L_351 - .L_350)
	.align		4
.L_350:
        /*0748*/ 	.word	index@(_Z35group_norm_nhwc_bwd_one_pass_kernelI11Bf16IOFp16WLi64ELi26ELi416EEv26Group_norm_nhwc_bwd_params)
        /*074c*/ 	.word	0x00000000


	//----- nvinfo : EIATTR_MIN_STACK_SIZE
	.align		4
.L_351:
        /*0750*/ 	.byte	0x04, 0x12
        /*0752*/ 	.short	(.L_353 - .L_352)
	.align		4
.L_352:
        /*0754*/ 	.word	index@(_Z35group_norm_nhwc_bwd_one_pass_kernelI11Bf16IOFp16WLi128ELi26ELi416EEv26Group_norm_nhwc_bwd_params)
        /*0758*/ 	.word	0x00000000


	//----- nvinfo : EIATTR_MIN_STACK_SIZE
	.align		4
.L_353:
        /*075c*/ 	.byte	0x04, 0x12
        /*075e*/ 	.short	(.L_355 - .L_354)
	.align		4
.L_354:
        /*0760*/ 	.word	index@(_Z35group_norm_nhwc_bwd_one_pass_kernelI11Bf16IOFp16WLi256ELi26ELi416EEv26Group_norm_nhwc_bwd_params)
        /*0764*/ 	.word	0x00000000


	//----- nvinfo : EIATTR_MIN_STACK_SIZE
	.align		4
.L_355:
        /*0768*/ 	.byte	0x04, 0x12
        /*076a*/ 	.short	(.L_357 - .L_356)
	.align		4
.L_356:
        /*076c*/ 	.word	index@(_Z35group_norm_nhwc_bwd_one_pass_kernelI11Bf16IOFp16WLi512ELi26ELi416EEv26Group_norm_nhwc_bwd_params)
        /*0770*/ 	.word	0x00000000


	//----- nvinfo : EIATTR_MIN_STACK_SIZE
	.align		4
.L_357:
        /*0774*/ 	.byte	0x04, 0x12
        /*0776*/ 	.short	(.L_359 - .L_358)
	.align		4
.L_358:
        /*0778*/ 	.word	index@(_Z35group_norm_nhwc_bwd_one_pass_kernelI11Fp16IOFp32WLi64ELi26ELi416EEv26Group_norm_nhwc_bwd_params)
        /*077c*/ 	.word	0x00000000


	//----- nvinfo : EIATTR_MIN_STACK_SIZE
	.align		4
.L_359:
        /*0780*/ 	.byte	0x04, 0x12
        /*0782*/ 	.short	(.L_361 - .L_360)
	.align		4
.L_360:
        /*0784*/ 	.word	index@(_Z35group_norm_nhwc_bwd_one_pass_kernelI11Fp16IOFp32WLi128ELi26ELi416EEv26Group_norm_nhwc_bwd_params)
        /*0788*/ 	.word	0x00000000


	//----- nvinfo : EIATTR_MIN_STACK_SIZE
	.align		4
.L_361:
        /*078c*/ 	.byte	0x04, 0x12
        /*078e*/ 	.short	(.L_363 - .L_362)
	.align		4
.L_362:
        /*0790*/ 	.word	index@(_Z35group_norm_nhwc_bwd_one_pass_kernelI11Fp16IOFp32WLi256ELi26ELi416EEv26Group_norm_nhwc_bwd_params)
        /*0794*/ 	.word	0x00000000


	//----- nvinfo : EIATTR_MIN_STACK_SIZE
	.align		4
.L_363:
        /*0798*/ 	.byte	0x04, 0x12
        /*079a*/ 	.short	(.L_365 - .L_364)
	.align		4
.L_364:
        /*079c*/ 	.word	index@(_Z35group_norm_nhwc_bwd_one_pass_kernelI11Fp16IOFp32WLi512ELi26ELi416EEv26Group_norm_nhwc_bwd_params)
        /*07a0*/ 	.word	0x00000000


	//----- nvinfo : EIATTR_MIN_STACK_SIZE
	.align		4
.L_365:
        /*07a4*/ 	.byte	0x04, 0x12
        /*07a6*/ 	.short	(.L_367 - .L_366)
	.align		4
.L_366:
        /*07a8*/ 	.word	index@(_Z35group_norm_nhwc_bwd_one_pass_kernelI11Fp16IOBf16WLi64ELi26ELi416EEv26Group_norm_nhwc_bwd_params)
        /*07ac*/ 	.word	0x00000000


	//----- nvinfo : EIATTR_MIN_STACK_SIZE
	.align		4
.L_367:
        /*07b0*/ 	.byte	0x04, 0x12
        /*07b2*/ 	.short	(.L_369 - .L_368)
	.align		4
.L_368:
        /*07b4*/ 	.word	index@(_Z35group_norm_nhwc_bwd_one_pass_kernelI11Fp16IOBf16WLi128ELi26ELi416EEv26Group_norm_nhwc_bwd_params)
        /*07b8*/ 	.word	0x00000000


	//----- nvinfo : EIATTR_MIN_STACK_SIZE
	.align		4
.L_369:
        /*07bc*/ 	.byte	0x04, 0x12
        /*07be*/ 	.short	(.L_371 - .L_370)
	.align		4
.L_370:
        /*07c0*/ 	.word	index@(_Z35group_norm_nhwc_bwd_one_pass_kernelI11Fp16IOBf16WLi256ELi26ELi416EEv26Group_norm_nhwc_bwd_params)
        /*07c4*/ 	.word	0x00000000


	//----- nvinfo : EIATTR_MIN_STACK_SIZE
	.align		4
.L_371:
        /*07c8*/ 	.byte	0x04, 0x12
        /*07ca*/ 	.short	(.L_373 - .L_372)
	.align		4
.L_372:
        /*07cc*/ 	.word	index@(_Z35group_norm_nhwc_bwd_one_pass_kernelI11Fp16IOBf16WLi512ELi26ELi416EEv26Group_norm_nhwc_bwd_params)
        /*07d0*/ 	.word	0x00000000


	//----- nvinfo : EIATTR_MIN_STACK_SIZE
	.align		4
.L_373:
        /*07d4*/ 	.byte	0x04, 0x12
        /*07d6*/ 	.short	(.L_375 - .L_374)
	.align		4
.L_374:
        /*07d8*/ 	.word	index@(_Z35group_norm_nhwc_bwd_one_pass_kernelI11Fp16IOFp16WLi64ELi26ELi416EEv26Group_norm_nhwc_bwd_params)
        /*07dc*/ 	.word	0x00000000


	//----- nvinfo : EIATTR_MIN_STACK_SIZE
	.align		4
.L_375:
        /*07e0*/ 	.byte	0x04, 0x12
        /*07e2*/ 	.short	(.L_377 - .L_376)
	.align		4
.L_376:
        /*07e4*/ 	.word	index@(_Z35group_norm_nhwc_bwd_one_pass_kernelI11Fp16IOFp16WLi128ELi26ELi416EEv26Group_norm_nhwc_bwd_params)
        /*07e8*/ 	.word	0x00000000


	//----- nvinfo : EIATTR_MIN_STACK_SIZE
	.align		4
.L_377:
        /*07ec*/ 	.byte	0x04, 0x12
        /*07ee*/ 	.short	(.L_379 - .L_378)
	.align		4
.L_378:
        /*07f0*/ 	.word	index@(_Z35group_norm_nhwc_bwd_one_pass_kernelI11Fp16IOFp16WLi256ELi26ELi416EEv26Group_norm_nhwc_bwd_params)
        /*07f4*/ 	.word	0x00000000


	//----- nvinfo : EIATTR_MIN_STACK_SIZE
	.align		4
.L_379:
        /*07f8*/ 	.byte	0x04, 0x12
        /*07fa*/ 	.short	(.L_381 - .L_380)
	.align		4
.L_380:
        /*07fc*/ 	.word	index@(_Z35group_norm_nhwc_bwd_one_pass_kernelI11Fp16IOFp16WLi512ELi26ELi416EEv26Group_norm_nhwc_bwd_params)
        /*0800*/ 	.word	0x00000000


	//----- nvinfo : EIATTR_MIN_STACK_SIZE
	.align		4
.L_381:
        /*0804*/ 	.byte	0x04, 0x12
        /*0806*/ 	.short	(.L_383 - .L_382)
	.align		4
.L_382:
        /*0808*/ 	.word	index@(_Z35group_norm_nhwc_bwd_one_pass_kernelI11Fp32IOFp32WLi64ELi26ELi416EEv26Group_norm_nhwc_bwd_params)
        /*080c*/ 	.word	0x00000000


	//----- nvinfo : EIATTR_MIN_STACK_SIZE
	.align		4
.L_383:
        /*0810*/ 	.byte	0x04, 0x12
        /*0812*/ 	.short	(.L_385 - .L_384)
	.align		4
.L_384:
        /*0814*/ 	.word	index@(_Z35group_norm_nhwc_bwd_one_pass_kernelI11Fp32IOFp32WLi128ELi26ELi416EEv26Group_norm_nhwc_bwd_params)
        /*0818*/ 	.word	0x00000000


	//----- nvinfo : EIATTR_MIN_STACK_SIZE
	.align		4
.L_385:
        /*081c*/ 	.byte	0x04, 0x12
        /*081e*/ 	.short	(.L_387 - .L_386)
	.align		4
.L_386:
        /*0820*/ 	.word	index@(_Z35group_norm_nhwc_bwd_one_pass_kernelI11Fp32IOFp32WLi256ELi26ELi416EEv26Group_norm_nhwc_bwd_params)
        /*0824*/ 	.word	0x00000000


	//----- nvinfo : EIATTR_MIN_STACK_SIZE
	.align		4
.L_387:
        /*0828*/ 	.byte	0x04, 0x12
        /*082a*/ 	.short	(.L_389 - .L_388)
	.align		4
.L_388:
        /*082c*/ 	.word	index@(_Z35group_norm_nhwc_bwd_one_pass_kernelI11Fp32IOFp32WLi512ELi26ELi416EEv26Group_norm_nhwc_bwd_params)
        /*0830*/ 	.word	0x00000000


	//----- nvinfo : EIATTR_MIN_STACK_SIZE
	.align		4
.L_389:
        /*0834*/ 	.byte	0x04, 0x12
        /*0836*/ 	.short	(.L_391 - .L_390)
	.align		4
.L_390:
        /*0838*/ 	.word	index@(_Z35group_norm_nhwc_bwd_one_pass_kernelI11Fp32IOBf16WLi64ELi26ELi416EEv26Group_norm_nhwc_bwd_params)
        /*083c*/ 	.word	0x00000000


	//----- nvinfo : EIATTR_MIN_STACK_SIZE
	.align		4
.L_391:
        /*0840*/ 	.byte	0x04, 0x12
        /*0842*/ 	.short	(.L_393 - .L_392)
	.align		4
.L_392:
        /*0844*/ 	.word	index@(_Z35group_norm_nhwc_bwd_one_pass_kernelI11Fp32IOBf16WLi128ELi26ELi416EEv26Group_norm_nhwc_bwd_params)
        /*0848*/ 	.word	0x00000000


	//----- nvinfo : EIATTR_MIN_STACK_SIZE
	.align		4
.L_393:
        /*084c*/ 	.byte	0x04, 0x12
        /*084e*/ 	.short	(.L_395 - .L_394)
	.align		4
.L_394:
        /*0850*/ 	.word	index@(_Z35group_norm_nhwc_bwd_one_pass_kernelI11Fp32IOBf16WLi256ELi26ELi416EEv26Group_norm_nhwc_bwd_params)
        /*0854*/ 	.word	0x00000000


	//----- nvinfo : EIATTR_MIN_STACK_SIZE
	.align		4
.L_395:
        /*0858*/ 	.byte	0x04, 0x12
        /*085a*/ 	.short	(.L_397 - .L_396)
	.align		4
.L_396:
        /*085c*/ 	.word	index@(_Z35group_norm_nhwc_bwd_one_pass_kernelI11Fp32IOBf16WLi512ELi26ELi416EEv26Group_norm_nhwc_bwd_params)
        /*0860*/ 	.word	0x00000000


	//----- nvinfo : EIATTR_MIN_STACK_SIZE
	.align		4
.L_397:
        /*0864*/ 	.byte	0x04, 0x12
        /*0866*/ 	.short	(.L_399 - .L_398)
	.align		4
.L_398:
        /*0868*/ 	.word	index@(_Z35group_norm_nhwc_bwd_one_pass_kernelI11Fp32IOFp16WLi64ELi26ELi416EEv26Group_norm_nhwc_bwd_params)
        /*086c*/ 	.word	0x00000000


	//----- nvinfo : EIATTR_MIN_STACK_SIZE
	.align		4
.L_399:
        /*0870*/ 	.byte	0x04, 0x12
        /*0872*/ 	.short	(.L_401 - .L_400)
	.align		4
.L_400:
        /*0874*/ 	.word	index@(_Z35group_norm_nhwc_bwd_one_pass_kernelI11Fp32IOFp16WLi128ELi26ELi416EEv26Group_norm_nhwc_bwd_params)
        /*0878*/ 	.word	0x00000000


	//----- nvinfo : EIATTR_MIN_STACK_SIZE
	.align		4
.L_401:
        /*087c*/ 	.byte	0x04, 0x12
        /*087e*/ 	.short	(.L_403 - .L_402)
	.align		4
.L_402:
        /*0880*/ 	.word	index@(_Z35group_norm_nhwc_bwd_one_pass_kernelI11Fp32IOFp16WLi256ELi26ELi416EEv26Group_norm_nhwc_bwd_params)
        /*0884*/ 	.word	0x00000000


	//----- nvinfo : EIATTR_MIN_STACK_SIZE
	.align		4
.L_403:
        /*0888*/ 	.byte	0x04, 0x12
        /*088a*/ 	.short	(.L_405 - .L_404)
	.align		4
.L_404:
        /*088c*/ 	.word	index@(_Z35group_norm_nhwc_bwd_one_pass_kernelI11Fp32IOFp16WLi512ELi26ELi416EEv26Group_norm_nhwc_bwd_params)
        /*0890*/ 	.word	0x00000000


	//----- nvinfo : EIATTR_MIN_STACK_SIZE
	.align		4
.L_405:
        /*0894*/ 	.byte	0x04, 0x12
        /*0896*/ 	.short	(.L_407 - .L_406)
	.align		4
.L_406:
        /*0898*/ 	.word	index@(_Z35group_norm_nhwc_fwd_one_pass_kernelI11Bf16IOFp32WLi64ELi26ELi416EEv26Group_norm_nhwc_fwd_params)
        /*089c*/ 	.word	0x00000000


	//----- nvinfo : EIATTR_MIN_STACK_SIZE
	.align		4
.L_407:
        /*08a0*/ 	.byte	0x04, 0x12
        /*08a2*/ 	.short	(.L_409 - .L_408)
	.align		4
.L_408:
        /*08a4*/ 	.word	index@(_Z35group_norm_nhwc_fwd_one_pass_kernelI11Bf16IOFp32WLi128ELi26ELi416EEv26Group_norm_nhwc_fwd_params)
        /*08a8*/ 	.word	0x00000000


	//----- nvinfo : EIATTR_MIN_STACK_SIZE
	.align		4
.L_409:
        /*08ac*/ 	.byte	0x04, 0x12
        /*08ae*/ 	.short	(.L_411 - .L_410)
	.align		4
.L_410:
        /*08b0*/ 	.word	index@(_Z35group_norm_nhwc_fwd_one_pass_kernelI11Bf16IOFp32WLi256ELi26ELi416EEv26Group_norm_nhwc_fwd_params)
        /*08b4*/ 	.word	0x00000000


	//----- nvinfo : EIATTR_MIN_STACK_SIZE
	.align		4
.L_411:
        /*08b8*/ 	.byte	0x04, 0x12
        /*08ba*/ 	.short	(.L_413 - .L_412)
	.align		4
.L_412:
        /*08bc*/ 	.word	index@(_Z35group_norm_nhwc_fwd_one_pass_kernelI11Bf16IOFp32WLi512ELi26ELi416EEv26Group_norm_nhwc_fwd_params)
        /*08c0*/ 	.word	0x00000000


	//----- nvinfo : EIATTR_MIN_STACK_SIZE
	.align		4
.L_413:
        /*08c4*/ 	.byte	0x04, 0x12
        /*08c6*/ 	.short	(.L_415 - .L_414)
	.align		4
.L_414:
        /*08c8*/ 	.word	index@(_Z35group_norm_nhwc_fwd_one_pass_kernelI11Bf16IOBf16WLi64ELi26ELi416EEv26Group_norm_nhwc_fwd_params)
        /*08cc*/ 	.word	0x00000000


	//----- nvinfo : EIATTR_MIN_STACK_SIZE
	.align		4
.L_415:
        /*08d0*/ 	.byte	0x04, 0x12
        /*08d2*/ 	.short	(.L_417 - .L_416)
	.align		4
.L_416:
        /*08d4*/ 	.word	index@(_Z35group_norm_nhwc_fwd_one_pass_kernelI11Bf16IOBf16WLi128ELi26ELi416EEv26Group_norm_nhwc_fwd_params)
        /*08d8*/ 	.word	0x00000000


	//----- nvinfo : EIATTR_MIN_STACK_SIZE
	.align		4
.L_417:
        /*08dc*/ 	.byte	0x04, 0x12
        /*08de*/ 	.short	(.L_419 - .L_418)
	.align		4
.L_418:
        /*08e0*/ 	.word	index@(_Z35group_norm_nhwc_fwd_one_pass_kernelI11Bf16IOBf16WLi256ELi26ELi416EEv26Group_norm_nhwc_fwd_params)
        /*08e4*/ 	.word	0x00000000


	//----- nvinfo : EIATTR_MIN_STACK_SIZE
	.align		4
.L_419:
        /*08e8*/ 	.byte	0x04, 0x12
        /*08ea*/ 	.short	(.L_421 - .L_420)
	.align		4
.L_420:
        /*08ec*/ 	.word	index@(_Z35group_norm_nhwc_fwd_one_pass_kernelI11Bf16IOBf16WLi512ELi26ELi416EEv26Group_norm_nhwc_fwd_params)
        /*08f0*/ 	.word	0x00000000


	//----- nvinfo : EIATTR_MIN_STACK_SIZE
	.align		4
.L_421:
        /*08f4*/ 	.byte	0x04, 0x12
        /*08f6*/ 	.short	(.L_423 - .L_422)
	.align		4
.L_422:
        /*08f8*/ 	.word	index@(_Z35group_norm_nhwc_fwd_one_pass_kernelI11Bf16IOFp16WLi64ELi26ELi416EEv26Group_norm_nhwc_fwd_params)
        /*08fc*/ 	.word	0x00000000


	//----- nvinfo : EIATTR_MIN_STACK_SIZE
	.align		4
.L_423:
        /*0900*/ 	.byte	0x04, 0x12
        /*0902*/ 	.short	(.L_425 - .L_424)
	.align		4
.L_424:
        /*0904*/ 	.word	index@(_Z35group_norm_nhwc_fwd_one_pass_kernelI11Bf16IOFp16WLi128ELi26ELi416EEv26Group_norm_nhwc_fwd_params)
        /*0908*/ 	.word	0x00000000


	//----- nvinfo : EIATTR_MIN_STACK_SIZE
	.align		4
.L_425:
        /*090c*/ 	.byte	0x04, 0x12
        /*090e*/ 	.short	(.L_427 - .L_426)
	.align		4
.L_426:
        /*0910*/ 	.word	index@(_Z35group_norm_nhwc_fwd_one_pass_kernelI11Bf16IOFp16WLi256ELi26ELi416EEv26Group_norm_nhwc_fwd_params)
        /*0914*/ 	.word	0x00000000


	//----- nvinfo : EIATTR_MIN_STACK_SIZE
	.align		4
.L_427:
        /*0918*/ 	.byte	0x04, 0x12
        /*091a*/ 	.short	(.L_429 - .L_428)
	.align		4
.L_428:
        /*091c*/ 	.word	index@(_Z35group_norm_nhwc_fwd_one_pass_kernelI11Bf16IOFp16WLi512ELi26ELi416EEv26Group_norm_nhwc_fwd_params)
        /*0920*/ 	.word	0x00000000


	//----- nvinfo : EIATTR_MIN_STACK_SIZE
	.align		4
.L_429:
        /*0924*/ 	.byte	0x04, 0x12
        /*0926*/ 	.short	(.L_431 - .L_430)
	.align		4
.L_430:
        /*0928*/ 	.word	index@(_Z35group_norm_nhwc_fwd_one_pass_kernelI11Fp16IOFp32WLi64ELi26ELi416EEv26Group_norm_nhwc_fwd_params)
        /*092c*/ 	.word	0x00000000


	//----- nvinfo : EIATTR_MIN_STACK_SIZE
	.align		4
.L_431:
        /*0930*/ 	.byte	0x04, 0x12
        /*0932*/ 	.short	(.L_433 - .L_432)
	.align		4
.L_432:
        /*0934*/ 	.word	index@(_Z35group_norm_nhwc_fwd_one_pass_kernelI11Fp16IOFp32WLi128ELi26ELi416EEv26Group_norm_nhwc_fwd_params)
        /*0938*/ 	.word	0x00000000


	//----- nvinfo : EIATTR_MIN_STACK_SIZE
	.align		4
.L_433:
        /*093c*/ 	.byte	0x04, 0x12
        /*093e*/ 	.short	(.L_435 - .L_434)
	.align		4
.L_434:
        /*0940*/ 	.word	index@(_Z35group_norm_nhwc_fwd_one_pass_kernelI11Fp16IOFp32WLi256ELi26ELi416EEv26Group_norm_nhwc_fwd_params)
        /*0944*/ 	.word	0x00000000


	//----- nvinfo : EIATTR_MIN_STACK_SIZE
	.align		4
.L_435:
        /*0948*/ 	.byte	0x04, 0x12
        /*094a*/ 	.short	(.L_437 - .L_436)
	.align		4
.L_436:
        /*094c*/ 	.word	index@(_Z35group_norm_nhwc_fwd_one_pass_kernelI11Fp16IOFp32WLi512ELi26ELi416EEv26Group_norm_nhwc_fwd_params)
        /*0950*/ 	.word	0x00000000


	//----- nvinfo : EIATTR_MIN_STACK_SIZE
	.align		4
.L_437:
        /*0954*/ 	.byte	0x04, 0x12
        /*0956*/ 	.short	(.L_439 - .L_438)
	.align		4
.L_438:
        /*0958*/ 	.word	index@(_Z35group_norm_nhwc_fwd_one_pass_kernelI11Fp16IOBf16WLi64ELi26ELi416EEv26Group_norm_nhwc_fwd_params)
        /*095c*/ 	.word	0x00000000


	//----- nvinfo : EIATTR_MIN_STACK_SIZE
	.align		4
.L_439:
        /*0960*/ 	.byte	0x04, 0x12
        /*0962*/ 	.short	(.L_441 - .L_440)
	.align		4
.L_440:
        /*0964*/ 	.word	index@(_Z35group_norm_nhwc_fwd_one_pass_kernelI11Fp16IOBf16WLi128ELi26ELi416EEv26Group_norm_nhwc_fwd_params)
        /*0968*/ 	.word	0x00000000


	//----- nvinfo : EIATTR_MIN_STACK_SIZE
	.align		4
.L_441:
        /*096c*/ 	.byte	0x04, 0x12
        /*096e*/ 	.short	(.L_443 - .L_442)
	.align		4
.L_442:
        /*0970*/ 	.word	index@(_Z35group_norm_nhwc_fwd_one_pass_kernelI11Fp16IOBf16WLi256ELi26ELi416EEv26Group_norm_nhwc_fwd_params)
        /*0974*/ 	.word	0x00000000


	//----- nvinfo : EIATTR_MIN_STACK_SIZE
	.align		4
.L_443:
        /*0978*/ 	.byte	0x04, 0x12
        /*097a*/ 	.short	(.L_445 - .L_444)
	.align		4
.L_444:
        /*097c*/ 	.word	index@(_Z35group_norm_nhwc_fwd_one_pass_kernelI11Fp16IOBf16WLi512ELi26ELi416EEv26Group_norm_nhwc_fwd_params)
        /*0980*/ 	.word	0x00000000


	//----- nvinfo : EIATTR_MIN_STACK_SIZE
	.align		4
.L_445:
        /*0984*/ 	.byte	0x04, 0x12
        /*0986*/ 	.short	(.L_447 - .L_446)
	.align		4
.L_446:
        /*0988*/ 	.word	index@(_Z35group_norm_nhwc_fwd_one_pass_kernelI11Fp16IOFp16WLi64ELi26ELi416EEv26Group_norm_nhwc_fwd_params)
        /*098c*/ 	.word	0x00000000


	//----- nvinfo : EIATTR_MIN_STACK_SIZE
	.align		4
.L_447:
        /*0990*/ 	.byte	0x04, 0x12
        /*0992*/ 	.short	(.L_449 - .L_448)
	.align		4
.L_448:
        /*0994*/ 	.word	index@(_Z35group_norm_nhwc_fwd_one_pass_kernelI11Fp16IOFp16WLi128ELi26ELi416EEv26Group_norm_nhwc_fwd_params)
        /*0998*/ 	.word	0x00000000


	//----- nvinfo : EIATTR_MIN_STACK_SIZE
	.align		4
.L_449:
        /*099c*/ 	.byte	0x04, 0x12
        /*099e*/ 	.short	(.L_451 - .L_450)
	.align		4
.L_450:
        /*09a0*/ 	.word	index@(_Z35group_norm_nhwc_fwd_one_pass_kernelI11Fp16IOFp16WLi256ELi26ELi416EEv26Group_norm_nhwc_fwd_params)
        /*09a4*/ 	.word	0x00000000


	//----- nvinfo : EIATTR_MIN_STACK_SIZE
	.align		4
.L_451:
        /*09a8*/ 	.byte	0x04, 0x12
        /*09aa*/ 	.short	(.L_453 - .L_452)
	.align		4
.L_452:
        /*09ac*/ 	.word	index@(_Z35group_norm_nhwc_fwd_one_pass_kernelI11Fp16IOFp16WLi512ELi26ELi416EEv26Group_norm_nhwc_fwd_params)
        /*09b0*/ 	.word	0x00000000


	//----- nvinfo : EIATTR_MIN_STACK_SIZE
	.align		4
.L_453:
        /*09b4*/ 	.byte	0x04, 0x12
        /*09b6*/ 	.short	(.L_455 - .L_454)
	.align		4
.L_454:
        /*09b8*/ 	.word	index@(_Z35group_norm_nhwc_fwd_one_pass_kernelI11Fp32IOFp32WLi64ELi26ELi416EEv26Group_norm_nhwc_fwd_params)
        /*09bc*/ 	.word	0x00000000


	//----- nvinfo : EIATTR_MIN_STACK_SIZE
	.align		4
.L_455:
        /*09c0*/ 	.byte	0x04, 0x12
        /*09c2*/ 	.short	(.L_457 - .L_456)
	.align		4
.L_456:
        /*09c4*/ 	.word	index@(_Z35group_norm_nhwc_fwd_one_pass_kernelI11Fp32IOFp32WLi128ELi26ELi416EEv26Group_norm_nhwc_fwd_params)
        /*09c8*/ 	.word	0x00000000


	//----- nvinfo : EIATTR_MIN_STACK_SIZE
	.align		4
.L_457:
        /*09cc*/ 	.byte	0x04, 0x12
        /*09ce*/ 	.short	(.L_459 - .L_458)
	.align		4
.L_458:
        /*09d0*/ 	.word	index@(_Z35group_norm_nhwc_fwd_one_pass_kernelI11Fp32IOFp32WLi256ELi26ELi416EEv26Group_norm_nhwc_fwd_params)
        /*09d4*/ 	.word	0x00000000


	//----- nvinfo : EIATTR_MIN_STACK_SIZE
	.align		4
.L_459:
        /*09d8*/ 	.byte	0x04, 0x12
        /*09da*/ 	.short	(.L_461 - .L_460)
	.align		4
.L_460:
        /*09dc*/ 	.word	index@(_Z35group_norm_nhwc_fwd_one_pass_kernelI11Fp32IOFp32WLi512ELi26ELi416EEv26Group_norm_nhwc_fwd_params)
        /*09e0*/ 	.word	0x00000000


	//----- nvinfo : EIATTR_MIN_STACK_SIZE
	.align		4
.L_461:
        /*09e4*/ 	.byte	0x04, 0x12
        /*09e6*/ 	.short	(.L_463 - .L_462)
	.align		4
.L_462:
        /*09e8*/ 	.word	index@(_Z35group_norm_nhwc_fwd_one_pass_kernelI11Fp32IOBf16WLi64ELi26ELi416EEv26Group_norm_nhwc_fwd_params)
        /*09ec*/ 	.word	0x00000000


	//----- nvinfo : EIATTR_MIN_STACK_SIZE
	.align		4
.L_463:
        /*09f0*/ 	.byte	0x04, 0x12
        /*09f2*/ 	.short	(.L_465 - .L_464)
	.align		4
.L_464:
        /*09f4*/ 	.word	index@(_Z35group_norm_nhwc_fwd_one_pass_kernelI11Fp32IOBf16WLi128ELi26ELi416EEv26Group_norm_nhwc_fwd_params)
        /*09f8*/ 	.word	0x00000000


	//----- nvinfo : EIATTR_MIN_STACK_SIZE
	.align		4
.L_465:
        /*09fc*/ 	.byte	0x04, 0x12
        /*09fe*/ 	.short	(.L_467 - .L_466)
	.align		4
.L_466:
        /*0a00*/ 	.word	index@(_Z35group_norm_nhwc_fwd_one_pass_kernelI11Fp32IOBf16WLi256ELi26ELi416EEv26Group_norm_nhwc_fwd_params)
        /*0a04*/ 	.word	0x00000000


	//----- nvinfo : EIATTR_MIN_STACK_SIZE
	.align		4
.L_467:
        /*0a08*/ 	.byte	0x04, 0x12
        /*0a0a*/ 	.short	(.L_469 - .L_468)
	.align		4
.L_468:
        /*0a0c*/ 	.word	index@(_Z35group_norm_nhwc_fwd_one_pass_kernelI11Fp32IOBf16WLi512ELi26ELi416EEv26Group_norm_nhwc_fwd_params)
        /*0a10*/ 	.word	0x00000000


	//----- nvinfo : EIATTR_MIN_STACK_SIZE
	.align		4
.L_469:
        /*0a14*/ 	.byte	0x04, 0x12
        /*0a16*/ 	.short	(.L_471 - .L_470)
	.align		4
.L_470:
        /*0a18*/ 	.word	index@(_Z35group_norm_nhwc_fwd_one_pass_kernelI11Fp32IOFp16WLi64ELi26ELi416EEv26Group_norm_nhwc_fwd_params)
        /*0a1c*/ 	.word	0x00000000


	//----- nvinfo : EIATTR_MIN_STACK_SIZE
	.align		4
.L_471:
        /*0a20*/ 	.byte	0x04, 0x12
        /*0a22*/ 	.short	(.L_473 - .L_472)
	.align		4
.L_472:
        /*0a24*/ 	.word	index@(_Z35group_norm_nhwc_fwd_one_pass_kernelI11Fp32IOFp16WLi128ELi26ELi416EEv26Group_norm_nhwc_fwd_params)
        /*0a28*/ 	.word	0x00000000


	//----- nvinfo : EIATTR_MIN_STACK_SIZE
	.align		4
.L_473:
        /*0a2c*/ 	.byte	0x04, 0x12
        /*0a2e*/ 	.short	(.L_475 - .L_474)
	.align		4
.L_474:
        /*0a30*/ 	.word	index@(_Z35group_norm_nhwc_fwd_one_pass_kernelI11Fp32IOFp16WLi256ELi26ELi416EEv26Group_norm_nhwc_fwd_params)
        /*0a34*/ 	.word	0x00000000


	//----- nvinfo : EIATTR_MIN_STACK_SIZE
	.align		4
.L_475:
        /*0a38*/ 	.byte	0x04, 0x12
        /*0a3a*/ 	.short	(.L_477 - .L_476)
	.align		4
.L_476:
        /*0a3c*/ 	.word	index@(_Z35group_norm_nhwc_fwd_one_pass_kernelI11Fp32IOFp16WLi512ELi26ELi416EEv26Group_norm_nhwc_fwd_params)
        /*0a40*/ 	.word	0x00000000
.L_477:


//--------------------- .nv.compat                --------------------------
	.section	.nv.compat,"",@"SHT_CUDA_COMPAT_INFO"
	.align	4
        /*0000*/ 	.byte	0x02, 0x09, 0x01, 0x00, 0x02, 0x02, 0x01, 0x00, 0x02, 0x05, 0x05, 0x00, 0x03, 0x07, 0x01, 0x01
        /*0010*/ 	.byte	0x02, 0x03, 0x00, 0x00, 0x02, 0x06, 0x01, 0x00, 0x04, 0x0b, 0x08, 0x00, 0x09, 0x00, 0x00, 0x00
        /*0020*/ 	.byte	0x00, 0x00, 0x00, 0x00


//--------------------- .nv.info._ZN3cub18CUB_300001_SM_10006detail11EmptyKernelIvEEvv --------------------------
	.section	.nv.info._ZN3cub18CUB_300001_SM_10006detail11EmptyKernelIvEEvv,"",@"SHT_CUDA_INFO"
	.sectionflags	@""
	.align	4


	//----- nvinfo : EIATTR_CUDA_API_VERSION
	.align		4
        /*0000*/ 	.byte	0x04, 0x37
        /*0002*/ 	.short	(.L_479 - .L_478)
.L_478:
        /*0004*/ 	.word	0x00000082


	//----- nvinfo : EIATTR_SPARSE_MMA_MASK
	.align		4
.L_479:
        /*0008*/ 	.byte	0x03, 0x50
        /*000a*/ 	.short	0x0000


	//----- nvinfo : EIATTR_MAXREG_COUNT
	.align		4
        /*000c*/ 	.byte	0x03, 0x1b
        /*000e*/ 	.short	0x00ff


	//----- nvinfo : EIATTR_MERCURY_ISA_VERSION
	.align		4
        /*0010*/ 	.byte	0x03, 0x5f
        /*0012*/ 	.short	0x0101


	//----- nvinfo : EIATTR_VRC_CTA_INIT_COUNT
	.align		4
        /*0014*/ 	.byte	0x02, 0x4a
	.zero		1
	.zero		1


	//----- nvinfo : EIATTR_EXIT_INSTR_OFFSETS
	.align		4
        /*0018*/ 	.byte	0x04, 0x1c
        /*001a*/ 	.short	(.L_481 - .L_480)


	//   ....[0]....
.L_480:
        /*001c*/ 	.word	0x00000010


	//----- nvinfo : EIATTR_SW_WAR
	.align		4
.L_481:
        /*0020*/ 	.byte	0x04, 0x36
        /*0022*/ 	.short	(.L_483 - .L_482)
.L_482:
        /*0024*/ 	.word	0x00000008
.L_483:


//--------------------- .nv.info._Z35group_norm_nhwc_bwd_one_pass_kernelI11Bf16IOFp32WLi64ELi26ELi416EEv26Group_norm_nhwc_bwd_params --------------------------
	.section	.nv.info._Z35group_norm_nhwc_bwd_one_pass_kernelI11Bf16IOFp32WLi64ELi26ELi416EEv26Group_norm_nhwc_bwd_params,"",@"SHT_CUDA_INFO"
	.sectionflags	@""
	.align	4


	//----- nvinfo : EIATTR_CUDA_API_VERSION
	.align		4
        /*0000*/ 	.byte	0x04, 0x37
        /*0002*/ 	.short	(.L_485 - .L_484)
.L_484:
        /*0004*/ 	.word	0x00000082


	//----- nvinfo : EIATTR_KPARAM_INFO
	.align		4
.L_485:
        /*0008*/ 	.byte	0x04, 0x17
        /*000a*/ 	.short	(.L_487 - .L_486)
.L_486:
        /*000c*/ 	.word	0x00000000
        /*0010*/ 	.short	0x0000
        /*0012*/ 	.short	0x0000
        /*0014*/ 	.byte	0x00, 0xf0, 0xe1, 0x02


	//----- nvinfo : EIATTR_SPARSE_MMA_MASK
	.align		4
.L_487:
        /*0018*/ 	.byte	0x03, 0x50
        /*001a*/ 	.short	0x0000


	//----- nvinfo : EIATTR_MAXREG_COUNT
	.align		4
        /*001c*/ 	.byte	0x03, 0x1b
        /*001e*/ 	.short	0x0080


	//----- nvinfo : EIATTR_NUM_BARRIERS
	.align		4
        /*0020*/ 	.byte	0x02, 0x4c
        /*0022*/ 	.byte	0x01
	.zero		1


	//----- nvinfo : EIATTR_MERCURY_ISA_VERSION
	.align		4
        /*0024*/ 	.byte	0x03, 0x5f
        /*0026*/ 	.short	0x0101


	//----- nvinfo : EIATTR_INT_WARP_WIDE_INSTR_OFFSETS
	.align		4
        /*0028*/ 	.byte	0x04, 0x31
        /*002a*/ 	.short	(.L_489 - .L_488)


	//   ....[0]....
.L_488:
        /*002c*/ 	.word	0x000024d0


	//   ....[1]....
        /*0030*/ 	.word	0x000024f0


	//   ....[2]....
        /*0034*/ 	.word	0x00002520


	//   ....[3]....
        /*0038*/ 	.word	0x00002570


	//   ....[4]....
        /*003c*/ 	.word	0x000026f0


	//   ....[5]....
        /*0040*/ 	.word	0x00002740


	//   ....[6]....
        /*0044*/ 	.word	0x00002750


	//   ....[7]....
        /*0048*/ 	.word	0x000027a0


	//----- nvinfo : EIATTR_COOP_GROUP_MASK_REGIDS
	.align		4
.L_489:
        /*004c*/ 	.byte	0x04, 0x29
        /*004e*/ 	.short	(.L_491 - .L_490)


	//   ....[0]....
.L_490:
        /*0050*/ 	.word	0xffffffff


	//   ....[1]....
        /*0054*/ 	.word	0xffffffff


	//   ....[2]....
        /*0058*/ 	.word	0xffffffff


	//   ....[3]....
        /*005c*/ 	.word	0xffffffff


	//   ....[4]....
        /*0060*/ 	.word	0xffffffff


	//   ....[5]....
        /*0064*/ 	.word	0xffffffff


	//   ....[6]....
        /*0068*/ 	.word	0xffffffff


	//   ....[7]....
        /*006c*/ 	.word	0xffffffff


	//   ....[8]....
        /*0070*/ 	.word	0xffffffff


	//   ....[9]....
        /*0074*/ 	.word	0xffffffff


	//----- nvinfo : EIATTR_COOP_GROUP_INSTR_OFFSETS
	.align		4
.L_491:
        /*0078*/ 	.byte	0x04, 0x28
        /*007a*/ 	.short	(.L_493 - .L_492)


	//   ....[0]....
.L_492:
        /*007c*/ 	.word	0x00001150


	//   ....[1]....
        /*0080*/ 	.word	0x00001180


	//   ....[2]....
        /*0084*/ 	.word	0x000011b0


	//   ....[3]....
        /*0088*/ 	.word	0x000011d0


	//   ....[4]....
        /*008c*/ 	.word	0x00001200


	//   ....[5]....
        /*0090*/ 	.word	0x00001220


	//   ....[6]....
        /*0094*/ 	.word	0x00001250


	//   ....[7]....
        /*0098*/ 	.word	0x00001270


	//   ....[8]....
        /*009c*/ 	.word	0x000012c0


	//   ....[9]....
        /*00a0*/ 	.word	0x000012d0


	//----- nvinfo : EIATTR_VRC_CTA_INIT_COUNT
	.align		4
.L_493:
        /*00a4*/ 	.byte	0x02, 0x4a
	.zero		1
	.zero		1


	//----- nvinfo : EIATTR_EXIT_INSTR_OFFSETS
	.align		4
        /*00a8*/ 	.byte	0x04, 0x1c
        /*00aa*/ 	.short	(.L_495 - .L_494)


	//   ....[0]....
.L_494:
        /*00ac*/ 	.word	0x00003680


	//   ....[1]....
        /*00b0*/ 	.word	0x000037b0


	//   ....[2]....
        /*00b4*/ 	.word	0x00003d60


	//   ....[3]....
        /*00b8*/ 	.word	0x00004310


	//----- nvinfo : EIATTR_MAX_THREADS
	.align		4
.L_495:
        /*00bc*/ 	.byte	0x04, 0x05
        /*00be*/ 	.short	(.L_497 - .L_496)
.L_496:
        /*00c0*/ 	.word	0x000001a0
        /*00c4*/ 	.word	0x00000001
        /*00c8*/ 	.word	0x00000001


	//----- nvinfo : EIATTR_CRS_STACK_SIZE
	.align		4
.L_497:
        /*00cc*/ 	.byte	0x04, 0x1e
        /*00ce*/ 	.short	(.L_499 - .L_498)
.L_498:
        /*00d0*/ 	.word	0x00000000


	//----- nvinfo : EIATTR_CBANK_PARAM_SIZE
	.align		4
.L_499:
        /*00d4*/ 	.byte	0x03, 0x19
        /*00d6*/ 	.short	0x00b8


	//----- nvinfo : EIATTR_PARAM_CBANK
	.align		4
        /*00d8*/ 	.byte	0x04, 0x0a
        /*00da*/ 	.short	(.L_501 - .L_500)
	.align		4
.L_500:
        /*00dc*/ 	.word	index@(.nv.constant0._Z35group_norm_nhwc_bwd_one_pass_kernelI11Bf16IOFp32WLi64ELi26ELi416EEv26Group_norm_nhwc_bwd_params)
        /*00e0*/ 	.short	0x0380
        /*00e2*/ 	.short	0x00b8


	//----- nvinfo : EIATTR_SW_WAR
	.align		4
.L_501:
        /*00e4*/ 	.byte	0x04, 0x36
        /*00e6*/ 	.short	(.L_503 - .L_502)
.L_502:
        /*00e8*/ 	.word	0x00000008
.L_503:


//--------------------- .nv.info._Z35group_norm_nhwc_bwd_one_pass_kernelI11Bf16IOFp32WLi128ELi26ELi416EEv26Group_norm_nhwc_bwd_params --------------------------
	.section	.nv.info._Z35group_norm_nhwc_bwd_one_pass_kernelI11Bf16IOFp32WLi128ELi26ELi416EEv26Group_norm_nhwc_bwd_params,"",@"SHT_CUDA_INFO"
	.sectionflags	@""
	.align	4


	//----- nvinfo : EIATTR_CUDA_API_VERSION
	.align		4
        /*0000*/ 	.byte	0x04, 0x37
        /*0002*/ 	.short	(.L_505 - .L_504)
.L_504:
        /*0004*/ 	.word	0x00000082


	//----- nvinfo : EIATTR_KPARAM_INFO
	.align		4
.L_505:
        /*0008*/ 	.byte	0x04, 0x17
        /*000a*/ 	.short	(.L_507 - .L_506)
.L_506:
        /*000c*/ 	.word	0x00000000
        /*0010*/ 	.short	0x0000
        /*0012*/ 	.short	0x0000
        /*0014*/ 	.byte	0x00, 0xf0, 0xe1, 0x02


	//----- nvinfo : EIATTR_SPARSE_MMA_MASK
	.align		4
.L_507:
        /*0018*/ 	.byte	0x03, 0x50
        /*001a*/ 	.short	0x0000


	//----- nvinfo : EIATTR_MAXREG_COUNT
	.align		4
        /*001c*/ 	.byte	0x03, 0x1b
        /*001e*/ 	.short	0x0080


	//----- nvinfo : EIATTR_NUM_BARRIERS
	.align		4
        /*0020*/ 	.byte	0x02, 0x4c
        /*0022*/ 	.byte	0x01
	.zero		1


	//----- nvinfo : EIATTR_MERCURY_ISA_VERSION
	.align		4
        /*0024*/ 	.byte	0x03, 0x5f
        /*0026*/ 	.short	0x0101


	//----- nvinfo : EIATTR_INT_WARP_WIDE_INSTR_OFFSETS
	.align		4
        /*0028*/ 	.byte	0x04, 0x31
        /*002a*/ 	.short	(.L_509 - .L_508)


	//   ....[0]....
.L_508:
        /*002c*/ 	.word	0x00001c90


	//----- nvinfo : EIATTR_COOP_GROUP_MASK_REGIDS
	.align		4
.L_509:
        /*0030*/ 	.byte	0x04, 0x29
        /*0032*/ 	.short	(.L_511 - .L_510)


	//   ....[0]....
.L_510:
        /*0034*/ 	.word	0xffffffff


	//   ....[1]....
        /*0038*/ 	.word	0xffffffff


	//   ....[2]....
        /*003c*/ 	.word	0xffffffff


	//   ....[3]....
        /*0040*/ 	.word	0xffffffff


	//   ....[4]....
        /*0044*/ 	.word	0xffffffff


	//   ....[5]....
        /*0048*/ 	.word	0xffffffff


	//   ....[6]....
        /*004c*/ 	.word	0xffffffff


	//   ....[7]....
        /*0050*/ 	.word	0xffffffff


	//   ....[8]....
        /*0054*/ 	.word	0xffffffff


	//   ....[9]....
        /*0058*/ 	.word	0xffffffff


	//----- nvinfo : EIATTR_COOP_GROUP_INSTR_OFFSETS
	.align		4
.L_511:
        /*005c*/ 	.byte	0x04, 0x28
        /*005e*/ 	.short	(.L_513 - .L_512)


	//   ....[0]....
.L_512:
        /*0060*/ 	.word	0x00001a60


	//   ....[1]....
        /*0064*/ 	.word	0x00001aa0


	//   ....[2]....
        /*0068*/ 	.word	0x00001b10


	//   ....[3]....
        /*006c*/ 	.word	0x00001b30


	//   ....[4]....
        /*0070*/ 	.word	0x00001b70


	//   ....[5]....
        /*0074*/ 	.word	0x00001b90


	//   ....[6]....
        /*0078*/ 	.word	0x00001bc0


	//   ....[7]....
        /*007c*/ 	.word	0x00001be0


	//   ....[8]....
        /*0080*/ 	.word	0x00001c30


	//   ....[9]....
        /*0084*/ 	.word	0x00001c40


	//----- nvinfo : EIATTR_VRC_CTA_INIT_COUNT
	.align		4
.L_513:
        /*0088*/ 	.byte	0x02, 0x4a
	.zero		1
	.zero		1


	//----- nvinfo : EIATTR_EXIT_INSTR_OFFSETS
	.align		4
        /*008c*/ 	.byte	0x04, 0x1c
        /*008e*/ 	.short	(.L_515 - .L_514)


	//   ....[0]....
.L_514:
        /*0090*/ 	.word	0x00004580


	//   ....[1]....
        /*0094*/ 	.word	0x000046b0


	//   ....[2]....
        /*0098*/ 	.word	0x00004c80


	//   ....[3]....
        /*009c*/ 	.word	0x00005230


	//----- nvinfo : EIATTR_MAX_THREADS
	.align		4
.L_515:
        /*00a0*/ 	.byte	0x04, 0x05
        /*00a2*/ 	.short	(.L_517 - .L_516)
.L_516:
        /*00a4*/ 	.word	0x000001a0
        /*00a8*/ 	.word	0x00000001
        /*00ac*/ 	.word	0x00000001


	//----- nvinfo : EIATTR_CRS_STACK_SIZE
	.align		4
.L_517:
        /*00b0*/ 	.byte	0x04, 0x1e
        /*00b2*/ 	.short	(.L_519 - .L_518)
.L_518:
        /*00b4*/ 	.word	0x00000000


	//----- nvinfo : EIATTR_CBANK_PARAM_SIZE
	.align		4
.L_519:
        /*00b8*/ 	.byte	0x03, 0x19
        /*00ba*/ 	.short	0x00b8


	//----- nvinfo : EIATTR_PARAM_CBANK
	.align		4
        /*00bc*/ 	.byte	0x04, 0x0a
        /*00be*/ 	.short	(.L_521 - .L_520)
	.align		4
.L_520:
        /*00c0*/ 	.word	index@(.nv.constant0._Z35group_norm_nhwc_bwd_one_pass_kernelI11Bf16IOFp32WLi128ELi26ELi416EEv26Group_norm_nhwc_bwd_params)
        /*00c4*/ 	.short	0x0380
        /*00c6*/ 	.short	0x00b8


	//----- nvinfo : EIATTR_SW_WAR
	.align		4
.L_521:
        /*00c8*/ 	.byte	0x04, 0x36
        /*00ca*/ 	.short	(.L_523 - .L_522)
.L_522:
        /*00cc*/ 	.word	0x00000008
.L_523:


//--------------------- .nv.info._Z35group_norm_nhwc_bwd_one_pass_kernelI11Bf16IOFp32WLi256ELi26ELi416EEv26Group_norm_nhwc_bwd_params --------------------------
	.section	.nv.info._Z35group_norm_nhwc_bwd_one_pass_kernelI11Bf16IOFp32WLi256ELi26ELi416EEv26Group_norm_nhwc_bwd_params,"",@"SHT_CUDA_INFO"
	.sectionflags	@""
	.align	4


	//----- nvinfo : EIATTR_CUDA_API_VERSION
	.align		4
        /*0000*/ 	.byte	0x04, 0x37
        /*0002*/ 	.short	(.L_525 - .L_524)
.L_524:
        /*0004*/ 	.word	0x00000082


	//----- nvinfo : EIATTR_KPARAM_INFO
	.align		4
.L_525:
        /*0008*/ 	.byte	0x04, 0x17
        /*000a*/ 	.short	(.L_527 - .L_526)
.L_526:
        /*000c*/ 	.word	0x00000000
        /*0010*/ 	.short	0x0000
        /*0012*/ 	.short	0x0000
        /*0014*/ 	.byte	0x00, 0xf0, 0xe1, 0x02


	//----- nvinfo : EIATTR_SPARSE_MMA_MASK
	.align		4
.L_527:
        /*0018*/ 	.byte	0x03, 0x50
        /*001a*/ 	.short	0x0000


	//----- nvinfo : EIATTR_MAXREG_COUNT
	.align		4
        /*001c*/ 	.byte	0x03, 0x1b
        /*001e*/ 	.short	0x0080


	//----- nvinfo : EIATTR_NUM_BARRIERS
	.align		4
        /*0020*/ 	.byte	0x02, 0x4c
        /*0022*/ 	.byte	0x01
	.zero		1


	//----- nvinfo : EIATTR_MERCURY_ISA_VERSION
	.align		4
        /*0024*/ 	.byte	0x03, 0x5f
        /*0026*/ 	.short	0x0101


	//----- nvinfo : EIATTR_COOP_GROUP_MASK_REGIDS
	.align		4
        /*0028*/ 	.byte	0x04, 0x29
        /*002a*/ 	.short	(.L_529 - .L_528)


	//   ....[0]....
.L_528:
        /*002c*/ 	.word	0xffffffff


	//   ....[1]....
        /*0030*/ 	.word	0xffffffff


	//   ....[2]....
        /*0034*/ 	.word	0xffffffff


	//   ....[3]....
        /*0038*/ 	.word	0xffffffff


	//   ....[4]....
        /*003c*/ 	.word	0xffffffff


	//   ....[5]....
        /*0040*/ 	.word	0xffffffff


	//   ....[6]....
        /*0044*/ 	.word	0xffffffff


	//   ....[7]....
        /*0048*/ 	.word	0xffffffff


	//   ....[8]....
        /*004c*/ 	.word	0xffffffff


	//   ....[9]....
        /*0050*/ 	.word	0xffffffff


	//----- nvinfo : EIATTR_COOP_GROUP_INSTR_OFFSETS
	.align		4
.L_529:
        /*0054*/ 	.byte	0x04, 0x28
        /*0056*/ 	.short	(.L_531 - .L_530)


	//   ....[0]....
.L_530:
        /*0058*/ 	.word	0x00002df0


	//   ....[1]....
        /*005c*/ 	.word	0x00002e30


	//   ....[2]....
        /*0060*/ 	.word	0x00002e70


	//   ....[3]....
        /*0064*/ 	.word	0x00002e90


	//   ....[4]....
        /*0068*/ 	.word	0x00002ec0


	//   ....[5]....
        /*006c*/ 	.word	0x00002ee0


	//   ....[6]....
        /*0070*/ 	.word	0x00002f10


	//   ....[7]....
        /*0074*/ 	.word	0x00002f30


	//   ....[8]....
        /*0078*/ 	.word	0x00002f80


	//   ....[9]....
        /*007c*/ 	.word	0x00002f90


	//----- nvinfo : EIATTR_VRC_CTA_INIT_COUNT
	.align		4
.L_531:
        /*0080*/ 	.byte	0x02, 0x4a
	.zero		1
	.zero		1


	//----- nvinfo : EIATTR_EXIT_INSTR_OFFSETS
	.align		4
        /*0084*/ 	.byte	0x04, 0x1c
        /*0086*/ 	.short	(.L_533 - .L_532)


	//   ....[0]....
.L_532:
        /*0088*/ 	.word	0x000063a0


	//   ....[1]....
        /*008c*/ 	.word	0x000064d0


	//   ....[2]....
        /*0090*/ 	.word	0x00006ac0


	//   ....[3]....
        /*0094*/ 	.word	0x00007070


	//----- nvinfo : EIATTR_MAX_THREADS
	.align		4
.L_533:
        /*0098*/ 	.byte	0x04, 0x05
        /*009a*/ 	.short	(.L_535 - .L_534)
.L_534:
        /*009c*/ 	.word	0x000001a0
        /*00a0*/ 	.word	0x00000001
        /*00a4*/ 	.word	0x00000001


	//----- nvinfo : EIATTR_CRS_STACK_SIZE
	.align		4
.L_535:
        /*00a8*/ 	.byte	0x04, 0x1e
        /*00aa*/ 	.short	(.L_537 - .L_536)
.L_536:
        /*00ac*/ 	.word	0x00000000


	//----- nvinfo : EIATTR_CBANK_PARAM_SIZE
	.align		4
.L_537:
        /*00b0*/ 	.byte	0x03, 0x19
        /*00b2*/ 	.short	0x00b8


	//----- nvinfo : EIATTR_PARAM_CBANK
	.align		4
        /*00b4*/ 	.byte	0x04, 0x0a
        /*00b6*/ 	.short	(.L_539 - .L_538)
	.align		4
.L_538:
        /*00b8*/ 	.word	index@(.nv.constant0._Z35group_norm_nhwc_bwd_one_pass_kernelI11Bf16IOFp32WLi256ELi26ELi416EEv26Group_norm_nhwc_bwd_params)
        /*00bc*/ 	.short	0x0380
        /*00be*/ 	.short	0x00b8


	//----- nvinfo : EIATTR_SW_WAR
	.align		4
.L_539:
        /*00c0*/ 	.byte	0x04, 0x36
        /*00c2*/ 	.short	(.L_541 - .L_540)
.L_540:
        /*00c4*/ 	.word	0x00000008
.L_541:


//--------------------- .nv.info._Z35group_norm_nhwc_bwd_one_pass_kernelI11Bf16IOFp32WLi512ELi26ELi416EEv26Group_norm_nhwc_bwd_params --------------------------
	.section	.nv.info._Z35group_norm_nhwc_bwd_one_pass_kernelI11Bf16IOFp32WLi512ELi26ELi416EEv26Group_norm_nhwc_bwd_params,"",@"SHT_CUDA_INFO"
	.sectionflags	@""
	.align	4


	//----- nvinfo : EIATTR_CUDA_API_VERSION
	.align		4
        /*0000*/ 	.byte	0x04, 0x37
        /*0002*/ 	.short	(.L_543 - .L_542)
.L_542:
        /*0004*/ 	.word	0x00000082


	//----- nvinfo : EIATTR_KPARAM_INFO
	.align		4
.L_543:
        /*0008*/ 	.byte	0x04, 0x17
        /*000a*/ 	.short	(.L_545 - .L_544)
.L_544:
        /*000c*/ 	.word	0x00000000
        /*0010*/ 	.short	0x0000
        /*0012*/ 	.short	0x0000
        /*0014*/ 	.byte	0x00, 0xf0, 0xe1, 0x02


	//----- nvinfo : EIATTR_SPARSE_MMA_MASK
	.align		4
.L_545:
        /*0018*/ 	.byte	0x03, 0x50
        /*001a*/ 	.short	0x0000


	//----- nvinfo : EIATTR_MAXREG_COUNT
	.align		4
        /*001c*/ 	.byte	0x03, 0x1b
        /*001e*/ 	.short	0x0080


	//----- nvinfo : EIATTR_NUM_BARRIERS
	.align		4
        /*0020*/ 	.byte	0x02, 0x4c
        /*0022*/ 	.byte	0x01
	.zero		1


	//----- nvinfo : EIATTR_MERCURY_ISA_VERSION
	.align		4
        /*0024*/ 	.byte	0x03, 0x5f
        /*0026*/ 	.short	0x0101


	//----- nvinfo : EIATTR_INT_WARP_WIDE_INSTR_OFFSETS
	.align		4
        /*0028*/ 	.byte	0x04, 0x31
        /*002a*/ 	.short	(.L_547 - .L_546)


	//   ....[0]....
.L_546:
        /*002c*/ 	.word	0x00005650


	//----- nvinfo : EIATTR_COOP_GROUP_MASK_REGIDS
	.align		4
.L_547:
        /*0030*/ 	.byte	0x04, 0x29
        /*0032*/ 	.short	(.L_549 - .L_548)


	//   ....[0]....
.L_548:
        /*0034*/ 	.word	0xffffffff


	//   ....[1]....
        /*0038*/ 	.word	0xffffffff


	//   ....[2]....
        /*003c*/ 	.word	0xffffffff


	//   ....[3]....
        /*0040*/ 	.word	0xffffffff


	//   ....[4]....
        /*0044*/ 	.word	0xffffffff


	//   ....[5]....
        /*0048*/ 	.word	0xffffffff


	//   ....[6]....
        /*004c*/ 	.word	0xffffffff


	//   ....[7]....
        /*0050*/ 	.word	0xffffffff


	//   ....[8]....
        /*0054*/ 	.word	0xffffffff


	//   ....[9]....
        /*0058*/ 	.word	0xffffffff


	//----- nvinfo : EIATTR_COOP_GROUP_INSTR_OFFSETS
	.align		4
.L_549:
        /*005c*/ 	.byte	0x04, 0x28
        /*005e*/ 	.short	(.L_551 - .L_550)


	//   ....[0]....
.L_550:
        /*0060*/ 	.word	0x000053b0


	//   ....[1]....
        /*0064*/ 	.word	0x000053f0


	//   ....[2]....
        /*0068*/ 	.word	0x000054a0


	//   ....[3]....
        /*006c*/ 	.word	0x000054c0


	//   ....[4]....
        /*0070*/ 	.word	0x00005530


	//   ....[5]....
        /*0074*/ 	.word	0x00005550


	//   ....[6]....
        /*0078*/ 	.word	0x00005580


	//   ....[7]....
        /*007c*/ 	.word	0x000055a0


	//   ....[8]....
        /*0080*/ 	.word	0x000055f0


	//   ....[9]....
        /*0084*/ 	.word	0x00005600


	//----- nvinfo : EIATTR_VRC_CTA_INIT_COUNT
	.align		4
.L_551:
        /*0088*/ 	.byte	0x02, 0x4a
	.zero		1
	.zero		1


	//----- nvinfo : EIATTR_EXIT_INSTR_OFFSETS
	.align		4
        /*008c*/ 	.byte	0x04, 0x1c
        /*008e*/ 	.short	(.L_553 - .L_552)


	//   ....[0]....
.L_552:
        /*0090*/ 	.word	0x0000a5c0


	//   ....[1]....
        /*0094*/ 	.word	0x0000a6f0


	//   ....[2]....
        /*0098*/ 	.word	0x0000acf0


	//   ....[3]....
        /*009c*/ 	.word	0x0000b2a0


	//----- nvinfo : EIATTR_MAX_THREADS
	.align		4
.L_553:
        /*00a0*/ 	.byte	0x04, 0x05
        /*00a2*/ 	.short	(.L_555 - .L_554)
.L_554:
        /*00a4*/ 	.word	0x000001a0
        /*00a8*/ 	.word	0x00000001
        /*00ac*/ 	.word	0x00000001


	//----- nvinfo : EIATTR_CRS_STACK_SIZE
	.align		4
.L_555:
        /*00b0*/ 	.byte	0x04, 0x1e
        /*00b2*/ 	.short	(.L_557 - .L_556)
.L_556:
        /*00b4*/ 	.word	0x00000000


	//----- nvinfo : EIATTR_CBANK_PARAM_SIZE
	.align		4
.L_557:
        /*00b8*/ 	.byte	0x03, 0x19
        /*00ba*/ 	.short	0x00b8


	//----- nvinfo : EIATTR_PARAM_CBANK
	.align		4
        /*00bc*/ 	.byte	0x04, 0x0a
        /*00be*/ 	.short	(.L_559 - .L_558)
	.align		4
.L_558:
        /*00c0*/ 	.word	index@(.nv.constant0._Z35group_norm_nhwc_bwd_one_pass_kernelI11Bf16IOFp32WLi512ELi26ELi416EEv26Group_norm_nhwc_bwd_params)
        /*00c4*/ 	.short	0x0380
        /*00c6*/ 	.short	0x00b8


	//----- nvinfo : EIATTR_SW_WAR
	.align		4
.L_559:
        /*00c8*/ 	.byte	0x04, 0x36
        /*00ca*/ 	.short	(.L_561 - .L_560)
.L_560:
        /*00cc*/ 	.word	0x00000008
.L_561:


//--------------------- .nv.info._Z35group_norm_nhwc_bwd_one_pass_kernelI11Bf16IOBf16WLi64ELi26ELi416EEv26Group_norm_nhwc_bwd_params --------------------------
	.section	.nv.info._Z35group_norm_nhwc_bwd_one_pass_kernelI11Bf16IOBf16WLi64ELi26ELi416EEv26Group_norm_nhwc_bwd_params,"",@"SHT_CUDA_INFO"
	.sectionflags	@""
	.align	4


	//----- nvinfo : EIATTR_CUDA_API_VERSION
	.align		4
        /*0000*/ 	.byte	0x04, 0x37
        /*0002*/ 	.short	(.L_563 - .L_562)
.L_562:
        /*0004*/ 	.word	0x00000082


	//----- nvinfo : EIATTR_KPARAM_INFO
	.align		4
.L_563:
        /*0008*/ 	.byte	0x04, 0x17
        /*000a*/ 	.short	(.L_565 - .L_564)
.L_564:
        /*000c*/ 	.word	0x00000000
        /*0010*/ 	.short	0x0000
        /*0012*/ 	.short	0x0000
        /*0014*/ 	.byte	0x00, 0xf0, 0xe1, 0x02


	//----- nvinfo : EIATTR_SPARSE_MMA_MASK
	.align		4
.L_565:
        /*0018*/ 	.byte	0x03, 0x50
        /*001a*/ 	.short	0x0000


	//----- nvinfo : EIATTR_MAXREG_COUNT
	.align		4
        /*001c*/ 	.byte	0x03, 0x1b
        /*001e*/ 	.short	0x0080


	//----- nvinfo : EIATTR_NUM_BARRIERS
	.align		4
        /*0020*/ 	.byte	0x02, 0x4c
        /*0022*/ 	.byte	0x01
	.zero		1


	//----- nvinfo : EIATTR_MERCURY_ISA_VERSION
	.align		4
        /*0024*/ 	.byte	0x03, 0x5f
        /*0026*/ 	.short	0x0101


	//----- nvinfo : EIATTR_INT_WARP_WIDE_INSTR_OFFSETS
	.align		4
        /*0028*/ 	.byte	0x04, 0x31
        /*002a*/ 	.short	(.L_567 - .L_566)


	//   ....[0]....
.L_566:
        /*002c*/ 	.word	0x00002540


	//   ....[1]....
        /*0030*/ 	.word	0x00002560


	//   ....[2]....
        /*0034*/ 	.word	0x00002590


	//   ....[3]....
        /*0038*/ 	.word	0x000025e0


	//   ....[4]....
        /*003c*/ 	.word	0x00002760


	//   ....[5]....
        /*0040*/ 	.word	0x000027b0


	//   ....[6]....
        /*0044*/ 	.word	0x000027c0


	//   ....[7]....
        /*0048*/ 	.word	0x00002810


	//----- nvinfo : EIATTR_COOP_GROUP_MASK_REGIDS
	.align		4
.L_567:
        /*004c*/ 	.byte	0x04, 0x29
        /*004e*/ 	.short	(.L_569 - .L_568)


	//   ....[0]....
.L_568:
        /*0050*/ 	.word	0xffffffff


	//   ....[1]....
        /*0054*/ 	.word	0xffffffff


	//   ....[2]....
        /*0058*/ 	.word	0xffffffff


	//   ....[3]....
        /*005c*/ 	.word	0xffffffff


	//   ....[4]....
        /*0060*/ 	.word	0xffffffff


	//   ....[5]....
        /*0064*/ 	.word	0xffffffff


	//   ....[6]....
        /*0068*/ 	.word	0xffffffff


	//   ....[7]....
        /*006c*/ 	.word	0xffffffff


	//   ....[8]....
        /*0070*/ 	.word	0xffffffff


	//   ....[9]....
        /*0074*/ 	.word	0xffffffff


	//----- nvinfo : EIATTR_COOP_GROUP_INSTR_OFFSETS
	.align		4
.L_569:
        /*0078*/ 	.byte	0x04, 0x28
        /*007a*/ 	.short	(.L_571 - .L_570)


	//   ....[0]....
.L_570:
        /*007c*/ 	.word	0x00001180


	//   ....[1]....
        /*0080*/ 	.word	0x000011c0


	//   ....[2]....
        /*0084*/ 	.word	0x00001220


	//   ....[3]....
        /*0088*/ 	.word	0x00001240


	//   ....[4]....
        /*008c*/ 	.word	0x00001270


	//   ....[5]....
        /*0090*/ 	.word	0x00001290


	//   ....[6]....
        /*0094*/ 	.word	0x000012c0


	//   ....[7]....
        /*0098*/ 	.word	0x000012e0


	//   ....[8]....
        /*009c*/ 	.word	0x00001330


	//   ....[9]....
        /*00a0*/ 	.word	0x00001340


	//----- nvinfo : EIATTR_VRC_CTA_INIT_COUNT
	.align		4
.L_571:
        /*00a4*/ 	.byte	0x02, 0x4a
	.zero		1
	.zero		1


	//----- nvinfo : EIATTR_EXIT_INSTR_OFFSETS
	.align		4
        /*00a8*/ 	.byte	0x04, 0x1c
        /*00aa*/ 	.short	(.L_573 - .L_572)


	//   ....[0]....
.L_572:
        /*00ac*/ 	.word	0x000036f0


	//   ....[1]....
        /*00b0*/ 	.word	0x00003820


	//   ....[2]....
        /*00b4*/ 	.word	0x00003e10


	//   ....[3]....
        /*00b8*/ 	.word	0x00004410


	//----- nvinfo : EIATTR_MAX_THREADS
	.align		4
.L_573:
        /*00bc*/ 	.byte	0x04, 0x05
        /*00be*/ 	.short	(.L_575 - .L_574)
.L_574:
        /*00c0*/ 	.word	0x000001a0
        /*00c4*/ 	.word	0x00000001
        /*00c8*/ 	.word	0x00000001


	//----- nvinfo : EIATTR_CRS_STACK_SIZE
	.align		4
.L_575:
        /*00cc*/ 	.byte	0x04, 0x1e
        /*00ce*/ 	.short	(.L_577 - .L_576)
.L_576:
        /*00d0*/ 	.word	0x00000000


	//----- nvinfo : EIATTR_CBANK_PARAM_SIZE
	.align		4
.L_577:
        /*00d4*/ 	.byte	0x03, 0x19
        /*00d6*/ 	.short	0x00b8


	//----- nvinfo : EIATTR_PARAM_CBANK
	.align		4
        /*00d8*/ 	.byte	0x04, 0x0a
        /*00da*/ 	.short	(.L_579 - .L_578)
	.align		4
.L_578:
        /*00dc*/ 	.word	index@(.nv.constant0._Z35group_norm_nhwc_bwd_one_pass_kernelI11Bf16IOBf16WLi64ELi26ELi416EEv26Group_norm_nhwc_bwd_params)
        /*00e0*/ 	.short	0x0380
        /*00e2*/ 	.short	0x00b8


	//----- nvinfo : EIATTR_SW_WAR
	.align		4
.L_579:
        /*00e4*/ 	.byte	0x04, 0x36
        /*00e6*/ 	.short	(.L_581 - .L_580)
.L_580:
        /*00e8*/ 	.word	0x00000008
.L_581:


//--------------------- .nv.info._Z35group_norm_nhwc_bwd_one_pass_kernelI11Bf16IOBf16WLi128ELi26ELi416EEv26Group_norm_nhwc_bwd_params --------------------------
	.section	.nv.info._Z35group_norm_nhwc_bwd_one_pass_kernelI11Bf16IOBf16WLi128ELi26ELi416EEv26Group_norm_nhwc_bwd_params,"",@"SHT_CUDA_INFO"
	.sectionflags	@""
	.align	4


	//----- nvinfo : EIATTR_CUDA_API_VERSION
	.align		4
        /*0000*/ 	.byte	0x04, 0x37
        /*0002*/ 	.short	(.L_583 - .L_582)
.L_582:
        /*0004*/ 	.word	0x00000082


	//----- nvinfo : EIATTR_KPARAM_INFO
	.align		4
.L_583:
        /*0008*/ 	.byte	0x04, 0x17
        /*000a*/ 	.short	(.L_585 - .L_584)
.L_584:
        /*000c*/ 	.word	0x00000000
        /*0010*/ 	.short	0x0000
        /*0012*/ 	.short	0x0000
        /*0014*/ 	.byte	0x00, 0xf0, 0xe1, 0x02


	//----- nvinfo : EIATTR_SPARSE_MMA_MASK
	.align		4
.L_585:
        /*0018*/ 	.byte	0x03, 0x50
        /*001a*/ 	.short	0x0000


	//----- nvinfo : EIATTR_MAXREG_COUNT
	.align		4
        /*001c*/ 	.byte	0x03, 0x1b
        /*001e*/ 	.short	0x0080


	//----- nvinfo : EIATTR_NUM_BARRIERS
	.align		4
        /*0020*/ 	.byte	0x02, 0x4c
        /*0022*/ 	.byte	0x01
	.zero		1


	//----- nvinfo : EIATTR_MERCURY_ISA_VERSION
	.align		4
        /*0024*/ 	.byte	0x03, 0x5f
        /*0026*/ 	.short	0x0101


	//----- nvinfo : EIATTR_INT_WARP_WIDE_INSTR_OFFSETS
	.align		4
        /*0028*/ 	.byte	0x04, 0x31
        /*002a*/ 	.short	(.L_587 - .L_586)


	//   ....[0]....
.L_586:
        /*002c*/ 	.word	0x00001cd0


	//----- nvinfo : EIATTR_COOP_GROUP_MASK_REGIDS
	.align		4
.L_587:
        /*0030*/ 	.byte	0x04, 0x29
        /*0032*/ 	.short	(.L_589 - .L_588)


	//   ....[0]....
.L_588:
        /*0034*/ 	.word	0xffffffff


	//   ....[1]....
        /*0038*/ 	.word	0xffffffff


	//   ....[2]....
        /*003c*/ 	.word	0xffffffff


	//   ....[3]....
        /*0040*/ 	.word	0xffffffff


	//   ....[4]....
        /*0044*/ 	.word	0xffffffff


	//   ....[5]....
        /*0048*/ 	.word	0xffffffff


	//   ....[6]....
        /*004c*/ 	.word	0xffffffff


	//   ....[7]....
        /*0050*/ 	.word	0xffffffff


	//   ....[8]....
        /*0054*/ 	.word	0xffffffff


	//   ....[9]....
        /*0058*/ 	.word	0xffffffff


	//----- nvinfo : EIATTR_COOP_GROUP_INSTR_OFFSETS
	.align		4
.L_589:
        /*005c*/ 	.byte	0x04, 0x28
        /*005e*/ 	.short	(.L_591 - .L_590)


	//   ....[0]....
.L_590:
        /*0060*/ 	.word	0x00001a70


	//   ....[1]....
        /*0064*/ 	.word	0x00001ab0


	//   ....[2]....
        /*0068*/ 	.word	0x00001b40


	//   ....[3]....
        /*006c*/ 	.word	0x00001b70


	//   ....[4]....
        /*0070*/ 	.word	0x00001bb0


	//   ....[5]....
        /*0074*/ 	.word	0x00001bd0


	//   ....[6]....
        /*0078*/ 	.word	0x00001c00


	//   ....[7]....
        /*007c*/ 	.word	0x00001c20


	//   ....[8]....
        /*0080*/ 	.word	0x00001c70


	//   ....[9]....
        /*0084*/ 	.word	0x00001c80


	//----- nvinfo : EIATTR_VRC_CTA_INIT_COUNT
	.align		4
.L_591:
        /*0088*/ 	.byte	0x02, 0x4a
	.zero		1
	.zero		1


	//----- nvinfo : EIATTR_EXIT_INSTR_OFFSETS
	.align		4
        /*008c*/ 	.byte	0x04, 0x1c
        /*008e*/ 	.short	(.L_593 - .L_592)


	//   ....[0]....
.L_592:
        /*0090*/ 	.word	0x000045c0


	//   ....[1]....
        /*0094*/ 	.word	0x000046f0


	//   ....[2]....
        /*0098*/ 	.word	0x00004ce0


	//   ....[3]....
        /*009c*/ 	.word	0x000052e0


	//----- nvinfo : EIATTR_MAX_THREADS
	.align		4
.L_593:
        /*00a0*/ 	.byte	0x04, 0x05
        /*00a2*/ 	.short	(.L_595 - .L_594)
.L_594:
        /*00a4*/ 	.word	0x000001a0
        /*00a8*/ 	.word	0x00000001
        /*00ac*/ 	.word	0x00000001


	//----- nvinfo : EIATTR_CRS_STACK_SIZE
	.align		4
.L_595:
        /*00b0*/ 	.byte	0x04, 0x1e
        /*00b2*/ 	.short	(.L_597 - .L_596)
.L_596:
        /*00b4*/ 	.word	0x00000000


	//----- nvinfo : EIATTR_CBANK_PARAM_SIZE
	.align		4
.L_597:
        /*00b8*/ 	.byte	0x03, 0x19
        /*00ba*/ 	.short	0x00b8


	//----- nvinfo : EIATTR_PARAM_CBANK
	.align		4
        /*00bc*/ 	.byte	0x04, 0x0a
        /*00be*/ 	.short	(.L_599 - .L_598)
	.align		4
.L_598:
        /*00c0*/ 	.word	index@(.nv.constant0._Z35group_norm_nhwc_bwd_one_pass_kernelI11Bf16IOBf16WLi128ELi26ELi416EEv26Group_norm_nhwc_bwd_params)
        /*00c4*/ 	.short	0x0380
        /*00c6*/ 	.short	0x00b8


	//----- nvinfo : EIATTR_SW_WAR
	.align		4
.L_599:
        /*00c8*/ 	.byte	0x04, 0x36
        /*00ca*/ 	.short	(.L_601 - .L_600)
.L_600:
        /*00cc*/ 	.word	0x00000008
.L_601:


//--------------------- .nv.info._Z35group_norm_nhwc_bwd_one_pass_kernelI11Bf16IOBf16WLi256ELi26ELi416EEv26Group_norm_nhwc_bwd_params --------------------------
	.section	.nv.info._Z35group_norm_nhwc_bwd_one_pass_kernelI11Bf16IOBf16WLi256ELi26ELi416EEv26Group_norm_nhwc_bwd_params,"",@"SHT_CUDA_INFO"
	.sectionflags	@""
	.align	4


	//----- nvinfo : EIATTR_CUDA_API_VERSION
	.align		4
        /*0000*/ 	.byte	0x04, 0x37
        /*0002*/ 	.short	(.L_603 - .L_602)
.L_602:
        /*0004*/ 	.word	0x00000082


	//----- nvinfo : EIATTR_KPARAM_INFO
	.align		4
.L_603:
        /*0008*/ 	.byte	0x04, 0x17
        /*000a*/ 	.short	(.L_605 - .L_604)
.L_604:
        /*000c*/ 	.word	0x00000000
        /*0010*/ 	.short	0x0000
        /*0012*/ 	.short	0x0000
        /*0014*/ 	.byte	0x00, 0xf0, 0xe1, 0x02


	//----- nvinfo : EIATTR_SPARSE_MMA_MASK
	.align		4
.L_605:
        /*0018*/ 	.byte	0x03, 0x50
        /*001a*/ 	.short	0x0000


	//----- nvinfo : EIATTR_MAXREG_COUNT
	.align		4
        /*001c*/ 	.byte	0x03, 0x1b
        /*001e*/ 	.short	0x0080


	//----- nvinfo : EIATTR_NUM_BARRIERS
	.align		4
        /*0020*/ 	.byte	0x02, 0x4c
        /*0022*/ 	.byte	0x01
	.zero		1


	//----- nvinfo : EIATTR_MERCURY_ISA_VERSION
	.align		4
        /*0024*/ 	.byte	0x03, 0x5f
        /*0026*/ 	.short	0x0101


	//----- nvinfo : EIATTR_COOP_GROUP_MASK_REGIDS
	.align		4
        /*0028*/ 	.byte	0x04, 0x29
        /*002a*/ 	.short	(.L_607 - .L_606)


	//   ....[0]....
.L_606:
        /*002c*/ 	.word	0xffffffff


	//   ....[1]....
        /*0030*/ 	.word	0xffffffff


	//   ....[2]....
        /*0034*/ 	.word	0xffffffff


	//   ....[3]....
        /*0038*/ 	.word	0xffffffff


	//   ....[4]....
        /*003c*/ 	.word	0xffffffff


	//   ....[5]....
        /*0040*/ 	.word	0xffffffff


	//   ....[6]....
        /*0044*/ 	.word	0xffffffff


	//   ....[7]....
        /*0048*/ 	.word	0xffffffff


	//   ....[8]....
        /*004c*/ 	.word	0xffffffff


	//   ....[9]....
        /*0050*/ 	.word	0xffffffff


	//----- nvinfo : EIATTR_COOP_GROUP_INSTR_OFFSETS
	.align		4
.L_607:
        /*0054*/ 	.byte	0x04, 0x28
        /*0056*/ 	.short	(.L_609 - .L_608)


	//   ....[0]....
.L_608:
        /*0058*/ 	.word	0x00002e70


	//   ....[1]....
        /*005c*/ 	.word	0x00002eb0


	//   ....[2]....
        /*0060*/ 	.word	0x00002ef0


	//   ....[3]....
        /*0064*/ 	.word	0x00002f10


	//   ....[4]....
        /*0068*/ 	.word	0x00002f40


	//   ....[5]....
        /*006c*/ 	.word	0x00002f60


	//   ....[6]....
        /*0070*/ 	.word	0x00002f90


	//   ....[7]....
        /*0074*/ 	.word	0x00002fb0


	//   ....[8]....
        /*0078*/ 	.word	0x00003000


	//   ....[9]....
        /*007c*/ 	.word	0x00003010


	//----- nvinfo : EIATTR_VRC_CTA_INIT_COUNT
	.align		4
.L_609:
        /*0080*/ 	.byte	0x02, 0x4a
	.zero		1
	.zero		1


	//----- nvinfo : EIATTR_EXIT_INSTR_OFFSETS
	.align		4
        /*0084*/ 	.byte	0x04, 0x1c
        /*0086*/ 	.short	(.L_611 - .L_610)


	//   ....[0]....
.L_610:
        /*0088*/ 	.word	0x00006420


	//   ....[1]....
        /*008c*/ 	.word	0x00006550


	//   ....[2]....
        /*0090*/ 	.word	0x00006b60


	//   ....[3]....
        /*0094*/ 	.word	0x00007160


	//----- nvinfo : EIATTR_MAX_THREADS
	.align		4
.L_611:
        /*0098*/ 	.byte	0x04, 0x05
        /*009a*/ 	.short	(.L_613 - .L_612)
.L_612:
        /*009c*/ 	.word	0x000001a0
        /*00a0*/ 	.word	0x00000001
        /*00a4*/ 	.word	0x00000001


	//----- nvinfo : EIATTR_CRS_STACK_SIZE
	.align		4
.L_613:
        /*00a8*/ 	.byte	0x04, 0x1e
        /*00aa*/ 	.short	(.L_615 - .L_614)
.L_614:
        /*00ac*/ 	.word	0x00000000


	//----- nvinfo : EIATTR_CBANK_PARAM_SIZE
	.align		4
.L_615:
        /*00b0*/ 	.byte	0x03, 0x19
        /*00b2*/ 	.short	0x00b8


	//----- nvinfo : EIATTR_PARAM_CBANK
	.align		4
        /*00b4*/ 	.byte	0x04, 0x0a
        /*00b6*/ 	.short	(.L_617 - .L_616)
	.align		4
.L_616:
        /*00b8*/ 	.word	index@(.nv.constant0._Z35group_norm_nhwc_bwd_one_pass_kernelI11Bf16IOBf16WLi256ELi26ELi416EEv26Group_norm_nhwc_bwd_params)
        /*00bc*/ 	.short	0x0380
        /*00be*/ 	.short	0x00b8


	//----- nvinfo : EIATTR_SW_WAR
	.align		4
.L_617:
        /*00c0*/ 	.byte	0x04, 0x36
        /*00c2*/ 	.short	(.L_619 - .L_618)
.L_618:
        /*00c4*/ 	.word	0x00000008
.L_619:


//--------------------- .nv.info._Z35group_norm_nhwc_bwd_one_pass_kernelI11Bf16IOBf16WLi512ELi26ELi416EEv26Group_norm_nhwc_bwd_params --------------------------
	.section	.nv.info._Z35group_norm_nhwc_bwd_one_pass_kernelI11Bf16IOBf16WLi512ELi26ELi416EEv26Group_norm_nhwc_bwd_params,"",@"SHT_CUDA_INFO"
	.sectionflags	@""
	.align	4


	//----- nvinfo : EIATTR_CUDA_API_VERSION
	.align		4
        /*0000*/ 	.byte	0x04, 0x37
        /*0002*/ 	.short	(.L_621 - .L_620)
.L_620:
        /*0004*/ 	.word	0x00000082


	//----- nvinfo : EIATTR_KPARAM_INFO
	.align		4
.L_621:
        /*0008*/ 	.byte	0x04, 0x17
        /*000a*/ 	.short	(.L_623 - .L_622)
.L_622:
        /*000c*/ 	.word	0x00000000
        /*0010*/ 	.short	0x0000
        /*0012*/ 	.short	0x0000
        /*0014*/ 	.byte	0x00, 0xf0, 0xe1, 0x02


	//----- nvinfo : EIATTR_SPARSE_MMA_MASK
	.align		4
.L_623:
        /*0018*/ 	.byte	0x03, 0x50
        /*001a*/ 	.short	0x0000


	//----- nvinfo : EIATTR_MAXREG_COUNT
	.align		4
        /*001c*/ 	.byte	0x03, 0x1b
        /*001e*/ 	.short	0x0080


	//----- nvinfo : EIATTR_NUM_BARRIERS
	.align		4
        /*0020*/ 	.byte	0x02, 0x4c
        /*0022*/ 	.byte	0x01
	.zero		1


	//----- nvinfo : EIATTR_MERCURY_ISA_VERSION
	.align		4
        /*0024*/ 	.byte	0x03, 0x5f
        /*0026*/ 	.short	0x0101


	//----- nvinfo : EIATTR_INT_WARP_WIDE_INSTR_OFFSETS
	.align		4
        /*0028*/ 	.byte	0x04, 0x31
        /*002a*/ 	.short	(.L_625 - .L_624)


	//   ....[0]....
.L_624:
        /*002c*/ 	.word	0x000056e0


	//----- nvinfo : EIATTR_COOP_GROUP_MASK_REGIDS
	.align		4
.L_625:
        /*0030*/ 	.byte	0x04, 0x29
        /*0032*/ 	.short	(.L_627 - .L_626)


	//   ....[0]....
.L_626:
        /*0034*/ 	.word	0xffffffff


	//   ....[1]....
        /*0038*/ 	.word	0xffffffff


	//   ....[2]....
        /*003c*/ 	.word	0xffffffff


	//   ....[3]....
        /*0040*/ 	.word	0xffffffff


	//   ....[4]....
        /*0044*/ 	.word	0xffffffff


	//   ....[5]....
        /*0048*/ 	.word	0xffffffff


	//   ....[6]....
        /*004c*/ 	.word	0xffffffff


	//   ....[7]....
        /*0050*/ 	.word	0xffffffff


	//   ....[8]....
        /*0054*/ 	.word	0xffffffff


	//   ....[9]....
        /*0058*/ 	.word	0xffffffff


	//----- nvinfo : EIATTR_COOP_GROUP_INSTR_OFFSETS
	.align		4
.L_627:
        /*005c*/ 	.byte	0x04, 0x28
        /*005e*/ 	.short	(.L_629 - .L_628)


	//   ....[0]....
.L_628:
        /*0060*/ 	.word	0x00005440


	//   ....[1]....
        /*0064*/ 	.word	0x00005480


	//   ....[2]....
        /*0068*/ 	.word	0x00005530


	//   ....[3]....
        /*006c*/ 	.word	0x00005550


	//   ....[4]....
        /*0070*/ 	.word	0x000055c0


	//   ....[5]....
        /*0074*/ 	.word	0x000055e0


	//   ....[6]....
        /*0078*/ 	.word	0x00005610


	//   ....[7]....
        /*007c*/ 	.word	0x00005630


	//   ....[8]....
        /*0080*/ 	.word	0x00005680


	//   ....[9]....
        /*0084*/ 	.word	0x00005690


	//----- nvinfo : EIATTR_VRC_CTA_INIT_COUNT
	.align		4
.L_629:
        /*0088*/ 	.byte	0x02, 0x4a
	.zero		1
	.zero		1


	//----- nvinfo : EIATTR_EXIT_INSTR_OFFSETS
	.align		4
        /*008c*/ 	.byte	0x04, 0x1c
        /*008e*/ 	.short	(.L_631 - .L_630)


	//   ....[0]....
.L_630:
        /*0090*/ 	.word	0x0000a650


	//   ....[1]....
        /*0094*/ 	.word	0x0000a780


	//   ....[2]....
        /*0098*/ 	.word	0x0000ada0


	//   ....[3]....
        /*009c*/ 	.word	0x0000b3a0


	//----- nvinfo : EIATTR_MAX_THREADS
	.align		4
.L_631:
        /*00a0*/ 	.byte	0x04, 0x05
        /*00a2*/ 	.short	(.L_633 - .L_632)
.L_632:
        /*00a4*/ 	.word	0x000001a0
        /*00a8*/ 	.word	0x00000001
        /*00ac*/ 	.word	0x00000001


	//----- nvinfo : EIATTR_CRS_STACK_SIZE
	.align		4
.L_633:
        /*00b0*/ 	.byte	0x04, 0x1e
        /*00b2*/ 	.short	(.L_635 - .L_634)
.L_634:
        /*00b4*/ 	.word	0x00000000


	//----- nvinfo : EIATTR_CBANK_PARAM_SIZE
	.align		4
.L_635:
        /*00b8*/ 	.byte	0x03, 0x19
        /*00ba*/ 	.short	0x00b8


	//----- nvinfo : EIATTR_PARAM_CBANK
	.align		4
        /*00bc*/ 	.byte	0x04, 0x0a
        /*00be*/ 	.short	(.L_637 - .L_636)
	.align		4
.L_636:
        /*00c0*/ 	.word	index@(.nv.constant0._Z35group_norm_nhwc_bwd_one_pass_kernelI11Bf16IOBf16WLi512ELi26ELi416EEv26Group_norm_nhwc_bwd_params)
        /*00c4*/ 	.short	0x0380
        /*00c6*/ 	.short	0x00b8


	//----- nvinfo : EIATTR_SW_WAR
	.align		4
.L_637:
        /*00c8*/ 	.byte	0x04, 0x36
        /*00ca*/ 	.short	(.L_639 - .L_638)
.L_638:
        /*00cc*/ 	.word	0x00000008
.L_639:


//--------------------- .nv.info._Z35group_norm_nhwc_bwd_one_pass_kernelI11Bf16IOFp16WLi64ELi26ELi416EEv26Group_norm_nhwc_bwd_params --------------------------
	.section	.nv.info._Z35group_norm_nhwc_bwd_one_pass_kernelI11Bf16IOFp16WLi64ELi26ELi416EEv26Group_norm_nhwc_bwd_params,"",@"SHT_CUDA_INFO"
	.sectionflags	@""
	.align	4


	//----- nvinfo : EIATTR_CUDA_API_VERSION
	.align		4
        /*0000*/ 	.byte	0x04, 0x37
        /*0002*/ 	.short	(.L_641 - .L_640)
.L_640:
        /*0004*/ 	.word	0x00000082


	//----- nvinfo : EIATTR_KPARAM_INFO
	.align		4
.L_641:
        /*0008*/ 	.byte	0x04, 0x17
        /*000a*/ 	.short	(.L_643 - .L_642)
.L_642:
        /*000c*/ 	.word	0x00000000
        /*0010*/ 	.short	0x0000
        /*0012*/ 	.short	0x0000
        /*0014*/ 	.byte	0x00, 0xf0, 0xe1, 0x02


	//----- nvinfo : EIATTR_SPARSE_MMA_MASK
	.align		4
.L_643:
        /*0018*/ 	.byte	0x03, 0x50
        /*001a*/ 	.short	0x0000


	//----- nvinfo : EIATTR_MAXREG_COUNT
	.align		4
        /*001c*/ 	.byte	0x03, 0x1b
        /*001e*/ 	.short	0x0080


	//----- nvinfo : EIATTR_NUM_BARRIERS
	.align		4
        /*0020*/ 	.byte	0x02, 0x4c
        /*0022*/ 	.byte	0x01
	.zero		1


	//----- nvinfo : EIATTR_MERCURY_ISA_VERSION
	.align		4
        /*0024*/ 	.byte	0x03, 0x5f
        /*0026*/ 	.short	0x0101


	//----- nvinfo : EIATTR_INT_WARP_WIDE_INSTR_OFFSETS
	.align		4
        /*0028*/ 	.byte	0x04, 0x31
        /*002a*/ 	.short	(.L_645 - .L_644)


	//   ....[0]....
.L_644:
        /*002c*/ 	.word	0x00002540


	//   ....[1]....
        /*0030*/ 	.word	0x00002560


	//   ....[2]....
        /*0034*/ 	.word	0x00002590


	//   ....[3]....
        /*0038*/ 	.word	0x000025e0


	//   ....[4]....
        /*003c*/ 	.word	0x00002760


	//   ....[5]....
        /*0040*/ 	.word	0x000027b0


	//   ....[6]....
        /*0044*/ 	.word	0x000027c0


	//   ....[7]....
        /*0048*/ 	.word	0x00002810


	//----- nvinfo : EIATTR_COOP_GROUP_MASK_REGIDS
	.align		4
.L_645:
        /*004c*/ 	.byte	0x04, 0x29
        /*004e*/ 	.short	(.L_647 - .L_646)


	//   ....[0]....
.L_646:
        /*0050*/ 	.word	0xffffffff


	//   ....[1]....
        /*0054*/ 	.word	0xffffffff


	//   ....[2]....
        /*0058*/ 	.word	0xffffffff


	//   ....[3]....
        /*005c*/ 	.word	0xffffffff


	//   ....[4]....
        /*0060*/ 	.word	0xffffffff


	//   ....[5]....
        /*0064*/ 	.word	0xffffffff


	//   ....[6]....
        /*0068*/ 	.word	0xffffffff


	//   ....[7]....
        /*006c*/ 	.word	0xffffffff


	//   ....[8]....
        /*0070*/ 	.word	0xffffffff


	//   ....[9]....
        /*0074*/ 	.word	0xffffffff


	//----- nvinfo : EIATTR_COOP_GROUP_INSTR_OFFSETS
	.align		4
.L_647:
        /*0078*/ 	.byte	0x04, 0x28
        /*007a*/ 	.short	(.L_649 - .L_648)


	//   ....[0]....
.L_648:
        /*007c*/ 	.word	0x00001180


	//   ....[1]....
        /*0080*/ 	.word	0x000011c0


	//   ....[2]....
        /*0084*/ 	.word	0x00001220


	//   ....[3]....
        /*0088*/ 	.word	0x00001240


	//   ....[4]....
        /*008c*/ 	.word	0x00001270


	//   ....[5]....
        /*0090*/ 	.word	0x00001290


	//   ....[6]....
        /*0094*/ 	.word	0x000012c0


	//   ....[7]....
        /*0098*/ 	.word	0x000012e0


	//   ....[8]....
        /*009c*/ 	.word	0x00001330


	//   ....[9]....
        /*00a0*/ 	.word	0x00001340


	//----- nvinfo : EIATTR_VRC_CTA_INIT_COUNT
	.align		4
.L_649:
        /*00a4*/ 	.byte	0x02, 0x4a
	.zero		1
	.zero		1


	//----- nvinfo : EIATTR_EXIT_INSTR_OFFSETS
	.align		4
        /*00a8*/ 	.byte	0x04, 0x1c
        /*00aa*/ 	.short	(.L_651 - .L_650)


	//   ....[0]....
.L_650:
        /*00ac*/ 	.word	0x000036f0


	//   ....[1]....
        /*00b0*/ 	.word	0x00003820


	//   ....[2]....
        /*00b4*/ 	.word	0x00003e10


	//   ....[3]....
        /*00b8*/ 	.word	0x00004410


	//----- nvinfo : EIATTR_MAX_THREADS
	.align		4
.L_651:
        /*00bc*/ 	.byte	0x04, 0x05
        /*00be*/ 	.short	(.L_653 - .L_652)
.L_652:
        /*00c0*/ 	.word	0x000001a0
        /*00c4*/ 	.word	0x00000001
        /*00c8*/ 	.word	0x00000001


	//----- nvinfo : EIATTR_CRS_STACK_SIZE
	.align		4
.L_653:
        /*00cc*/ 	.byte	0x04, 0x1e
        /*00ce*/ 	.short	(.L_655 - .L_654)
.L_654:
        /*00d0*/ 	.word	0x00000000


	//----- nvinfo : EIATTR_CBANK_PARAM_SIZE
	.align		4
.L_655:
        /*00d4*/ 	.byte	0x03, 0x19
        /*00d6*/ 	.short	0x00b8


	//----- nvinfo : EIATTR_PARAM_CBANK
	.align		4
        /*00d8*/ 	.byte	0x04, 0x0a
        /*00da*/ 	.short	(.L_657 - .L_656)
	.align		4
.L_656:
        /*00dc*/ 	.word	index@(.nv.constant0._Z35group_norm_nhwc_bwd_one_pass_kernelI11Bf16IOFp16WLi64ELi26ELi416EEv26Group_norm_nhwc_bwd_params)
        /*00e0*/ 	.short	0x0380
        /*00e2*/ 	.short	0x00b8


	//----- nvinfo : EIATTR_SW_WAR
	.align		4
.L_657:
        /*00e4*/ 	.byte	0x04, 0x36
        /*00e6*/ 	.short	(.L_659 - .L_658)
.L_658:
        /*00e8*/ 	.word	0x00000008
.L_659:


//--------------------- .nv.info._Z35group_norm_nhwc_bwd_one_pass_kernelI11Bf16IOFp16WLi128ELi26ELi416EEv26Group_norm_nhwc_bwd_params --------------------------
	.section	.nv.info._Z35group_norm_nhwc_bwd_one_pass_kernelI11Bf16IOFp16WLi128ELi26ELi416EEv26Group_norm_nhwc_bwd_params,"",@"SHT_CUDA_INFO"
	.sectionflags	@""
	.align	4


	//----- nvinfo : EIATTR_CUDA_API_VERSION
	.align		4
        /*0000*/ 	.byte	0x04, 0x37
        /*0002*/ 	.short	(.L_661 - .L_660)
.L_660:
        /*0004*/ 	.word	0x00000082


	//----- nvinfo : EIATTR_KPARAM_INFO
	.align		4
.L_661:
        /*0008*/ 	.byte	0x04, 0x17
        /*000a*/ 	.short	(.L_663 - .L_662)
.L_662:
        /*000c*/ 	.word	0x00000000
        /*0010*/ 	.short	0x0000
        /*0012*/ 	.short	0x0000
        /*0014*/ 	.byte	0x00, 0xf0, 0xe1, 0x02


	//----- nvinfo : EIATTR_SPARSE_MMA_MASK
	.align		4
.L_663:
        /*0018*/ 	.byte	0x03, 0x50
        /*001a*/ 	.short	0x0000


	//----- nvinfo : EIATTR_MAXREG_COUNT
	.align		4
        /*001c*/ 	.byte	0x03, 0x1b
        /*001e*/ 	.short	0x0080


	//----- nvinfo : EIATTR_NUM_BARRIERS
	.align		4
        /*0020*/ 	.byte	0x02, 0x4c
        /*0022*/ 	.byte	0x01
	.zero		1


	//----- nvinfo : EIATTR_MERCURY_ISA_VERSION
	.align		4
        /*0024*/ 	.byte	0x03, 0x5f
        /*0026*/ 	.short	0x0101


	//----- nvinfo : EIATTR_INT_WARP_WIDE_INSTR_OFFSETS
	.align		4
        /*0028*/ 	.byte	0x04, 0x31
        /*002a*/ 	.short	(.L_665 - .L_664)


	//   ....[0]....
.L_664:
        /*002c*/ 	.word	0x00001cd0


	//----- nvinfo : EIATTR_COOP_GROUP_MASK_REGIDS
	.align		4
.L_665:
        /*0030*/ 	.byte	0x04, 0x29
        /*0032*/ 	.short	(.L_667 - .L_666)


	//   ....[0]....
.L_666:
        /*0034*/ 	.word	0xffffffff


	//   ....[1]....
        /*0038*/ 	.word	0xffffffff


	//   ....[2]....
        /*003c*/ 	.word	0xffffffff


	//   ....[3]....
        /*0040*/ 	.word	0xffffffff


	//   ....[4]....
        /*0044*/ 	.word	0xffffffff


	//   ....[5]....
        /*0048*/ 	.word	0xffffffff


	//   ....[6]....
        /*004c*/ 	.word	0xffffffff


	//   ....[7]....
        /*0050*/ 	.word	0xffffffff


	//   ....[8]....
        /*0054*/ 	.word	0xffffffff


	//   ....[9]....
        /*0058*/ 	.word	0xffffffff


	//----- nvinfo : EIATTR_COOP_GROUP_INSTR_OFFSETS
	.align		4
.L_667:
        /*005c*/ 	.byte	0x04, 0x28
        /*005e*/ 	.short	(.L_669 - .L_668)


	//   ....[0]....
.L_668:
        /*0060*/ 	.word	0x00001a70


	//   ....[1]....
        /*0064*/ 	.word	0x00001ab0


	//   ....[2]....
        /*0068*/ 	.word	0x00001b40


	//   ....[3]....
        /*006c*/ 	.word	0x00001b70


	//   ....[4]....
        /*0070*/ 	.word	0x00001bb0


	//   ....[5]....
        /*0074*/ 	.word	0x00001bd0


	//   ....[6]....
        /*0078*/ 	.word	0x00001c00


	//   ....[7]....
        /*007c*/ 	.word	0x00001c20


	//   ....[8]....
        /*0080*/ 	.word	0x00001c70


	//   ....[9]....
        /*0084*/ 	.word	0x00001c80


	//----- nvinfo : EIATTR_VRC_CTA_INIT_COUNT
	.align		4
.L_669:
        /*0088*/ 	.byte	0x02, 0x4a
	.zero		1
	.zero		1


	//----- nvinfo : EIATTR_EXIT_INSTR_OFFSETS
	.align		4
        /*008c*/ 	.byte	0x04, 0x1c
        /*008e*/ 	.short	(.L_671 - .L_670)


	//   ....[0]....
.L_670:
        /*0090*/ 	.word	0x000045c0


	//   ....[1]....
        /*0094*/ 	.word	0x000046f0


	//   ....[2]....
        /*0098*/ 	.word	0x00004ce0


	//   ....[3]....
        /*009c*/ 	.word	0x000052e0


	//----- nvinfo : EIATTR_MAX_THREADS
	.align		4
.L_671:
        /*00a0*/ 	.byte	0x04, 0x05
        /*00a2*/ 	.short	(.L_673 - .L_672)
.L_672:
        /*00a4*/ 	.word	0x000001a0
        /*00a8*/ 	.word	0x00000001
        /*00ac*/ 	.word	0x00000001


	//----- nvinfo : EIATTR_CRS_STACK_SIZE
	.align		4
.L_673:
        /*00b0*/ 	.byte	0x04, 0x1e
        /*00b2*/ 	.short	(.L_675 - .L_674)
.L_674:
        /*00b4*/ 	.word	0x00000000


	//----- nvinfo : EIATTR_CBANK_PARAM_SIZE
	.align		4
.L_675:
        /*00b8*/ 	.byte	0x03, 0x19
        /*00ba*/ 	.short	0x00b8


	//----- nvinfo : EIATTR_PARAM_CBANK
	.align		4
        /*00bc*/ 	.byte	0x04, 0x0a
        /*00be*/ 	.short	(.L_677 - .L_676)
	.align		4
.L_676:
        /*00c0*/ 	.word	index@(.nv.constant0._Z35group_norm_nhwc_bwd_one_pass_kernelI11Bf16IOFp16WLi128ELi26ELi416EEv26Group_norm_nhwc_bwd_params)
        /*00c4*/ 	.short	0x0380
        /*00c6*/ 	.short	0x00b8


	//----- nvinfo : EIATTR_SW_WAR
	.align		4
.L_677:
        /*00c8*/ 	.byte	0x04, 0x36
        /*00ca*/ 	.short	(.L_679 - .L_678)
.L_678:
        /*00cc*/ 	.word	0x00000008
.L_679:


//--------------------- .nv.info._Z35group_norm_nhwc_bwd_one_pass_kernelI11Bf16IOFp16WLi256ELi26ELi416EEv26Group_norm_nhwc_bwd_params --------------------------
	.section	.nv.info._Z35group_norm_nhwc_bwd_one_pass_kernelI11Bf16IOFp16WLi256ELi26ELi416EEv26Group_norm_nhwc_bwd_params,"",@"SHT_CUDA_INFO"
	.sectionflags	@""
	.align	4


	//----- nvinfo : EIATTR_CUDA_API_VERSION
	.align		4
        /*0000*/ 	.byte	0x04, 0x37
        /*0002*/ 	.short	(.L_681 - .L_680)
.L_680:
        /*0004*/ 	.word	0x00000082


	//----- nvinfo : EIATTR_KPARAM_INFO
	.align		4
.L_681:
        /*0008*/ 	.byte	0x04, 0x17
        /*000a*/ 	.short	(.L_683 - .L_682)
.L_682:
        /*000c*/ 	.word	0x00000000
        /*0010*/ 	.short	0x0000
        /*0012*/ 	.short	0x0000
        /*0014*/ 	.byte	0x00, 0xf0, 0xe1, 0x02


	//----- nvinfo : EIATTR_SPARSE_MMA_MASK
	.align		4
.L_683:
        /*0018*/ 	.byte	0x03, 0x50
        /*001a*/ 	.short	0x0000


	//----- nvinfo : EIATTR_MAXREG_COUNT
	.align		4
        /*001c*/ 	.byte	0x03, 0x1b
        /*001e*/ 	.short	0x0080


	//----- nvinfo : EIATTR_NUM_BARRIERS
	.align		4
        /*0020*/ 	.byte	0x02, 0x4c
        /*0022*/ 	.byte	0x01
	.zero		1


	//----- nvinfo : EIATTR_MERCURY_ISA_VERSION
	.align		4
        /*0024*/ 	.byte	0x03, 0x5f
        /*0026*/ 	.short	0x0101


	//----- nvinfo : EIATTR_COOP_GROUP_MASK_REGIDS
	.align		4
        /*0028*/ 	.byte	0x04, 0x29
        /*002a*/ 	.short	(.L_685 - .L_684)


	//   ....[0]....
.L_684:
        /*002c*/ 	.word	0xffffffff


	//   ....[1]....
        /*0030*/ 	.word	0xffffffff


	//   ....[2]....
        /*0034*/ 	.word	0xffffffff


	//   ....[3]....
        /*0038*/ 	.word	0xffffffff


	//   ....[4]....
        /*003c*/ 	.word	0xffffffff


	//   ....[5]....
        /*0040*/ 	.word	0xffffffff


	//   ....[6]....
        /*0044*/ 	.word	0xffffffff


	//   ....[7]....
        /*0048*/ 	.word	0xffffffff


	//   ....[8]....
        /*004c*/ 	.word	0xffffffff


	//   ....[9]....
        /*0050*/ 	.word	0xffffffff


	//----- nvinfo : EIATTR_COOP_GROUP_INSTR_OFFSETS
	.align		4
.L_685:
        /*0054*/ 	.byte	0x04, 0x28
        /*0056*/ 	.short	(.L_687 - .L_686)


	//   ....[0]....
.L_686:
        /*0058*/ 	.word	0x00002e70


	//   ....[1]....
        /*005c*/ 	.word	0x00002eb0


	//   ....[2]....
        /*0060*/ 	.word	0x00002ef0


	//   ....[3]....
        /*0064*/ 	.word	0x00002f10


	//   ....[4]....
        /*0068*/ 	.word	0x00002f40


	//   ....[5]....
        /*006c*/ 	.word	0x00002f60


	//   ....[6]....
        /*0070*/ 	.word	0x00002f90


	//   ....[7]....
        /*0074*/ 	.word	0x00002fb0


	//   ....[8]....
        /*0078*/ 	.word	0x00003000


	//   ....[9]....
        /*007c*/ 	.word	0x00003010


	//----- nvinfo : EIATTR_VRC_CTA_INIT_COUNT
	.align		4
.L_687:
        /*0080*/ 	.byte	0x02, 0x4a
	.zero		1
	.zero		1


	//----- nvinfo : EIATTR_EXIT_INSTR_OFFSETS
	.align		4
        /*0084*/ 	.byte	0x04, 0x1c
        /*0086*/ 	.short	(.L_689 - .L_688)


	//   ....[0]....
.L_688:
        /*0088*/ 	.word	0x00006420


	//   ....[1]....
        /*008c*/ 	.word	0x00006550


	//   ....[2]....
        /*0090*/ 	.word	0x00006b60


	//   ....[3]....
        /*0094*/ 	.word	0x00007160


	//----- nvinfo : EIATTR_MAX_THREADS
	.align		4
.L_689:
        /*0098*/ 	.byte	0x04, 0x05
        /*009a*/ 	.short	(.L_691 - .L_690)
.L_690:
        /*009c*/ 	.word	0x000001a0
        /*00a0*/ 	.word	0x00000001
        /*00a4*/ 	.word	0x00000001


	//----- nvinfo : EIATTR_CRS_STACK_SIZE
	.align		4
.L_691:
        /*00a8*/ 	.byte	0x04, 0x1e
        /*00aa*/ 	.short	(.L_693 - .L_692)
.L_692:
        /*00ac*/ 	.word	0x00000000


	//----- nvinfo : EIATTR_CBANK_PARAM_SIZE
	.align		4
.L_693:
        /*00b0*/ 	.byte	0x03, 0x19
        /*00b2*/ 	.short	0x00b8


	//----- nvinfo : EIATTR_PARAM_CBANK
	.align		4
        /*00b4*/ 	.byte	0x04, 0x0a
        /*00b6*/ 	.short	(.L_695 - .L_694)
	.align		4
.L_694:
        /*00b8*/ 	.word	index@(.nv.constant0._Z35group_norm_nhwc_bwd_one_pass_kernelI11Bf16IOFp16WLi256ELi26ELi416EEv26Group_norm_nhwc_bwd_params)
        /*00bc*/ 	.short	0x0380
        /*00be*/ 	.short	0x00b8


	//----- nvinfo : EIATTR_SW_WAR
	.align		4
.L_695:
        /*00c0*/ 	.byte	0x04, 0x36
        /*00c2*/ 	.short	(.L_697 - .L_696)
.L_696:
        /*00c4*/ 	.word	0x00000008
.L_697:


//--------------------- .nv.info._Z35group_norm_nhwc_bwd_one_pass_kernelI11Bf16IOFp16WLi512ELi26ELi416EEv26Group_norm_nhwc_bwd_params --------------------------
	.section	.nv.info._Z35group_norm_nhwc_bwd_one_pass_kernelI11Bf16IOFp16WLi512ELi26ELi416EEv26Group_norm_nhwc_bwd_params,"",@"SHT_CUDA_INFO"
	.sectionflags	@""
	.align	4


	//----- nvinfo : EIATTR_CUDA_API_VERSION
	.align		4
        /*0000*/ 	.byte	0x04, 0x37
        /*0002*/ 	.short	(.L_699 - .L_698)
.L_698:
        /*0004*/ 	.word	0x00000082


	//----- nvinfo : EIATTR_KPARAM_INFO
	.align		4
.L_699:
        /*0008*/ 	.byte	0x04, 0x17
        /*000a*/ 	.short	(.L_701 - .L_700)
.L_700:
        /*000c*/ 	.word	0x00000000
        /*0010*/ 	.short	0x0000
        /*0012*/ 	.short	0x0000
        /*0014*/ 	.byte	0x00, 0xf0, 0xe1, 0x02


	//----- nvinfo : EIATTR_SPARSE_MMA_MASK
	.align		4
.L_701:
        /*0018*/ 	.byte	0x03, 0x50
        /*001a*/ 	.short	0x0000


	//----- nvinfo : EIATTR_MAXREG_COUNT
	.align		4
        /*001c*/ 	.byte	0x03, 0x1b
        /*001e*/ 	.short	0x0080


	//----- nvinfo : EIATTR_NUM_BARRIERS
	.align		4
        /*0020*/ 	.byte	0x02, 0x4c
        /*0022*/ 	.byte	0x01
	.zero		1


	//----- nvinfo : EIATTR_MERCURY_ISA_VERSION
	.align		4
        /*0024*/ 	.byte	0x03, 0x5f
        /*0026*/ 	.short	0x0101


	//----- nvinfo : EIATTR_INT_WARP_WIDE_INSTR_OFFSETS
	.align		4
        /*0028*/ 	.byte	0x04, 0x31
        /*002a*/ 	.short	(.L_703 - .L_702)


	//   ....[0]....
.L_702:
        /*002c*/ 	.word	0x000056d0


	//----- nvinfo : EIATTR_COOP_GROUP_MASK_REGIDS
	.align		4
.L_703:
        /*0030*/ 	.byte	0x04, 0x29
        /*0032*/ 	.short	(.L_705 - .L_704)


	//   ....[0]....
.L_704:
        /*0034*/ 	.word	0xffffffff


	//   ....[1]....
        /*0038*/ 	.word	0xffffffff


	//   ....[2]....
        /*003c*/ 	.word	0xffffffff


	//   ....[3]....
        /*0040*/ 	.word	0xffffffff


	//   ....[4]....
        /*0044*/ 	.word	0xffffffff


	//   ....[5]....
        /*0048*/ 	.word	0xffffffff


	//   ....[6]....
        /*004c*/ 	.word	0xffffffff


	//   ....[7]....
        /*0050*/ 	.word	0xffffffff


	//   ....[8]....
        /*0054*/ 	.word	0xffffffff


	//   ....[9]....
        /*0058*/ 	.word	0xffffffff


	//----- nvinfo : EIATTR_COOP_GROUP_INSTR_OFFSETS
	.align		4
.L_705:
        /*005c*/ 	.byte	0x04, 0x28
        /*005e*/ 	.short	(.L_707 - .L_706)


	//   ....[0]....
.L_706:
        /*0060*/ 	.word	0x00005430


	//   ....[1]....
        /*0064*/ 	.word	0x00005470


	//   ....[2]....
        /*0068*/ 	.word	0x00005520


	//   ....[3]....
        /*006c*/ 	.word	0x00005540


	//   ....[4]....
        /*0070*/ 	.word	0x000055b0


	//   ....[5]....
        /*0074*/ 	.word	0x000055d0


	//   ....[6]....
        /*0078*/ 	.word	0x00005600


	//   ....[7]....
        /*007c*/ 	.word	0x00005620


	//   ....[8]....
        /*0080*/ 	.word	0x00005670


	//   ....[9]....
        /*0084*/ 	.word	0x00005680


	//----- nvinfo : EIATTR_VRC_CTA_INIT_COUNT
	.align		4
.L_707:
        /*0088*/ 	.byte	0x02, 0x4a
	.zero		1
	.zero		1


	//----- nvinfo : EIATTR_EXIT_INSTR_OFFSETS
	.align		4
        /*008c*/ 	.byte	0x04, 0x1c
        /*008e*/ 	.short	(.L_709 - .L_708)


	//   ....[0]....
.L_708:
        /*0090*/ 	.word	0x0000a640


	//   ....[1]....
        /*0094*/ 	.word	0x0000a770


	//   ....[2]....
        /*0098*/ 	.word	0x0000ad90


	//   ....[3]....
        /*009c*/ 	.word	0x0000b390


	//----- nvinfo : EIATTR_MAX_THREADS
	.align		4
.L_709:
        /*00a0*/ 	.byte	0x04, 0x05
        /*00a2*/ 	.short	(.L_711 - .L_710)
.L_710:
        /*00a4*/ 	.word	0x000001a0
        /*00a8*/ 	.word	0x00000001
        /*00ac*/ 	.word	0x00000001


	//----- nvinfo : EIATTR_CRS_STACK_SIZE
	.align		4
.L_711:
        /*00b0*/ 	.byte	0x04, 0x1e
        /*00b2*/ 	.short	(.L_713 - .L_712)
.L_712:
        /*00b4*/ 	.word	0x00000000


	//----- nvinfo : EIATTR_CBANK_PARAM_SIZE
	.align		4
.L_713:
        /*00b8*/ 	.byte	0x03, 0x19
        /*00ba*/ 	.short	0x00b8


	//----- nvinfo : EIATTR_PARAM_CBANK
	.align		4
        /*00bc*/ 	.byte	0x04, 0x0a
        /*00be*/ 	.short	(.L_715 - .L_714)
	.align		4
.L_714:
        /*00c0*/ 	.word	index@(.nv.constant0._Z35group_norm_nhwc_bwd_one_pass_kernelI11Bf16IOFp16WLi512ELi26ELi416EEv26Group_norm_nhwc_bwd_params)
        /*00c4*/ 	.short	0x0380
        /*00c6*/ 	.short	0x00b8


	//----- nvinfo : EIATTR_SW_WAR
	.align		4
.L_715:
        /*00c8*/ 	.byte	0x04, 0x36
        /*00ca*/ 	.short	(.L_717 - .L_716)
.L_716:
        /*00cc*/ 	.word	0x00000008
.L_717:


//--------------------- .nv.info._Z35group_norm_nhwc_bwd_one_pass_kernelI11Fp16IOFp32WLi64ELi26ELi416EEv26Group_norm_nhwc_bwd_params --------------------------
	.section	.nv.info._Z35group_norm_nhwc_bwd_one_pass_kernelI11Fp16IOFp32WLi64ELi26ELi416EEv26Group_norm_nhwc_bwd_params,"",@"SHT_CUDA_INFO"
	.sectionflags	@""
	.align	4


	//----- nvinfo : EIATTR_CUDA_API_VERSION
	.align		4
        /*0000*/ 	.byte	0x04, 0x37
        /*0002*/ 	.short	(.L_719 - .L_718)
.L_718:
        /*0004*/ 	.word	0x00000082


	//----- nvinfo : EIATTR_KPARAM_INFO
	.align		4
.L_719:
        /*0008*/ 	.byte	0x04, 0x17
        /*000a*/ 	.short	(.L_721 - .L_720)
.L_720:
        /*000c*/ 	.word	0x00000000
        /*0010*/ 	.short	0x0000
        /*0012*/ 	.short	0x0000
        /*0014*/ 	.byte	0x00, 0xf0, 0xe1, 0x02


	//----- nvinfo : EIATTR_SPARSE_MMA_MASK
	.align		4
.L_721:
        /*0018*/ 	.byte	0x03, 0x50
        /*001a*/ 	.short	0x0000


	//----- nvinfo : EIATTR_MAXREG_COUNT
	.align		4
        /*001c*/ 	.byte	0x03, 0x1b
        /*001e*/ 	.short	0x0080


	//----- nvinfo : EIATTR_NUM_BARRIERS
	.align		4
        /*0020*/ 	.byte	0x02, 0x4c
        /*0022*/ 	.byte	0x01
	.zero		1


	//----- nvinfo : EIATTR_MERCURY_ISA_VERSION
	.align		4
        /*0024*/ 	.byte	0x03, 0x5f
        /*0026*/ 	.short	0x0101


	//----- nvinfo : EIATTR_INT_WARP_WIDE_INSTR_OFFSETS
	.align		4
        /*0028*/ 	.byte	0x04, 0x31
        /*002a*/ 	.short	(.L_723 - .L_722)


	//   ....[0]....
.L_722:
        /*002c*/ 	.word	0x000024a0


	//   ....[1]....
        /*0030*/ 	.word	0x000024d0


	//   ....[2]....
        /*0034*/ 	.word	0x000024e0


	//   ....[3]....
        /*0038*/ 	.word	0x00002530


	//   ....[4]....
        /*003c*/ 	.word	0x000026b0


	//   ....[5]....
        /*0040*/ 	.word	0x00002710


	//   ....[6]....
        /*0044*/ 	.word	0x00002720


	//   ....[7]....
        /*0048*/ 	.word	0x00002770


	//----- nvinfo : EIATTR_COOP_GROUP_MASK_REGIDS
	.align		4
.L_723:
        /*004c*/ 	.byte	0x04, 0x29
        /*004e*/ 	.short	(.L_725 - .L_724)


	//   ....[0]....
.L_724:
        /*0050*/ 	.word	0xffffffff


	//   ....[1]....
        /*0054*/ 	.word	0xffffffff


	//   ....[2]....
        /*0058*/ 	.word	0xffffffff


	//   ....[3]....
        /*005c*/ 	.word	0xffffffff


	//   ....[4]....
        /*0060*/ 	.word	0xffffffff


	//   ....[5]....
        /*0064*/ 	.word	0xffffffff


	//   ....[6]....
        /*0068*/ 	.word	0xffffffff


	//   ....[7]....
        /*006c*/ 	.word	0xffffffff


	//   ....[8]....
        /*0070*/ 	.word	0xffffffff


	//   ....[9]....
        /*0074*/ 	.word	0xffffffff


	//----- nvinfo : EIATTR_COOP_GROUP_INSTR_OFFSETS
	.align		4
.L_725:
        /*0078*/ 	.byte	0x04, 0x28
        /*007a*/ 	.short	(.L_727 - .L_726)


	//   ....[0]....
.L_726:
        /*007c*/ 	.word	0x000010e0


	//   ....[1]....
        /*0080*/ 	.word	0x00001120


	//   ....[2]....
        /*0084*/ 	.word	0x00001180


	//   ....[3]....
        /*0088*/ 	.word	0x000011a0


	//   ....[4]....
        /*008c*/ 	.word	0x000011d0


	//   ....[5]....
        /*0090*/ 	.word	0x000011f0


	//   ....[6]....
        /*0094*/ 	.word	0x00001220


	//   ....[7]....
        /*0098*/ 	.word	0x00001240


	//   ....[8]....
        /*009c*/ 	.word	0x00001290


	//   ....[9]....
        /*00a0*/ 	.word	0x000012a0


	//----- nvinfo : EIATTR_VRC_CTA_INIT_COUNT
	.align		4
.L_727:
        /*00a4*/ 	.byte	0x02, 0x4a
	.zero		1
	.zero		1


	//----- nvinfo : EIATTR_EXIT_INSTR_OFFSETS
	.align		4
        /*00a8*/ 	.byte	0x04, 0x1c
        /*00aa*/ 	.short	(.L_729 - .L_728)


	//   ....[0]....
.L_728:
        /*00ac*/ 	.word	0x00003650


	//   ....[1]....
        /*00b0*/ 	.word	0x00003780


	//   ....[2]....
        /*00b4*/ 	.word	0x00003d50


	//   ....[3]....
        /*00b8*/ 	.word	0x00004300


	//----- nvinfo : EIATTR_MAX_THREADS
	.align		4
.L_729:
        /*00bc*/ 	.byte	0x04, 0x05
        /*00be*/ 	.short	(.L_731 - .L_730)
.L_730:
        /*00c0*/ 	.word	0x000001a0
        /*00c4*/ 	.word	0x00000001
        /*00c8*/ 	.word	0x00000001


	//----- nvinfo : EIATTR_CRS_STACK_SIZE
	.align		4
.L_731:
        /*00cc*/ 	.byte	0x04, 0x1e
        /*00ce*/ 	.short	(.L_733 - .L_732)
.L_732:
        /*00d0*/ 	.word	0x00000000


	//----- nvinfo : EIATTR_CBANK_PARAM_SIZE
	.align		4
.L_733:
        /*00d4*/ 	.byte	0x03, 0x19
        /*00d6*/ 	.short	0x00b8


	//----- nvinfo : EIATTR_PARAM_CBANK
	.align		4
        /*00d8*/ 	.byte	0x04, 0x0a
        /*00da*/ 	.short	(.L_735 - .L_734)
	.align		4
.L_734:
        /*00dc*/ 	.word	index@(.nv.constant0._Z35group_norm_nhwc_bwd_one_pass_kernelI11Fp16IOFp32WLi64ELi26ELi416EEv26Group_norm_nhwc_bwd_params)
        /*00e0*/ 	.short	0x0380
        /*00e2*/ 	.short	0x00b8


	//----- nvinfo : EIATTR_SW_WAR
	.align		4
.L_735:
        /*00e4*/ 	.byte	0x04, 0x36
        /*00e6*/ 	.short	(.L_737 - .L_736)
.L_736:
        /*00e8*/ 	.word	0x00000008
.L_737:


//--------------------- .nv.info._Z35group_norm_nhwc_bwd_one_pass_kernelI11Fp16IOFp32WLi128ELi26ELi416EEv26Group_norm_nhwc_bwd_params --------------------------
	.section	.nv.info._Z35group_norm_nhwc_bwd_one_pass_kernelI11Fp16IOFp32WLi128ELi26ELi416EEv26Group_norm_nhwc_bwd_params,"",@"SHT_CUDA_INFO"
	.sectionflags	@""
	.align	4


	//----- nvinfo : EIATTR_CUDA_API_VERSION
	.align		4
        /*0000*/ 	.byte	0x04, 0x37
        /*0002*/ 	.short	(.L_739 - .L_738)
.L_738:
        /*0004*/ 	.word	0x00000082


	//----- nvinfo : EIATTR_KPARAM_INFO
	.align		4
.L_739:
        /*0008*/ 	.byte	0x04, 0x17
        /*000a*/ 	.short	(.L_741 - .L_740)
.L_740:
        /*000c*/ 	.word	0x00000000
        /*0010*/ 	.short	0x0000
        /*0012*/ 	.short	0x0000
        /*0014*/ 	.byte	0x00, 0xf0, 0xe1, 0x02


	//----- nvinfo : EIATTR_SPARSE_MMA_MASK
	.align		4
.L_741:
        /*0018*/ 	.byte	0x03, 0x50
        /*001a*/ 	.short	0x0000


	//----- nvinfo : EIATTR_MAXREG_COUNT
	.align		4
        /*001c*/ 	.byte	0x03, 0x1b
        /*001e*/ 	.short	0x0080


	//----- nvinfo : EIATTR_NUM_BARRIERS
	.align		4
        /*0020*/ 	.byte	0x02, 0x4c
        /*0022*/ 	.byte	0x01
	.zero		1


	//----- nvinfo : EIATTR_MERCURY_ISA_VERSION
	.align		4
        /*0024*/ 	.byte	0x03, 0x5f
        /*0026*/ 	.short	0x0101


	//----- nvinfo : EIATTR_INT_WARP_WIDE_INSTR_OFFSETS
	.align		4
        /*0028*/ 	.byte	0x04, 0x31
        /*002a*/ 	.short	(.L_743 - .L_742)


	//   ....[0]....
.L_742:
        /*002c*/ 	.word	0x00001b60


	//----- nvinfo : EIATTR_COOP_GROUP_MASK_REGIDS
	.align		4
.L_743:
        /*0030*/ 	.byte	0x04, 0x29
        /*0032*/ 	.short	(.L_745 - .L_744)


	//   ....[0]....
.L_744:
        /*0034*/ 	.word	0xffffffff


	//   ....[1]....
        /*0038*/ 	.word	0xffffffff


	//   ....[2]....
        /*003c*/ 	.word	0xffffffff


	//   ....[3]....
        /*0040*/ 	.word	0xffffffff


	//   ....[4]....
        /*0044*/ 	.word	0xffffffff


	//   ....[5]....
        /*0048*/ 	.word	0xffffffff


	//   ....[6]....
        /*004c*/ 	.word	0xffffffff


	//   ....[7]....
        /*0050*/ 	.word	0xffffffff


	//   ....[8]....
        /*0054*/ 	.word	0xffffffff


	//   ....[9]....
        /*0058*/ 	.word	0xffffffff


	//----- nvinfo : EIATTR_COOP_GROUP_INSTR_OFFSETS
	.align		4
.L_745:
        /*005c*/ 	.byte	0x04, 0x28
        /*005e*/ 	.short	(.L_747 - .L_746)


	//   ....[0]....
.L_746:
        /*0060*/ 	.word	0x00001930


	//   ....[1]....
        /*0064*/ 	.word	0x00001970


	//   ....[2]....
        /*0068*/ 	.word	0x000019e0


	//   ....[3]....
        /*006c*/ 	.word	0x00001a00


	//   ....[4]....
        /*0070*/ 	.word	0x00001a40


	//   ....[5]....
        /*0074*/ 	.word	0x00001a60


	//   ....[6]....
        /*0078*/ 	.word	0x00001a90


	//   ....[7]....
        /*007c*/ 	.word	0x00001ab0


	//   ....[8]....
        /*0080*/ 	.word	0x00001b00


	//   ....[9]....
        /*0084*/ 	.word	0x00001b10


	//----- nvinfo : EIATTR_VRC_CTA_INIT_COUNT
	.align		4
.L_747:
        /*0088*/ 	.byte	0x02, 0x4a
	.zero		1
	.zero		1


	//----- nvinfo : EIATTR_EXIT_INSTR_OFFSETS
	.align		4
        /*008c*/ 	.byte	0x04, 0x1c
        /*008e*/ 	.short	(.L_749 - .L_748)


	//   ....[0]....
.L_748:
        /*0090*/ 	.word	0x000043c0


	//   ....[1]....
        /*0094*/ 	.word	0x000044f0


	//   ....[2]....
        /*0098*/ 	.word	0x00004ac0


	//   ....[3]....
        /*009c*/ 	.word	0x00005070


	//----- nvinfo : EIATTR_MAX_THREADS
	.align		4
.L_749:
        /*00a0*/ 	.byte	0x04, 0x05
        /*00a2*/ 	.short	(.L_751 - .L_750)
.L_750:
        /*00a4*/ 	.word	0x000001a0
        /*00a8*/ 	.word	0x00000001
        /*00ac*/ 	.word	0x00000001


	//----- nvinfo : EIATTR_CRS_STACK_SIZE
	.align		4
.L_751:
        /*00b0*/ 	.byte	0x04, 0x1e
        /*00b2*/ 	.short	(.L_753 - .L_752)
.L_752:
        /*00b4*/ 	.word	0x00000000


	//----- nvinfo : EIATTR_CBANK_PARAM_SIZE
	.align		4
.L_753:
        /*00b8*/ 	.byte	0x03, 0x19
        /*00ba*/ 	.short	0x00b8


	//----- nvinfo : EIATTR_PARAM_CBANK
	.align		4
        /*00bc*/ 	.byte	0x04, 0x0a
        /*00be*/ 	.short	(.L_755 - .L_754)
	.align		4
.L_754:
        /*00c0*/ 	.word	index@(.nv.constant0._Z35group_norm_nhwc_bwd_one_pass_kernelI11Fp16IOFp32WLi128ELi26ELi416EEv26Group_norm_nhwc_bwd_params)
        /*00c4*/ 	.short	0x0380
        /*00c6*/ 	.short	0x00b8


	//----- nvinfo : EIATTR_SW_WAR
	.align		4
.L_755:
        /*00c8*/ 	.byte	0x04, 0x36
        /*00ca*/ 	.short	(.L_757 - .L_756)
.L_756:
        /*00cc*/ 	.word	0x00000008
.L_757:


//--------------------- .nv.info._Z35group_norm_nhwc_bwd_one_pass_kernelI11Fp16IOFp32WLi256ELi26ELi416EEv26Group_norm_nhwc_bwd_params --------------------------
	.section	.nv.info._Z35group_norm_nhwc_bwd_one_pass_kernelI11Fp16IOFp32WLi256ELi26ELi416EEv26Group_norm_nhwc_bwd_params,"",@"SHT_CUDA_INFO"
	.sectionflags	@""
	.align	4


	//----- nvinfo : EIATTR_CUDA_API_VERSION
	.align		4
        /*0000*/ 	.byte	0x04, 0x37
        /*0002*/ 	.short	(.L_759 - .L_758)
.L_758:
        /*0004*/ 	.word	0x00000082


	//----- nvinfo : EIATTR_KPARAM_INFO
	.align		4
.L_759:
        /*0008*/ 	.byte	0x04, 0x17
        /*000a*/ 	.short	(.L_761 - .L_760)
.L_760:
        /*000c*/ 	.word	0x00000000
        /*0010*/ 	.short	0x0000
        /*0012*/ 	.short	0x0000
        /*0014*/ 	.byte	0x00, 0xf0, 0xe1, 0x02


	//----- nvinfo : EIATTR_SPARSE_MMA_MASK
	.align		4
.L_761:
        /*0018*/ 	.byte	0x03, 0x50
        /*001a*/ 	.short	0x0000


	//----- nvinfo : EIATTR_MAXREG_COUNT
	.align		4
        /*001c*/ 	.byte	0x03, 0x1b
        /*001e*/ 	.short	0x0080


	//----- nvinfo : EIATTR_NUM_BARRIERS
	.align		4
        /*0020*/ 	.byte	0x02, 0x4c
        /*0022*/ 	.byte	0x01
	.zero		1


	//----- nvinfo : EIATTR_MERCURY_ISA_VERSION
	.align		4
        /*0024*/ 	.byte	0x03, 0x5f
        /*0026*/ 	.short	0x0101


	//----- nvinfo : EIATTR_COOP_GROUP_MASK_REGIDS
	.align		4
        /*0028*/ 	.byte	0x04, 0x29
        /*002a*/ 	.short	(.L_763 - .L_762)


	//   ....[0]....
.L_762:
        /*002c*/ 	.word	0xffffffff


	//   ....[1]....
        /*0030*/ 	.word	0xffffffff


	//   ....[2]....
        /*0034*/ 	.word	0xffffffff


	//   ....[3]....
        /*0038*/ 	.word	0xffffffff


	//   ....[4]....
        /*003c*/ 	.word	0xffffffff


	//   ....[5]....
        /*0040*/ 	.word	0xffffffff


	//   ....[6]....
        /*0044*/ 	.word	0xffffffff


	//   ....[7]....
        /*0048*/ 	.word	0xffffffff


	//   ....[8]....
        /*004c*/ 	.word	0xffffffff


	//   ....[9]....
        /*0050*/ 	.word	0xffffffff


	//----- nvinfo : EIATTR_COOP_GROUP_INSTR_OFFSETS
	.align		4
.L_763:
        /*0054*/ 	.byte	0x04, 0x28
        /*0056*/ 	.short	(.L_765 - .L_764)


	//   ....[0]....
.L_764:
        /*0058*/ 	.word	0x00002d40


	//   ....[1]....
        /*005c*/ 	.word	0x00002d70


	//   ....[2]....
        /*0060*/ 	.word	0x00002db0


	//   ....[3]....
        /*0064*/ 	.word	0x00002dd0


	//   ....[4]....
        /*0068*/ 	.word	0x00002e00


	//   ....[5]....
        /*006c*/ 	.word	0x00002e20


	//   ....[6]....
        /*0070*/ 	.word	0x00002e50


	//   ....[7]....
        /*0074*/ 	.word	0x00002e70


	//   ....[8]....
        /*0078*/ 	.word	0x00002ec0


	//   ....[9]....
        /*007c*/ 	.word	0x00002ed0


	//----- nvinfo : EIATTR_VRC_CTA_INIT_COUNT
	.align		4
.L_765:
        /*0080*/ 	.byte	0x02, 0x4a
	.zero		1
	.zero		1


	//----- nvinfo : EIATTR_EXIT_INSTR_OFFSETS
	.align		4
        /*0084*/ 	.byte	0x04, 0x1c
        /*0086*/ 	.short	(.L_767 - .L_766)


	//   ....[0]....
.L_766:
        /*0088*/ 	.word	0x00006310


	//   ....[1]....
        /*008c*/ 	.word	0x00006440


	//   ....[2]....
        /*0090*/ 	.word	0x00006a20


	//   ....[3]....
        /*0094*/ 	.word	0x00006fd0


	//----- nvinfo : EIATTR_MAX_THREADS
	.align		4
.L_767:
        /*0098*/ 	.byte	0x04, 0x05
        /*009a*/ 	.short	(.L_769 - .L_768)
.L_768:
        /*009c*/ 	.word	0x000001a0
        /*00a0*/ 	.word	0x00000001
        /*00a4*/ 	.word	0x00000001


	//----- nvinfo : EIATTR_CRS_STACK_SIZE
	.align		4
.L_769:
        /*00a8*/ 	.byte	0x04, 0x1e
        /*00aa*/ 	.short	(.L_771 - .L_770)
.L_770:
        /*00ac*/ 	.word	0x00000000


	//----- nvinfo : EIATTR_CBANK_PARAM_SIZE
	.align		4
.L_771:
        /*00b0*/ 	.byte	0x03, 0x19
        /*00b2*/ 	.short	0x00b8


	//----- nvinfo : EIATTR_PARAM_CBANK
	.align		4
        /*00b4*/ 	.byte	0x04, 0x0a
        /*00b6*/ 	.short	(.L_773 - .L_772)
	.align		4
.L_772:
        /*00b8*/ 	.word	index@(.nv.constant0._Z35group_norm_nhwc_bwd_one_pass_kernelI11Fp16IOFp32WLi256ELi26ELi416EEv26Group_norm_nhwc_bwd_params)
        /*00bc*/ 	.short	0x0380
        /*00be*/ 	.short	0x00b8


	//----- nvinfo : EIATTR_SW_WAR
	.align		4
.L_773:
        /*00c0*/ 	.byte	0x04, 0x36
        /*00c2*/ 	.short	(.L_775 - .L_774)
.L_774:
        /*00c4*/ 	.word	0x00000008
.L_775:


//--------------------- .nv.info._Z35group_norm_nhwc_bwd_one_pass_kernelI11Fp16IOFp32WLi512ELi26ELi416EEv26Group_norm_nhwc_bwd_params --------------------------
	.section	.nv.info._Z35group_norm_nhwc_bwd_one_pass_kernelI11Fp16IOFp32WLi512ELi26ELi416EEv26Group_norm_nhwc_bwd_params,"",@"SHT_CUDA_INFO"
	.sectionflags	@""
	.align	4


	//----- nvinfo : EIATTR_CUDA_API_VERSION
	.align		4
        /*0000*/ 	.byte	0x04, 0x37
        /*0002*/ 	.short	(.L_777 - .L_776)
.L_776:
        /*0004*/ 	.word	0x00000082


	//----- nvinfo : EIATTR_KPARAM_INFO
	.align		4
.L_777:
        /*0008*/ 	.byte	0x04, 0x17
        /*000a*/ 	.short	(.L_779 - .L_778)
.L_778:
        /*000c*/ 	.word	0x00000000
        /*0010*/ 	.short	0x0000
        /*0012*/ 	.short	0x0000
        /*0014*/ 	.byte	0x00, 0xf0, 0xe1, 0x02


	//----- nvinfo : EIATTR_SPARSE_MMA_MASK
	.align		4
.L_779:
        /*0018*/ 	.byte	0x03, 0x50
        /*001a*/ 	.short	0x0000


	//----- nvinfo : EIATTR_MAXREG_COUNT
	.align		4
        /*001c*/ 	.byte	0x03, 0x1b
        /*001e*/ 	.short	0x0080


	//----- nvinfo : EIATTR_NUM_BARRIERS
	.align		4
        /*0020*/ 	.byte	0x02, 0x4c
        /*0022*/ 	.byte	0x01
	.zero		1


	//----- nvinfo : EIATTR_MERCURY_ISA_VERSION
	.align		4
        /*0024*/ 	.byte	0x03, 0x5f
        /*0026*/ 	.short	0x0101


	//----- nvinfo : EIATTR_INT_WARP_WIDE_INSTR_OFFSETS
	.align		4
        /*0028*/ 	.byte	0x04, 0x31
        /*002a*/ 	.short	(.L_781 - .L_780)


	//   ....[0]....
.L_780:
        /*002c*/ 	.word	0x00005460


	//----- nvinfo : EIATTR_COOP_GROUP_MASK_REGIDS
	.align		4
.L_781:
        /*0030*/ 	.byte	0x04, 0x29
        /*0032*/ 	.short	(.L_783 - .L_782)


	//   ....[0]....
.L_782:
        /*0034*/ 	.word	0xffffffff


	//   ....[1]....
        /*0038*/ 	.word	0xffffffff


	//   ....[2]....
        /*003c*/ 	.word	0xffffffff


	//   ....[3]....
        /*0040*/ 	.word	0xffffffff


	//   ....[4]....
        /*0044*/ 	.word	0xffffffff


	//   ....[5]....
        /*0048*/ 	.word	0xffffffff


	//   ....[6]....
        /*004c*/ 	.word	0xffffffff


	//   ....[7]....
        /*0050*/ 	.word	0xffffffff


	//   ....[8]....
        /*0054*/ 	.word	0xffffffff


	//   ....[9]....
        /*0058*/ 	.word	0xffffffff


	//----- nvinfo : EIATTR_COOP_GROUP_INSTR_OFFSETS
	.align		4
.L_783:
        /*005c*/ 	.byte	0x04, 0x28
        /*005e*/ 	.short	(.L_785 - .L_784)


	//   ....[0]....
.L_784:
        /*0060*/ 	.word	0x000051f0


	//   ....[1]....
        /*0064*/ 	.word	0x00005230


	//   ....[2]....
        /*0068*/ 	.word	0x000052c0


	//   ....[3]....
        /*006c*/ 	.word	0x000052e0


	//   ....[4]....
        /*0070*/ 	.word	0x00005340


	//   ....[5]....
        /*0074*/ 	.word	0x00005360


	//   ....[6]....
        /*0078*/ 	.word	0x00005390


	//   ....[7]....
        /*007c*/ 	.word	0x000053b0


	//   ....[8]....
        /*0080*/ 	.word	0x00005400


	//   ....[9]....
        /*0084*/ 	.word	0x00005410


	//----- nvinfo : EIATTR_VRC_CTA_INIT_COUNT
	.align		4
.L_785:
        /*0088*/ 	.byte	0x02, 0x4a
	.zero		1
	.zero		1


	//----- nvinfo : EIATTR_EXIT_INSTR_OFFSETS
	.align		4
        /*008c*/ 	.byte	0x04, 0x1c
        /*008e*/ 	.short	(.L_787 - .L_786)


	//   ....[0]....
.L_786:
        /*0090*/ 	.word	0x0000a500


	//   ....[1]....
        /*0094*/ 	.word	0x0000a630


	//   ....[2]....
        /*0098*/ 	.word	0x0000ac20


	//   ....[3]....
        /*009c*/ 	.word	0x0000b1d0


	//----- nvinfo : EIATTR_MAX_THREADS
	.align		4
.L_787:
        /*00a0*/ 	.byte	0x04, 0x05
        /*00a2*/ 	.short	(.L_789 - .L_788)
.L_788:
        /*00a4*/ 	.word	0x000001a0
        /*00a8*/ 	.word	0x00000001
        /*00ac*/ 	.word	0x00000001


	//----- nvinfo : EIATTR_CRS_STACK_SIZE
	.align		4
.L_789:
        /*00b0*/ 	.byte	0x04, 0x1e
        /*00b2*/ 	.short	(.L_791 - .L_790)
.L_790:
        /*00b4*/ 	.word	0x00000000


	//----- nvinfo : EIATTR_CBANK_PARAM_SIZE
	.align		4
.L_791:
        /*00b8*/ 	.byte	0x03, 0x19
        /*00ba*/ 	.short	0x00b8


	//----- nvinfo : EIATTR_PARAM_CBANK
	.align		4
        /*00bc*/ 	.byte	0x04, 0x0a
        /*00be*/ 	.short	(.L_793 - .L_792)
	.align		4
.L_792:
        /*00c0*/ 	.word	index@(.nv.constant0._Z35group_norm_nhwc_bwd_one_pass_kernelI11Fp16IOFp32WLi512ELi26ELi416EEv26Group_norm_nhwc_bwd_params)
        /*00c4*/ 	.short	0x0380
        /*00c6*/ 	.short	0x00b8


	//----- nvinfo : EIATTR_SW_WAR
	.align		4
.L_793:
        /*00c8*/ 	.byte	0x04, 0x36
        /*00ca*/ 	.short	(.L_795 - .L_794)
.L_794:
        /*00cc*/ 	.word	0x00000008
.L_795:


//--------------------- .nv.info._Z35group_norm_nhwc_bwd_one_pass_kernelI11Fp16IOBf16WLi64ELi26ELi416EEv26Group_norm_nhwc_bwd_params --------------------------
	.section	.nv.info._Z35group_norm_nhwc_bwd_one_pass_kernelI11Fp16IOBf16WLi64ELi26ELi416EEv26Group_norm_nhwc_bwd_params,"",@"SHT_CUDA_INFO"
	.sectionflags	@""
	.align	4


	//----- nvinfo : EIATTR_CUDA_API_VERSION
	.align		4
        /*0000*/ 	.byte	0x04, 0x37
        /*0002*/ 	.short	(.L_797 - .L_796)
.L_796:
        /*0004*/ 	.word	0x00000082


	//----- nvinfo : EIATTR_KPARAM_INFO
	.align		4
.L_797:
        /*0008*/ 	.byte	0x04, 0x17
        /*000a*/ 	.short	(.L_799 - .L_798)
.L_798:
        /*000c*/ 	.word	0x00000000
        /*0010*/ 	.short	0x0000
        /*0012*/ 	.short	0x0000
        /*0014*/ 	.byte	0x00, 0xf0, 0xe1, 0x02


	//----- nvinfo : EIATTR_SPARSE_MMA_MASK
	.align		4
.L_799:
        /*0018*/ 	.byte	0x03, 0x50
        /*001a*/ 	.short	0x0000


	//----- nvinfo : EIATTR_MAXREG_COUNT
	.align		4
        /*001c*/ 	.byte	0x03, 0x1b
        /*001e*/ 	.short	0x0080


	//----- nvinfo : EIATTR_NUM_BARRIERS
	.align		4
        /*0020*/ 	.byte	0x02, 0x4c
        /*0022*/ 	.byte	0x01
	.zero		1


	//----- nvinfo : EIATTR_MERCURY_ISA_VERSION
	.align		4
        /*0024*/ 	.byte	0x03, 0x5f
        /*0026*/ 	.short	0x0101


	//----- nvinfo : EIATTR_INT_WARP_WIDE_INSTR_OFFSETS
	.align		4
        /*0028*/ 	.byte	0x04, 0x31
        /*002a*/ 	.short	(.L_801 - .L_800)


	//   ....[0]....
.L_800:
        /*002c*/ 	.word	0x00002520


	//   ....[1]....
        /*0030*/ 	.word	0x00002550


	//   ....[2]....
        /*0034*/ 	.word	0x00002560


	//   ....[3]....
        /*0038*/ 	.word	0x000025b0


	//   ....[4]....
        /*003c*/ 	.word	0x00002740


	//   ....[5]....
        /*0040*/ 	.word	0x00002790


	//   ....[6]....
        /*0044*/ 	.word	0x000027a0


	//   ....[7]....
        /*0048*/ 	.word	0x000027f0


	//----- nvinfo : EIATTR_COOP_GROUP_MASK_REGIDS
	.align		4
.L_801:
        /*004c*/ 	.byte	0x04, 0x29
        /*004e*/ 	.short	(.L_803 - .L_802)


	//   ....[0]....
.L_802:
        /*0050*/ 	.word	0xffffffff


	//   ....[1]....
        /*0054*/ 	.word	0xffffffff


	//   ....[2]....
        /*0058*/ 	.word	0xffffffff


	//   ....[3]....
        /*005c*/ 	.word	0xffffffff


	//   ....[4]....
        /*0060*/ 	.word	0xffffffff


	//   ....[5]....
        /*0064*/ 	.word	0xffffffff


	//   ....[6]....
        /*0068*/ 	.word	0xffffffff


	//   ....[7]....
        /*006c*/ 	.word	0xffffffff


	//   ....[8]....
        /*0070*/ 	.word	0xffffffff


	//   ....[9]....
        /*0074*/ 	.word	0xffffffff


	//----- nvinfo : EIATTR_COOP_GROUP_INSTR_OFFSETS
	.align		4
.L_803:
        /*0078*/ 	.byte	0x04, 0x28
        /*007a*/ 	.short	(.L_805 - .L_804)


	//   ....[0]....
.L_804:
        /*007c*/ 	.word	0x00001190


	//   ....[1]....
        /*0080*/ 	.word	0x000011c0


	//   ....[2]....
        /*0084*/ 	.word	0x00001200


	//   ....[3]....
        /*0088*/ 	.word	0x00001220


	//   ....[4]....
        /*008c*/ 	.word	0x00001250


	//   ....[5]....
        /*0090*/ 	.word	0x00001270


	//   ....[6]....
        /*0094*/ 	.word	0x000012a0


	//   ....[7]....
        /*0098*/ 	.word	0x000012c0


	//   ....[8]....
        /*009c*/ 	.word	0x00001310


	//   ....[9]....
        /*00a0*/ 	.word	0x00001320


	//----- nvinfo : EIATTR_VRC_CTA_INIT_COUNT
	.align		4
.L_805:
        /*00a4*/ 	.byte	0x02, 0x4a
	.zero		1
	.zero		1


	//----- nvinfo : EIATTR_EXIT_INSTR_OFFSETS
	.align		4
        /*00a8*/ 	.byte	0x04, 0x1c
        /*00aa*/ 	.short	(.L_807 - .L_806)


	//   ....[0]....
.L_806:
        /*00ac*/ 	.word	0x000036e0


	//   ....[1]....
        /*00b0*/ 	.word	0x00003810


	//   ....[2]....
        /*00b4*/ 	.word	0x00003e10


	//   ....[3]....
        /*00b8*/ 	.word	0x00004410


	//----- nvinfo : EIATTR_MAX_THREADS
	.align		4
.L_807:
        /*00bc*/ 	.byte	0x04, 0x05
        /*00be*/ 	.short	(.L_809 - .L_808)
.L_808:
        /*00c0*/ 	.word	0x000001a0
        /*00c4*/ 	.word	0x00000001
        /*00c8*/ 	.word	0x00000001


	//----- nvinfo : EIATTR_CRS_STACK_SIZE
	.align		4
.L_809:
        /*00cc*/ 	.byte	0x04, 0x1e
        /*00ce*/ 	.short	(.L_811 - .L_810)
.L_810:
        /*00d0*/ 	.word	0x00000000


	//----- nvinfo : EIATTR_CBANK_PARAM_SIZE
	.align		4
.L_811:
        /*00d4*/ 	.byte	0x03, 0x19
        /*00d6*/ 	.short	0x00b8


	//----- nvinfo : EIATTR_PARAM_CBANK
	.align		4
        /*00d8*/ 	.byte	0x04, 0x0a
        /*00da*/ 	.short	(.L_813 - .L_812)
	.align		4
.L_812:
        /*00dc*/ 	.word	index@(.nv.constant0._Z35group_norm_nhwc_bwd_one_pass_kernelI11Fp16IOBf16WLi64ELi26ELi416EEv26Group_norm_nhwc_bwd_params)
        /*00e0*/ 	.short	0x0380
        /*00e2*/ 	.short	0x00b8


	//----- nvinfo : EIATTR_SW_WAR
	.align		4
.L_813:
        /*00e4*/ 	.byte	0x04, 0x36
        /*00e6*/ 	.short	(.L_815 - .L_814)
.L_814:
        /*00e8*/ 	.word	0x00000008
.L_815:


//--------------------- .nv.info._Z35group_norm_nhwc_bwd_one_pass_kernelI11Fp16IOBf16WLi128ELi26ELi416EEv26Group_norm_nhwc_bwd_params --------------------------
	.section	.nv.info._Z35group_norm_nhwc_bwd_one_pass_kernelI11Fp16IOBf16WLi128ELi26ELi416EEv26Group_norm_nhwc_bwd_params,"",@"SHT_CUDA_INFO"
	.sectionflags	@""
	.align	4


	//----- nvinfo : EIATTR_CUDA_API_VERSION
	.align		4
        /*0000*/ 	.byte	0x04, 0x37
        /*0002*/ 	.short	(.L_817 - .L_816)
.L_816:
        /*0004*/ 	.word	0x00000082


	//----- nvinfo : EIATTR_KPARAM_INFO
	.align		4
.L_817:
        /*0008*/ 	.byte	0x04, 0x17
        /*000a*/ 	.short	(.L_819 - .L_818)
.L_818:
        /*000c*/ 	.word	0x00000000
        /*0010*/ 	.short	0x0000
        /*0012*/ 	.short	0x0000
        /*0014*/ 	.byte	0x00, 0xf0, 0xe1, 0x02


	//----- nvinfo : EIATTR_SPARSE_MMA_MASK
	.align		4
.L_819:
        /*0018*/ 	.byte	0x03, 0x50
        /*001a*/ 	.short	0x0000


	//----- nvinfo : EIATTR_MAXREG_COUNT
	.align		4
        /*001c*/ 	.byte	0x03, 0x1b
        /*001e*/ 	.short	0x0080


	//----- nvinfo : EIATTR_NUM_BARRIERS
	.align		4
        /*0020*/ 	.byte	0x02, 0x4c
        /*0022*/ 	.byte	0x01
	.zero		1


	//----- nvinfo : EIATTR_MERCURY_ISA_VERSION
	.align		4
        /*0024*/ 	.byte	0x03, 0x5f
        /*0026*/ 	.short	0x0101


	//----- nvinfo : EIATTR_INT_WARP_WIDE_INSTR_OFFSETS
	.align		4
        /*0028*/ 	.byte	0x04, 0x31
        /*002a*/ 	.short	(.L_821 - .L_820)


	//   ....[0]....
.L_820:
        /*002c*/ 	.word	0x00001bc0


	//----- nvinfo : EIATTR_COOP_GROUP_MASK_REGIDS
	.align		4
.L_821:
        /*0030*/ 	.byte	0x04, 0x29
        /*0032*/ 	.short	(.L_823 - .L_822)


	//   ....[0]....
.L_822:
        /*0034*/ 	.word	0xffffffff


	//   ....[1]....
        /*0038*/ 	.word	0xffffffff


	//   ....[2]....
        /*003c*/ 	.word	0xffffffff


	//   ....[3]....
        /*0040*/ 	.word	0xffffffff


	//   ....[4]....
        /*0044*/ 	.word	0xffffffff


	//   ....[5]....
        /*0048*/ 	.word	0xffffffff


	//   ....[6]....
        /*004c*/ 	.word	0xffffffff


	//   ....[7]....
        /*0050*/ 	.word	0xffffffff


	//   ....[8]....
        /*0054*/ 	.word	0xffffffff


	//   ....[9]....
        /*0058*/ 	.word	0xffffffff


	//----- nvinfo : EIATTR_COOP_GROUP_INSTR_OFFSETS
	.align		4
.L_823:
        /*005c*/ 	.byte	0x04, 0x28
        /*005e*/ 	.short	(.L_825 - .L_824)


	//   ....[0]....
.L_824:
        /*0060*/ 	.word	0x00001990


	//   ....[1]....
        /*0064*/ 	.word	0x000019d0


	//   ....[2]....
        /*0068*/ 	.word	0x00001a40


	//   ....[3]....
        /*006c*/ 	.word	0x00001a60


	//   ....[4]....
        /*0070*/ 	.word	0x00001aa0


	//   ....[5]....
        /*0074*/ 	.word	0x00001ac0


	//   ....[6]....
        /*0078*/ 	.word	0x00001af0


	//   ....[7]....
        /*007c*/ 	.word	0x00001b10


	//   ....[8]....
        /*0080*/ 	.word	0x00001b60


	//   ....[9]....
        /*0084*/ 	.word	0x00001b70


	//----- nvinfo : EIATTR_VRC_CTA_INIT_COUNT
	.align		4
.L_825:
        /*0088*/ 	.byte	0x02, 0x4a
	.zero		1
	.zero		1


	//----- nvinfo : EIATTR_EXIT_INSTR_OFFSETS
	.align		4
        /*008c*/ 	.byte	0x04, 0x1c
        /*008e*/ 	.short	(.L_827 - .L_826)


	//   ....[0]....
.L_826:
        /*0090*/ 	.word	0x00004420


	//   ....[1]....
        /*0094*/ 	.word	0x00004550


	//   ....[2]....
        /*0098*/ 	.word	0x00004b40


	//   ....[3]....
        /*009c*/ 	.word	0x00005140


	//----- nvinfo : EIATTR_MAX_THREADS
	.align		4
.L_827:
        /*00a0*/ 	.byte	0x04, 0x05
        /*00a2*/ 	.short	(.L_829 - .L_828)
.L_828:
        /*00a4*/ 	.word	0x000001a0
        /*00a8*/ 	.word	0x00000001
        /*00ac*/ 	.word	0x00000001


	//----- nvinfo : EIATTR_CRS_STACK_SIZE
	.align		4
.L_829:
        /*00b0*/ 	.byte	0x04, 0x1e
        /*00b2*/ 	.short	(.L_831 - .L_830)
.L_830:
        /*00b4*/ 	.word	0x00000000


	//----- nvinfo : EIATTR_CBANK_PARAM_SIZE
	.align		4
.L_831:
        /*00b8*/ 	.byte	0x03, 0x19
        /*00ba*/ 	.short	0x00b8


	//----- nvinfo : EIATTR_PARAM_CBANK
	.align		4
        /*00bc*/ 	.byte	0x04, 0x0a
        /*00be*/ 	.short	(.L_833 - .L_832)
	.align		4
.L_832:
        /*00c0*/ 	.word	index@(.nv.constant0._Z35group_norm_nhwc_bwd_one_pass_kernelI11Fp16IOBf16WLi128ELi26ELi416EEv26Group_norm_nhwc_bwd_params)
        /*00c4*/ 	.short	0x0380
        /*00c6*/ 	.short	0x00b8


	//----- nvinfo : EIATTR_SW_WAR
	.align		4
.L_833:
        /*00c8*/ 	.byte	0x04, 0x36
        /*00ca*/ 	.short	(.L_835 - .L_834)
.L_834:
        /*00cc*/ 	.word	0x00000008
.L_835:


//--------------------- .nv.info._Z35group_norm_nhwc_bwd_one_pass_kernelI11Fp16IOBf16WLi256ELi26ELi416EEv26Group_norm_nhwc_bwd_params --------------------------
	.section	.nv.info._Z35group_norm_nhwc_bwd_one_pass_kernelI11Fp16IOBf16WLi256ELi26ELi416EEv26Group_norm_nhwc_bwd_params,"",@"SHT_CUDA_INFO"
	.sectionflags	@""
	.align	4


	//----- nvinfo : EIATTR_CUDA_API_VERSION
	.align		4
        /*0000*/ 	.byte	0x04, 0x37
        /*0002*/ 	.short	(.L_837 - .L_836)
.L_836:
        /*0004*/ 	.word	0x00000082


	//----- nvinfo : EIATTR_KPARAM_INFO
	.align		4
.L_837:
        /*0008*/ 	.byte	0x04, 0x17
        /*000a*/ 	.short	(.L_839 - .L_838)
.L_838:
        /*000c*/ 	.word	0x00000000
        /*0010*/ 	.short	0x0000
        /*0012*/ 	.short	0x0000
        /*0014*/ 	.byte	0x00, 0xf0, 0xe1, 0x02


	//----- nvinfo : EIATTR_SPARSE_MMA_MASK
	.align		4
.L_839:
        /*0018*/ 	.byte	0x03, 0x50
        /*001a*/ 	.short	0x0000


	//----- nvinfo : EIATTR_MAXREG_COUNT
	.align		4
        /*001c*/ 	.byte	0x03, 0x1b
        /*001e*/ 	.short	0x0080


	//----- nvinfo : EIATTR_NUM_BARRIERS
	.align		4
        /*0020*/ 	.byte	0x02, 0x4c
        /*0022*/ 	.byte	0x01
	.zero		1


	//----- nvinfo : EIATTR_MERCURY_ISA_VERSION
	.align		4
        /*0024*/ 	.byte	0x03, 0x5f
        /*0026*/ 	.short	0x0101


	//----- nvinfo : EIATTR_COOP_GROUP_MASK_REGIDS
	.align		4
        /*0028*/ 	.byte	0x04, 0x29
        /*002a*/ 	.short	(.L_841 - .L_840)


	//   ....[0]....
.L_840:
        /*002c*/ 	.word	0xffffffff


	//   ....[1]....
        /*0030*/ 	.word	0xffffffff


	//   ....[2]....
        /*0034*/ 	.word	0xffffffff


	//   ....[3]....
        /*0038*/ 	.word	0xffffffff


	//   ....[4]....
        /*003c*/ 	.word	0xffffffff


	//   ....[5]....
        /*0040*/ 	.word	0xffffffff


	//   ....[6]....
        /*0044*/ 	.word	0xffffffff


	//   ....[7]....
        /*0048*/ 	.word	0xffffffff


	//   ....[8]....
        /*004c*/ 	.word	0xffffffff


	//   ....[9]....
        /*0050*/ 	.word	0xffffffff


	//----- nvinfo : EIATTR_COOP_GROUP_INSTR_OFFSETS
	.align		4
.L_841:
        /*0054*/ 	.byte	0x04, 0x28
        /*0056*/ 	.short	(.L_843 - .L_842)


	//   ....[0]....
.L_842:
        /*0058*/ 	.word	0x00002d50


	//   ....[1]....
        /*005c*/ 	.word	0x00002d90


	//   ....[2]....
        /*0060*/ 	.word	0x00002e00


	//   ....[3]....
        /*0064*/ 	.word	0x00002e20


	//   ....[4]....
        /*0068*/ 	.word	0x00002e50


	//   ....[5]....
        /*006c*/ 	.word	0x00002e70


	//   ....[6]....
        /*0070*/ 	.word	0x00002ea0


	//   ....[7]....
        /*0074*/ 	.word	0x00002ec0


	//   ....[8]....
        /*0078*/ 	.word	0x00002f10


	//   ....[9]....
        /*007c*/ 	.word	0x00002f20


	//----- nvinfo : EIATTR_VRC_CTA_INIT_COUNT
	.align		4
.L_843:
        /*0080*/ 	.byte	0x02, 0x4a
	.zero		1
	.zero		1


	//----- nvinfo : EIATTR_EXIT_INSTR_OFFSETS
	.align		4
        /*0084*/ 	.byte	0x04, 0x1c
        /*0086*/ 	.short	(.L_845 - .L_844)


	//   ....[0]....
.L_844:
        /*0088*/ 	.word	0x00006360


	//   ....[1]....
        /*008c*/ 	.word	0x00006490


	//   ....[2]....
        /*0090*/ 	.word	0x00006a90


	//   ....[3]....
        /*0094*/ 	.word	0x00007090


	//----- nvinfo : EIATTR_MAX_THREADS
	.align		4
.L_845:
        /*0098*/ 	.byte	0x04, 0x05
        /*009a*/ 	.short	(.L_847 - .L_846)
.L_846:
        /*009c*/ 	.word	0x000001a0
        /*00a0*/ 	.word	0x00000001
        /*00a4*/ 	.word	0x00000001


	//----- nvinfo : EIATTR_CRS_STACK_SIZE
	.align		4
.L_847:
        /*00a8*/ 	.byte	0x04, 0x1e
        /*00aa*/ 	.short	(.L_849 - .L_848)
.L_848:
        /*00ac*/ 	.word	0x00000000


	//----- nvinfo : EIATTR_CBANK_PARAM_SIZE
	.align		4
.L_849:
        /*00b0*/ 	.byte	0x03, 0x19
        /*00b2*/ 	.short	0x00b8


	//----- nvinfo : EIATTR_PARAM_CBANK
	.align		4
        /*00b4*/ 	.byte	0x04, 0x0a
        /*00b6*/ 	.short	(.L_851 - .L_850)
	.align		4
.L_850:
        /*00b8*/ 	.word	index@(.nv.constant0._Z35group_norm_nhwc_bwd_one_pass_kernelI11Fp16IOBf16WLi256ELi26ELi416EEv26Group_norm_nhwc_bwd_params)
        /*00bc*/ 	.short	0x0380
        /*00be*/ 	.short	0x00b8


	//----- nvinfo : EIATTR_SW_WAR
	.align		4
.L_851:
        /*00c0*/ 	.byte	0x04, 0x36
        /*00c2*/ 	.short	(.L_853 - .L_852)
.L_852:
        /*00c4*/ 	.word	0x00000008
.L_853:


//--------------------- .nv.info._Z35group_norm_nhwc_bwd_one_pass_kernelI11Fp16IOBf16WLi512ELi26ELi416EEv26Group_norm_nhwc_bwd_params --------------------------
	.section	.nv.info._Z35group_norm_nhwc_bwd_one_pass_kernelI11Fp16IOBf16WLi512ELi26ELi416EEv26Group_norm_nhwc_bwd_params,"",@"SHT_CUDA_INFO"
	.sectionflags	@""
	.align	4


	//----- nvinfo : EIATTR_CUDA_API_VERSION
	.align		4
        /*0000*/ 	.byte	0x04, 0x37
        /*0002*/ 	.short	(.L_855 - .L_854)
.L_854:
        /*0004*/ 	.word	0x00000082


	//----- nvinfo : EIATTR_KPARAM_INFO
	.align		4
.L_855:
        /*0008*/ 	.byte	0x04, 0x17
        /*000a*/ 	.short	(.L_857 - .L_856)
.L_856:
        /*000c*/ 	.word	0x00000000
        /*0010*/ 	.short	0x0000
        /*0012*/ 	.short	0x0000
        /*0014*/ 	.byte	0x00, 0xf0, 0xe1, 0x02


	//----- nvinfo : EIATTR_SPARSE_MMA_MASK
	.align		4
.L_857:
        /*0018*/ 	.byte	0x03, 0x50
        /*001a*/ 	.short	0x0000


	//----- nvinfo : EIATTR_MAXREG_COUNT
	.align		4
        /*001c*/ 	.byte	0x03, 0x1b
        /*001e*/ 	.short	0x0080


	//----- nvinfo : EIATTR_NUM_BARRIERS
	.align		4
        /*0020*/ 	.byte	0x02, 0x4c
        /*0022*/ 	.byte	0x01
	.zero		1


	//----- nvinfo : EIATTR_MERCURY_ISA_VERSION
	.align		4
        /*0024*/ 	.byte	0x03, 0x5f
        /*0026*/ 	.short	0x0101


	//----- nvinfo : EIATTR_INT_WARP_WIDE_INSTR_OFFSETS
	.align		4
        /*0028*/ 	.byte	0x04, 0x31
        /*002a*/ 	.short	(.L_859 - .L_858)


	//   ....[0]....
.L_858:
        /*002c*/ 	.word	0x000054d0


	//----- nvinfo : EIATTR_COOP_GROUP_MASK_REGIDS
	.align		4
.L_859:
        /*0030*/ 	.byte	0x04, 0x29
        /*0032*/ 	.short	(.L_861 - .L_860)


	//   ....[0]....
.L_860:
        /*0034*/ 	.word	0xffffffff


	//   ....[1]....
        /*0038*/ 	.word	0xffffffff


	//   ....[2]....
        /*003c*/ 	.word	0xffffffff


	//   ....[3]....
        /*0040*/ 	.word	0xffffffff


	//   ....[4]....
        /*0044*/ 	.word	0xffffffff


	//   ....[5]....
        /*0048*/ 	.word	0xffffffff


	//   ....[6]....
        /*004c*/ 	.word	0xffffffff


	//   ....[7]....
        /*0050*/ 	.word	0xffffffff


	//   ....[8]....
        /*0054*/ 	.word	0xffffffff


	//   ....[9]....
        /*0058*/ 	.word	0xffffffff


	//----- nvinfo : EIATTR_COOP_GROUP_INSTR_OFFSETS
	.align		4
.L_861:
        /*005c*/ 	.byte	0x04, 0x28
        /*005e*/ 	.short	(.L_863 - .L_862)


	//   ....[0]....
.L_862:
        /*0060*/ 	.word	0x00005260


	//   ....[1]....
        /*0064*/ 	.word	0x000052a0


	//   ....[2]....
        /*0068*/ 	.word	0x00005330


	//   ....[3]....
        /*006c*/ 	.word	0x00005350


	//   ....[4]....
        /*0070*/ 	.word	0x000053b0


	//   ....[5]....
        /*0074*/ 	.word	0x000053d0


	//   ....[6]....
        /*0078*/ 	.word	0x00005400


	//   ....[7]....
        /*007c*/ 	.word	0x00005420


	//   ....[8]....
        /*0080*/ 	.word	0x00005470


	//   ....[9]....
        /*0084*/ 	.word	0x00005480


	//----- nvinfo : EIATTR_VRC_CTA_INIT_COUNT
	.align		4
.L_863:
        /*0088*/ 	.byte	0x02, 0x4a
	.zero		1
	.zero		1


	//----- nvinfo : EIATTR_EXIT_INSTR_OFFSETS
	.align		4
        /*008c*/ 	.byte	0x04, 0x1c
        /*008e*/ 	.short	(.L_865 - .L_864)


	//   ....[0]....
.L_864:
        /*0090*/ 	.word	0x0000a560


	//   ....[1]....
        /*0094*/ 	.word	0x0000a690


	//   ....[2]....
        /*0098*/ 	.word	0x0000aca0


	//   ....[3]....
        /*009c*/ 	.word	0x0000b2a0


	//----- nvinfo : EIATTR_MAX_THREADS
	.align		4
.L_865:
        /*00a0*/ 	.byte	0x04, 0x05
        /*00a2*/ 	.short	(.L_867 - .L_866)
.L_866:
        /*00a4*/ 	.word	0x000001a0
        /*00a8*/ 	.word	0x00000001
        /*00ac*/ 	.word	0x00000001


	//----- nvinfo : EIATTR_CRS_STACK_SIZE
	.align		4
.L_867:
        /*00b0*/ 	.byte	0x04, 0x1e
        /*00b2*/ 	.short	(.L_869 - .L_868)
.L_868:
        /*00b4*/ 	.word	0x00000000


	//----- nvinfo : EIATTR_CBANK_PARAM_SIZE
	.align		4
.L_869:
        /*00b8*/ 	.byte	0x03, 0x19
        /*00ba*/ 	.short	0x00b8


	//----- nvinfo : EIATTR_PARAM_CBANK
	.align		4
        /*00bc*/ 	.byte	0x04, 0x0a
        /*00be*/ 	.short	(.L_871 - .L_870)
	.align		4
.L_870:
        /*00c0*/ 	.word	index@(.nv.constant0._Z35group_norm_nhwc_bwd_one_pass_kernelI11Fp16IOBf16WLi512ELi26ELi416EEv26Group_norm_nhwc_bwd_params)
        /*00c4*/ 	.short	0x0380
        /*00c6*/ 	.short	0x00b8


	//----- nvinfo : EIATTR_SW_WAR
	.align		4
.L_871:
        /*00c8*/ 	.byte	0x04, 0x36
        /*00ca*/ 	.short	(.L_873 - .L_872)
.L_872:
        /*00cc*/ 	.word	0x00000008
.L_873:


//--------------------- .nv.info._Z35group_norm_nhwc_bwd_one_pass_kernelI11Fp16IOFp16WLi64ELi26ELi416EEv26Group_norm_nhwc_bwd_params --------------------------
	.section	.nv.info._Z35group_norm_nhwc_bwd_one_pass_kernelI11Fp16IOFp16WLi64ELi26ELi416EEv26Group_norm_nhwc_bwd_params,"",@"SHT_CUDA_INFO"
	.sectionflags	@""
	.align	4


	//----- nvinfo : EIATTR_CUDA_API_VERSION
	.align		4
        /*0000*/ 	.byte	0x04, 0x37
        /*0002*/ 	.short	(.L_875 - .L_874)
.L_874:
        /*0004*/ 	.word	0x00000082


	//----- nvinfo : EIATTR_KPARAM_INFO
	.align		4
.L_875:
        /*0008*/ 	.byte	0x04, 0x17
        /*000a*/ 	.short	(.L_877 - .L_876)
.L_876:
        /*000c*/ 	.word	0x00000000
        /*0010*/ 	.short	0x0000
        /*0012*/ 	.short	0x0000
        /*0014*/ 	.byte	0x00, 0xf0, 0xe1, 0x02


	//----- nvinfo : EIATTR_SPARSE_MMA_MASK
	.align		4
.L_877:
        /*0018*/ 	.byte	0x03, 0x50
        /*001a*/ 	.short	0x0000


	//----- nvinfo : EIATTR_MAXREG_COUNT
	.align		4
        /*001c*/ 	.byte	0x03, 0x1b
        /*001e*/ 	.short	0x0080


	//----- nvinfo : EIATTR_NUM_BARRIERS
	.align		4
        /*0020*/ 	.byte	0x02, 0x4c
        /*0022*/ 	.byte	0x01
	.zero		1


	//----- nvinfo : EIATTR_MERCURY_ISA_VERSION
	.align		4
        /*0024*/ 	.byte	0x03, 0x5f
        /*0026*/ 	.short	0x0101


	//----- nvinfo : EIATTR_INT_WARP_WIDE_INSTR_OFFSETS
	.align		4
        /*0028*/ 	.byte	0x04, 0x31
        /*002a*/ 	.short	(.L_879 - .L_878)


	//   ....[0]....
.L_878:
        /*002c*/ 	.word	0x00002520


	//   ....[1]....
        /*0030*/ 	.word	0x00002550


	//   ....[2]....
        /*0034*/ 	.word	0x00002560


	//   ....[3]....
        /*0038*/ 	.word	0x000025b0


	//   ....[4]....
        /*003c*/ 	.word	0x00002740


	//   ....[5]....
        /*0040*/ 	.word	0x00002790


	//   ....[6]....
        /*0044*/ 	.word	0x000027a0


	//   ....[7]....
        /*0048*/ 	.word	0x000027f0


	//----- nvinfo : EIATTR_COOP_GROUP_MASK_REGIDS
	.align		4
.L_879:
        /*004c*/ 	.byte	0x04, 0x29
        /*004e*/ 	.short	(.L_881 - .L_880)


	//   ....[0]....
.L_880:
        /*0050*/ 	.word	0xffffffff


	//   ....[1]....
        /*0054*/ 	.word	0xffffffff


	//   ....[2]....
        /*0058*/ 	.word	0xffffffff


	//   ....[3]....
        /*005c*/ 	.word	0xffffffff


	//   ....[4]....
        /*0060*/ 	.word	0xffffffff


	//   ....[5]....
        /*0064*/ 	.word	0xffffffff


	//   ....[6]....
        /*0068*/ 	.word	0xffffffff


	//   ....[7]....
        /*006c*/ 	.word	0xffffffff


	//   ....[8]....
        /*0070*/ 	.word	0xffffffff


	//   ....[9]....
        /*0074*/ 	.word	0xffffffff


	//----- nvinfo : EIATTR_COOP_GROUP_INSTR_OFFSETS
	.align		4
.L_881:
        /*0078*/ 	.byte	0x04, 0x28
        /*007a*/ 	.short	(.L_883 - .L_882)


	//   ....[0]....
.L_882:
        /*007c*/ 	.word	0x00001190


	//   ....[1]....
        /*0080*/ 	.word	0x000011c0


	//   ....[2]....
        /*0084*/ 	.word	0x00001200


	//   ....[3]....
        /*0088*/ 	.word	0x00001220


	//   ....[4]....
        /*008c*/ 	.word	0x00001250


	//   ....[5]....
        /*0090*/ 	.word	0x00001270


	//   ....[6]....
        /*0094*/ 	.word	0x000012a0


	//   ....[7]....
        /*0098*/ 	.word	0x000012c0


	//   ....[8]....
        /*009c*/ 	.word	0x00001310


	//   ....[9]....
        /*00a0*/ 	.word	0x00001320


	//----- nvinfo : EIATTR_VRC_CTA_INIT_COUNT
	.align		4
.L_883:
        /*00a4*/ 	.byte	0x02, 0x4a
	.zero		1
	.zero		1


	//----- nvinfo : EIATTR_EXIT_INSTR_OFFSETS
	.align		4
        /*00a8*/ 	.byte	0x04, 0x1c
        /*00aa*/ 	.short	(.L_885 - .L_884)


	//   ....[0]....
.L_884:
        /*00ac*/ 	.word	0x000036e0


	//   ....[1]....
        /*00b0*/ 	.word	0x00003810


	//   ....[2]....
        /*00b4*/ 	.word	0x00003e10


	//   ....[3]....
        /*00b8*/ 	.word	0x00004410


	//----- nvinfo : EIATTR_MAX_THREADS
	.align		4
.L_885:
        /*00bc*/ 	.byte	0x04, 0x05
        /*00be*/ 	.short	(.L_887 - .L_886)
.L_886:
        /*00c0*/ 	.word	0x000001a0
        /*00c4*/ 	.word	0x00000001
        /*00c8*/ 	.word	0x00000001


	//----- nvinfo : EIATTR_CRS_STACK_SIZE
	.align		4
.L_887:
        /*00cc*/ 	.byte	0x04, 0x1e
        /*00ce*/ 	.short	(.L_889 - .L_888)
.L_888:
        /*00d0*/ 	.word	0x00000000


	//----- nvinfo : EIATTR_CBANK_PARAM_SIZE
	.align		4
.L_889:
        /*00d4*/ 	.byte	0x03, 0x19
        /*00d6*/ 	.short	0x00b8


	//----- nvinfo : EIATTR_PARAM_CBANK
	.align		4
        /*00d8*/ 	.byte	0x04, 0x0a
        /*00da*/ 	.short	(.L_891 - .L_890)
	.align		4
.L_890:
        /*00dc*/ 	.word	index@(.nv.constant0._Z35group_norm_nhwc_bwd_one_pass_kernelI11Fp16IOFp16WLi64ELi26ELi416EEv26Group_norm_nhwc_bwd_params)
        /*00e0*/ 	.short	0x0380
        /*00e2*/ 	.short	0x00b8


	//----- nvinfo : EIATTR_SW_WAR
	.align		4
.L_891:
        /*00e4*/ 	.byte	0x04, 0x36
        /*00e6*/ 	.short	(.L_893 - .L_892)
.L_892:
        /*00e8*/ 	.word	0x00000008
.L_893:


//--------------------- .nv.info._Z35group_norm_nhwc_bwd_one_pass_kernelI11Fp16IOFp16WLi128ELi26ELi416EEv26Group_norm_nhwc_bwd_params --------------------------
	.section	.nv.info._Z35group_norm_nhwc_bwd_one_pass_kernelI11Fp16IOFp16WLi128ELi26ELi416EEv26Group_norm_nhwc_bwd_params,"",@"SHT_CUDA_INFO"
	.sectionflags	@""
	.align	4


	//----- nvinfo : EIATTR_CUDA_API_VERSION
	.align		4
        /*0000*/ 	.byte	0x04, 0x37
        /*0002*/ 	.short	(.L_895 - .L_894)
.L_894:
        /*0004*/ 	.word	0x00000082


	//----- nvinfo : EIATTR_KPARAM_INFO
	.align		4
.L_895:
        /*0008*/ 	.byte	0x04, 0x17
        /*000a*/ 	.short	(.L_897 - .L_896)
.L_896:
        /*000c*/ 	.word	0x00000000
        /*0010*/ 	.short	0x0000
        /*0012*/ 	.short	0x0000
        /*0014*/ 	.byte	0x00, 0xf0, 0xe1, 0x02


	//----- nvinfo : EIATTR_SPARSE_MMA_MASK
	.align		4
.L_897:
        /*0018*/ 	.byte	0x03, 0x50
        /*001a*/ 	.short	0x0000


	//----- nvinfo : EIATTR_MAXREG_COUNT
	.align		4
        /*001c*/ 	.byte	0x03, 0x1b
        /*001e*/ 	.short	0x0080


	//----- nvinfo : EIATTR_NUM_BARRIERS
	.align		4
        /*0020*/ 	.byte	0x02, 0x4c
        /*0022*/ 	.byte	0x01
	.zero		1


	//----- nvinfo : EIATTR_MERCURY_ISA_VERSION
	.align		4
        /*0024*/ 	.byte	0x03, 0x5f
        /*0026*/ 	.short	0x0101


	//----- nvinfo : EIATTR_INT_WARP_WIDE_INSTR_OFFSETS
	.align		4
        /*0028*/ 	.byte	0x04, 0x31
        /*002a*/ 	.short	(.L_899 - .L_898)


	//   ....[0]....
.L_898:
        /*002c*/ 	.word	0x00001bc0


	//----- nvinfo : EIATTR_COOP_GROUP_MASK_REGIDS
	.align		4
.L_899:
        /*0030*/ 	.byte	0x04, 0x29
        /*0032*/ 	.short	(.L_901 - .L_900)


	//   ....[0]....
.L_900:
        /*0034*/ 	.word	0xffffffff


	//   ....[1]....
        /*0038*/ 	.word	0xffffffff


	//   ....[2]....
        /*003c*/ 	.word	0xffffffff


	//   ....[3]....
        /*0040*/ 	.word	0xffffffff


	//   ....[4]....
        /*0044*/ 	.word	0xffffffff


	//   ....[5]....
        /*0048*/ 	.word	0xffffffff


	//   ....[6]....
        /*004c*/ 	.word	0xffffffff


	//   ....[7]....
        /*0050*/ 	.word	0xffffffff


	//   ....[8]....
        /*0054*/ 	.word	0xffffffff


	//   ....[9]....
        /*0058*/ 	.word	0xffffffff


	//----- nvinfo : EIATTR_COOP_GROUP_INSTR_OFFSETS
	.align		4
.L_901:
        /*005c*/ 	.byte	0x04, 0x28
        /*005e*/ 	.short	(.L_903 - .L_902)


	//   ....[0]....
.L_902:
        /*0060*/ 	.word	0x00001990


	//   ....[1]....
        /*0064*/ 	.word	0x000019d0


	//   ....[2]....
        /*0068*/ 	.word	0x00001a40


	//   ....[3]....
        /*006c*/ 	.word	0x00001a60


	//   ....[4]....
        /*0070*/ 	.word	0x00001aa0


	//   ....[5]....
        /*0074*/ 	.word	0x00001ac0


	//   ....[6]....
        /*0078*/ 	.word	0x00001af0


	//   ....[7]....
        /*007c*/ 	.word	0x00001b10


	//   ....[8]....
        /*0080*/ 	.word	0x00001b60


	//   ....[9]....
        /*0084*/ 	.word	0x00001b70


	//----- nvinfo : EIATTR_VRC_CTA_INIT_COUNT
	.align		4
.L_903:
        /*0088*/ 	.byte	0x02, 0x4a
	.zero		1
	.zero		1


	//----- nvinfo : EIATTR_EXIT_INSTR_OFFSETS
	.align		4
        /*008c*/ 	.byte	0x04, 0x1c
        /*008e*/ 	.short	(.L_905 - .L_904)


	//   ....[0]....
.L_904:
        /*0090*/ 	.word	0x00004420


	//   ....[1]....
        /*0094*/ 	.word	0x00004550


	//   ....[2]....
        /*0098*/ 	.word	0x00004b40


	//   ....[3]....
        /*009c*/ 	.word	0x00005140


	//----- nvinfo : EIATTR_MAX_THREADS
	.align		4
.L_905:
        /*00a0*/ 	.byte	0x04, 0x05
        /*00a2*/ 	.short	(.L_907 - .L_906)
.L_906:
        /*00a4*/ 	.word	0x000001a0
        /*00a8*/ 	.word	0x00000001
        /*00ac*/ 	.word	0x00000001


	//----- nvinfo : EIATTR_CRS_STACK_SIZE
	.align		4
.L_907:
        /*00b0*/ 	.byte	0x04, 0x1e
        /*00b2*/ 	.short	(.L_909 - .L_908)
.L_908:
        /*00b4*/ 	.word	0x00000000


	//----- nvinfo : EIATTR_CBANK_PARAM_SIZE
	.align		4
.L_909:
        /*00b8*/ 	.byte	0x03, 0x19
        /*00ba*/ 	.short	0x00b8


	//----- nvinfo : EIATTR_PARAM_CBANK
	.align		4
        /*00bc*/ 	.byte	0x04, 0x0a
        /*00be*/ 	.short	(.L_911 - .L_910)
	.align		4
.L_910:
        /*00c0*/ 	.word	index@(.nv.constant0._Z35group_norm_nhwc_bwd_one_pass_kernelI11Fp16IOFp16WLi128ELi26ELi416EEv26Group_norm_nhwc_bwd_params)
        /*00c4*/ 	.short	0x0380
        /*00c6*/ 	.short	0x00b8


	//----- nvinfo : EIATTR_SW_WAR
	.align		4
.L_911:
        /*00c8*/ 	.byte	0x04, 0x36
        /*00ca*/ 	.short	(.L_913 - .L_912)
.L_912:
        /*00cc*/ 	.word	0x00000008
.L_913:


//--------------------- .nv.info._Z35group_norm_nhwc_bwd_one_pass_kernelI11Fp16IOFp16WLi256ELi26ELi416EEv26Group_norm_nhwc_bwd_params --------------------------
	.section	.nv.info._Z35group_norm_nhwc_bwd_one_pass_kernelI11Fp16IOFp16WLi256ELi26ELi416EEv26Group_norm_nhwc_bwd_params,"",@"SHT_CUDA_INFO"
	.sectionflags	@""
	.align	4


	//----- nvinfo : EIATTR_CUDA_API_VERSION
	.align		4
        /*0000*/ 	.byte	0x04, 0x37
        /*0002*/ 	.short	(.L_915 - .L_914)
.L_914:
        /*0004*/ 	.word	0x00000082


	//----- nvinfo : EIATTR_KPARAM_INFO
	.align		4
.L_915:
        /*0008*/ 	.byte	0x04, 0x17
        /*000a*/ 	.short	(.L_917 - .L_916)
.L_916:
        /*000c*/ 	.word	0x00000000
        /*0010*/ 	.short	0x0000
        /*0012*/ 	.short	0x0000
        /*0014*/ 	.byte	0x00, 0xf0, 0xe1, 0x02


	//----- nvinfo : EIATTR_SPARSE_MMA_MASK
	.align		4
.L_917:
        /*0018*/ 	.byte	0x03, 0x50
        /*001a*/ 	.short	0x0000


	//----- nvinfo : EIATTR_MAXREG_COUNT
	.align		4
        /*001c*/ 	.byte	0x03, 0x1b
        /*001e*/ 	.short	0x0080


	//----- nvinfo : EIATTR_NUM_BARRIERS
	.align		4
        /*0020*/ 	.byte	0x02, 0x4c
        /*0022*/ 	.byte	0x01
	.zero		1


	//----- nvinfo : EIATTR_MERCURY_ISA_VERSION
	.align		4
        /*0024*/ 	.byte	0x03, 0x5f
        /*0026*/ 	.short	0x0101


	//----- nvinfo : EIATTR_COOP_GROUP_MASK_REGIDS
	.align		4
        /*0028*/ 	.byte	0x04, 0x29
        /*002a*/ 	.short	(.L_919 - .L_918)


	//   ....[0]....
.L_918:
        /*002c*/ 	.word	0xffffffff


	//   ....[1]....
        /*0030*/ 	.word	0xffffffff


	//   ....[2]....
        /*0034*/ 	.word	0xffffffff


	//   ....[3]....
        /*0038*/ 	.word	0xffffffff


	//   ....[4]....
        /*003c*/ 	.word	0xffffffff


	//   ....[5]....
        /*0040*/ 	.word	0xffffffff


	//   ....[6]....
        /*0044*/ 	.word	0xffffffff


	//   ....[7]....
        /*0048*/ 	.word	0xffffffff


	//   ....[8]....
        /*004c*/ 	.word	0xffffffff


	//   ....[9]....
        /*0050*/ 	.word	0xffffffff


	//----- nvinfo : EIATTR_COOP_GROUP_INSTR_OFFSETS
	.align		4
.L_919:
        /*0054*/ 	.byte	0x04, 0x28
        /*0056*/ 	.short	(.L_921 - .L_920)


	//   ....[0]....
.L_920:
        /*0058*/ 	.word	0x00002d50


	//   ....[1]....
        /*005c*/ 	.word	0x00002d90


	//   ....[2]....
        /*0060*/ 	.word	0x00002e00


	//   ....[3]....
        /*0064*/ 	.word	0x00002e20


	//   ....[4]....
        /*0068*/ 	.word	0x00002e50


	//   ....[5]....
        /*006c*/ 	.word	0x00002e70


	//   ....[6]....
        /*0070*/ 	.word	0x00002ea0


	//   ....[7]....
        /*0074*/ 	.word	0x00002ec0


	//   ....[8]....
        /*0078*/ 	.word	0x00002f10


	//   ....[9]....
        /*007c*/ 	.word	0x00002f20


	//----- nvinfo : EIATTR_VRC_CTA_INIT_COUNT
	.align		4
.L_921:
        /*0080*/ 	.byte	0x02, 0x4a
	.zero		1
	.zero		1


	//----- nvinfo : EIATTR_EXIT_INSTR_OFFSETS
	.align		4
        /*0084*/ 	.byte	0x04, 0x1c
        /*0086*/ 	.short	(.L_923 - .L_922)


	//   ....[0]....
.L_922:
        /*0088*/ 	.word	0x00006360


	//   ....[1]....
        /*008c*/ 	.word	0x00006490


	//   ....[2]....
        /*0090*/ 	.word	0x00006a90


	//   ....[3]....
        /*0094*/ 	.word	0x00007090


	//----- nvinfo : EIATTR_MAX_THREADS
	.align		4
.L_923:
        /*0098*/ 	.byte	0x04, 0x05
        /*009a*/ 	.short	(.L_925 - .L_924)
.L_924:
        /*009c*/ 	.word	0x000001a0
        /*00a0*/ 	.word	0x00000001
        /*00a4*/ 	.word	0x00000001


	//----- nvinfo : EIATTR_CRS_STACK_SIZE
	.align		4
.L_925:
        /*00a8*/ 	.byte	0x04, 0x1e
        /*00aa*/ 	.short	(.L_927 - .L_926)
.L_926:
        /*00ac*/ 	.word	0x00000000


	//----- nvinfo : EIATTR_CBANK_PARAM_SIZE
	.align		4
.L_927:
        /*00b0*/ 	.byte	0x03, 0x19
        /*00b2*/ 	.short	0x00b8


	//----- nvinfo : EIATTR_PARAM_CBANK
	.align		4
        /*00b4*/ 	.byte	0x04, 0x0a
        /*00b6*/ 	.short	(.L_929 - .L_928)
	.align		4
.L_928:
        /*00b8*/ 	.word	index@(.nv.constant0._Z35group_norm_nhwc_bwd_one_pass_kernelI11Fp16IOFp16WLi256ELi26ELi416EEv26Group_norm_nhwc_bwd_params)
        /*00bc*/ 	.short	0x0380
        /*00be*/ 	.short	0x00b8


	//----- nvinfo : EIATTR_SW_WAR
	.align		4
.L_929:
        /*00c0*/ 	.byte	0x04, 0x36
        /*00c2*/ 	.short	(.L_931 - .L_930)
.L_930:
        /*00c4*/ 	.word	0x00000008
.L_931:


//--------------------- .nv.info._Z35group_norm_nhwc_bwd_one_pass_kernelI11Fp16IOFp16WLi512ELi26ELi416EEv26Group_norm_nhwc_bwd_params --------------------------
	.section	.nv.info._Z35group_norm_nhwc_bwd_one_pass_kernelI11Fp16IOFp16WLi512ELi26ELi416EEv26Group_norm_nhwc_bwd_params,"",@"SHT_CUDA_INFO"
	.sectionflags	@""
	.align	4


	//----- nvinfo : EIATTR_CUDA_API_VERSION
	.align		4
        /*0000*/ 	.byte	0x04, 0x37
        /*0002*/ 	.short	(.L_933 - .L_932)
.L_932:
        /*0004*/ 	.word	0x00000082


	//----- nvinfo : EIATTR_KPARAM_INFO
	.align		4
.L_933:
        /*0008*/ 	.byte	0x04, 0x17
        /*000a*/ 	.short	(.L_935 - .L_934)
.L_934:
        /*000c*/ 	.word	0x00000000
        /*0010*/ 	.short	0x0000
        /*0012*/ 	.short	0x0000
        /*0014*/ 	.byte	0x00, 0xf0, 0xe1, 0x02


	//----- nvinfo : EIATTR_SPARSE_MMA_MASK
	.align		4
.L_935:
        /*0018*/ 	.byte	0x03, 0x50
        /*001a*/ 	.short	0x0000


	//----- nvinfo : EIATTR_MAXREG_COUNT
	.align		4
        /*001c*/ 	.byte	0x03, 0x1b
        /*001e*/ 	.short	0x0080


	//----- nvinfo : EIATTR_NUM_BARRIERS
	.align		4
        /*0020*/ 	.byte	0x02, 0x4c
        /*0022*/ 	.byte	0x01
	.zero		1


	//----- nvinfo : EIATTR_MERCURY_ISA_VERSION
	.align		4
        /*0024*/ 	.byte	0x03, 0x5f
        /*0026*/ 	.short	0x0101


	//----- nvinfo : EIATTR_INT_WARP_WIDE_INSTR_OFFSETS
	.align		4
        /*0028*/ 	.byte	0x04, 0x31
        /*002a*/ 	.short	(.L_937 - .L_936)


	//   ....[0]....
.L_936:
        /*002c*/ 	.word	0x000054d0


	//----- nvinfo : EIATTR_COOP_GROUP_MASK_REGIDS
	.align		4
.L_937:
        /*0030*/ 	.byte	0x04, 0x29
        /*0032*/ 	.short	(.L_939 - .L_938)


	//   ....[0]....
.L_938:
        /*0034*/ 	.word	0xffffffff


	//   ....[1]....
        /*0038*/ 	.word	0xffffffff


	//   ....[2]....
        /*003c*/ 	.word	0xffffffff


	//   ....[3]....
        /*0040*/ 	.word	0xffffffff


	//   ....[4]....
        /*0044*/ 	.word	0xffffffff


	//   ....[5]....
        /*0048*/ 	.word	0xffffffff


	//   ....[6]....
        /*004c*/ 	.word	0xffffffff


	//   ....[7]....
        /*0050*/ 	.word	0xffffffff


	//   ....[8]....
        /*0054*/ 	.word	0xffffffff


	//   ....[9]....
        /*0058*/ 	.word	0xffffffff


	//----- nvinfo : EIATTR_COOP_GROUP_INSTR_OFFSETS
	.align		4
.L_939:
        /*005c*/ 	.byte	0x04, 0x28
        /*005e*/ 	.short	(.L_941 - .L_940)


	//   ....[0]....
.L_940:
        /*0060*/ 	.word	0x00005260


	//   ....[1]....
        /*0064*/ 	.word	0x000052a0


	//   ....[2]....
        /*0068*/ 	.word	0x00005330


	//   ....[3]....
        /*006c*/ 	.word	0x00005350


	//   ....[4]....
        /*0070*/ 	.word	0x000053b0


	//   ....[5]....
        /*0074*/ 	.word	0x000053d0


	//   ....[6]....
        /*0078*/ 	.word	0x00005400


	//   ....[7]....
        /*007c*/ 	.word	0x00005420


	//   ....[8]....
        /*0080*/ 	.word	0x00005470


	//   ....[9]....
        /*0084*/ 	.word	0x00005480


	//----- nvinfo : EIATTR_VRC_CTA_INIT_COUNT
	.align		4
.L_941:
        /*0088*/ 	.byte	0x02, 0x4a
	.zero		1
	.zero		1


	//----- nvinfo : EIATTR_EXIT_INSTR_OFFSETS
	.align		4
        /*008c*/ 	.byte	0x04, 0x1c
        /*008e*/ 	.short	(.L_943 - .L_942)


	//   ....[0]....
.L_942:
        /*0090*/ 	.word	0x0000a560


	//   ....[1]....
        /*0094*/ 	.word	0x0000a690


	//   ....[2]....
        /*0098*/ 	.word	0x0000aca0


	//   ....[3]....
        /*009c*/ 	.word	0x0000b2a0


	//----- nvinfo : EIATTR_MAX_THREADS
	.align		4
.L_943:
        /*00a0*/ 	.byte	0x04, 0x05
        /*00a2*/ 	.short	(.L_945 - .L_944)
.L_944:
        /*00a4*/ 	.word	0x000001a0
        /*00a8*/ 	.word	0x00000001
        /*00ac*/ 	.word	0x00000001


	//----- nvinfo : EIATTR_CRS_STACK_SIZE
	.align		4
.L_945:
        /*00b0*/ 	.byte	0x04, 0x1e
        /*00b2*/ 	.short	(.L_947 - .L_946)
.L_946:
        /*00b4*/ 	.word	0x00000000


	//----- nvinfo : EIATTR_CBANK_PARAM_SIZE
	.align		4
.L_947:
        /*00b8*/ 	.byte	0x03, 0x19
        /*00ba*/ 	.short	0x00b8


	//----- nvinfo : EIATTR_PARAM_CBANK
	.align		4
        /*00bc*/ 	.byte	0x04, 0x0a
        /*00be*/ 	.short	(.L_949 - .L_948)
	.align		4
.L_948:
        /*00c0*/ 	.word	index@(.nv.constant0._Z35group_norm_nhwc_bwd_one_pass_kernelI11Fp16IOFp16WLi512ELi26ELi416EEv26Group_norm_nhwc_bwd_params)
        /*00c4*/ 	.short	0x0380
        /*00c6*/ 	.short	0x00b8


	//----- nvinfo : EIATTR_SW_WAR
	.align		4
.L_949:
        /*00c8*/ 	.byte	0x04, 0x36
        /*00ca*/ 	.short	(.L_951 - .L_950)
.L_950:
        /*00cc*/ 	.word	0x00000008
.L_951:


//--------------------- .nv.info._Z35group_norm_nhwc_bwd_one_pass_kernelI11Fp32IOFp32WLi64ELi26ELi416EEv26Group_norm_nhwc_bwd_params --------------------------
	.section	.nv.info._Z35group_norm_nhwc_bwd_one_pass_kernelI11Fp32IOFp32WLi64ELi26ELi416EEv26Group_norm_nhwc_bwd_params,"",@"SHT_CUDA_INFO"
	.sectionflags	@""
	.align	4


	//----- nvinfo : EIATTR_CUDA_API_VERSION
	.align		4
        /*0000*/ 	.byte	0x04, 0x37
        /*0002*/ 	.short	(.L_953 - .L_952)
.L_952:
        /*0004*/ 	.word	0x00000082


	//----- nvinfo : EIATTR_KPARAM_INFO
	.align		4
.L_953:
        /*0008*/ 	.byte	0x04, 0x17
        /*000a*/ 	.short	(.L_955 - .L_954)
.L_954:
        /*000c*/ 	.word	0x00000000
        /*0010*/ 	.short	0x0000
        /*0012*/ 	.short	0x0000
        /*0014*/ 	.byte	0x00, 0xf0, 0xe1, 0x02


	//----- nvinfo : EIATTR_SPARSE_MMA_MASK
	.align		4
.L_955:
        /*0018*/ 	.byte	0x03, 0x50
        /*001a*/ 	.short	0x0000


	//----- nvinfo : EIATTR_MAXREG_COUNT
	.align		4
        /*001c*/ 	.byte	0x03, 0x1b
        /*001e*/ 	.short	0x0080


	//----- nvinfo : EIATTR_NUM_BARRIERS
	.align		4
        /*0020*/ 	.byte	0x02, 0x4c
        /*0022*/ 	.byte	0x01
	.zero		1


	//----- nvinfo : EIATTR_MERCURY_ISA_VERSION
	.align		4
        /*0024*/ 	.byte	0x03, 0x5f
        /*0026*/ 	.short	0x0101


	//----- nvinfo : EIATTR_INT_WARP_WIDE_INSTR_OFFSETS
	.align		4
        /*0028*/ 	.byte	0x04, 0x31
        /*002a*/ 	.short	(.L_957 - .L_956)


	//   ....[0]....
.L_956:
        /*002c*/ 	.word	0x000011c0


	//   ....[1]....
        /*0030*/ 	.word	0x000023a0


	//   ....[2]....
        /*0034*/ 	.word	0x000023c0


	//   ....[3]....
        /*0038*/ 	.word	0x000023d0


	//   ....[4]....
        /*003c*/ 	.word	0x000024e0


	//   ....[5]....
        /*0040*/ 	.word	0x000024f0


	//   ....[6]....
        /*0044*/ 	.word	0x000025d0


	//   ....[7]....
        /*0048*/ 	.word	0x00002600


	//   ....[8]....
        /*004c*/ 	.word	0x00002660


	//----- nvinfo : EIATTR_COOP_GROUP_MASK_REGIDS
	.align		4
.L_957:
        /*0050*/ 	.byte	0x04, 0x29
        /*0052*/ 	.short	(.L_959 - .L_958)


	//   ....[0]....
.L_958:
        /*0054*/ 	.word	0xffffffff


	//   ....[1]....
        /*0058*/ 	.word	0xffffffff


	//   ....[2]....
        /*005c*/ 	.word	0xffffffff


	//   ....[3]....
        /*0060*/ 	.word	0xffffffff


	//   ....[4]....
        /*0064*/ 	.word	0xffffffff


	//   ....[5]....
        /*0068*/ 	.word	0xffffffff


	//   ....[6]....
        /*006c*/ 	.word	0xffffffff


	//   ....[7]....
        /*0070*/ 	.word	0xffffffff


	//   ....[8]....
        /*0074*/ 	.word	0xffffffff


	//   ....[9]....
        /*0078*/ 	.word	0xffffffff


	//----- nvinfo : EIATTR_COOP_GROUP_INSTR_OFFSETS
	.align		4
.L_959:
        /*007c*/ 	.byte	0x04, 0x28
        /*007e*/ 	.short	(.L_961 - .L_960)


	//   ....[0]....
.L_960:
        /*0080*/ 	.word	0x00000f70


	//   ....[1]....
        /*0084*/ 	.word	0x00000fb0


	//   ....[2]....
        /*0088*/ 	.word	0x00001060


	//   ....[3]....
        /*008c*/ 	.word	0x00001070


	//   ....[4]....
        /*0090*/ 	.word	0x000010a0


	//   ....[5]....
        /*0094*/ 	.word	0x000010c0


	//   ....[6]....
        /*0098*/ 	.word	0x000010f0


	//   ....[7]....
        /*009c*/ 	.word	0x00001110


	//   ....[8]....
        /*00a0*/ 	.word	0x00001160


	//   ....[9]....
        /*00a4*/ 	.word	0x00001170


	//----- nvinfo : EIATTR_VRC_CTA_INIT_COUNT
	.align		4
.L_961:
        /*00a8*/ 	.byte	0x02, 0x4a
	.zero		1
	.zero		1


	//----- nvinfo : EIATTR_EXIT_INSTR_OFFSETS
	.align		4
        /*00ac*/ 	.byte	0x04, 0x1c
        /*00ae*/ 	.short	(.L_963 - .L_962)


	//   ....[0]....
.L_962:
        /*00b0*/ 	.word	0x00003590


	//   ....[1]....
        /*00b4*/ 	.word	0x000036d0


	//   ....[2]....
        /*00b8*/ 	.word	0x00003d20


	//   ....[3]....
        /*00bc*/ 	.word	0x00004300


	//----- nvinfo : EIATTR_MAX_THREADS
	.align		4
.L_963:
        /*00c0*/ 	.byte	0x04, 0x05
        /*00c2*/ 	.short	(.L_965 - .L_964)
.L_964:
        /*00c4*/ 	.word	0x000001a0
        /*00c8*/ 	.word	0x00000001
        /*00cc*/ 	.word	0x00000001


	//----- nvinfo : EIATTR_CRS_STACK_SIZE
	.align		4
.L_965:
        /*00d0*/ 	.byte	0x04, 0x1e
        /*00d2*/ 	.short	(.L_967 - .L_966)
.L_966:
        /*00d4*/ 	.word	0x00000000


	//----- nvinfo : EIATTR_CBANK_PARAM_SIZE
	.align		4
.L_967:
        /*00d8*/ 	.byte	0x03, 0x19
        /*00da*/ 	.short	0x00b8


	//----- nvinfo : EIATTR_PARAM_CBANK
	.align		4
        /*00dc*/ 	.byte	0x04, 0x0a
        /*00de*/ 	.short	(.L_969 - .L_968)
	.align		4
.L_968:
        /*00e0*/ 	.word	index@(.nv.constant0._Z35group_norm_nhwc_bwd_one_pass_kernelI11Fp32IOFp32WLi64ELi26ELi416EEv26Group_norm_nhwc_bwd_params)
        /*00e4*/ 	.short	0x0380
        /*00e6*/ 	.short	0x00b8


	//----- nvinfo : EIATTR_SW_WAR
	.align		4
.L_969:
        /*00e8*/ 	.byte	0x04, 0x36
        /*00ea*/ 	.short	(.L_971 - .L_970)
.L_970:
        /*00ec*/ 	.word	0x00000008
.L_971:


//--------------------- .nv.info._Z35group_norm_nhwc_bwd_one_pass_kernelI11Fp32IOFp32WLi128ELi26ELi416EEv26Group_norm_nhwc_bwd_params --------------------------
	.section	.nv.info._Z35group_norm_nhwc_bwd_one_pass_kernelI11Fp32IOFp32WLi128ELi26ELi416EEv26Group_norm_nhwc_bwd_params,"",@"SHT_CUDA_INFO"
	.sectionflags	@""
	.align	4


	//----- nvinfo : EIATTR_CUDA_API_VERSION
	.align		4
        /*0000*/ 	.byte	0x04, 0x37
        /*0002*/ 	.short	(.L_973 - .L_972)
.L_972:
        /*0004*/ 	.word	0x00000082


	//----- nvinfo : EIATTR_KPARAM_INFO
	.align		4
.L_973:
        /*0008*/ 	.byte	0x04, 0x17
        /*000a*/ 	.short	(.L_975 - .L_974)
.L_974:
        /*000c*/ 	.word	0x00000000
        /*0010*/ 	.short	0x0000
        /*0012*/ 	.short	0x0000
        /*0014*/ 	.byte	0x00, 0xf0, 0xe1, 0x02


	//----- nvinfo : EIATTR_SPARSE_MMA_MASK
	.align		4
.L_975:
        /*0018*/ 	.byte	0x03, 0x50
        /*001a*/ 	.short	0x0000


	//----- nvinfo : EIATTR_MAXREG_COUNT
	.align		4
        /*001c*/ 	.byte	0x03, 0x1b
        /*001e*/ 	.short	0x0080


	//----- nvinfo : EIATTR_NUM_BARRIERS
	.align		4
        /*0020*/ 	.byte	0x02, 0x4c
        /*0022*/ 	.byte	0x01
	.zero		1


	//----- nvinfo : EIATTR_MERCURY_ISA_VERSION
	.align		4
        /*0024*/ 	.byte	0x03, 0x5f
        /*0026*/ 	.short	0x0101


	//----- nvinfo : EIATTR_COOP_GROUP_MASK_REGIDS
	.align		4
        /*0028*/ 	.byte	0x04, 0x29
        /*002a*/ 	.short	(.L_977 - .L_976)


	//   ....[0]....
.L_976:
        /*002c*/ 	.word	0xffffffff


	//   ....[1]....
        /*0030*/ 	.word	0xffffffff


	//   ....[2]....
        /*0034*/ 	.word	0xffffffff


	//   ....[3]....
        /*0038*/ 	.word	0xffffffff


	//   ....[4]....
        /*003c*/ 	.word	0xffffffff


	//   ....[5]....
        /*0040*/ 	.word	0xffffffff


	//   ....[6]....
        /*0044*/ 	.word	0xffffffff


	//   ....[7]....
        /*0048*/ 	.word	0xffffffff


	//   ....[8]....
        /*004c*/ 	.word	0xffffffff


	//   ....[9]....
        /*0050*/ 	.word	0xffffffff


	//----- nvinfo : EIATTR_COOP_GROUP_INSTR_OFFSETS
	.align		4
.L_977:
        /*0054*/ 	.byte	0x04, 0x28
        /*0056*/ 	.short	(.L_979 - .L_978)


	//   ....[0]....
.L_978:
        /*0058*/ 	.word	0x000017d0


	//   ....[1]....
        /*005c*/ 	.word	0x00001800


	//   ....[2]....
        /*0060*/ 	.word	0x00001850


	//   ....[3]....
        /*0064*/ 	.word	0x00001870


	//   ....[4]....
        /*0068*/ 	.word	0x000018a0


	//   ....[5]....
        /*006c*/ 	.word	0x000018c0


	//   ....[6]....
        /*0070*/ 	.word	0x000018f0


	//   ....[7]....
        /*0074*/ 	.word	0x00001910


	//   ....[8]....
        /*0078*/ 	.word	0x00001960


	//   ....[9]....
        /*007c*/ 	.word	0x00001970


	//----- nvinfo : EIATTR_VRC_CTA_INIT_COUNT
	.align		4
.L_979:
        /*0080*/ 	.byte	0x02, 0x4a
	.zero		1
	.zero		1


	//----- nvinfo : EIATTR_EXIT_INSTR_OFFSETS
	.align		4
        /*0084*/ 	.byte	0x04, 0x1c
        /*0086*/ 	.short	(.L_981 - .L_980)


	//   ....[0]....
.L_980:
        /*0088*/ 	.word	0x00003fa0


	//   ....[1]....
        /*008c*/ 	.word	0x000040d0


	//   ....[2]....
        /*0090*/ 	.word	0x000046a0


	//   ....[3]....
        /*0094*/ 	.word	0x00004c50


	//----- nvinfo : EIATTR_MAX_THREADS
	.align		4
.L_981:
        /*0098*/ 	.byte	0x04, 0x05
        /*009a*/ 	.short	(.L_983 - .L_982)
.L_982:
        /*009c*/ 	.word	0x000001a0
        /*00a0*/ 	.word	0x00000001
        /*00a4*/ 	.word	0x00000001


	//----- nvinfo : EIATTR_CRS_STACK_SIZE
	.align		4
.L_983:
        /*00a8*/ 	.byte	0x04, 0x1e
        /*00aa*/ 	.short	(.L_985 - .L_984)
.L_984:
        /*00ac*/ 	.word	0x00000000


	//----- nvinfo : EIATTR_CBANK_PARAM_SIZE
	.align		4
.L_985:
        /*00b0*/ 	.byte	0x03, 0x19
        /*00b2*/ 	.short	0x00b8


	//----- nvinfo : EIATTR_PARAM_CBANK
	.align		4
        /*00b4*/ 	.byte	0x04, 0x0a
        /*00b6*/ 	.short	(.L_987 - .L_986)
	.align		4
.L_986:
        /*00b8*/ 	.word	index@(.nv.constant0._Z35group_norm_nhwc_bwd_one_pass_kernelI11Fp32IOFp32WLi128ELi26ELi416EEv26Group_norm_nhwc_bwd_params)
        /*00bc*/ 	.short	0x0380
        /*00be*/ 	.short	0x00b8


	//----- nvinfo : EIATTR_SW_WAR
	.align		4
.L_987:
        /*00c0*/ 	.byte	0x04, 0x36
        /*00c2*/ 	.short	(.L_989 - .L_988)
.L_988:
        /*00c4*/ 	.word	0x00000008
.L_989:


//--------------------- .nv.info._Z35group_norm_nhwc_bwd_one_pass_kernelI11Fp32IOFp32WLi256ELi26ELi416EEv26Group_norm_nhwc_bwd_params --------------------------
	.section	.nv.info._Z35group_norm_nhwc_bwd_one_pass_kernelI11Fp32IOFp32WLi256ELi26ELi416EEv26Group_norm_nhwc_bwd_params,"",@"SHT_CUDA_INFO"
	.sectionflags	@""
	.align	4


	//----- nvinfo : EIATTR_CUDA_API_VERSION
	.align		4
        /*0000*/ 	.byte	0x04, 0x37
        /*0002*/ 	.short	(.L_991 - .L_990)
.L_990:
        /*0004*/ 	.word	0x00000082


	//----- nvinfo : EIATTR_KPARAM_INFO
	.align		4
.L_991:
        /*0008*/ 	.byte	0x04, 0x17
        /*000a*/ 	.short	(.L_993 - .L_992)
.L_992:
        /*000c*/ 	.word	0x00000000
        /*0010*/ 	.short	0x0000
        /*0012*/ 	.short	0x0000
        /*0014*/ 	.byte	0x00, 0xf0, 0xe1, 0x02


	//----- nvinfo : EIATTR_SPARSE_MMA_MASK
	.align		4
.L_993:
        /*0018*/ 	.byte	0x03, 0x50
        /*001a*/ 	.short	0x0000


	//----- nvinfo : EIATTR_MAXREG_COUNT
	.align		4
        /*001c*/ 	.byte	0x03, 0x1b
        /*001e*/ 	.short	0x0080


	//----- nvinfo : EIATTR_NUM_BARRIERS
	.align		4
        /*0020*/ 	.byte	0x02, 0x4c
        /*0022*/ 	.byte	0x01
	.zero		1


	//----- nvinfo : EIATTR_MERCURY_ISA_VERSION
	.align		4
        /*0024*/ 	.byte	0x03, 0x5f
        /*0026*/ 	.short	0x0101


	//----- nvinfo : EIATTR_INT_WARP_WIDE_INSTR_OFFSETS
	.align		4
        /*0028*/ 	.byte	0x04, 0x31
        /*002a*/ 	.short	(.L_995 - .L_994)


	//   ....[0]....
.L_994:
        /*002c*/ 	.word	0x00002b50


	//----- nvinfo : EIATTR_COOP_GROUP_MASK_REGIDS
	.align		4
.L_995:
        /*0030*/ 	.byte	0x04, 0x29
        /*0032*/ 	.short	(.L_997 - .L_996)


	//   ....[0]....
.L_996:
        /*0034*/ 	.word	0xffffffff


	//   ....[1]....
        /*0038*/ 	.word	0xffffffff


	//   ....[2]....
        /*003c*/ 	.word	0xffffffff


	//   ....[3]....
        /*0040*/ 	.word	0xffffffff


	//   ....[4]....
        /*0044*/ 	.word	0xffffffff


	//   ....[5]....
        /*0048*/ 	.word	0xffffffff


	//   ....[6]....
        /*004c*/ 	.word	0xffffffff


	//   ....[7]....
        /*0050*/ 	.word	0xffffffff


	//   ....[8]....
        /*0054*/ 	.word	0xffffffff


	//   ....[9]....
        /*0058*/ 	.word	0xffffffff


	//----- nvinfo : EIATTR_COOP_GROUP_INSTR_OFFSETS
	.align		4
.L_997:
        /*005c*/ 	.byte	0x04, 0x28
        /*005e*/ 	.short	(.L_999 - .L_998)


	//   ....[0]....
.L_998:
        /*0060*/ 	.word	0x00002910


	//   ....[1]....
        /*0064*/ 	.word	0x00002950


	//   ....[2]....
        /*0068*/ 	.word	0x000029d0


	//   ....[3]....
        /*006c*/ 	.word	0x000029f0


	//   ....[4]....
        /*0070*/ 	.word	0x00002a30


	//   ....[5]....
        /*0074*/ 	.word	0x00002a50


	//   ....[6]....
        /*0078*/ 	.word	0x00002a80


	//   ....[7]....
        /*007c*/ 	.word	0x00002aa0


	//   ....[8]....
        /*0080*/ 	.word	0x00002af0


	//   ....[9]....
        /*0084*/ 	.word	0x00002b00


	//----- nvinfo : EIATTR_VRC_CTA_INIT_COUNT
	.align		4
.L_999:
        /*0088*/ 	.byte	0x02, 0x4a
	.zero		1
	.zero		1


	//----- nvinfo : EIATTR_EXIT_INSTR_OFFSETS
	.align		4
        /*008c*/ 	.byte	0x04, 0x1c
        /*008e*/ 	.short	(.L_1001 - .L_1000)


	//   ....[0]....
.L_1000:
        /*0090*/ 	.word	0x00005e80


	//   ....[1]....
        /*0094*/ 	.word	0x00005fb0


	//   ....[2]....
        /*0098*/ 	.word	0x00006580


	//   ....[3]....
        /*009c*/ 	.word	0x00006b30


	//----- nvinfo : EIATTR_MAX_THREADS
	.align		4
.L_1001:
        /*00a0*/ 	.byte	0x04, 0x05
        /*00a2*/ 	.short	(.L_1003 - .L_1002)
.L_1002:
        /*00a4*/ 	.word	0x000001a0
        /*00a8*/ 	.word	0x00000001
        /*00ac*/ 	.word	0x00000001


	//----- nvinfo : EIATTR_CRS_STACK_SIZE
	.align		4
.L_1003:
        /*00b0*/ 	.byte	0x04, 0x1e
        /*00b2*/ 	.short	(.L_1005 - .L_1004)
.L_1004:
        /*00b4*/ 	.word	0x00000000


	//----- nvinfo : EIATTR_CBANK_PARAM_SIZE
	.align		4
.L_1005:
        /*00b8*/ 	.byte	0x03, 0x19
        /*00ba*/ 	.short	0x00b8


	//----- nvinfo : EIATTR_PARAM_CBANK
	.align		4
        /*00bc*/ 	.byte	0x04, 0x0a
        /*00be*/ 	.short	(.L_1007 - .L_1006)
	.align		4
.L_1006:
        /*00c0*/ 	.word	index@(.nv.constant0._Z35group_norm_nhwc_bwd_one_pass_kernelI11Fp32IOFp32WLi256ELi26ELi416EEv26Group_norm_nhwc_bwd_params)
        /*00c4*/ 	.short	0x0380
        /*00c6*/ 	.short	0x00b8


	//----- nvinfo : EIATTR_SW_WAR
	.align		4
.L_1007:
        /*00c8*/ 	.byte	0x04, 0x36
        /*00ca*/ 	.short	(.L_1009 - .L_1008)
.L_1008:
        /*00cc*/ 	.word	0x00000008
.L_1009:


//--------------------- .nv.info._Z35group_norm_nhwc_bwd_one_pass_kernelI11Fp32IOFp32WLi512ELi26ELi416EEv26Group_norm_nhwc_bwd_params --------------------------
	.section	.nv.info._Z35group_norm_nhwc_bwd_one_pass_kernelI11Fp32IOFp32WLi512ELi26ELi416EEv26Group_norm_nhwc_bwd_params,"",@"SHT_CUDA_INFO"
	.sectionflags	@""
	.align	4


	//----- nvinfo : EIATTR_CUDA_API_VERSION
	.align		4
        /*0000*/ 	.byte	0x04, 0x37
        /*0002*/ 	.short	(.L_1011 - .L_1010)
.L_1010:
        /*0004*/ 	.word	0x00000082


	//----- nvinfo : EIATTR_KPARAM_INFO
	.align		4
.L_1011:
        /*0008*/ 	.byte	0x04, 0x17
        /*000a*/ 	.short	(.L_1013 - .L_1012)
.L_1012:
        /*000c*/ 	.word	0x00000000
        /*0010*/ 	.short	0x0000
        /*0012*/ 	.short	0x0000
        /*0014*/ 	.byte	0x00, 0xf0, 0xe1, 0x02


	//----- nvinfo : EIATTR_SPARSE_MMA_MASK
	.align		4
.L_1013:
        /*0018*/ 	.byte	0x03, 0x50
        /*001a*/ 	.short	0x0000


	//----- nvinfo : EIATTR_MAXREG_COUNT
	.align		4
        /*001c*/ 	.byte	0x03, 0x1b
        /*001e*/ 	.short	0x0080


	//----- nvinfo : EIATTR_NUM_BARRIERS
	.align		4
        /*0020*/ 	.byte	0x02, 0x4c
        /*0022*/ 	.byte	0x01
	.zero		1


	//----- nvinfo : EIATTR_MERCURY_ISA_VERSION
	.align		4
        /*0024*/ 	.byte	0x03, 0x5f
        /*0026*/ 	.short	0x0101


	//----- nvinfo : EIATTR_INT_WARP_WIDE_INSTR_OFFSETS
	.align		4
        /*0028*/ 	.byte	0x04, 0x31
        /*002a*/ 	.short	(.L_1015 - .L_1014)


	//   ....[0]....
.L_1014:
        /*002c*/ 	.word	0x00006000


	//   ....[1]....
        /*0030*/ 	.word	0x00006020


	//   ....[2]....
        /*0034*/ 	.word	0x00006050


	//   ....[3]....
        /*0038*/ 	.word	0x000060a0


	//   ....[4]....
        /*003c*/ 	.word	0x00006220


	//   ....[5]....
        /*0040*/ 	.word	0x00006270


	//   ....[6]....
        /*0044*/ 	.word	0x00006280


	//   ....[7]....
        /*0048*/ 	.word	0x000062d0


	//----- nvinfo : EIATTR_COOP_GROUP_MASK_REGIDS
	.align		4
.L_1015:
        /*004c*/ 	.byte	0x04, 0x29
        /*004e*/ 	.short	(.L_1017 - .L_1016)


	//   ....[0]....
.L_1016:
        /*0050*/ 	.word	0xffffffff


	//   ....[1]....
        /*0054*/ 	.word	0xffffffff


	//   ....[2]....
        /*0058*/ 	.word	0xffffffff


	//   ....[3]....
        /*005c*/ 	.word	0xffffffff


	//   ....[4]....
        /*0060*/ 	.word	0xffffffff


	//   ....[5]....
        /*0064*/ 	.word	0xffffffff


	//   ....[6]....
        /*0068*/ 	.word	0xffffffff


	//   ....[7]....
        /*006c*/ 	.word	0xffffffff


	//   ....[8]....
        /*0070*/ 	.word	0xffffffff


	//   ....[9]....
        /*0074*/ 	.word	0xffffffff


	//----- nvinfo : EIATTR_COOP_GROUP_INSTR_OFFSETS
	.align		4
.L_1017:
        /*0078*/ 	.byte	0x04, 0x28
        /*007a*/ 	.short	(.L_1019 - .L_1018)


	//   ....[0]....
.L_1018:
        /*007c*/ 	.word	0x00004c40


	//   ....[1]....
        /*0080*/ 	.word	0x00004c80


	//   ....[2]....
        /*0084*/ 	.word	0x00004ce0


	//   ....[3]....
        /*0088*/ 	.word	0x00004d00


	//   ....[4]....
        /*008c*/ 	.word	0x00004d30


	//   ....[5]....
        /*0090*/ 	.word	0x00004d50


	//   ....[6]....
        /*0094*/ 	.word	0x00004d80


	//   ....[7]....
        /*0098*/ 	.word	0x00004da0


	//   ....[8]....
        /*009c*/ 	.word	0x00004df0


	//   ....[9]....
        /*00a0*/ 	.word	0x00004e00


	//----- nvinfo : EIATTR_VRC_CTA_INIT_COUNT
	.align		4
.L_1019:
        /*00a4*/ 	.byte	0x02, 0x4a
	.zero		1
	.zero		1


	//----- nvinfo : EIATTR_EXIT_INSTR_OFFSETS
	.align		4
        /*00a8*/ 	.byte	0x04, 0x1c
        /*00aa*/ 	.short	(.L_1021 - .L_1020)


	//   ....[0]....
.L_1020:
        /*00ac*/ 	.word	0x00009a10


	//   ....[1]....
        /*00b0*/ 	.word	0x00009b40


	//   ....[2]....
        /*00b4*/ 	.word	0x0000a130


	//   ....[3]....
        /*00b8*/ 	.word	0x0000a6e0


	//----- nvinfo : EIATTR_MAX_THREADS
	.align		4
.L_1021:
        /*00bc*/ 	.byte	0x04, 0x05
        /*00be*/ 	.short	(.L_1023 - .L_1022)
.L_1022:
        /*00c0*/ 	.word	0x000001a0
        /*00c4*/ 	.word	0x00000001
        /*00c8*/ 	.word	0x00000001


	//----- nvinfo : EIATTR_CRS_STACK_SIZE
	.align		4
.L_1023:
        /*00cc*/ 	.byte	0x04, 0x1e
        /*00ce*/ 	.short	(.L_1025 - .L_1024)
.L_1024:
        /*00d0*/ 	.word	0x00000000


	//----- nvinfo : EIATTR_CBANK_PARAM_SIZE
	.align		4
.L_1025:
        /*00d4*/ 	.byte	0x03, 0x19
        /*00d6*/ 	.short	0x00b8


	//----- nvinfo : EIATTR_PARAM_CBANK
	.align		4
        /*00d8*/ 	.byte	0x04, 0x0a
        /*00da*/ 	.short	(.L_1027 - .L_1026)
	.align		4
.L_1026:
        /*00dc*/ 	.word	index@(.nv.constant0._Z35group_norm_nhwc_bwd_one_pass_kernelI11Fp32IOFp32WLi512ELi26ELi416EEv26Group_norm_nhwc_bwd_params)
        /*00e0*/ 	.short	0x0380
        /*00e2*/ 	.short	0x00b8


	//----- nvinfo : EIATTR_SW_WAR
	.align		4
.L_1027:
        /*00e4*/ 	.byte	0x04, 0x36
        /*00e6*/ 	.short	(.L_1029 - .L_1028)
.L_1028:
        /*00e8*/ 	.word	0x00000008
.L_1029:


//--------------------- .nv.info._Z35group_norm_nhwc_bwd_one_pass_kernelI11Fp32IOBf16WLi64ELi26ELi416EEv26Group_norm_nhwc_bwd_params --------------------------
	.section	.nv.info._Z35group_norm_nhwc_bwd_one_pass_kernelI11Fp32IOBf16WLi64ELi26ELi416EEv26Group_norm_nhwc_bwd_params,"",@"SHT_CUDA_INFO"
	.sectionflags	@""
	.align	4


	//----- nvinfo : EIATTR_CUDA_API_VERSION
	.align		4
        /*0000*/ 	.byte	0x04, 0x37
        /*0002*/ 	.short	(.L_1031 - .L_1030)
.L_1030:
        /*0004*/ 	.word	0x00000082


	//----- nvinfo : EIATTR_KPARAM_INFO
	.align		4
.L_1031:
        /*0008*/ 	.byte	0x04, 0x17
        /*000a*/ 	.short	(.L_1033 - .L_1032)
.L_1032:
        /*000c*/ 	.word	0x00000000
        /*0010*/ 	.short	0x0000
        /*0012*/ 	.short	0x0000
        /*0014*/ 	.byte	0x00, 0xf0, 0xe1, 0x02


	//----- nvinfo : EIATTR_SPARSE_MMA_MASK
	.align		4
.L_1033:
        /*0018*/ 	.byte	0x03, 0x50
        /*001a*/ 	.short	0x0000


	//----- nvinfo : EIATTR_MAXREG_COUNT
	.align		4
        /*001c*/ 	.byte	0x03, 0x1b
        /*001e*/ 	.short	0x0080


	//----- nvinfo : EIATTR_NUM_BARRIERS
	.align		4
        /*0020*/ 	.byte	0x02, 0x4c
        /*0022*/ 	.byte	0x01
	.zero		1


	//----- nvinfo : EIATTR_MERCURY_ISA_VERSION
	.align		4
        /*0024*/ 	.byte	0x03, 0x5f
        /*0026*/ 	.short	0x0101


	//----- nvinfo : EIATTR_INT_WARP_WIDE_INSTR_OFFSETS
	.align		4
        /*0028*/ 	.byte	0x04, 0x31
        /*002a*/ 	.short	(.L_1035 - .L_1034)


	//   ....[0]....
.L_1034:
        /*002c*/ 	.word	0x00001210


	//   ....[1]....
        /*0030*/ 	.word	0x000023f0


	//   ....[2]....
        /*0034*/ 	.word	0x00002410


	//   ....[3]....
        /*0038*/ 	.word	0x00002420


	//   ....[4]....
        /*003c*/ 	.word	0x00002530


	//   ....[5]....
        /*0040*/ 	.word	0x00002540


	//   ....[6]....
        /*0044*/ 	.word	0x00002620


	//   ....[7]....
        /*0048*/ 	.word	0x00002650


	//   ....[8]....
        /*004c*/ 	.word	0x000026b0


	//----- nvinfo : EIATTR_COOP_GROUP_MASK_REGIDS
	.align		4
.L_1035:
        /*0050*/ 	.byte	0x04, 0x29
        /*0052*/ 	.short	(.L_1037 - .L_1036)


	//   ....[0]....
.L_1036:
        /*0054*/ 	.word	0xffffffff


	//   ....[1]....
        /*0058*/ 	.word	0xffffffff


	//   ....[2]....
        /*005c*/ 	.word	0xffffffff


	//   ....[3]....
        /*0060*/ 	.word	0xffffffff


	//   ....[4]....
        /*0064*/ 	.word	0xffffffff


	//   ....[5]....
        /*0068*/ 	.word	0xffffffff


	//   ....[6]....
        /*006c*/ 	.word	0xffffffff


	//   ....[7]....
        /*0070*/ 	.word	0xffffffff


	//   ....[8]....
        /*0074*/ 	.word	0xffffffff


	//   ....[9]....
        /*0078*/ 	.word	0xffffffff


	//----- nvinfo : EIATTR_COOP_GROUP_INSTR_OFFSETS
	.align		4
.L_1037:
        /*007c*/ 	.byte	0x04, 0x28
        /*007e*/ 	.short	(.L_1039 - .L_1038)


	//   ....[0]....
.L_1038:
        /*0080*/ 	.word	0x00000fd0


	//   ....[1]....
        /*0084*/ 	.word	0x00001010


	//   ....[2]....
        /*0088*/ 	.word	0x000010b0


	//   ....[3]....
        /*008c*/ 	.word	0x000010c0


	//   ....[4]....
        /*0090*/ 	.word	0x000010f0


	//   ....[5]....
        /*0094*/ 	.word	0x00001110


	//   ....[6]....
        /*0098*/ 	.word	0x00001140


	//   ....[7]....
        /*009c*/ 	.word	0x00001160


	//   ....[8]....
        /*00a0*/ 	.word	0x000011b0


	//   ....[9]....
        /*00a4*/ 	.word	0x000011c0


	//----- nvinfo : EIATTR_VRC_CTA_INIT_COUNT
	.align		4
.L_1039:
        /*00a8*/ 	.byte	0x02, 0x4a
	.zero		1
	.zero		1


	//----- nvinfo : EIATTR_EXIT_INSTR_OFFSETS
	.align		4
        /*00ac*/ 	.byte	0x04, 0x1c
        /*00ae*/ 	.short	(.L_1041 - .L_1040)


	//   ....[0]....
.L_1040:
        /*00b0*/ 	.word	0x000035e0


	//   ....[1]....
        /*00b4*/ 	.word	0x00003720


	//   ....[2]....
        /*00b8*/ 	.word	0x00003db0


	//   ....[3]....
        /*00bc*/ 	.word	0x000043e0


	//----- nvinfo : EIATTR_MAX_THREADS
	.align		4
.L_1041:
        /*00c0*/ 	.byte	0x04, 0x05
        /*00c2*/ 	.short	(.L_1043 - .L_1042)
.L_1042:
        /*00c4*/ 	.word	0x000001a0
        /*00c8*/ 	.word	0x00000001
        /*00cc*/ 	.word	0x00000001


	//----- nvinfo : EIATTR_CRS_STACK_SIZE
	.align		4
.L_1043:
        /*00d0*/ 	.byte	0x04, 0x1e
        /*00d2*/ 	.short	(.L_1045 - .L_1044)
.L_1044:
        /*00d4*/ 	.word	0x00000000


	//----- nvinfo : EIATTR_CBANK_PARAM_SIZE
	.align		4
.L_1045:
        /*00d8*/ 	.byte	0x03, 0x19
        /*00da*/ 	.short	0x00b8


	//----- nvinfo : EIATTR_PARAM_CBANK
	.align		4
        /*00dc*/ 	.byte	0x04, 0x0a
        /*00de*/ 	.short	(.L_1047 - .L_1046)
	.align		4
.L_1046:
        /*00e0*/ 	.word	index@(.nv.constant0._Z35group_norm_nhwc_bwd_one_pass_kernelI11Fp32IOBf16WLi64ELi26ELi416EEv26Group_norm_nhwc_bwd_params)
        /*00e4*/ 	.short	0x0380
        /*00e6*/ 	.short	0x00b8


	//----- nvinfo : EIATTR_SW_WAR
	.align		4
.L_1047:
        /*00e8*/ 	.byte	0x04, 0x36
        /*00ea*/ 	.short	(.L_1049 - .L_1048)
.L_1048:
        /*00ec*/ 	.word	0x00000008
.L_1049:


//--------------------- .nv.info._Z35group_norm_nhwc_bwd_one_pass_kernelI11Fp32IOBf16WLi128ELi26ELi416EEv26Group_norm_nhwc_bwd_params --------------------------
	.section	.nv.info._Z35group_norm_nhwc_bwd_one_pass_kernelI11Fp32IOBf16WLi128ELi26ELi416EEv26Group_norm_nhwc_bwd_params,"",@"SHT_CUDA_INFO"
	.sectionflags	@""
	.align	4


	//----- nvinfo : EIATTR_CUDA_API_VERSION
	.align		4
        /*0000*/ 	.byte	0x04, 0x37
        /*0002*/ 	.short	(.L_1051 - .L_1050)
.L_1050:
        /*0004*/ 	.word	0x00000082


	//----- nvinfo : EIATTR_KPARAM_INFO
	.align		4
.L_1051:
        /*0008*/ 	.byte	0x04, 0x17
        /*000a*/ 	.short	(.L_1053 - .L_1052)
.L_1052:
        /*000c*/ 	.word	0x00000000
        /*0010*/ 	.short	0x0000
        /*0012*/ 	.short	0x0000
        /*0014*/ 	.byte	0x00, 0xf0, 0xe1, 0x02


	//----- nvinfo : EIATTR_SPARSE_MMA_MASK
	.align		4
.L_1053:
        /*0018*/ 	.byte	0x03, 0x50
        /*001a*/ 	.short	0x0000


	//----- nvinfo : EIATTR_MAXREG_COUNT
	.align		4
        /*001c*/ 	.byte	0x03, 0x1b
        /*001e*/ 	.short	0x0080


	//----- nvinfo : EIATTR_NUM_BARRIERS
	.align		4
        /*0020*/ 	.byte	0x02, 0x4c
        /*0022*/ 	.byte	0x01
	.zero		1


	//----- nvinfo : EIATTR_MERCURY_ISA_VERSION
	.align		4
        /*0024*/ 	.byte	0x03, 0x5f
        /*0026*/ 	.short	0x0101


	//----- nvinfo : EIATTR_COOP_GROUP_MASK_REGIDS
	.align		4
        /*0028*/ 	.byte	0x04, 0x29
        /*002a*/ 	.short	(.L_1055 - .L_1054)


	//   ....[0]....
.L_1054:
        /*002c*/ 	.word	0xffffffff


	//   ....[1]....
        /*0030*/ 	.word	0xffffffff


	//   ....[2]....
        /*0034*/ 	.word	0xffffffff


	//   ....[3]....
        /*0038*/ 	.word	0xffffffff


	//   ....[4]....
        /*003c*/ 	.word	0xffffffff


	//   ....[5]....
        /*0040*/ 	.word	0xffffffff


	//   ....[6]....
        /*0044*/ 	.word	0xffffffff


	//   ....[7]....
        /*0048*/ 	.word	0xffffffff


	//   ....[8]....
        /*004c*/ 	.word	0xffffffff


	//   ....[9]....
        /*0050*/ 	.word	0xffffffff


	//----- nvinfo : EIATTR_COOP_GROUP_INSTR_OFFSETS
	.align		4
.L_1055:
        /*0054*/ 	.byte	0x04, 0x28
        /*0056*/ 	.short	(.L_1057 - .L_1056)


	//   ....[0]....
.L_1056:
        /*0058*/ 	.word	0x00001840


	//   ....[1]....
        /*005c*/ 	.word	0x00001870


	//   ....[2]....
        /*0060*/ 	.word	0x000018c0


	//   ....[3]....
        /*0064*/ 	.word	0x000018e0


	//   ....[4]....
        /*0068*/ 	.word	0x00001910


	//   ....[5]....
        /*006c*/ 	.word	0x00001930


	//   ....[6]....
        /*0070*/ 	.word	0x00001960


	//   ....[7]....
        /*0074*/ 	.word	0x00001980


	//   ....[8]....
        /*0078*/ 	.word	0x000019d0


	//   ....[9]....
        /*007c*/ 	.word	0x000019e0


	//----- nvinfo : EIATTR_VRC_CTA_INIT_COUNT
	.align		4
.L_1057:
        /*0080*/ 	.byte	0x02, 0x4a
	.zero		1
	.zero		1


	//----- nvinfo : EIATTR_EXIT_INSTR_OFFSETS
	.align		4
        /*0084*/ 	.byte	0x04, 0x1c
        /*0086*/ 	.short	(.L_1059 - .L_1058)


	//   ....[0]....
.L_1058:
        /*0088*/ 	.word	0x00004010


	//   ....[1]....
        /*008c*/ 	.word	0x00004140


	//   ....[2]....
        /*0090*/ 	.word	0x00004730


	//   ....[3]....
        /*0094*/ 	.word	0x00004d30


	//----- nvinfo : EIATTR_MAX_THREADS
	.align		4
.L_1059:
        /*0098*/ 	.byte	0x04, 0x05
        /*009a*/ 	.short	(.L_1061 - .L_1060)
.L_1060:
        /*009c*/ 	.word	0x000001a0
        /*00a0*/ 	.word	0x00000001
        /*00a4*/ 	.word	0x00000001


	//----- nvinfo : EIATTR_CRS_STACK_SIZE
	.align		4
.L_1061:
        /*00a8*/ 	.byte	0x04, 0x1e
        /*00aa*/ 	.short	(.L_1063 - .L_1062)
.L_1062:
        /*00ac*/ 	.word	0x00000000


	//----- nvinfo : EIATTR_CBANK_PARAM_SIZE
	.align		4
.L_1063:
        /*00b0*/ 	.byte	0x03, 0x19
        /*00b2*/ 	.short	0x00b8


	//----- nvinfo : EIATTR_PARAM_CBANK
	.align		4
        /*00b4*/ 	.byte	0x04, 0x0a
        /*00b6*/ 	.short	(.L_1065 - .L_1064)
	.align		4
.L_1064:
        /*00b8*/ 	.word	index@(.nv.constant0._Z35group_norm_nhwc_bwd_one_pass_kernelI11Fp32IOBf16WLi128ELi26ELi416EEv26Group_norm_nhwc_bwd_params)
        /*00bc*/ 	.short	0x0380
        /*00be*/ 	.short	0x00b8


	//----- nvinfo : EIATTR_SW_WAR
	.align		4
.L_1065:
        /*00c0*/ 	.byte	0x04, 0x36
        /*00c2*/ 	.short	(.L_1067 - .L_1066)
.L_1066:
        /*00c4*/ 	.word	0x00000008
.L_1067:


//--------------------- .nv.info._Z35group_norm_nhwc_bwd_one_pass_kernelI11Fp32IOBf16WLi256ELi26ELi416EEv26Group_norm_nhwc_bwd_params --------------------------
	.section	.nv.info._Z35group_norm_nhwc_bwd_one_pass_kernelI11Fp32IOBf16WLi256ELi26ELi416EEv26Group_norm_nhwc_bwd_params,"",@"SHT_CUDA_INFO"
	.sectionflags	@""
	.align	4


	//----- nvinfo : EIATTR_CUDA_API_VERSION
	.align		4
        /*0000*/ 	.byte	0x04, 0x37
        /*0002*/ 	.short	(.L_1069 - .L_1068)
.L_1068:
        /*0004*/ 	.word	0x00000082


	//----- nvinfo : EIATTR_KPARAM_INFO
	.align		4
.L_1069:
        /*0008*/ 	.byte	0x04, 0x17
        /*000a*/ 	.short	(.L_1071 - .L_1070)
.L_1070:
        /*000c*/ 	.word	0x00000000
        /*0010*/ 	.short	0x0000
        /*0012*/ 	.short	0x0000
        /*0014*/ 	.byte	0x00, 0xf0, 0xe1, 0x02


	//----- nvinfo : EIATTR_SPARSE_MMA_MASK
	.align		4
.L_1071:
        /*0018*/ 	.byte	0x03, 0x50
        /*001a*/ 	.short	0x0000


	//----- nvinfo : EIATTR_MAXREG_COUNT
	.align		4
        /*001c*/ 	.byte	0x03, 0x1b
        /*001e*/ 	.short	0x0080


	//----- nvinfo : EIATTR_NUM_BARRIERS
	.align		4
        /*0020*/ 	.byte	0x02, 0x4c
        /*0022*/ 	.byte	0x01
	.zero		1


	//----- nvinfo : EIATTR_MERCURY_ISA_VERSION
	.align		4
        /*0024*/ 	.byte	0x03, 0x5f
        /*0026*/ 	.short	0x0101


	//----- nvinfo : EIATTR_INT_WARP_WIDE_INSTR_OFFSETS
	.align		4
        /*0028*/ 	.byte	0x04, 0x31
        /*002a*/ 	.short	(.L_1073 - .L_1072)


	//   ....[0]....
.L_1072:
        /*002c*/ 	.word	0x00002bc0


	//----- nvinfo : EIATTR_COOP_GROUP_MASK_REGIDS
	.align		4
.L_1073:
        /*0030*/ 	.byte	0x04, 0x29
        /*0032*/ 	.short	(.L_1075 - .L_1074)


	//   ....[0]....
.L_1074:
        /*0034*/ 	.word	0xffffffff


	//   ....[1]....
        /*0038*/ 	.word	0xffffffff


	//   ....[2]....
        /*003c*/ 	.word	0xffffffff


	//   ....[3]....
        /*0040*/ 	.word	0xffffffff


	//   ....[4]....
        /*0044*/ 	.word	0xffffffff


	//   ....[5]....
        /*0048*/ 	.word	0xffffffff


	//   ....[6]....
        /*004c*/ 	.word	0xffffffff


	//   ....[7]....
        /*0050*/ 	.word	0xffffffff


	//   ....[8]....
        /*0054*/ 	.word	0xffffffff


	//   ....[9]....
        /*0058*/ 	.word	0xffffffff


	//----- nvinfo : EIATTR_COOP_GROUP_INSTR_OFFSETS
	.align		4
.L_1075:
        /*005c*/ 	.byte	0x04, 0x28
        /*005e*/ 	.short	(.L_1077 - .L_1076)


	//   ....[0]....
.L_1076:
        /*0060*/ 	.word	0x00002980


	//   ....[1]....
        /*0064*/ 	.word	0x000029c0


	//   ....[2]....
        /*0068*/ 	.word	0x00002a40


	//   ....[3]....
        /*006c*/ 	.word	0x00002a60


	//   ....[4]....
        /*0070*/ 	.word	0x00002aa0


	//   ....[5]....
        /*0074*/ 	.word	0x00002ac0


	//   ....[6]....
        /*0078*/ 	.word	0x00002af0


	//   ....[7]....
        /*007c*/ 	.word	0x00002b10


	//   ....[8]....
        /*0080*/ 	.word	0x00002b60


	//   ....[9]....
        /*0084*/ 	.word	0x00002b70


	//----- nvinfo : EIATTR_VRC_CTA_INIT_COUNT
	.align		4
.L_1077:
        /*0088*/ 	.byte	0x02, 0x4a
	.zero		1
	.zero		1


	//----- nvinfo : EIATTR_EXIT_INSTR_OFFSETS
	.align		4
        /*008c*/ 	.byte	0x04, 0x1c
        /*008e*/ 	.short	(.L_1079 - .L_1078)


	//   ....[0]....
.L_1078:
        /*0090*/ 	.word	0x00005ef0


	//   ....[1]....
        /*0094*/ 	.word	0x00006020


	//   ....[2]....
        /*0098*/ 	.word	0x00006610


	//   ....[3]....
        /*009c*/ 	.word	0x00006c10


	//----- nvinfo : EIATTR_MAX_THREADS
	.align		4
.L_1079:
        /*00a0*/ 	.byte	0x04, 0x05
        /*00a2*/ 	.short	(.L_1081 - .L_1080)
.L_1080:
        /*00a4*/ 	.word	0x000001a0
        /*00a8*/ 	.word	0x00000001
        /*00ac*/ 	.word	0x00000001


	//----- nvinfo : EIATTR_CRS_STACK_SIZE
	.align		4
.L_1081:
        /*00b0*/ 	.byte	0x04, 0x1e
        /*00b2*/ 	.short	(.L_1083 - .L_1082)
.L_1082:
        /*00b4*/ 	.word	0x00000000


	//----- nvinfo : EIATTR_CBANK_PARAM_SIZE
	.align		4
.L_1083:
        /*00b8*/ 	.byte	0x03, 0x19
        /*00ba*/ 	.short	0x00b8


	//----- nvinfo : EIATTR_PARAM_CBANK
	.align		4
        /*00bc*/ 	.byte	0x04, 0x0a
        /*00be*/ 	.short	(.L_1085 - .L_1084)
	.align		4
.L_1084:
        /*00c0*/ 	.word	index@(.nv.constant0._Z35group_norm_nhwc_bwd_one_pass_kernelI11Fp32IOBf16WLi256ELi26ELi416EEv26Group_norm_nhwc_bwd_params)
        /*00c4*/ 	.short	0x0380
        /*00c6*/ 	.short	0x00b8


	//----- nvinfo : EIATTR_SW_WAR
	.align		4
.L_1085:
        /*00c8*/ 	.byte	0x04, 0x36
        /*00ca*/ 	.short	(.L_1087 - .L_1086)
.L_1086:
        /*00cc*/ 	.word	0x00000008
.L_1087:


//--------------------- .nv.info._Z35group_norm_nhwc_bwd_one_pass_kernelI11Fp32IOBf16WLi512ELi26ELi416EEv26Group_norm_nhwc_bwd_params --------------------------
	.section	.nv.info._Z35group_norm_nhwc_bwd_one_pass_kernelI11Fp32IOBf16WLi512ELi26ELi416EEv26Group_norm_nhwc_bwd_params,"",@"SHT_CUDA_INFO"
	.sectionflags	@""
	.align	4


	//----- nvinfo : EIATTR_CUDA_API_VERSION
	.align		4
        /*0000*/ 	.byte	0x04, 0x37
        /*0002*/ 	.short	(.L_1089 - .L_1088)
.L_1088:
        /*0004*/ 	.word	0x00000082


	//----- nvinfo : EIATTR_KPARAM_INFO
	.align		4
.L_1089:
        /*0008*/ 	.byte	0x04, 0x17
        /*000a*/ 	.short	(.L_1091 - .L_1090)
.L_1090:
        /*000c*/ 	.word	0x00000000
        /*0010*/ 	.short	0x0000
        /*0012*/ 	.short	0x0000
        /*0014*/ 	.byte	0x00, 0xf0, 0xe1, 0x02


	//----- nvinfo : EIATTR_SPARSE_MMA_MASK
	.align		4
.L_1091:
        /*0018*/ 	.byte	0x03, 0x50
        /*001a*/ 	.short	0x0000


	//----- nvinfo : EIATTR_MAXREG_COUNT
	.align		4
        /*001c*/ 	.byte	0x03, 0x1b
        /*001e*/ 	.short	0x0080


	//----- nvinfo : EIATTR_NUM_BARRIERS
	.align		4
        /*0020*/ 	.byte	0x02, 0x4c
        /*0022*/ 	.byte	0x01
	.zero		1


	//----- nvinfo : EIATTR_MERCURY_ISA_VERSION
	.align		4
        /*0024*/ 	.byte	0x03, 0x5f
        /*0026*/ 	.short	0x0101


	//----- nvinfo : EIATTR_INT_WARP_WIDE_INSTR_OFFSETS
	.align		4
        /*0028*/ 	.byte	0x04, 0x31
        /*002a*/ 	.short	(.L_1093 - .L_1092)


	//   ....[0]....
.L_1092:
        /*002c*/ 	.word	0x00006070


	//   ....[1]....
        /*0030*/ 	.word	0x00006090


	//   ....[2]....
        /*0034*/ 	.word	0x000060c0


	//   ....[3]....
        /*0038*/ 	.word	0x00006110


	//   ....[4]....
        /*003c*/ 	.word	0x00006290


	//   ....[5]....
        /*0040*/ 	.word	0x000062e0


	//   ....[6]....
        /*0044*/ 	.word	0x000062f0


	//   ....[7]....
        /*0048*/ 	.word	0x00006340


	//----- nvinfo : EIATTR_COOP_GROUP_MASK_REGIDS
	.align		4
.L_1093:
        /*004c*/ 	.byte	0x04, 0x29
        /*004e*/ 	.short	(.L_1095 - .L_1094)


	//   ....[0]....
.L_1094:
        /*0050*/ 	.word	0xffffffff


	//   ....[1]....
        /*0054*/ 	.word	0xffffffff


	//   ....[2]....
        /*0058*/ 	.word	0xffffffff


	//   ....[3]....
        /*005c*/ 	.word	0xffffffff


	//   ....[4]....
        /*0060*/ 	.word	0xffffffff


	//   ....[5]....
        /*0064*/ 	.word	0xffffffff


	//   ....[6]....
        /*0068*/ 	.word	0xffffffff


	//   ....[7]....
        /*006c*/ 	.word	0xffffffff


	//   ....[8]....
        /*0070*/ 	.word	0xffffffff


	//   ....[9]....
        /*0074*/ 	.word	0xffffffff


	//----- nvinfo : EIATTR_COOP_GROUP_INSTR_OFFSETS
	.align		4
.L_1095:
        /*0078*/ 	.byte	0x04, 0x28
        /*007a*/ 	.short	(.L_1097 - .L_1096)


	//   ....[0]....
.L_1096:
        /*007c*/ 	.word	0x00004cb0


	//   ....[1]....
        /*0080*/ 	.word	0x00004cf0


	//   ....[2]....
        /*0084*/ 	.word	0x00004d50


	//   ....[3]....
        /*0088*/ 	.word	0x00004d70


	//   ....[4]....
        /*008c*/ 	.word	0x00004da0


	//   ....[5]....
        /*0090*/ 	.word	0x00004dc0


	//   ....[6]....
        /*0094*/ 	.word	0x00004df0


	//   ....[7]....
        /*0098*/ 	.word	0x00004e10


	//   ....[8]....
        /*009c*/ 	.word	0x00004e60


	//   ....[9]....
        /*00a0*/ 	.word	0x00004e70


	//----- nvinfo : EIATTR_VRC_CTA_INIT_COUNT
	.align		4
.L_1097:
        /*00a4*/ 	.byte	0x02, 0x4a
	.zero		1
	.zero		1


	//----- nvinfo : EIATTR_EXIT_INSTR_OFFSETS
	.align		4
        /*00a8*/ 	.byte	0x04, 0x1c
        /*00aa*/ 	.short	(.L_1099 - .L_1098)


	//   ....[0]....
.L_1098:
        /*00ac*/ 	.word	0x00009a80


	//   ....[1]....
        /*00b0*/ 	.word	0x00009bb0


	//   ....[2]....
        /*00b4*/ 	.word	0x0000a1c0


	//   ....[3]....
        /*00b8*/ 	.word	0x0000a7c0


	//----- nvinfo : EIATTR_MAX_THREADS
	.align		4
.L_1099:
        /*00bc*/ 	.byte	0x04, 0x05
        /*00be*/ 	.short	(.L_1101 - .L_1100)
.L_1100:
        /*00c0*/ 	.word	0x000001a0
        /*00c4*/ 	.word	0x00000001
        /*00c8*/ 	.word	0x00000001


	//----- nvinfo : EIATTR_CRS_STACK_SIZE
	.align		4
.L_1101:
        /*00cc*/ 	.byte	0x04, 0x1e
        /*00ce*/ 	.short	(.L_1103 - .L_1102)
.L_1102:
        /*00d0*/ 	.word	0x00000000


	//----- nvinfo : EIATTR_CBANK_PARAM_SIZE
	.align		4
.L_1103:
        /*00d4*/ 	.byte	0x03, 0x19
        /*00d6*/ 	.short	0x00b8


	//----- nvinfo : EIATTR_PARAM_CBANK
	.align		4
        /*00d8*/ 	.byte	0x04, 0x0a
        /*00da*/ 	.short	(.L_1105 - .L_1104)
	.align		4
.L_1104:
        /*00dc*/ 	.word	index@(.nv.constant0._Z35group_norm_nhwc_bwd_one_pass_kernelI11Fp32IOBf16WLi512ELi26ELi416EEv26Group_norm_nhwc_bwd_params)
        /*00e0*/ 	.short	0x0380
        /*00e2*/ 	.short	0x00b8


	//----- nvinfo : EIATTR_SW_WAR
	.align		4
.L_1105:
        /*00e4*/ 	.byte	0x04, 0x36
        /*00e6*/ 	.short	(.L_1107 - .L_1106)
.L_1106:
        /*00e8*/ 	.word	0x00000008
.L_1107:


//--------------------- .nv.info._Z35group_norm_nhwc_bwd_one_pass_kernelI11Fp32IOFp16WLi64ELi26ELi416EEv26Group_norm_nhwc_bwd_params --------------------------
	.section	.nv.info._Z35group_norm_nhwc_bwd_one_pass_kernelI11Fp32IOFp16WLi64ELi26ELi416EEv26Group_norm_nhwc_bwd_params,"",@"SHT_CUDA_INFO"
	.sectionflags	@""
	.align	4


	//----- nvinfo : EIATTR_CUDA_API_VERSION
	.align		4
        /*0000*/ 	.byte	0x04, 0x37
        /*0002*/ 	.short	(.L_1109 - .L_1108)
.L_1108:
        /*0004*/ 	.word	0x00000082


	//----- nvinfo : EIATTR_KPARAM_INFO
	.align		4
.L_1109:
        /*0008*/ 	.byte	0x04, 0x17
        /*000a*/ 	.short	(.L_1111 - .L_1110)
.L_1110:
        /*000c*/ 	.word	0x00000000
        /*0010*/ 	.short	0x0000
        /*0012*/ 	.short	0x0000
        /*0014*/ 	.byte	0x00, 0xf0, 0xe1, 0x02


	//----- nvinfo : EIATTR_SPARSE_MMA_MASK
	.align		4
.L_1111:
        /*0018*/ 	.byte	0x03, 0x50
        /*001a*/ 	.short	0x0000


	//----- nvinfo : EIATTR_MAXREG_COUNT
	.align		4
        /*001c*/ 	.byte	0x03, 0x1b
        /*001e*/ 	.short	0x0080


	//----- nvinfo : EIATTR_NUM_BARRIERS
	.align		4
        /*0020*/ 	.byte	0x02, 0x4c
        /*0022*/ 	.byte	0x01
	.zero		1


	//----- nvinfo : EIATTR_MERCURY_ISA_VERSION
	.align		4
        /*0024*/ 	.byte	0x03, 0x5f
        /*0026*/ 	.short	0x0101


	//----- nvinfo : EIATTR_INT_WARP_WIDE_INSTR_OFFSETS
	.align		4
        /*0028*/ 	.byte	0x04, 0x31
        /*002a*/ 	.short	(.L_1113 - .L_1112)


	//   ....[0]....
.L_1112:
        /*002c*/ 	.word	0x00001210


	//   ....[1]....
        /*0030*/ 	.word	0x000023f0


	//   ....[2]....
        /*0034*/ 	.word	0x00002410


	//   ....[3]....
        /*0038*/ 	.word	0x00002420


	//   ....[4]....
        /*003c*/ 	.word	0x00002530


	//   ....[5]....
        /*0040*/ 	.word	0x00002540


	//   ....[6]....
        /*0044*/ 	.word	0x00002620


	//   ....[7]....
        /*0048*/ 	.word	0x00002650


	//   ....[8]....
        /*004c*/ 	.word	0x000026b0


	//----- nvinfo : EIATTR_COOP_GROUP_MASK_REGIDS
	.align		4
.L_1113:
        /*0050*/ 	.byte	0x04, 0x29
        /*0052*/ 	.short	(.L_1115 - .L_1114)


	//   ....[0]....
.L_1114:
        /*0054*/ 	.word	0xffffffff


	//   ....[1]....
        /*0058*/ 	.word	0xffffffff


	//   ....[2]....
        /*005c*/ 	.word	0xffffffff


	//   ....[3]....
        /*0060*/ 	.word	0xffffffff


	//   ....[4]....
        /*0064*/ 	.word	0xffffffff


	//   ....[5]....
        /*0068*/ 	.word	0xffffffff


	//   ....[6]....
        /*006c*/ 	.word	0xffffffff


	//   ....[7]....
        /*0070*/ 	.word	0xffffffff


	//   ....[8]....
        /*0074*/ 	.word	0xffffffff


	//   ....[9]....
        /*0078*/ 	.word	0xffffffff


	//----- nvinfo : EIATTR_COOP_GROUP_INSTR_OFFSETS
	.align		4
.L_1115:
        /*007c*/ 	.byte	0x04, 0x28
        /*007e*/ 	.short	(.L_1117 - .L_1116)


	//   ....[0]....
.L_1116:
        /*0080*/ 	.word	0x00000fd0


	//   ....[1]....
        /*0084*/ 	.word	0x00001010


	//   ....[2]....
        /*0088*/ 	.word	0x000010b0


	//   ....[3]....
        /*008c*/ 	.word	0x000010c0


	//   ....[4]....
        /*0090*/ 	.word	0x000010f0


	//   ....[5]....
        /*0094*/ 	.word	0x00001110


	//   ....[6]....
        /*0098*/ 	.word	0x00001140


	//   ....[7]....
        /*009c*/ 	.word	0x00001160


	//   ....[8]....
        /*00a0*/ 	.word	0x000011b0


	//   ....[9]....
        /*00a4*/ 	.word	0x000011c0


	//----- nvinfo : EIATTR_VRC_CTA_INIT_COUNT
	.align		4
.L_1117:
        /*00a8*/ 	.byte	0x02, 0x4a
	.zero		1
	.zero		1


	//----- nvinfo : EIATTR_EXIT_INSTR_OFFSETS
	.align		4
        /*00ac*/ 	.byte	0x04, 0x1c
        /*00ae*/ 	.short	(.L_1119 - .L_1118)


	//   ....[0]....
.L_1118:
        /*00b0*/ 	.word	0x000035e0


	//   ....[1]....
        /*00b4*/ 	.word	0x00003720


	//   ....[2]....
        /*00b8*/ 	.word	0x00003db0


	//   ....[3]....
        /*00bc*/ 	.word	0x000043e0


	//----- nvinfo : EIATTR_MAX_THREADS
	.align		4
.L_1119:
        /*00c0*/ 	.byte	0x04, 0x05
        /*00c2*/ 	.short	(.L_1121 - .L_1120)
.L_1120:
        /*00c4*/ 	.word	0x000001a0
        /*00c8*/ 	.word	0x00000001
        /*00cc*/ 	.word	0x00000001


	//----- nvinfo : EIATTR_CRS_STACK_SIZE
	.align		4
.L_1121:
        /*00d0*/ 	.byte	0x04, 0x1e
        /*00d2*/ 	.short	(.L_1123 - .L_1122)
.L_1122:
        /*00d4*/ 	.word	0x00000000


	//----- nvinfo : EIATTR_CBANK_PARAM_SIZE
	.align		4
.L_1123:
        /*00d8*/ 	.byte	0x03, 0x19
        /*00da*/ 	.short	0x00b8


	//----- nvinfo : EIATTR_PARAM_CBANK
	.align		4
        /*00dc*/ 	.byte	0x04, 0x0a
        /*00de*/ 	.short	(.L_1125 - .L_1124)
	.align		4
.L_1124:
        /*00e0*/ 	.word	index@(.nv.constant0._Z35group_norm_nhwc_bwd_one_pass_kernelI11Fp32IOFp16WLi64ELi26ELi416EEv26Group_norm_nhwc_bwd_params)
        /*00e4*/ 	.short	0x0380
        /*00e6*/ 	.short	0x00b8


	//----- nvinfo : EIATTR_SW_WAR
	.align		4
.L_1125:
        /*00e8*/ 	.byte	0x04, 0x36
        /*00ea*/ 	.short	(.L_1127 - .L_1126)
.L_1126:
        /*00ec*/ 	.word	0x00000008
.L_1127:


//--------------------- .nv.info._Z35group_norm_nhwc_bwd_one_pass_kernelI11Fp32IOFp16WLi128ELi26ELi416EEv26Group_norm_nhwc_bwd_params --------------------------
	.section	.nv.info._Z35group_norm_nhwc_bwd_one_pass_kernelI11Fp32IOFp16WLi128ELi26ELi416EEv26Group_norm_nhwc_bwd_params,"",@"SHT_CUDA_INFO"
	.sectionflags	@""
	.align	4


	//----- nvinfo : EIATTR_CUDA_API_VERSION
	.align		4
        /*0000*/ 	.byte	0x04, 0x37
        /*0002*/ 	.short	(.L_1129 - .L_1128)
.L_1128:
        /*0004*/ 	.word	0x00000082


	//----- nvinfo : EIATTR_KPARAM_INFO
	.align		4
.L_1129:
        /*0008*/ 	.byte	0x04, 0x17
        /*000a*/ 	.short	(.L_1131 - .L_1130)
.L_1130:
        /*000c*/ 	.word	0x00000000
        /*0010*/ 	.short	0x0000
        /*0012*/ 	.short	0x0000
        /*0014*/ 	.byte	0x00, 0xf0, 0xe1, 0x02


	//----- nvinfo : EIATTR_SPARSE_MMA_MASK
	.align		4
.L_1131:
        /*0018*/ 	.byte	0x03, 0x50
        /*001a*/ 	.short	0x0000


	//----- nvinfo : EIATTR_MAXREG_COUNT
	.align		4
        /*001c*/ 	.byte	0x03, 0x1b
        /*001e*/ 	.short	0x0080


	//----- nvinfo : EIATTR_NUM_BARRIERS
	.align		4
        /*0020*/ 	.byte	0x02, 0x4c
        /*0022*/ 	.byte	0x01
	.zero		1


	//----- nvinfo : EIATTR_MERCURY_ISA_VERSION
	.align		4
        /*0024*/ 	.byte	0x03, 0x5f
        /*0026*/ 	.short	0x0101


	//----- nvinfo : EIATTR_COOP_GROUP_MASK_REGIDS
	.align		4
        /*0028*/ 	.byte	0x04, 0x29
        /*002a*/ 	.short	(.L_1133 - .L_1132)


	//   ....[0]....
.L_1132:
        /*002c*/ 	.word	0xffffffff


	//   ....[1]....
        /*0030*/ 	.word	0xffffffff


	//   ....[2]....
        /*0034*/ 	.word	0xffffffff


	//   ....[3]....
        /*0038*/ 	.word	0xffffffff


	//   ....[4]....
        /*003c*/ 	.word	0xffffffff


	//   ....[5]....
        /*0040*/ 	.word	0xffffffff


	//   ....[6]....
        /*0044*/ 	.word	0xffffffff


	//   ....[7]....
        /*0048*/ 	.word	0xffffffff


	//   ....[8]....
        /*004c*/ 	.word	0xffffffff


	//   ....[9]....
        /*0050*/ 	.word	0xffffffff


	//----- nvinfo : EIATTR_COOP_GROUP_INSTR_OFFSETS
	.align		4
.L_1133:
        /*0054*/ 	.byte	0x04, 0x28
        /*0056*/ 	.short	(.L_1135 - .L_1134)


	//   ....[0]....
.L_1134:
        /*0058*/ 	.word	0x00001840


	//   ....[1]....
        /*005c*/ 	.word	0x00001870


	//   ....[2]....
        /*0060*/ 	.word	0x000018c0


	//   ....[3]....
        /*0064*/ 	.word	0x000018e0


	//   ....[4]....
        /*0068*/ 	.word	0x00001910


	//   ....[5]....
        /*006c*/ 	.word	0x00001930


	//   ....[6]....
        /*0070*/ 	.word	0x00001960


	//   ....[7]....
        /*0074*/ 	.word	0x00001980


	//   ....[8]....
        /*0078*/ 	.word	0x000019d0


	//   ....[9]....
        /*007c*/ 	.word	0x000019e0


	//----- nvinfo : EIATTR_VRC_CTA_INIT_COUNT
	.align		4
.L_1135:
        /*0080*/ 	.byte	0x02, 0x4a
	.zero		1
	.zero		1


	//----- nvinfo : EIATTR_EXIT_INSTR_OFFSETS
	.align		4
        /*0084*/ 	.byte	0x04, 0x1c
        /*0086*/ 	.short	(.L_1137 - .L_1136)


	//   ....[0]....
.L_1136:
        /*0088*/ 	.word	0x00004010


	//   ....[1]....
        /*008c*/ 	.word	0x00004140


	//   ....[2]....
        /*0090*/ 	.word	0x00004730


	//   ....[3]....
        /*0094*/ 	.word	0x00004d30


	//----- nvinfo : EIATTR_MAX_THREADS
	.align		4
.L_1137:
        /*0098*/ 	.byte	0x04, 0x05
        /*009a*/ 	.short	(.L_1139 - .L_1138)
.L_1138:
        /*009c*/ 	.word	0x000001a0
        /*00a0*/ 	.word	0x00000001
        /*00a4*/ 	.word	0x00000001


	//----- nvinfo : EIATTR_CRS_STACK_SIZE
	.align		4
.L_1139:
        /*00a8*/ 	.byte	0x04, 0x1e
        /*00aa*/ 	.short	(.L_1141 - .L_1140)
.L_1140:
        /*00ac*/ 	.word	0x00000000


	//----- nvinfo : EIATTR_CBANK_PARAM_SIZE
	.align		4
.L_1141:
        /*00b0*/ 	.byte	0x03, 0x19
        /*00b2*/ 	.short	0x00b8


	//----- nvinfo : EIATTR_PARAM_CBANK
	.align		4
        /*00b4*/ 	.byte	0x04, 0x0a
        /*00b6*/ 	.short	(.L_1143 - .L_1142)
	.align		4
.L_1142:
        /*00b8*/ 	.word	index@(.nv.constant0._Z35group_norm_nhwc_bwd_one_pass_kernelI11Fp32IOFp16WLi128ELi26ELi416EEv26Group_norm_nhwc_bwd_params)
        /*00bc*/ 	.short	0x0380
        /*00be*/ 	.short	0x00b8


	//----- nvinfo : EIATTR_SW_WAR
	.align		4
.L_1143:
        /*00c0*/ 	.byte	0x04, 0x36
        /*00c2*/ 	.short	(.L_1145 - .L_1144)
.L_1144:
        /*00c4*/ 	.word	0x00000008
.L_1145:


//--------------------- .nv.info._Z35group_norm_nhwc_bwd_one_pass_kernelI11Fp32IOFp16WLi256ELi26ELi416EEv26Group_norm_nhwc_bwd_params --------------------------
	.section	.nv.info._Z35group_norm_nhwc_bwd_one_pass_kernelI11Fp32IOFp16WLi256ELi26ELi416EEv26Group_norm_nhwc_bwd_params,"",@"SHT_CUDA_INFO"
	.sectionflags	@""
	.align	4


	//----- nvinfo : EIATTR_CUDA_API_VERSION
	.align		4
        /*0000*/ 	.byte	0x04, 0x37
        /*0002*/ 	.short	(.L_1147 - .L_1146)
.L_1146:
        /*0004*/ 	.word	0x00000082


	//----- nvinfo : EIATTR_KPARAM_INFO
	.align		4
.L_1147:
        /*0008*/ 	.byte	0x04, 0x17
        /*000a*/ 	.short	(.L_1149 - .L_1148)
.L_1148:
        /*000c*/ 	.word	0x00000000
        /*0010*/ 	.short	0x0000
        /*0012*/ 	.short	0x0000
        /*0014*/ 	.byte	0x00, 0xf0, 0xe1, 0x02


	//----- nvinfo : EIATTR_SPARSE_MMA_MASK
	.align		4
.L_1149:
        /*0018*/ 	.byte	0x03, 0x50
        /*001a*/ 	.short	0x0000


	//----- nvinfo : EIATTR_MAXREG_COUNT
	.align		4
        /*001c*/ 	.byte	0x03, 0x1b
        /*001e*/ 	.short	0x0080


	//----- nvinfo : EIATTR_NUM_BARRIERS
	.align		4
        /*0020*/ 	.byte	0x02, 0x4c
        /*0022*/ 	.byte	0x01
	.zero		1


	//----- nvinfo : EIATTR_MERCURY_ISA_VERSION
	.align		4
        /*0024*/ 	.byte	0x03, 0x5f
        /*0026*/ 	.short	0x0101


	//----- nvinfo : EIATTR_INT_WARP_WIDE_INSTR_OFFSETS
	.align		4
        /*0028*/ 	.byte	0x04, 0x31
        /*002a*/ 	.short	(.L_1151 - .L_1150)


	//   ....[0]....
.L_1150:
        /*002c*/ 	.word	0x00002bc0


	//----- nvinfo : EIATTR_COOP_GROUP_MASK_REGIDS
	.align		4
.L_1151:
        /*0030*/ 	.byte	0x04, 0x29
        /*0032*/ 	.short	(.L_1153 - .L_1152)


	//   ....[0]....
.L_1152:
        /*0034*/ 	.word	0xffffffff


	//   ....[1]....
        /*0038*/ 	.word	0xffffffff


	//   ....[2]....
        /*003c*/ 	.word	0xffffffff


	//   ....[3]....
        /*0040*/ 	.word	0xffffffff


	//   ....[4]....
        /*0044*/ 	.word	0xffffffff


	//   ....[5]....
        /*0048*/ 	.word	0xffffffff


	//   ....[6]....
        /*004c*/ 	.word	0xffffffff


	//   ....[7]....
        /*0050*/ 	.word	0xffffffff


	//   ....[8]....
        /*0054*/ 	.word	0xffffffff


	//   ....[9]....
        /*0058*/ 	.word	0xffffffff


	//----- nvinfo : EIATTR_COOP_GROUP_INSTR_OFFSETS
	.align		4
.L_1153:
        /*005c*/ 	.byte	0x04, 0x28
        /*005e*/ 	.short	(.L_1155 - .L_1154)


	//   ....[0]....
.L_1154:
        /*0060*/ 	.word	0x00002980


	//   ....[1]....
        /*0064*/ 	.word	0x000029c0


	//   ....[2]....
        /*0068*/ 	.word	0x00002a40


	//   ....[3]....
        /*006c*/ 	.word	0x00002a60


	//   ....[4]....
        /*0070*/ 	.word	0x00002aa0


	//   ....[5]....
        /*0074*/ 	.word	0x00002ac0


	//   ....[6]....
        /*0078*/ 	.word	0x00002af0


	//   ....[7]....
        /*007c*/ 	.word	0x00002b10


	//   ....[8]....
        /*0080*/ 	.word	0x00002b60


	//   ....[9]....
        /*0084*/ 	.word	0x00002b70


	//----- nvinfo : EIATTR_VRC_CTA_INIT_COUNT
	.align		4
.L_1155:
        /*0088*/ 	.byte	0x02, 0x4a
	.zero		1
	.zero		1


	//----- nvinfo : EIATTR_EXIT_INSTR_OFFSETS
	.align		4
        /*008c*/ 	.byte	0x04, 0x1c
        /*008e*/ 	.short	(.L_1157 - .L_1156)


	//   ....[0]....
.L_1156:
        /*0090*/ 	.word	0x00005ef0


	//   ....[1]....
        /*0094*/ 	.word	0x00006020


	//   ....[2]....
        /*0098*/ 	.word	0x00006610


	//   ....[3]....
        /*009c*/ 	.word	0x00006c10


	//----- nvinfo : EIATTR_MAX_THREADS
	.align		4
.L_1157:
        /*00a0*/ 	.byte	0x04, 0x05
        /*00a2*/ 	.short	(.L_1159 - .L_1158)
.L_1158:
        /*00a4*/ 	.word	0x000001a0
        /*00a8*/ 	.word	0x00000001
        /*00ac*/ 	.word	0x00000001


	//----- nvinfo : EIATTR_CRS_STACK_SIZE
	.align		4
.L_1159:
        /*00b0*/ 	.byte	0x04, 0x1e
        /*00b2*/ 	.short	(.L_1161 - .L_1160)
.L_1160:
        /*00b4*/ 	.word	0x00000000


	//----- nvinfo : EIATTR_CBANK_PARAM_SIZE
	.align		4
.L_1161:
        /*00b8*/ 	.byte	0x03, 0x19
        /*00ba*/ 	.short	0x00b8


	//----- nvinfo : EIATTR_PARAM_CBANK
	.align		4
        /*00bc*/ 	.byte	0x04, 0x0a
        /*00be*/ 	.short	(.L_1163 - .L_1162)
	.align		4
.L_1162:
        /*00c0*/ 	.word	index@(.nv.constant0._Z35group_norm_nhwc_bwd_one_pass_kernelI11Fp32IOFp16WLi256ELi26ELi416EEv26Group_norm_nhwc_bwd_params)
        /*00c4*/ 	.short	0x0380
        /*00c6*/ 	.short	0x00b8


	//----- nvinfo : EIATTR_SW_WAR
	.align		4
.L_1163:
        /*00c8*/ 	.byte	0x04, 0x36
        /*00ca*/ 	.short	(.L_1165 - .L_1164)
.L_1164:
        /*00cc*/ 	.word	0x00000008
.L_1165:


//--------------------- .nv.info._Z35group_norm_nhwc_bwd_one_pass_kernelI11Fp32IOFp16WLi512ELi26ELi416EEv26Group_norm_nhwc_bwd_params --------------------------
	.section	.nv.info._Z35group_norm_nhwc_bwd_one_pass_kernelI11Fp32IOFp16WLi512ELi26ELi416EEv26Group_norm_nhwc_bwd_params,"",@"SHT_CUDA_INFO"
	.sectionflags	@""
	.align	4


	//----- nvinfo : EIATTR_CUDA_API_VERSION
	.align		4
        /*0000*/ 	.byte	0x04, 0x37
        /*0002*/ 	.short	(.L_1167 - .L_1166)
.L_1166:
        /*0004*/ 	.word	0x00000082


	//----- nvinfo : EIATTR_KPARAM_INFO
	.align		4
.L_1167:
        /*0008*/ 	.byte	0x04, 0x17
        /*000a*/ 	.short	(.L_1169 - .L_1168)
.L_1168:
        /*000c*/ 	.word	0x00000000
        /*0010*/ 	.short	0x0000
        /*0012*/ 	.short	0x0000
        /*0014*/ 	.byte	0x00, 0xf0, 0xe1, 0x02


	//----- nvinfo : EIATTR_SPARSE_MMA_MASK
	.align		4
.L_1169:
        /*0018*/ 	.byte	0x03, 0x50
        /*001a*/ 	.short	0x0000


	//----- nvinfo : EIATTR_MAXREG_COUNT
	.align		4
        /*001c*/ 	.byte	0x03, 0x1b
        /*001e*/ 	.short	0x0080


	//----- nvinfo : EIATTR_NUM_BARRIERS
	.align		4
        /*0020*/ 	.byte	0x02, 0x4c
        /*0022*/ 	.byte	0x01
	.zero		1


	//----- nvinfo : EIATTR_MERCURY_ISA_VERSION
	.align		4
        /*0024*/ 	.byte	0x03, 0x5f
        /*0026*/ 	.short	0x0101


	//----- nvinfo : EIATTR_INT_WARP_WIDE_INSTR_OFFSETS
	.align		4
        /*0028*/ 	.byte	0x04, 0x31
        /*002a*/ 	.short	(.L_1171 - .L_1170)


	//   ....[0]....
.L_1170:
        /*002c*/ 	.word	0x00006070


	//   ....[1]....
        /*0030*/ 	.word	0x00006090


	//   ....[2]....
        /*0034*/ 	.word	0x000060c0


	//   ....[3]....
        /*0038*/ 	.word	0x00006110


	//   ....[4]....
        /*003c*/ 	.word	0x00006290


	//   ....[5]....
        /*0040*/ 	.word	0x000062e0


	//   ....[6]....
        /*0044*/ 	.word	0x000062f0


	//   ....[7]....
        /*0048*/ 	.word	0x00006340


	//----- nvinfo : EIATTR_COOP_GROUP_MASK_REGIDS
	.align		4
.L_1171:
        /*004c*/ 	.byte	0x04, 0x29
        /*004e*/ 	.short	(.L_1173 - .L_1172)


	//   ....[0]....
.L_1172:
        /*0050*/ 	.word	0xffffffff


	//   ....[1]....
        /*0054*/ 	.word	0xffffffff


	//   ....[2]....
        /*0058*/ 	.word	0xffffffff


	//   ....[3]....
        /*005c*/ 	.word	0xffffffff


	//   ....[4]....
        /*0060*/ 	.word	0xffffffff


	//   ....[5]....
        /*0064*/ 	.word	0xffffffff


	//   ....[6]....
        /*0068*/ 	.word	0xffffffff


	//   ....[7]....
        /*006c*/ 	.word	0xffffffff


	//   ....[8]....
        /*0070*/ 	.word	0xffffffff


	//   ....[9]....
        /*0074*/ 	.word	0xffffffff


	//----- nvinfo : EIATTR_COOP_GROUP_INSTR_OFFSETS
	.align		4
.L_1173:
        /*0078*/ 	.byte	0x04, 0x28
        /*007a*/ 	.short	(.L_1175 - .L_1174)


	//   ....[0]....
.L_1174:
        /*007c*/ 	.word	0x00004cb0


	//   ....[1]....
        /*0080*/ 	.word	0x00004cf0


	//   ....[2]....
        /*0084*/ 	.word	0x00004d50


	//   ....[3]....
        /*0088*/ 	.word	0x00004d70


	//   ....[4]....
        /*008c*/ 	.word	0x00004da0


	//   ....[5]....
        /*0090*/ 	.word	0x00004dc0


	//   ....[6]....
        /*0094*/ 	.word	0x00004df0


	//   ....[7]....
        /*0098*/ 	.word	0x00004e10


	//   ....[8]....
        /*009c*/ 	.word	0x00004e60


	//   ....[9]....
        /*00a0*/ 	.word	0x00004e70


	//----- nvinfo : EIATTR_VRC_CTA_INIT_COUNT
	.align		4
.L_1175:
        /*00a4*/ 	.byte	0x02, 0x4a
	.zero		1
	.zero		1


	//----- nvinfo : EIATTR_EXIT_INSTR_OFFSETS
	.align		4
        /*00a8*/ 	.byte	0x04, 0x1c
        /*00aa*/ 	.short	(.L_1177 - .L_1176)


	//   ....[0]....
.L_1176:
        /*00ac*/ 	.word	0x00009a80


	//   ....[1]....
        /*00b0*/ 	.word	0x00009bb0


	//   ....[2]....
        /*00b4*/ 	.word	0x0000a1c0


	//   ....[3]....
        /*00b8*/ 	.word	0x0000a7c0


	//----- nvinfo : EIATTR_MAX_THREADS
	.align		4
.L_1177:
        /*00bc*/ 	.byte	0x04, 0x05
        /*00be*/ 	.short	(.L_1179 - .L_1178)
.L_1178:
        /*00c0*/ 	.word	0x000001a0
        /*00c4*/ 	.word	0x00000001
        /*00c8*/ 	.word	0x00000001


	//----- nvinfo : EIATTR_CRS_STACK_SIZE
	.align		4
.L_1179:
        /*00cc*/ 	.byte	0x04, 0x1e
        /*00ce*/ 	.short	(.L_1181 - .L_1180)
.L_1180:
        /*00d0*/ 	.word	0x00000000


	//----- nvinfo : EIATTR_CBANK_PARAM_SIZE
	.align		4
.L_1181:
        /*00d4*/ 	.byte	0x03, 0x19
        /*00d6*/ 	.short	0x00b8


	//----- nvinfo : EIATTR_PARAM_CBANK
	.align		4
        /*00d8*/ 	.byte	0x04, 0x0a
        /*00da*/ 	.short	(.L_1183 - .L_1182)
	.align		4
.L_1182:
        /*00dc*/ 	.word	index@(.nv.constant0._Z35group_norm_nhwc_bwd_one_pass_kernelI11Fp32IOFp16WLi512ELi26ELi416EEv26Group_norm_nhwc_bwd_params)
        /*00e0*/ 	.short	0x0380
        /*00e2*/ 	.short	0x00b8


	//----- nvinfo : EIATTR_SW_WAR
	.align		4
.L_1183:
        /*00e4*/ 	.byte	0x04, 0x36
        /*00e6*/ 	.short	(.L_1185 - .L_1184)
.L_1184:
        /*00e8*/ 	.word	0x00000008
.L_1185:


//--------------------- .nv.info._Z35group_norm_nhwc_fwd_one_pass_kernelI11Bf16IOFp32WLi64ELi26ELi416EEv26Group_norm_nhwc_fwd_params --------------------------
	.section	.nv.info._Z35group_norm_nhwc_fwd_one_pass_kernelI11Bf16IOFp32WLi64ELi26ELi416EEv26Group_norm_nhwc_fwd_params,"",@"SHT_CUDA_INFO"
	.sectionflags	@""
	.align	4


	//----- nvinfo : EIATTR_CUDA_API_VERSION
	.align		4
        /*0000*/ 	.byte	0x04, 0x37
        /*0002*/ 	.short	(.L_1187 - .L_1186)
.L_1186:
        /*0004*/ 	.word	0x00000082


	//----- nvinfo : EIATTR_KPARAM_INFO
	.align		4
.L_1187:
        /*0008*/ 	.byte	0x04, 0x17
        /*000a*/ 	.short	(.L_1189 - .L_1188)
.L_1188:
        /*000c*/ 	.word	0x00000000
        /*0010*/ 	.short	0x0000
        /*0012*/ 	.short	0x0000
        /*0014*/ 	.byte	0x00, 0xf0, 0x81, 0x02


	//----- nvinfo : EIATTR_SPARSE_MMA_MASK
	.align		4
.L_1189:
        /*0018*/ 	.byte	0x03, 0x50
        /*001a*/ 	.short	0x0000


	//----- nvinfo : EIATTR_MAXREG_COUNT
	.align		4
        /*001c*/ 	.byte	0x03, 0x1b
        /*001e*/ 	.short	0x0080


	//----- nvinfo : EIATTR_NUM_BARRIERS
	.align		4
        /*0020*/ 	.byte	0x02, 0x4c
        /*0022*/ 	.byte	0x01
	.zero		1


	//----- nvinfo : EIATTR_MERCURY_ISA_VERSION
	.align		4
        /*0024*/ 	.byte	0x03, 0x5f
        /*0026*/ 	.short	0x0101


	//----- nvinfo : EIATTR_INT_WARP_WIDE_INSTR_OFFSETS
	.align		4
        /*0028*/ 	.byte	0x04, 0x31
        /*002a*/ 	.short	(.L_1191 - .L_1190)


	//   ....[0]....
.L_1190:
        /*002c*/ 	.word	0x00000fd0


	//   ....[1]....
        /*0030*/ 	.word	0x00000ff0


	//   ....[2]....
        /*0034*/ 	.word	0x000010d0


	//   ....[3]....
        /*0038*/ 	.word	0x00001120


	//   ....[4]....
        /*003c*/ 	.word	0x00001200


	//   ....[5]....
        /*0040*/ 	.word	0x00001280


	//   ....[6]....
        /*0044*/ 	.word	0x00001350


	//   ....[7]....
        /*0048*/ 	.word	0x00001370


	//   ....[8]....
        /*004c*/ 	.word	0x000015b0


	//   ....[9]....
        /*0050*/ 	.word	0x000016a0


	//   ....[10]....
        /*0054*/ 	.word	0x000016c0


	//   ....[11]....
        /*0058*/ 	.word	0x000016e0


	//   ....[12]....
        /*005c*/ 	.word	0x00001900


	//   ....[13]....
        /*0060*/ 	.word	0x00001920


	//----- nvinfo : EIATTR_COOP_GROUP_MASK_REGIDS
	.align		4
.L_1191:
        /*0064*/ 	.byte	0x04, 0x29
        /*0066*/ 	.short	(.L_1193 - .L_1192)


	//   ....[0]....
.L_1192:
        /*0068*/ 	.word	0xffffffff


	//   ....[1]....
        /*006c*/ 	.word	0xffffffff


	//   ....[2]....
        /*0070*/ 	.word	0xffffffff


	//   ....[3]....
        /*0074*/ 	.word	0xffffffff


	//   ....[4]....
        /*0078*/ 	.word	0xffffffff


	//   ....[5]....
        /*007c*/ 	.word	0xffffffff


	//   ....[6]....
        /*0080*/ 	.word	0xffffffff


	//   ....[7]....
        /*0084*/ 	.word	0xffffffff


	//   ....[8]....
        /*0088*/ 	.word	0xffffffff


	//   ....[9]....
        /*008c*/ 	.word	0xffffffff


	//----- nvinfo : EIATTR_COOP_GROUP_INSTR_OFFSETS
	.align		4
.L_1193:
        /*0090*/ 	.byte	0x04, 0x28
        /*0092*/ 	.short	(.L_1195 - .L_1194)


	//   ....[0]....
.L_1194:
        /*0094*/ 	.word	0x000007b0


	//   ....[1]....
        /*0098*/ 	.word	0x000007c0


	//   ....[2]....
        /*009c*/ 	.word	0x000007f0


	//   ....[3]....
        /*00a0*/ 	.word	0x00000800


	//   ....[4]....
        /*00a4*/ 	.word	0x00000840


	//   ....[5]....
        /*00a8*/ 	.word	0x00000850


	//   ....[6]....
        /*00ac*/ 	.word	0x00000890


	//   ....[7]....
        /*00b0*/ 	.word	0x000008a0


	//   ....[8]....
        /*00b4*/ 	.word	0x00000900


	//   ....[9]....
        /*00b8*/ 	.word	0x00000910


	//----- nvinfo : EIATTR_VRC_CTA_INIT_COUNT
	.align		4
.L_1195:
        /*00bc*/ 	.byte	0x02, 0x4a
	.zero		1
	.zero		1


	//----- nvinfo : EIATTR_EXIT_INSTR_OFFSETS
	.align		4
        /*00c0*/ 	.byte	0x04, 0x1c
        /*00c2*/ 	.short	(.L_1197 - .L_1196)


	//   ....[0]....
.L_1196:
        /*00c4*/ 	.word	0x00000070


	//   ....[1]....
        /*00c8*/ 	.word	0x00002410


	//----- nvinfo : EIATTR_MAX_THREADS
	.align		4
.L_1197:
        /*00cc*/ 	.byte	0x04, 0x05
        /*00ce*/ 	.short	(.L_1199 - .L_1198)
.L_1198:
        /*00d0*/ 	.word	0x000001a0
        /*00d4*/ 	.word	0x00000001
        /*00d8*/ 	.word	0x00000001


	//----- nvinfo : EIATTR_CRS_STACK_SIZE
	.align		4
.L_1199:
        /*00dc*/ 	.byte	0x04, 0x1e
        /*00de*/ 	.short	(.L_1201 - .L_1200)
.L_1200:
        /*00e0*/ 	.word	0x00000000


	//----- nvinfo : EIATTR_CBANK_PARAM_SIZE
	.align		4
.L_1201:
        /*00e4*/ 	.byte	0x03, 0x19
        /*00e6*/ 	.short	0x00a0


	//----- nvinfo : EIATTR_PARAM_CBANK
	.align		4
        /*00e8*/ 	.byte	0x04, 0x0a
        /*00ea*/ 	.short	(.L_1203 - .L_1202)
	.align		4
.L_1202:
        /*00ec*/ 	.word	index@(.nv.constant0._Z35group_norm_nhwc_fwd_one_pass_kernelI11Bf16IOFp32WLi64ELi26ELi416EEv26Group_norm_nhwc_fwd_params)
        /*00f0*/ 	.short	0x0380
        /*00f2*/ 	.short	0x00a0


	//----- nvinfo : EIATTR_SW_WAR
	.align		4
.L_1203:
        /*00f4*/ 	.byte	0x04, 0x36
        /*00f6*/ 	.short	(.L_1205 - .L_1204)
.L_1204:
        /*00f8*/ 	.word	0x00000008
.L_1205:


//--------------------- .nv.info._Z35group_norm_nhwc_fwd_one_pass_kernelI11Bf16IOFp32WLi128ELi26ELi416EEv26Group_norm_nhwc_fwd_params --------------------------
	.section	.nv.info._Z35group_norm_nhwc_fwd_one_pass_kernelI11Bf16IOFp32WLi128ELi26ELi416EEv26Group_norm_nhwc_fwd_params,"",@"SHT_CUDA_INFO"
	.sectionflags	@""
	.align	4


	//----- nvinfo : EIATTR_CUDA_API_VERSION
	.align		4
        /*0000*/ 	.byte	0x04, 0x37
        /*0002*/ 	.short	(.L_1207 - .L_1206)
.L_1206:
        /*0004*/ 	.word	0x00000082


	//----- nvinfo : EIATTR_KPARAM_INFO
	.align		4
.L_1207:
        /*0008*/ 	.byte	0x04, 0x17
        /*000a*/ 	.short	(.L_1209 - .L_1208)
.L_1208:
        /*000c*/ 	.word	0x00000000
        /*0010*/ 	.short	0x0000
        /*0012*/ 	.short	0x0000
        /*0014*/ 	.byte	0x00, 0xf0, 0x81, 0x02


	//----- nvinfo : EIATTR_SPARSE_MMA_MASK
	.align		4
.L_1209:
        /*0018*/ 	.byte	0x03, 0x50
        /*001a*/ 	.short	0x0000


	//----- nvinfo : EIATTR_MAXREG_COUNT
	.align		4
        /*001c*/ 	.byte	0x03, 0x1b
        /*001e*/ 	.short	0x0080


	//----- nvinfo : EIATTR_NUM_BARRIERS
	.align		4
        /*0020*/ 	.byte	0x02, 0x4c
        /*0022*/ 	.byte	0x01
	.zero		1


	//----- nvinfo : EIATTR_MERCURY_ISA_VERSION
	.align		4
        /*0024*/ 	.byte	0x03, 0x5f
        /*0026*/ 	.short	0x0101


	//----- nvinfo : EIATTR_INT_WARP_WIDE_INSTR_OFFSETS
	.align		4
        /*0028*/ 	.byte	0x04, 0x31
        /*002a*/ 	.short	(.L_1211 - .L_1210)


	//   ....[0]....
.L_1210:
        /*002c*/ 	.word	0x00001380


	//   ....[1]....
        /*0030*/ 	.word	0x000013b0


	//   ....[2]....
        /*0034*/ 	.word	0x000013c0


	//   ....[3]....
        /*0038*/ 	.word	0x00001410


	//   ....[4]....
        /*003c*/ 	.word	0x000015d0


	//   ....[5]....
        /*0040*/ 	.word	0x00001630


	//   ....[6]....
        /*0044*/ 	.word	0x00001670


	//   ....[7]....
        /*0048*/ 	.word	0x00001680


	//   ....[8]....
        /*004c*/ 	.word	0x00001930


	//   ....[9]....
        /*0050*/ 	.word	0x00001a10


	//   ....[10]....
        /*0054*/ 	.word	0x00001a20


	//   ....[11]....
        /*0058*/ 	.word	0x00001af0


	//   ....[12]....
        /*005c*/ 	.word	0x00001c70


	//   ....[13]....
        /*0060*/ 	.word	0x00001c90


	//----- nvinfo : EIATTR_COOP_GROUP_MASK_REGIDS
	.align		4
.L_1211:
        /*0064*/ 	.byte	0x04, 0x29
        /*0066*/ 	.short	(.L_1213 - .L_1212)


	//   ....[0]....
.L_1212:
        /*0068*/ 	.word	0xffffffff


	//   ....[1]....
        /*006c*/ 	.word	0xffffffff


	//   ....[2]....
        /*0070*/ 	.word	0xffffffff


	//   ....[3]....
        /*0074*/ 	.word	0xffffffff


	//   ....[4]....
        /*0078*/ 	.word	0xffffffff


	//   ....[5]....
        /*007c*/ 	.word	0xffffffff


	//   ....[6]....
        /*0080*/ 	.word	0xffffffff


	//   ....[7]....
        /*0084*/ 	.word	0xffffffff


	//   ....[8]....
        /*0088*/ 	.word	0xffffffff


	//   ....[9]....
        /*008c*/ 	.word	0xffffffff


	//----- nvinfo : EIATTR_COOP_GROUP_INSTR_OFFSETS
	.align		4
.L_1213:
        /*0090*/ 	.byte	0x04, 0x28
        /*0092*/ 	.short	(.L_1215 - .L_1214)


	//   ....[0]....
.L_1214:
        /*0094*/ 	.word	0x00000b10


	//   ....[1]....
        /*0098*/ 	.word	0x00000b20


	//   ....[2]....
        /*009c*/ 	.word	0x00000b50


	//   ....[3]....
        /*00a0*/ 	.word	0x00000b70


	//   ....[4]....
        /*00a4*/ 	.word	0x00000ba0


	//   ....[5]....
        /*00a8*/ 	.word	0x00000bc0


	//   ....[6]....
        /*00ac*/ 	.word	0x00000bf0


	//   ....[7]....
        /*00b0*/ 	.word	0x00000c10


	//   ....[8]....
        /*00b4*/ 	.word	0x00000c60


	//   ....[9]....
        /*00b8*/ 	.word	0x00000c70


	//----- nvinfo : EIATTR_VRC_CTA_INIT_COUNT
	.align		4
.L_1215:
        /*00bc*/ 	.byte	0x02, 0x4a
	.zero		1
	.zero		1


	//----- nvinfo : EIATTR_EXIT_INSTR_OFFSETS
	.align		4
        /*00c0*/ 	.byte	0x04, 0x1c
        /*00c2*/ 	.short	(.L_1217 - .L_1216)


	//   ....[0]....
.L_1216:
        /*00c4*/ 	.word	0x00000070


	//   ....[1]....
        /*00c8*/ 	.word	0x00002ef0


	//----- nvinfo : EIATTR_MAX_THREADS
	.align		4
.L_1217:
        /*00cc*/ 	.byte	0x04, 0x05
        /*00ce*/ 	.short	(.L_1219 - .L_1218)
.L_1218:
        /*00d0*/ 	.word	0x000001a0
        /*00d4*/ 	.word	0x00000001
        /*00d8*/ 	.word	0x00000001


	//----- nvinfo : EIATTR_CRS_STACK_SIZE
	.align		4
.L_1219:
        /*00dc*/ 	.byte	0x04, 0x1e
        /*00de*/ 	.short	(.L_1221 - .L_1220)
.L_1220:
        /*00e0*/ 	.word	0x00000000


	//----- nvinfo : EIATTR_CBANK_PARAM_SIZE
	.align		4
.L_1221:
        /*00e4*/ 	.byte	0x03, 0x19
        /*00e6*/ 	.short	0x00a0


	//----- nvinfo : EIATTR_PARAM_CBANK
	.align		4
        /*00e8*/ 	.byte	0x04, 0x0a
        /*00ea*/ 	.short	(.L_1223 - .L_1222)
	.align		4
.L_1222:
        /*00ec*/ 	.word	index@(.nv.constant0._Z35group_norm_nhwc_fwd_one_pass_kernelI11Bf16IOFp32WLi128ELi26ELi416EEv26Group_norm_nhwc_fwd_params)
        /*00f0*/ 	.short	0x0380
        /*00f2*/ 	.short	0x00a0


	//----- nvinfo : EIATTR_SW_WAR
	.align		4
.L_1223:
        /*00f4*/ 	.byte	0x04, 0x36
        /*00f6*/ 	.short	(.L_1225 - .L_1224)
.L_1224:
        /*00f8*/ 	.word	0x00000008
.L_1225:


//--------------------- .nv.info._Z35group_norm_nhwc_fwd_one_pass_kernelI11Bf16IOFp32WLi256ELi26ELi416EEv26Group_norm_nhwc_fwd_params --------------------------
	.section	.nv.info._Z35group_norm_nhwc_fwd_one_pass_kernelI11Bf16IOFp32WLi256ELi26ELi416EEv26Group_norm_nhwc_fwd_params,"",@"SHT_CUDA_INFO"
	.sectionflags	@""
	.align	4


	//----- nvinfo : EIATTR_CUDA_API_VERSION
	.align		4
        /*0000*/ 	.byte	0x04, 0x37
        /*0002*/ 	.short	(.L_1227 - .L_1226)
.L_1226:
        /*0004*/ 	.word	0x00000082


	//----- nvinfo : EIATTR_KPARAM_INFO
	.align		4
.L_1227:
        /*0008*/ 	.byte	0x04, 0x17
        /*000a*/ 	.short	(.L_1229 - .L_1228)
.L_1228:
        /*000c*/ 	.word	0x00000000
        /*0010*/ 	.short	0x0000
        /*0012*/ 	.short	0x0000
        /*0014*/ 	.byte	0x00, 0xf0, 0x81, 0x02


	//----- nvinfo : EIATTR_SPARSE_MMA_MASK
	.align		4
.L_1229:
        /*0018*/ 	.byte	0x03, 0x50
        /*001a*/ 	.short	0x0000


	//----- nvinfo : EIATTR_MAXREG_COUNT
	.align		4
        /*001c*/ 	.byte	0x03, 0x1b
        /*001e*/ 	.short	0x0080


	//----- nvinfo : EIATTR_NUM_BARRIERS
	.align		4
        /*0020*/ 	.byte	0x02, 0x4c
        /*0022*/ 	.byte	0x01
	.zero		1


	//----- nvinfo : EIATTR_MERCURY_ISA_VERSION
	.align		4
        /*0024*/ 	.byte	0x03, 0x5f
        /*0026*/ 	.short	0x0101


	//----- nvinfo : EIATTR_COOP_GROUP_MASK_REGIDS
	.align		4
        /*0028*/ 	.byte	0x04, 0x29
        /*002a*/ 	.short	(.L_1231 - .L_1230)


	//   ....[0]....
.L_1230:
        /*002c*/ 	.word	0xffffffff


	//   ....[1]....
        /*0030*/ 	.word	0xffffffff


	//   ....[2]....
        /*0034*/ 	.word	0xffffffff


	//   ....[3]....
        /*0038*/ 	.word	0xffffffff


	//   ....[4]....
        /*003c*/ 	.word	0xffffffff


	//   ....[5]....
        /*0040*/ 	.word	0xffffffff


	//   ....[6]....
        /*0044*/ 	.word	0xffffffff


	//   ....[7]....
        /*0048*/ 	.word	0xffffffff


	//   ....[8]....
        /*004c*/ 	.word	0xffffffff


	//   ....[9]....
        /*0050*/ 	.word	0xffffffff


	//----- nvinfo : EIATTR_COOP_GROUP_INSTR_OFFSETS
	.align		4
.L_1231:
        /*0054*/ 	.byte	0x04, 0x28
        /*0056*/ 	.short	(.L_1233 - .L_1232)


	//   ....[0]....
.L_1232:
        /*0058*/ 	.word	0x00001050


	//   ....[1]....
        /*005c*/ 	.word	0x00001060


	//   ....[2]....
        /*0060*/ 	.word	0x00001090


	//   ....[3]....
        /*0064*/ 	.word	0x000010a0


	//   ....[4]....
        /*0068*/ 	.word	0x000010e0


	//   ....[5]....
        /*006c*/ 	.word	0x000010f0


	//   ....[6]....
        /*0070*/ 	.word	0x00001130


	//   ....[7]....
        /*0074*/ 	.word	0x00001140


	//   ....[8]....
        /*0078*/ 	.word	0x000011b0


	//   ....[9]....
        /*007c*/ 	.word	0x000011c0


	//----- nvinfo : EIATTR_VRC_CTA_INIT_COUNT
	.align		4
.L_1233:
        /*0080*/ 	.byte	0x02, 0x4a
	.zero		1
	.zero		1


	//----- nvinfo : EIATTR_EXIT_INSTR_OFFSETS
	.align		4
        /*0084*/ 	.byte	0x04, 0x1c
        /*0086*/ 	.short	(.L_1235 - .L_1234)


	//   ....[0]....
.L_1234:
        /*0088*/ 	.word	0x00000060


	//   ....[1]....
        /*008c*/ 	.word	0x00003e40


	//----- nvinfo : EIATTR_MAX_THREADS
	.align		4
.L_1235:
        /*0090*/ 	.byte	0x04, 0x05
        /*0092*/ 	.short	(.L_1237 - .L_1236)
.L_1236:
        /*0094*/ 	.word	0x000001a0
        /*0098*/ 	.word	0x00000001
        /*009c*/ 	.word	0x00000001


	//----- nvinfo : EIATTR_CRS_STACK_SIZE
	.align		4
.L_1237:
        /*00a0*/ 	.byte	0x04, 0x1e
        /*00a2*/ 	.short	(.L_1239 - .L_1238)
.L_1238:
        /*00a4*/ 	.word	0x00000000


	//----- nvinfo : EIATTR_CBANK_PARAM_SIZE
	.align		4
.L_1239:
        /*00a8*/ 	.byte	0x03, 0x19
        /*00aa*/ 	.short	0x00a0


	//----- nvinfo : EIATTR_PARAM_CBANK
	.align		4
        /*00ac*/ 	.byte	0x04, 0x0a
        /*00ae*/ 	.short	(.L_1241 - .L_1240)
	.align		4
.L_1240:
        /*00b0*/ 	.word	index@(.nv.constant0._Z35group_norm_nhwc_fwd_one_pass_kernelI11Bf16IOFp32WLi256ELi26ELi416EEv26Group_norm_nhwc_fwd_params)
        /*00b4*/ 	.short	0x0380
        /*00b6*/ 	.short	0x00a0


	//----- nvinfo : EIATTR_SW_WAR
	.align		4
.L_1241:
        /*00b8*/ 	.byte	0x04, 0x36
        /*00ba*/ 	.short	(.L_1243 - .L_1242)
.L_1242:
        /*00bc*/ 	.word	0x00000008
.L_1243:


//--------------------- .nv.info._Z35group_norm_nhwc_fwd_one_pass_kernelI11Bf16IOFp32WLi512ELi26ELi416EEv26Group_norm_nhwc_fwd_params --------------------------
	.section	.nv.info._Z35group_norm_nhwc_fwd_one_pass_kernelI11Bf16IOFp32WLi512ELi26ELi416EEv26Group_norm_nhwc_fwd_params,"",@"SHT_CUDA_INFO"
	.sectionflags	@""
	.align	4


	//----- nvinfo : EIATTR_CUDA_API_VERSION
	.align		4
        /*0000*/ 	.byte	0x04, 0x37
        /*0002*/ 	.short	(.L_1245 - .L_1244)
.L_1244:
        /*0004*/ 	.word	0x00000082


	//----- nvinfo : EIATTR_KPARAM_INFO
	.align		4
.L_1245:
        /*0008*/ 	.byte	0x04, 0x17
        /*000a*/ 	.short	(.L_1247 - .L_1246)
.L_1246:
        /*000c*/ 	.word	0x00000000
        /*0010*/ 	.short	0x0000
        /*0012*/ 	.short	0x0000
        /*0014*/ 	.byte	0x00, 0xf0, 0x81, 0x02


	//----- nvinfo : EIATTR_SPARSE_MMA_MASK
	.align		4
.L_1247:
        /*0018*/ 	.byte	0x03, 0x50
        /*001a*/ 	.short	0x0000


	//----- nvinfo : EIATTR_MAXREG_COUNT
	.align		4
        /*001c*/ 	.byte	0x03, 0x1b
        /*001e*/ 	.short	0x0080


	//----- nvinfo : EIATTR_NUM_BARRIERS
	.align		4
        /*0020*/ 	.byte	0x02, 0x4c
        /*0022*/ 	.byte	0x01
	.zero		1


	//----- nvinfo : EIATTR_MERCURY_ISA_VERSION
	.align		4
        /*0024*/ 	.byte	0x03, 0x5f
        /*0026*/ 	.short	0x0101


	//----- nvinfo : EIATTR_COOP_GROUP_MASK_REGIDS
	.align		4
        /*0028*/ 	.byte	0x04, 0x29
        /*002a*/ 	.short	(.L_1249 - .L_1248)


	//   ....[0]....
.L_1248:
        /*002c*/ 	.word	0xffffffff


	//   ....[1]....
        /*0030*/ 	.word	0xffffffff


	//   ....[2]....
        /*0034*/ 	.word	0xffffffff


	//   ....[3]....
        /*0038*/ 	.word	0xffffffff


	//   ....[4]....
        /*003c*/ 	.word	0xffffffff


	//   ....[5]....
        /*0040*/ 	.word	0xffffffff


	//   ....[6]....
        /*0044*/ 	.word	0xffffffff


	//   ....[7]....
        /*0048*/ 	.word	0xffffffff


	//   ....[8]....
        /*004c*/ 	.word	0xffffffff


	//   ....[9]....
        /*0050*/ 	.word	0xffffffff


	//----- nvinfo : EIATTR_COOP_GROUP_INSTR_OFFSETS
	.align		4
.L_1249:
        /*0054*/ 	.byte	0x04, 0x28
        /*0056*/ 	.short	(.L_1251 - .L_1250)


	//   ....[0]....
.L_1250:
        /*0058*/ 	.word	0x00001c20


	//   ....[1]....
        /*005c*/ 	.word	0x00001c30


	//   ....[2]....
        /*0060*/ 	.word	0x00001c70


	//   ....[3]....
        /*0064*/ 	.word	0x00001c80


	//   ....[4]....
        /*0068*/ 	.word	0x00001cc0


	//   ....[5]....
        /*006c*/ 	.word	0x00001cd0


	//   ....[6]....
        /*0070*/ 	.word	0x00001d10


	//   ....[7]....
        /*0074*/ 	.word	0x00001d20


	//   ....[8]....
        /*0078*/ 	.word	0x00001da0


	//   ....[9]....
        /*007c*/ 	.word	0x00001db0


	//----- nvinfo : EIATTR_VRC_CTA_INIT_COUNT
	.align		4
.L_1251:
        /*0080*/ 	.byte	0x02, 0x4a
	.zero		1
	.zero		1


	//----- nvinfo : EIATTR_EXIT_INSTR_OFFSETS
	.align		4
        /*0084*/ 	.byte	0x04, 0x1c
        /*0086*/ 	.short	(.L_1253 - .L_1252)


	//   ....[0]....
.L_1252:
        /*0088*/ 	.word	0x00000060


	//   ....[1]....
        /*008c*/ 	.word	0x00006580


	//----- nvinfo : EIATTR_MAX_THREADS
	.align		4
.L_1253:
        /*0090*/ 	.byte	0x04, 0x05
        /*0092*/ 	.short	(.L_1255 - .L_1254)
.L_1254:
        /*0094*/ 	.word	0x000001a0
        /*0098*/ 	.word	0x00000001
        /*009c*/ 	.word	0x00000001


	//----- nvinfo : EIATTR_CRS_STACK_SIZE
	.align		4
.L_1255:
        /*00a0*/ 	.byte	0x04, 0x1e
        /*00a2*/ 	.short	(.L_1257 - .L_1256)
.L_1256:
        /*00a4*/ 	.word	0x00000000


	//----- nvinfo : EIATTR_CBANK_PARAM_SIZE
	.align		4
.L_1257:
        /*00a8*/ 	.byte	0x03, 0x19
        /*00aa*/ 	.short	0x00a0


	//----- nvinfo : EIATTR_PARAM_CBANK
	.align		4
        /*00ac*/ 	.byte	0x04, 0x0a
        /*00ae*/ 	.short	(.L_1259 - .L_1258)
	.align		4
.L_1258:
        /*00b0*/ 	.word	index@(.nv.constant0._Z35group_norm_nhwc_fwd_one_pass_kernelI11Bf16IOFp32WLi512ELi26ELi416EEv26Group_norm_nhwc_fwd_params)
        /*00b4*/ 	.short	0x0380
        /*00b6*/ 	.short	0x00a0


	//----- nvinfo : EIATTR_SW_WAR
	.align		4
.L_1259:
        /*00b8*/ 	.byte	0x04, 0x36
        /*00ba*/ 	.short	(.L_1261 - .L_1260)
.L_1260:
        /*00bc*/ 	.word	0x00000008
.L_1261:


//--------------------- .nv.info._Z35group_norm_nhwc_fwd_one_pass_kernelI11Bf16IOBf16WLi64ELi26ELi416EEv26Group_norm_nhwc_fwd_params --------------------------
	.section	.nv.info._Z35group_norm_nhwc_fwd_one_pass_kernelI11Bf16IOBf16WLi64ELi26ELi416EEv26Group_norm_nhwc_fwd_params,"",@"SHT_CUDA_INFO"
	.sectionflags	@""
	.align	4


	//----- nvinfo : EIATTR_CUDA_API_VERSION
	.align		4
        /*0000*/ 	.byte	0x04, 0x37
        /*0002*/ 	.short	(.L_1263 - .L_1262)
.L_1262:
        /*0004*/ 	.word	0x00000082


	//----- nvinfo : EIATTR_KPARAM_INFO
	.align		4
.L_1263:
        /*0008*/ 	.byte	0x04, 0x17
        /*000a*/ 	.short	(.L_1265 - .L_1264)
.L_1264:
        /*000c*/ 	.word	0x00000000
        /*0010*/ 	.short	0x0000
        /*0012*/ 	.short	0x0000
        /*0014*/ 	.byte	0x00, 0xf0, 0x81, 0x02


	//----- nvinfo : EIATTR_SPARSE_MMA_MASK
	.align		4
.L_1265:
        /*0018*/ 	.byte	0x03, 0x50
        /*001a*/ 	.short	0x0000


	//----- nvinfo : EIATTR_MAXREG_COUNT
	.align		4
        /*001c*/ 	.byte	0x03, 0x1b
        /*001e*/ 	.short	0x0080


	//----- nvinfo : EIATTR_NUM_BARRIERS
	.align		4
        /*0020*/ 	.byte	0x02, 0x4c
        /*0022*/ 	.byte	0x01
	.zero		1


	//----- nvinfo : EIATTR_MERCURY_ISA_VERSION
	.align		4
        /*0024*/ 	.byte	0x03, 0x5f
        /*0026*/ 	.short	0x0101


	//----- nvinfo : EIATTR_INT_WARP_WIDE_INSTR_OFFSETS
	.align		4
        /*0028*/ 	.byte	0x04, 0x31
        /*002a*/ 	.short	(.L_1267 - .L_1266)


	//   ....[0]....
.L_1266:
        /*002c*/ 	.word	0x00000fd0


	//   ....[1]....
        /*0030*/ 	.word	0x00000ff0


	//   ....[2]....
        /*0034*/ 	.word	0x000010d0


	//   ....[3]....
        /*0038*/ 	.word	0x00001120


	//   ....[4]....
        /*003c*/ 	.word	0x00001200


	//   ....[5]....
        /*0040*/ 	.word	0x00001280


	//   ....[6]....
        /*0044*/ 	.word	0x00001350


	//   ....[7]....
        /*0048*/ 	.word	0x00001370


	//   ....[8]....
        /*004c*/ 	.word	0x000015b0


	//   ....[9]....
        /*0050*/ 	.word	0x000016a0


	//   ....[10]....
        /*0054*/ 	.word	0x000016c0


	//   ....[11]....
        /*0058*/ 	.word	0x000016e0


	//   ....[12]....
        /*005c*/ 	.word	0x00001900


	//   ....[13]....
        /*0060*/ 	.word	0x00001920


	//----- nvinfo : EIATTR_COOP_GROUP_MASK_REGIDS
	.align		4
.L_1267:
        /*0064*/ 	.byte	0x04, 0x29
        /*0066*/ 	.short	(.L_1269 - .L_1268)


	//   ....[0]....
.L_1268:
        /*0068*/ 	.word	0xffffffff


	//   ....[1]....
        /*006c*/ 	.word	0xffffffff


	//   ....[2]....
        /*0070*/ 	.word	0xffffffff


	//   ....[3]....
        /*0074*/ 	.word	0xffffffff


	//   ....[4]....
        /*0078*/ 	.word	0xffffffff


	//   ....[5]....
        /*007c*/ 	.word	0xffffffff


	//   ....[6]....
        /*0080*/ 	.word	0xffffffff


	//   ....[7]....
        /*0084*/ 	.word	0xffffffff


	//   ....[8]....
        /*0088*/ 	.word	0xffffffff


	//   ....[9]....
        /*008c*/ 	.word	0xffffffff


	//----- nvinfo : EIATTR_COOP_GROUP_INSTR_OFFSETS
	.align		4
.L_1269:
        /*0090*/ 	.byte	0x04, 0x28
        /*0092*/ 	.short	(.L_1271 - .L_1270)


	//   ....[0]....
.L_1270:
        /*0094*/ 	.word	0x000007b0


	//   ....[1]....
        /*0098*/ 	.word	0x000007c0


	//   ....[2]....
        /*009c*/ 	.word	0x000007f0


	//   ....[3]....
        /*00a0*/ 	.word	0x00000800


	//   ....[4]....
        /*00a4*/ 	.word	0x00000840


	//   ....[5]....
        /*00a8*/ 	.word	0x00000850


	//   ....[6]....
        /*00ac*/ 	.word	0x00000890


	//   ....[7]....
        /*00b0*/ 	.word	0x000008a0


	//   ....[8]....
        /*00b4*/ 	.word	0x00000900


	//   ....[9]....
        /*00b8*/ 	.word	0x00000910


	//----- nvinfo : EIATTR_VRC_CTA_INIT_COUNT
	.align		4
.L_1271:
        /*00bc*/ 	.byte	0x02, 0x4a
	.zero		1
	.zero		1


	//----- nvinfo : EIATTR_EXIT_INSTR_OFFSETS
	.align		4
        /*00c0*/ 	.byte	0x04, 0x1c
        /*00c2*/ 	.short	(.L_1273 - .L_1272)


	//   ....[0]....
.L_1272:
        /*00c4*/ 	.word	0x00000070


	//   ....[1]....
        /*00c8*/ 	.word	0x00002470


	//----- nvinfo : EIATTR_MAX_THREADS
	.align		4
.L_1273:
        /*00cc*/ 	.byte	0x04, 0x05
        /*00ce*/ 	.short	(.L_1275 - .L_1274)
.L_1274:
        /*00d0*/ 	.word	0x000001a0
        /*00d4*/ 	.word	0x00000001
        /*00d8*/ 	.word	0x00000001


	//----- nvinfo : EIATTR_CRS_STACK_SIZE
	.align		4
.L_1275:
        /*00dc*/ 	.byte	0x04, 0x1e
        /*00de*/ 	.short	(.L_1277 - .L_1276)
.L_1276:
        /*00e0*/ 	.word	0x00000000


	//----- nvinfo : EIATTR_CBANK_PARAM_SIZE
	.align		4
.L_1277:
        /*00e4*/ 	.byte	0x03, 0x19
        /*00e6*/ 	.short	0x00a0


	//----- nvinfo : EIATTR_PARAM_CBANK
	.align		4
        /*00e8*/ 	.byte	0x04, 0x0a
        /*00ea*/ 	.short	(.L_1279 - .L_1278)
	.align		4
.L_1278:
        /*00ec*/ 	.word	index@(.nv.constant0._Z35group_norm_nhwc_fwd_one_pass_kernelI11Bf16IOBf16WLi64ELi26ELi416EEv26Group_norm_nhwc_fwd_params)
        /*00f0*/ 	.short	0x0380
        /*00f2*/ 	.short	0x00a0


	//----- nvinfo : EIATTR_SW_WAR
	.align		4
.L_1279:
        /*00f4*/ 	.byte	0x04, 0x36
        /*00f6*/ 	.short	(.L_1281 - .L_1280)
.L_1280:
        /*00f8*/ 	.word	0x00000008
.L_1281:


//--------------------- .nv.info._Z35group_norm_nhwc_fwd_one_pass_kernelI11Bf16IOBf16WLi128ELi26ELi416EEv26Group_norm_nhwc_fwd_params --------------------------
	.section	.nv.info._Z35group_norm_nhwc_fwd_one_pass_kernelI11Bf16IOBf16WLi128ELi26ELi416EEv26Group_norm_nhwc_fwd_params,"",@"SHT_CUDA_INFO"
	.sectionflags	@""
	.align	4


	//----- nvinfo : EIATTR_CUDA_API_VERSION
	.align		4
        /*0000*/ 	.byte	0x04, 0x37
        /*0002*/ 	.short	(.L_1283 - .L_1282)
.L_1282:
        /*0004*/ 	.word	0x00000082


	//----- nvinfo : EIATTR_KPARAM_INFO
	.align		4
.L_1283:
        /*0008*/ 	.byte	0x04, 0x17
        /*000a*/ 	.short	(.L_1285 - .L_1284)
.L_1284:
        /*000c*/ 	.word	0x00000000
        /*0010*/ 	.short	0x0000
        /*0012*/ 	.short	0x0000
        /*0014*/ 	.byte	0x00, 0xf0, 0x81, 0x02


	//----- nvinfo : EIATTR_SPARSE_MMA_MASK
	.align		4
.L_1285:
        /*0018*/ 	.byte	0x03, 0x50
        /*001a*/ 	.short	0x0000


	//----- nvinfo : EIATTR_MAXREG_COUNT
	.align		4
        /*001c*/ 	.byte	0x03, 0x1b
        /*001e*/ 	.short	0x0080


	//----- nvinfo : EIATTR_NUM_BARRIERS
	.align		4
        /*0020*/ 	.byte	0x02, 0x4c
        /*0022*/ 	.byte	0x01
	.zero		1


	//----- nvinfo : EIATTR_MERCURY_ISA_VERSION
	.align		4
        /*0024*/ 	.byte	0x03, 0x5f
        /*0026*/ 	.short	0x0101


	//----- nvinfo : EIATTR_INT_WARP_WIDE_INSTR_OFFSETS
	.align		4
        /*0028*/ 	.byte	0x04, 0x31
        /*002a*/ 	.short	(.L_1287 - .L_1286)


	//   ....[0]....
.L_1286:
        /*002c*/ 	.word	0x00001380


	//   ....[1]....
        /*0030*/ 	.word	0x000013b0


	//   ....[2]....
        /*0034*/ 	.word	0x000013c0


	//   ....[3]....
        /*0038*/ 	.word	0x00001410


	//   ....[4]....
        /*003c*/ 	.word	0x000015d0


	//   ....[5]....
        /*0040*/ 	.word	0x00001630


	//   ....[6]....
        /*0044*/ 	.word	0x00001660


	//   ....[7]....
        /*0048*/ 	.word	0x00001680


	//   ....[8]....
        /*004c*/ 	.word	0x00001930


	//   ....[9]....
        /*0050*/ 	.word	0x00001a10


	//   ....[10]....
        /*0054*/ 	.word	0x00001a20


	//   ....[11]....
        /*0058*/ 	.word	0x00001af0


	//   ....[12]....
        /*005c*/ 	.word	0x00001c70


	//   ....[13]....
        /*0060*/ 	.word	0x00001c90


	//----- nvinfo : EIATTR_COOP_GROUP_MASK_REGIDS
	.align		4
.L_1287:
        /*0064*/ 	.byte	0x04, 0x29
        /*0066*/ 	.short	(.L_1289 - .L_1288)


	//   ....[0]....
.L_1288:
        /*0068*/ 	.word	0xffffffff


	//   ....[1]....
        /*006c*/ 	.word	0xffffffff


	//   ....[2]....
        /*0070*/ 	.word	0xffffffff


	//   ....[3]....
        /*0074*/ 	.word	0xffffffff


	//   ....[4]....
        /*0078*/ 	.word	0xffffffff


	//   ....[5]....
        /*007c*/ 	.word	0xffffffff


	//   ....[6]....
        /*0080*/ 	.word	0xffffffff


	//   ....[7]....
        /*0084*/ 	.word	0xffffffff


	//   ....[8]....
        /*0088*/ 	.word	0xffffffff


	//   ....[9]....
        /*008c*/ 	.word	0xffffffff


	//----- nvinfo : EIATTR_COOP_GROUP_INSTR_OFFSETS
	.align		4
.L_1289:
        /*0090*/ 	.byte	0x04, 0x28
        /*0092*/ 	.short	(.L_1291 - .L_1290)


	//   ....[0]....
.L_1290:
        /*0094*/ 	.word	0x00000b10


	//   ....[1]....
        /*0098*/ 	.word	0x00000b20


	//   ....[2]....
        /*009c*/ 	.word	0x00000b50


	//   ....[3]....
        /*00a0*/ 	.word	0x00000b70


	//   ....[4]....
        /*00a4*/ 	.word	0x00000ba0


	//   ....[5]....
        /*00a8*/ 	.word	0x00000bc0


	//   ....[6]....
        /*00ac*/ 	.word	0x00000bf0


	//   ....[7]....
        /*00b0*/ 	.word	0x00000c10


	//   ....[8]....
        /*00b4*/ 	.word	0x00000c60


	//   ....[9]....
        /*00b8*/ 	.word	0x00000c70


	//----- nvinfo : EIATTR_VRC_CTA_INIT_COUNT
	.align		4
.L_1291:
        /*00bc*/ 	.byte	0x02, 0x4a
	.zero		1
	.zero		1


	//----- nvinfo : EIATTR_EXIT_INSTR_OFFSETS
	.align		4
        /*00c0*/ 	.byte	0x04, 0x1c
        /*00c2*/ 	.short	(.L_1293 - .L_1292)


	//   ....[0]....
.L_1292:
        /*00c4*/ 	.word	0x00000070


	//   ....[1]....
        /*00c8*/ 	.word	0x00002f50


	//----- nvinfo : EIATTR_MAX_THREADS
	.align		4
.L_1293:
        /*00cc*/ 	.byte	0x04, 0x05
        /*00ce*/ 	.short	(.L_1295 - .L_1294)
.L_1294:
        /*00d0*/ 	.word	0x000001a0
        /*00d4*/ 	.word	0x00000001
        /*00d8*/ 	.word	0x00000001


	//----- nvinfo : EIATTR_CRS_STACK_SIZE
	.align		4
.L_1295:
        /*00dc*/ 	.byte	0x04, 0x1e
        /*00de*/ 	.short	(.L_1297 - .L_1296)
.L_1296:
        /*00e0*/ 	.word	0x00000000


	//----- nvinfo : EIATTR_CBANK_PARAM_SIZE
	.align		4
.L_1297:
        /*00e4*/ 	.byte	0x03, 0x19
        /*00e6*/ 	.short	0x00a0


	//----- nvinfo : EIATTR_PARAM_CBANK
	.align		4
        /*00e8*/ 	.byte	0x04, 0x0a
        /*00ea*/ 	.short	(.L_1299 - .L_1298)
	.align		4
.L_1298:
        /*00ec*/ 	.word	index@(.nv.constant0._Z35group_norm_nhwc_fwd_one_pass_kernelI11Bf16IOBf16WLi128ELi26ELi416EEv26Group_norm_nhwc_fwd_params)
        /*00f0*/ 	.short	0x0380
        /*00f2*/ 	.short	0x00a0


	//----- nvinfo : EIATTR_SW_WAR
	.align		4
.L_1299:
        /*00f4*/ 	.byte	0x04, 0x36
        /*00f6*/ 	.short	(.L_1301 - .L_1300)
.L_1300:
        /*00f8*/ 	.word	0x00000008
.L_1301:


//--------------------- .nv.info._Z35group_norm_nhwc_fwd_one_pass_kernelI11Bf16IOBf16WLi256ELi26ELi416EEv26Group_norm_nhwc_fwd_params --------------------------
	.section	.nv.info._Z35group_norm_nhwc_fwd_one_pass_kernelI11Bf16IOBf16WLi256ELi26ELi416EEv26Group_norm_nhwc_fwd_params,"",@"SHT_CUDA_INFO"
	.sectionflags	@""
	.align	4


	//----- nvinfo : EIATTR_CUDA_API_VERSION
	.align		4
        /*0000*/ 	.byte	0x04, 0x37
        /*0002*/ 	.short	(.L_1303 - .L_1302)
.L_1302:
        /*0004*/ 	.word	0x00000082


	//----- nvinfo : EIATTR_KPARAM_INFO
	.align		4
.L_1303:
        /*0008*/ 	.byte	0x04, 0x17
        /*000a*/ 	.short	(.L_1305 - .L_1304)
.L_1304:
        /*000c*/ 	.word	0x00000000
        /*0010*/ 	.short	0x0000
        /*0012*/ 	.short	0x0000
        /*0014*/ 	.byte	0x00, 0xf0, 0x81, 0x02


	//----- nvinfo : EIATTR_SPARSE_MMA_MASK
	.align		4
.L_1305:
        /*0018*/ 	.byte	0x03, 0x50
        /*001a*/ 	.short	0x0000


	//----- nvinfo : EIATTR_MAXREG_COUNT
	.align		4
        /*001c*/ 	.byte	0x03, 0x1b
        /*001e*/ 	.short	0x0080


	//----- nvinfo : EIATTR_NUM_BARRIERS
	.align		4
        /*0020*/ 	.byte	0x02, 0x4c
        /*0022*/ 	.byte	0x01
	.zero		1


	//----- nvinfo : EIATTR_MERCURY_ISA_VERSION
	.align		4
        /*0024*/ 	.byte	0x03, 0x5f
        /*0026*/ 	.short	0x0101


	//----- nvinfo : EIATTR_COOP_GROUP_MASK_REGIDS
	.align		4
        /*0028*/ 	.byte	0x04, 0x29
        /*002a*/ 	.short	(.L_1307 - .L_1306)


	//   ....[0]....
.L_1306:
        /*002c*/ 	.word	0xffffffff


	//   ....[1]....
        /*0030*/ 	.word	0xffffffff


	//   ....[2]....
        /*0034*/ 	.word	0xffffffff


	//   ....[3]....
        /*0038*/ 	.word	0xffffffff


	//   ....[4]....
        /*003c*/ 	.word	0xffffffff


	//   ....[5]....
        /*0040*/ 	.word	0xffffffff


	//   ....[6]....
        /*0044*/ 	.word	0xffffffff


	//   ....[7]....
        /*0048*/ 	.word	0xffffffff


	//   ....[8]....
        /*004c*/ 	.word	0xffffffff


	//   ....[9]....
        /*0050*/ 	.word	0xffffffff


	//----- nvinfo : EIATTR_COOP_GROUP_INSTR_OFFSETS
	.align		4
.L_1307:
        /*0054*/ 	.byte	0x04, 0x28
        /*0056*/ 	.short	(.L_1309 - .L_1308)


	//   ....[0]....
.L_1308:
        /*0058*/ 	.word	0x00001040


	//   ....[1]....
        /*005c*/ 	.word	0x00001050


	//   ....[2]....
        /*0060*/ 	.word	0x00001080


	//   ....[3]....
        /*0064*/ 	.word	0x00001090


	//   ....[4]....
        /*0068*/ 	.word	0x000010d0


	//   ....[5]....
        /*006c*/ 	.word	0x000010e0


	//   ....[6]....
        /*0070*/ 	.word	0x00001120


	//   ....[7]....
        /*0074*/ 	.word	0x00001130


	//   ....[8]....
        /*0078*/ 	.word	0x000011c0


	//   ....[9]....
        /*007c*/ 	.word	0x000011d0


	//----- nvinfo : EIATTR_VRC_CTA_INIT_COUNT
	.align		4
.L_1309:
        /*0080*/ 	.byte	0x02, 0x4a
	.zero		1
	.zero		1


	//----- nvinfo : EIATTR_EXIT_INSTR_OFFSETS
	.align		4
        /*0084*/ 	.byte	0x04, 0x1c
        /*0086*/ 	.short	(.L_1311 - .L_1310)


	//   ....[0]....
.L_1310:
        /*0088*/ 	.word	0x00000060


	//   ....[1]....
        /*008c*/ 	.word	0x00003eb0


	//----- nvinfo : EIATTR_MAX_THREADS
	.align		4
.L_1311:
        /*0090*/ 	.byte	0x04, 0x05
        /*0092*/ 	.short	(.L_1313 - .L_1312)
.L_1312:
        /*0094*/ 	.word	0x000001a0
        /*0098*/ 	.word	0x00000001
        /*009c*/ 	.word	0x00000001


	//----- nvinfo : EIATTR_CRS_STACK_SIZE
	.align		4
.L_1313:
        /*00a0*/ 	.byte	0x04, 0x1e
        /*00a2*/ 	.short	(.L_1315 - .L_1314)
.L_1314:
        /*00a4*/ 	.word	0x00000000


	//----- nvinfo : EIATTR_CBANK_PARAM_SIZE
	.align		4
.L_1315:
        /*00a8*/ 	.byte	0x03, 0x19
        /*00aa*/ 	.short	0x00a0


	//----- nvinfo : EIATTR_PARAM_CBANK
	.align		4
        /*00ac*/ 	.byte	0x04, 0x0a
        /*00ae*/ 	.short	(.L_1317 - .L_1316)
	.align		4
.L_1316:
        /*00b0*/ 	.word	index@(.nv.constant0._Z35group_norm_nhwc_fwd_one_pass_kernelI11Bf16IOBf16WLi256ELi26ELi416EEv26Group_norm_nhwc_fwd_params)
        /*00b4*/ 	.short	0x0380
        /*00b6*/ 	.short	0x00a0


	//----- nvinfo : EIATTR_SW_WAR
	.align		4
.L_1317:
        /*00b8*/ 	.byte	0x04, 0x36
        /*00ba*/ 	.short	(.L_1319 - .L_1318)
.L_1318:
        /*00bc*/ 	.word	0x00000008
.L_1319:


//--------------------- .nv.info._Z35group_norm_nhwc_fwd_one_pass_kernelI11Bf16IOBf16WLi512ELi26ELi416EEv26Group_norm_nhwc_fwd_params --------------------------
	.section	.nv.info._Z35group_norm_nhwc_fwd_one_pass_kernelI11Bf16IOBf16WLi512ELi26ELi416EEv26Group_norm_nhwc_fwd_params,"",@"SHT_CUDA_INFO"
	.sectionflags	@""
	.align	4


	//----- nvinfo : EIATTR_CUDA_API_VERSION
	.align		4
        /*0000*/ 	.byte	0x04, 0x37
        /*0002*/ 	.short	(.L_1321 - .L_1320)
.L_1320:
        /*0004*/ 	.word	0x00000082


	//----- nvinfo : EIATTR_KPARAM_INFO
	.align		4
.L_1321:
        /*0008*/ 	.byte	0x04, 0x17
        /*000a*/ 	.short	(.L_1323 - .L_1322)
.L_1322:
        /*000c*/ 	.word	0x00000000
        /*0010*/ 	.short	0x0000
        /*0012*/ 	.short	0x0000
        /*0014*/ 	.byte	0x00, 0xf0, 0x81, 0x02


	//----- nvinfo : EIATTR_SPARSE_MMA_MASK
	.align		4
.L_1323:
        /*0018*/ 	.byte	0x03, 0x50
        /*001a*/ 	.short	0x0000


	//----- nvinfo : EIATTR_MAXREG_COUNT
	.align		4
        /*001c*/ 	.byte	0x03, 0x1b
        /*001e*/ 	.short	0x0080


	//----- nvinfo : EIATTR_NUM_BARRIERS
	.align		4
        /*0020*/ 	.byte	0x02, 0x4c
        /*0022*/ 	.byte	0x01
	.zero		1


	//----- nvinfo : EIATTR_MERCURY_ISA_VERSION
	.align		4
        /*0024*/ 	.byte	0x03, 0x5f
        /*0026*/ 	.short	0x0101


	//----- nvinfo : EIATTR_COOP_GROUP_MASK_REGIDS
	.align		4
        /*0028*/ 	.byte	0x04, 0x29
        /*002a*/ 	.short	(.L_1325 - .L_1324)


	//   ....[0]....
.L_1324:
        /*002c*/ 	.word	0xffffffff


	//   ....[1]....
        /*0030*/ 	.word	0xffffffff


	//   ....[2]....
        /*0034*/ 	.word	0xffffffff


	//   ....[3]....
        /*0038*/ 	.word	0xffffffff


	//   ....[4]....
        /*003c*/ 	.word	0xffffffff


	//   ....[5]....
        /*0040*/ 	.word	0xffffffff


	//   ....[6]....
        /*0044*/ 	.word	0xffffffff


	//   ....[7]....
        /*0048*/ 	.word	0xffffffff


	//   ....[8]....
        /*004c*/ 	.word	0xffffffff


	//   ....[9]....
        /*0050*/ 	.word	0xffffffff


	//----- nvinfo : EIATTR_COOP_GROUP_INSTR_OFFSETS
	.align		4
.L_1325:
        /*0054*/ 	.byte	0x04, 0x28
        /*0056*/ 	.short	(.L_1327 - .L_1326)


	//   ....[0]....
.L_1326:
        /*0058*/ 	.word	0x00001c20


	//   ....[1]....
        /*005c*/ 	.word	0x00001c30


	//   ....[2]....
        /*0060*/ 	.word	0x00001c70


	//   ....[3]....
        /*0064*/ 	.word	0x00001c80


	//   ....[4]....
        /*0068*/ 	.word	0x00001cc0


	//   ....[5]....
        /*006c*/ 	.word	0x00001cd0


	//   ....[6]....
        /*0070*/ 	.word	0x00001d10


	//   ....[7]....
        /*0074*/ 	.word	0x00001d20


	//   ....[8]....
        /*0078*/ 	.word	0x00001da0


	//   ....[9]....
        /*007c*/ 	.word	0x00001db0


	//----- nvinfo : EIATTR_VRC_CTA_INIT_COUNT
	.align		4
.L_1327:
        /*0080*/ 	.byte	0x02, 0x4a
	.zero		1
	.zero		1


	//----- nvinfo : EIATTR_EXIT_INSTR_OFFSETS
	.align		4
        /*0084*/ 	.byte	0x04, 0x1c
        /*0086*/ 	.short	(.L_1329 - .L_1328)


	//   ....[0]....
.L_1328:
        /*0088*/ 	.word	0x00000060


	//   ....[1]....
        /*008c*/ 	.word	0x000065e0


	//----- nvinfo : EIATTR_MAX_THREADS
	.align		4
.L_1329:
        /*0090*/ 	.byte	0x04, 0x05
        /*0092*/ 	.short	(.L_1331 - .L_1330)
.L_1330:
        /*0094*/ 	.word	0x000001a0
        /*0098*/ 	.word	0x00000001
        /*009c*/ 	.word	0x00000001


	//----- nvinfo : EIATTR_CRS_STACK_SIZE
	.align		4
.L_1331:
        /*00a0*/ 	.byte	0x04, 0x1e
        /*00a2*/ 	.short	(.L_1333 - .L_1332)
.L_1332:
        /*00a4*/ 	.word	0x00000000


	//----- nvinfo : EIATTR_CBANK_PARAM_SIZE
	.align		4
.L_1333:
        /*00a8*/ 	.byte	0x03, 0x19
        /*00aa*/ 	.short	0x00a0


	//----- nvinfo : EIATTR_PARAM_CBANK
	.align		4
        /*00ac*/ 	.byte	0x04, 0x0a
        /*00ae*/ 	.short	(.L_1335 - .L_1334)
	.align		4
.L_1334:
        /*00b0*/ 	.word	index@(.nv.constant0._Z35group_norm_nhwc_fwd_one_pass_kernelI11Bf16IOBf16WLi512ELi26ELi416EEv26Group_norm_nhwc_fwd_params)
        /*00b4*/ 	.short	0x0380
        /*00b6*/ 	.short	0x00a0


	//----- nvinfo : EIATTR_SW_WAR
	.align		4
.L_1335:
        /*00b8*/ 	.byte	0x04, 0x36
        /*00ba*/ 	.short	(.L_1337 - .L_1336)
.L_1336:
        /*00bc*/ 	.word	0x00000008
.L_1337:


//--------------------- .nv.info._Z35group_norm_nhwc_fwd_one_pass_kernelI11Bf16IOFp16WLi64ELi26ELi416EEv26Group_norm_nhwc_fwd_params --------------------------
	.section	.nv.info._Z35group_norm_nhwc_fwd_one_pass_kernelI11Bf16IOFp16WLi64ELi26ELi416EEv26Group_norm_nhwc_fwd_params,"",@"SHT_CUDA_INFO"
	.sectionflags	@""
	.align	4


	//----- nvinfo : EIATTR_CUDA_API_VERSION
	.align		4
        /*0000*/ 	.byte	0x04, 0x37
        /*0002*/ 	.short	(.L_1339 - .L_1338)
.L_1338:
        /*0004*/ 	.word	0x00000082


	//----- nvinfo : EIATTR_KPARAM_INFO
	.align		4
.L_1339:
        /*0008*/ 	.byte	0x04, 0x17
        /*000a*/ 	.short	(.L_1341 - .L_1340)
.L_1340:
        /*000c*/ 	.word	0x00000000
        /*0010*/ 	.short	0x0000
        /*0012*/ 	.short	0x0000
        /*0014*/ 	.byte	0x00, 0xf0, 0x81, 0x02


	//----- nvinfo : EIATTR_SPARSE_MMA_MASK
	.align		4
.L_1341:
        /*0018*/ 	.byte	0x03, 0x50
        /*001a*/ 	.short	0x0000


	//----- nvinfo : EIATTR_MAXREG_COUNT
	.align		4
        /*001c*/ 	.byte	0x03, 0x1b
        /*001e*/ 	.short	0x0080


	//----- nvinfo : EIATTR_NUM_BARRIERS
	.align		4
        /*0020*/ 	.byte	0x02, 0x4c
        /*0022*/ 	.byte	0x01
	.zero		1


	//----- nvinfo : EIATTR_MERCURY_ISA_VERSION
	.align		4
        /*0024*/ 	.byte	0x03, 0x5f
        /*0026*/ 	.short	0x0101


	//----- nvinfo : EIATTR_INT_WARP_WIDE_INSTR_OFFSETS
	.align		4
        /*0028*/ 	.byte	0x04, 0x31
        /*002a*/ 	.short	(.L_1343 - .L_1342)


	//   ....[0]....
.L_1342:
        /*002c*/ 	.word	0x00000fd0


	//   ....[1]....
        /*0030*/ 	.word	0x00000ff0


	//   ....[2]....
        /*0034*/ 	.word	0x000010d0


	//   ....[3]....
        /*0038*/ 	.word	0x00001120


	//   ....[4]....
        /*003c*/ 	.word	0x00001200


	//   ....[5]....
        /*0040*/ 	.word	0x00001280


	//   ....[6]....
        /*0044*/ 	.word	0x00001350


	//   ....[7]....
        /*0048*/ 	.word	0x00001370


	//   ....[8]....
        /*004c*/ 	.word	0x000015b0


	//   ....[9]....
        /*0050*/ 	.word	0x000016a0


	//   ....[10]....
        /*0054*/ 	.word	0x000016c0


	//   ....[11]....
        /*0058*/ 	.word	0x000016e0


	//   ....[12]....
        /*005c*/ 	.word	0x00001900


	//   ....[13]....
        /*0060*/ 	.word	0x00001920


	//----- nvinfo : EIATTR_COOP_GROUP_MASK_REGIDS
	.align		4
.L_1343:
        /*0064*/ 	.byte	0x04, 0x29
        /*0066*/ 	.short	(.L_1345 - .L_1344)


	//   ....[0]....
.L_1344:
        /*0068*/ 	.word	0xffffffff


	//   ....[1]....
        /*006c*/ 	.word	0xffffffff


	//   ....[2]....
        /*0070*/ 	.word	0xffffffff


	//   ....[3]....
        /*0074*/ 	.word	0xffffffff


	//   ....[4]....
        /*0078*/ 	.word	0xffffffff


	//   ....[5]....
        /*007c*/ 	.word	0xffffffff


	//   ....[6]....
        /*0080*/ 	.word	0xffffffff


	//   ....[7]....
        /*0084*/ 	.word	0xffffffff


	//   ....[8]....
        /*0088*/ 	.word	0xffffffff


	//   ....[9]....
        /*008c*/ 	.word	0xffffffff


	//----- nvinfo : EIATTR_COOP_GROUP_INSTR_OFFSETS
	.align		4
.L_1345:
        /*0090*/ 	.byte	0x04, 0x28
        /*0092*/ 	.short	(.L_1347 - .L_1346)


	//   ....[0]....
.L_1346:
        /*0094*/ 	.word	0x000007b0


	//   ....[1]....
        /*0098*/ 	.word	0x000007c0


	//   ....[2]....
        /*009c*/ 	.word	0x000007f0


	//   ....[3]....
        /*00a0*/ 	.word	0x00000800


	//   ....[4]....
        /*00a4*/ 	.word	0x00000840


	//   ....[5]....
        /*00a8*/ 	.word	0x00000850


	//   ....[6]....
        /*00ac*/ 	.word	0x00000890


	//   ....[7]....
        /*00b0*/ 	.word	0x000008a0


	//   ....[8]....
        /*00b4*/ 	.word	0x00000900


	//   ....[9]....
        /*00b8*/ 	.word	0x00000910


	//----- nvinfo : EIATTR_VRC_CTA_INIT_COUNT
	.align		4
.L_1347:
        /*00bc*/ 	.byte	0x02, 0x4a
	.zero		1
	.zero		1


	//----- nvinfo : EIATTR_EXIT_INSTR_OFFSETS
	.align		4
        /*00c0*/ 	.byte	0x04, 0x1c
        /*00c2*/ 	.short	(.L_1349 - .L_1348)


	//   ....[0]....
.L_1348:
        /*00c4*/ 	.word	0x00000070


	//   ....[1]....
        /*00c8*/ 	.word	0x00002470


	//----- nvinfo : EIATTR_MAX_THREADS
	.align		4
.L_1349:
        /*00cc*/ 	.byte	0x04, 0x05
        /*00ce*/ 	.short	(.L_1351 - .L_1350)
.L_1350:
        /*00d0*/ 	.word	0x000001a0
        /*00d4*/ 	.word	0x00000001
        /*00d8*/ 	.word	0x00000001


	//----- nvinfo : EIATTR_CRS_STACK_SIZE
	.align		4
.L_1351:
        /*00dc*/ 	.byte	0x04, 0x1e
        /*00de*/ 	.short	(.L_1353 - .L_1352)
.L_1352:
        /*00e0*/ 	.word	0x00000000


	//----- nvinfo : EIATTR_CBANK_PARAM_SIZE
	.align		4
.L_1353:
        /*00e4*/ 	.byte	0x03, 0x19
        /*00e6*/ 	.short	0x00a0


	//----- nvinfo : EIATTR_PARAM_CBANK
	.align		4
        /*00e8*/ 	.byte	0x04, 0x0a
        /*00ea*/ 	.short	(.L_1355 - .L_1354)
	.align		4
.L_1354:
        /*00ec*/ 	.word	index@(.nv.constant0._Z35group_norm_nhwc_fwd_one_pass_kernelI11Bf16IOFp16WLi64ELi26ELi416EEv26Group_norm_nhwc_fwd_params)
        /*00f0*/ 	.short	0x0380
        /*00f2*/ 	.short	0x00a0


	//----- nvinfo : EIATTR_SW_WAR
	.align		4
.L_1355:
        /*00f4*/ 	.byte	0x04, 0x36
        /*00f6*/ 	.short	(.L_1357 - .L_1356)
.L_1356:
        /*00f8*/ 	.word	0x00000008
.L_1357:


//--------------------- .nv.info._Z35group_norm_nhwc_fwd_one_pass_kernelI11Bf16IOFp16WLi128ELi26ELi416EEv26Group_norm_nhwc_fwd_params --------------------------
	.section	.nv.info._Z35group_norm_nhwc_fwd_one_pass_kernelI11Bf16IOFp16WLi128ELi26ELi416EEv26Group_norm_nhwc_fwd_params,"",@"SHT_CUDA_INFO"
	.sectionflags	@""
	.align	4


	//----- nvinfo : EIATTR_CUDA_API_VERSION
	.align		4
        /*0000*/ 	.byte	0x04, 0x37
        /*0002*/ 	.short	(.L_1359 - .L_1358)
.L_1358:
        /*0004*/ 	.word	0x00000082


	//----- nvinfo : EIATTR_KPARAM_INFO
	.align		4
.L_1359:
        /*0008*/ 	.byte	0x04, 0x17
        /*000a*/ 	.short	(.L_1361 - .L_1360)
.L_1360:
        /*000c*/ 	.word	0x00000000
        /*0010*/ 	.short	0x0000
        /*0012*/ 	.short	0x0000
        /*0014*/ 	.byte	0x00, 0xf0, 0x81, 0x02


	//----- nvinfo : EIATTR_SPARSE_MMA_MASK
	.align		4
.L_1361:
        /*0018*/ 	.byte	0x03, 0x50
        /*001a*/ 	.short	0x0000


	//----- nvinfo : EIATTR_MAXREG_COUNT
	.align		4
        /*001c*/ 	.byte	0x03, 0x1b
        /*001e*/ 	.short	0x0080


	//----- nvinfo : EIATTR_NUM_BARRIERS
	.align		4
        /*0020*/ 	.byte	0x02, 0x4c
        /*0022*/ 	.byte	0x01
	.zero		1


	//----- nvinfo : EIATTR_MERCURY_ISA_VERSION
	.align		4
        /*0024*/ 	.byte	0x03, 0x5f
        /*0026*/ 	.short	0x0101


	//----- nvinfo : EIATTR_INT_WARP_WIDE_INSTR_OFFSETS
	.align		4
        /*0028*/ 	.byte	0x04, 0x31
        /*002a*/ 	.short	(.L_1363 - .L_1362)


	//   ....[0]....
.L_1362:
        /*002c*/ 	.word	0x00001370


	//   ....[1]....
        /*0030*/ 	.word	0x000013b0


	//   ....[2]....
        /*0034*/ 	.word	0x000013d0


	//   ....[3]....
        /*0038*/ 	.word	0x00001400


	//   ....[4]....
        /*003c*/ 	.word	0x000015d0


	//   ....[5]....
        /*0040*/ 	.word	0x00001630


	//   ....[6]....
        /*0044*/ 	.word	0x00001660


	//   ....[7]....
        /*0048*/ 	.word	0x00001680


	//   ....[8]....
        /*004c*/ 	.word	0x00001930


	//   ....[9]....
        /*0050*/ 	.word	0x00001a10


	//   ....[10]....
        /*0054*/ 	.word	0x00001a20


	//   ....[11]....
        /*0058*/ 	.word	0x00001b00


	//   ....[12]....
        /*005c*/ 	.word	0x00001c70


	//   ....[13]....
        /*0060*/ 	.word	0x00001c90


	//----- nvinfo : EIATTR_COOP_GROUP_MASK_REGIDS
	.align		4
.L_1363:
        /*0064*/ 	.byte	0x04, 0x29
        /*0066*/ 	.short	(.L_1365 - .L_1364)


	//   ....[0]....
.L_1364:
        /*0068*/ 	.word	0xffffffff


	//   ....[1]....
        /*006c*/ 	.word	0xffffffff


	//   ....[2]....
        /*0070*/ 	.word	0xffffffff


	//   ....[3]....
        /*0074*/ 	.word	0xffffffff


	//   ....[4]....
        /*0078*/ 	.word	0xffffffff


	//   ....[5]....
        /*007c*/ 	.word	0xffffffff


	//   ....[6]....
        /*0080*/ 	.word	0xffffffff


	//   ....[7]....
        /*0084*/ 	.word	0xffffffff


	//   ....[8]....
        /*0088*/ 	.word	0xffffffff


	//   ....[9]....
        /*008c*/ 	.word	0xffffffff


	//----- nvinfo : EIATTR_COOP_GROUP_INSTR_OFFSETS
	.align		4
.L_1365:
        /*0090*/ 	.byte	0x04, 0x28
        /*0092*/ 	.short	(.L_1367 - .L_1366)


	//   ....[0]....
.L_1366:
        /*0094*/ 	.word	0x00000b10


	//   ....[1]....
        /*0098*/ 	.word	0x00000b20


	//   ....[2]....
        /*009c*/ 	.word	0x00000b50


	//   ....[3]....
        /*00a0*/ 	.word	0x00000b70


	//   ....[4]....
        /*00a4*/ 	.word	0x00000ba0


	//   ....[5]....
        /*00a8*/ 	.word	0x00000bc0


	//   ....[6]....
        /*00ac*/ 	.word	0x00000bf0


	//   ....[7]....
        /*00b0*/ 	.word	0x00000c10


	//   ....[8]....
        /*00b4*/ 	.word	0x00000c60


	//   ....[9]....
        /*00b8*/ 	.word	0x00000c70


	//----- nvinfo : EIATTR_VRC_CTA_INIT_COUNT
	.align		4
.L_1367:
        /*00bc*/ 	.byte	0x02, 0x4a
	.zero		1
	.zero		1


	//----- nvinfo : EIATTR_EXIT_INSTR_OFFSETS
	.align		4
        /*00c0*/ 	.byte	0x04, 0x1c
        /*00c2*/ 	.short	(.L_1369 - .L_1368)


	//   ....[0]....
.L_1368:
        /*00c4*/ 	.word	0x00000070


	//   ....[1]....
        /*00c8*/ 	.word	0x00002f50


	//----- nvinfo : EIATTR_MAX_THREADS
	.align		4
.L_1369:
        /*00cc*/ 	.byte	0x04, 0x05
        /*00ce*/ 	.short	(.L_1371 - .L_1370)
.L_1370:
        /*00d0*/ 	.word	0x000001a0
        /*00d4*/ 	.word	0x00000001
        /*00d8*/ 	.word	0x00000001


	//----- nvinfo : EIATTR_CRS_STACK_SIZE
	.align		4
.L_1371:
        /*00dc*/ 	.byte	0x04, 0x1e
        /*00de*/ 	.short	(.L_1373 - .L_1372)
.L_1372:
        /*00e0*/ 	.word	0x00000000


	//----- nvinfo : EIATTR_CBANK_PARAM_SIZE
	.align		4
.L_1373:
        /*00e4*/ 	.byte	0x03, 0x19
        /*00e6*/ 	.short	0x00a0


	//----- nvinfo : EIATTR_PARAM_CBANK
	.align		4
        /*00e8*/ 	.byte	0x04, 0x0a
        /*00ea*/ 	.short	(.L_1375 - .L_1374)
	.align		4
.L_1374:
        /*00ec*/ 	.word	index@(.nv.constant0._Z35group_norm_nhwc_fwd_one_pass_kernelI11Bf16IOFp16WLi128ELi26ELi416EEv26Group_norm_nhwc_fwd_params)
        /*00f0*/ 	.short	0x0380
        /*00f2*/ 	.short	0x00a0


	//----- nvinfo : EIATTR_SW_WAR
	.align		4
.L_1375:
        /*00f4*/ 	.byte	0x04, 0x36
        /*00f6*/ 	.short	(.L_1377 - .L_1376)
.L_1376:
        /*00f8*/ 	.word	0x00000008
.L_1377:


//--------------------- .nv.info._Z35group_norm_nhwc_fwd_one_pass_kernelI11Bf16IOFp16WLi256ELi26ELi416EEv26Group_norm_nhwc_fwd_params --------------------------
	.section	.nv.info._Z35group_norm_nhwc_fwd_one_pass_kernelI11Bf16IOFp16WLi256ELi26ELi416EEv26Group_norm_nhwc_fwd_params,"",@"SHT_CUDA_INFO"
	.sectionflags	@""
	.align	4


	//----- nvinfo : EIATTR_CUDA_API_VERSION
	.align		4
        /*0000*/ 	.byte	0x04, 0x37
        /*0002*/ 	.short	(.L_1379 - .L_1378)
.L_1378:
        /*0004*/ 	.word	0x00000082


	//----- nvinfo : EIATTR_KPARAM_INFO
	.align		4
.L_1379:
        /*0008*/ 	.byte	0x04, 0x17
        /*000a*/ 	.short	(.L_1381 - .L_1380)
.L_1380:
        /*000c*/ 	.word	0x00000000
        /*0010*/ 	.short	0x0000
        /*0012*/ 	.short	0x0000
        /*0014*/ 	.byte	0x00, 0xf0, 0x81, 0x02


	//----- nvinfo : EIATTR_SPARSE_MMA_MASK
	.align		4
.L_1381:
        /*0018*/ 	.byte	0x03, 0x50
        /*001a*/ 	.short	0x0000


	//----- nvinfo : EIATTR_MAXREG_COUNT
	.align		4
        /*001c*/ 	.byte	0x03, 0x1b
        /*001e*/ 	.short	0x0080


	//----- nvinfo : EIATTR_NUM_BARRIERS
	.align		4
        /*0020*/ 	.byte	0x02, 0x4c
        /*0022*/ 	.byte	0x01
	.zero		1


	//----- nvinfo : EIATTR_MERCURY_ISA_VERSION
	.align		4
        /*0024*/ 	.byte	0x03, 0x5f
        /*0026*/ 	.short	0x0101


	//----- nvinfo : EIATTR_COOP_GROUP_MASK_REGIDS
	.align		4
        /*0028*/ 	.byte	0x04, 0x29
        /*002a*/ 	.short	(.L_1383 - .L_1382)


	//   ....[0]....
.L_1382:
        /*002c*/ 	.word	0xffffffff


	//   ....[1]....
        /*0030*/ 	.word	0xffffffff


	//   ....[2]....
        /*0034*/ 	.word	0xffffffff


	//   ....[3]....
        /*0038*/ 	.word	0xffffffff


	//   ....[4]....
        /*003c*/ 	.word	0xffffffff


	//   ....[5]....
        /*0040*/ 	.word	0xffffffff


	//   ....[6]....
        /*0044*/ 	.word	0xffffffff


	//   ....[7]....
        /*0048*/ 	.word	0xffffffff


	//   ....[8]....
        /*004c*/ 	.word	0xffffffff


	//   ....[9]....
        /*0050*/ 	.word	0xffffffff


	//----- nvinfo : EIATTR_COOP_GROUP_INSTR_OFFSETS
	.align		4
.L_1383:
        /*0054*/ 	.byte	0x04, 0x28
        /*0056*/ 	.short	(.L_1385 - .L_1384)


	//   ....[0]....
.L_1384:
        /*0058*/ 	.word	0x00001040


	//   ....[1]....
        /*005c*/ 	.word	0x00001050


	//   ....[2]....
        /*0060*/ 	.word	0x00001080


	//   ....[3]....
        /*0064*/ 	.word	0x00001090


	//   ....[4]....
        /*0068*/ 	.word	0x000010d0


	//   ....[5]....
        /*006c*/ 	.word	0x000010e0


	//   ....[6]....
        /*0070*/ 	.word	0x00001120


	//   ....[7]....
        /*0074*/ 	.word	0x00001130


	//   ....[8]....
        /*0078*/ 	.word	0x000011c0


	//   ....[9]....
        /*007c*/ 	.word	0x000011d0


	//----- nvinfo : EIATTR_VRC_CTA_INIT_COUNT
	.align		4
.L_1385:
        /*0080*/ 	.byte	0x02, 0x4a
	.zero		1
	.zero		1


	//----- nvinfo : EIATTR_EXIT_INSTR_OFFSETS
	.align		4
        /*0084*/ 	.byte	0x04, 0x1c
        /*0086*/ 	.short	(.L_1387 - .L_1386)


	//   ....[0]....
.L_1386:
        /*0088*/ 	.word	0x00000060


	//   ....[1]....
        /*008c*/ 	.word	0x00003eb0


	//----- nvinfo : EIATTR_MAX_THREADS
	.align		4
.L_1387:
        /*0090*/ 	.byte	0x04, 0x05
        /*0092*/ 	.short	(.L_1389 - .L_1388)
.L_1388:
        /*0094*/ 	.word	0x000001a0
        /*0098*/ 	.word	0x00000001
        /*009c*/ 	.word	0x00000001


	//----- nvinfo : EIATTR_CRS_STACK_SIZE
	.align		4
.L_1389:
        /*00a0*/ 	.byte	0x04, 0x1e
        /*00a2*/ 	.short	(.L_1391 - .L_1390)
.L_1390:
        /*00a4*/ 	.word	0x00000000


	//----- nvinfo : EIATTR_CBANK_PARAM_SIZE
	.align		4
.L_1391:
        /*00a8*/ 	.byte	0x03, 0x19
        /*00aa*/ 	.short	0x00a0


	//----- nvinfo : EIATTR_PARAM_CBANK
	.align		4
        /*00ac*/ 	.byte	0x04, 0x0a
        /*00ae*/ 	.short	(.L_1393 - .L_1392)
	.align		4
.L_1392:
        /*00b0*/ 	.word	index@(.nv.constant0._Z35group_norm_nhwc_fwd_one_pass_kernelI11Bf16IOFp16WLi256ELi26ELi416EEv26Group_norm_nhwc_fwd_params)
        /*00b4*/ 	.short	0x0380
        /*00b6*/ 	.short	0x00a0


	//----- nvinfo : EIATTR_SW_WAR
	.align		4
.L_1393:
        /*00b8*/ 	.byte	0x04, 0x36
        /*00ba*/ 	.short	(.L_1395 - .L_1394)
.L_1394:
        /*00bc*/ 	.word	0x00000008
.L_1395:


//--------------------- .nv.info._Z35group_norm_nhwc_fwd_one_pass_kernelI11Bf16IOFp16WLi512ELi26ELi416EEv26Group_norm_nhwc_fwd_params --------------------------
	.section	.nv.info._Z35group_norm_nhwc_fwd_one_pass_kernelI11Bf16IOFp16WLi512ELi26ELi416EEv26Group_norm_nhwc_fwd_params,"",@"SHT_CUDA_INFO"
	.sectionflags	@""
	.align	4


	//----- nvinfo : EIATTR_CUDA_API_VERSION
	.align		4
        /*0000*/ 	.byte	0x04, 0x37
        /*0002*/ 	.short	(.L_1397 - .L_1396)
.L_1396:
        /*0004*/ 	.word	0x00000082


	//----- nvinfo : EIATTR_KPARAM_INFO
	.align		4
.L_1397:
        /*0008*/ 	.byte	0x04, 0x17
        /*000a*/ 	.short	(.L_1399 - .L_1398)
.L_1398:
        /*000c*/ 	.word	0x00000000
        /*0010*/ 	.short	0x0000
        /*0012*/ 	.short	0x0000
        /*0014*/ 	.byte	0x00, 0xf0, 0x81, 0x02


	//----- nvinfo : EIATTR_SPARSE_MMA_MASK
	.align		4
.L_1399:
        /*0018*/ 	.byte	0x03, 0x50
        /*001a*/ 	.short	0x0000


	//----- nvinfo : EIATTR_MAXREG_COUNT
	.align		4
        /*001c*/ 	.byte	0x03, 0x1b
        /*001e*/ 	.short	0x0080


	//----- nvinfo : EIATTR_NUM_BARRIERS
	.align		4
        /*0020*/ 	.byte	0x02, 0x4c
        /*0022*/ 	.byte	0x01
	.zero		1


	//----- nvinfo : EIATTR_MERCURY_ISA_VERSION
	.align		4
        /*0024*/ 	.byte	0x03, 0x5f
        /*0026*/ 	.short	0x0101


	//----- nvinfo : EIATTR_COOP_GROUP_MASK_REGIDS
	.align		4
        /*0028*/ 	.byte	0x04, 0x29
        /*002a*/ 	.short	(.L_1401 - .L_1400)


	//   ....[0]....
.L_1400:
        /*002c*/ 	.word	0xffffffff


	//   ....[1]....
        /*0030*/ 	.word	0xffffffff


	//   ....[2]....
        /*0034*/ 	.word	0xffffffff


	//   ....[3]....
        /*0038*/ 	.word	0xffffffff


	//   ....[4]....
        /*003c*/ 	.word	0xffffffff


	//   ....[5]....
        /*0040*/ 	.word	0xffffffff


	//   ....[6]....
        /*0044*/ 	.word	0xffffffff


	//   ....[7]....
        /*0048*/ 	.word	0xffffffff


	//   ....[8]....
        /*004c*/ 	.word	0xffffffff


	//   ....[9]....
        /*0050*/ 	.word	0xffffffff


	//----- nvinfo : EIATTR_COOP_GROUP_INSTR_OFFSETS
	.align		4
.L_1401:
        /*0054*/ 	.byte	0x04, 0x28
        /*0056*/ 	.short	(.L_1403 - .L_1402)


	//   ....[0]....
.L_1402:
        /*0058*/ 	.word	0x00001c20


	//   ....[1]....
        /*005c*/ 	.word	0x00001c30


	//   ....[2]....
        /*0060*/ 	.word	0x00001c70


	//   ....[3]....
        /*0064*/ 	.word	0x00001c80


	//   ....[4]....
        /*0068*/ 	.word	0x00001cc0


	//   ....[5]....
        /*006c*/ 	.word	0x00001cd0


	//   ....[6]....
        /*0070*/ 	.word	0x00001d10


	//   ....[7]....
        /*0074*/ 	.word	0x00001d20


	//   ....[8]....
        /*0078*/ 	.word	0x00001da0


	//   ....[9]....
        /*007c*/ 	.word	0x00001db0


	//----- nvinfo : EIATTR_VRC_CTA_INIT_COUNT
	.align		4
.L_1403:
        /*0080*/ 	.byte	0x02, 0x4a
	.zero		1
	.zero		1


	//----- nvinfo : EIATTR_EXIT_INSTR_OFFSETS
	.align		4
        /*0084*/ 	.byte	0x04, 0x1c
        /*0086*/ 	.short	(.L_1405 - .L_1404)


	//   ....[0]....
.L_1404:
        /*0088*/ 	.word	0x00000060


	//   ....[1]....
        /*008c*/ 	.word	0x000065e0


	//----- nvinfo : EIATTR_MAX_THREADS
	.align		4
.L_1405:
        /*0090*/ 	.byte	0x04, 0x05
        /*0092*/ 	.short	(.L_1407 - .L_1406)
.L_1406:
        /*0094*/ 	.word	0x000001a0
        /*0098*/ 	.word	0x00000001
        /*009c*/ 	.word	0x00000001


	//----- nvinfo : EIATTR_CRS_STACK_SIZE
	.align		4
.L_1407:
        /*00a0*/ 	.byte	0x04, 0x1e
        /*00a2*/ 	.short	(.L_1409 - .L_1408)
.L_1408:
        /*00a4*/ 	.word	0x00000000


	//----- nvinfo : EIATTR_CBANK_PARAM_SIZE
	.align		4
.L_1409:
        /*00a8*/ 	.byte	0x03, 0x19
        /*00aa*/ 	.short	0x00a0


	//----- nvinfo : EIATTR_PARAM_CBANK
	.align		4
        /*00ac*/ 	.byte	0x04, 0x0a
        /*00ae*/ 	.short	(.L_1411 - .L_1410)
	.align		4
.L_1410:
        /*00b0*/ 	.word	index@(.nv.constant0._Z35group_norm_nhwc_fwd_one_pass_kernelI11Bf16IOFp16WLi512ELi26ELi416EEv26Group_norm_nhwc_fwd_params)
        /*00b4*/ 	.short	0x0380
        /*00b6*/ 	.short	0x00a0


	//----- nvinfo : EIATTR_SW_WAR
	.align		4
.L_1411:
        /*00b8*/ 	.byte	0x04, 0x36
        /*00ba*/ 	.short	(.L_1413 - .L_1412)
.L_1412:
        /*00bc*/ 	.word	0x00000008
.L_1413:


//--------------------- .nv.info._Z35group_norm_nhwc_fwd_one_pass_kernelI11Fp16IOFp32WLi64ELi26ELi416EEv26Group_norm_nhwc_fwd_params --------------------------
	.section	.nv.info._Z35group_norm_nhwc_fwd_one_pass_kernelI11Fp16IOFp32WLi64ELi26ELi416EEv26Group_norm_nhwc_fwd_params,"",@"SHT_CUDA_INFO"
	.sectionflags	@""
	.align	4


	//----- nvinfo : EIATTR_CUDA_API_VERSION
	.align		4
        /*0000*/ 	.byte	0x04, 0x37
        /*0002*/ 	.short	(.L_1415 - .L_1414)
.L_1414:
        /*0004*/ 	.word	0x00000082


	//----- nvinfo : EIATTR_KPARAM_INFO
	.align		4
.L_1415:
        /*0008*/ 	.byte	0x04, 0x17
        /*000a*/ 	.short	(.L_1417 - .L_1416)
.L_1416:
        /*000c*/ 	.word	0x00000000
        /*0010*/ 	.short	0x0000
        /*0012*/ 	.short	0x0000
        /*0014*/ 	.byte	0x00, 0xf0, 0x81, 0x02


	//----- nvinfo : EIATTR_SPARSE_MMA_MASK
	.align		4
.L_1417:
        /*0018*/ 	.byte	0x03, 0x50
        /*001a*/ 	.short	0x0000


	//----- nvinfo : EIATTR_MAXREG_COUNT
	.align		4
        /*001c*/ 	.byte	0x03, 0x1b
        /*001e*/ 	.short	0x0080


	//----- nvinfo : EIATTR_NUM_BARRIERS
	.align		4
        /*0020*/ 	.byte	0x02, 0x4c
        /*0022*/ 	.byte	0x01
	.zero		1


	//----- nvinfo : EIATTR_MERCURY_ISA_VERSION
	.align		4
        /*0024*/ 	.byte	0x03, 0x5f
        /*0026*/ 	.short	0x0101


	//----- nvinfo : EIATTR_INT_WARP_WIDE_INSTR_OFFSETS
	.align		4
        /*0028*/ 	.byte	0x04, 0x31
        /*002a*/ 	.short	(.L_1419 - .L_1418)


	//   ....[0]....
.L_1418:
        /*002c*/ 	.word	0x00000fb0


	//   ....[1]....
        /*0030*/ 	.word	0x00000fd0


	//   ....[2]....
        /*0034*/ 	.word	0x000010b0


	//   ....[3]....
        /*0038*/ 	.word	0x00001100


	//   ....[4]....
        /*003c*/ 	.word	0x000011e0


	//   ....[5]....
        /*0040*/ 	.word	0x00001260


	//   ....[6]....
        /*0044*/ 	.word	0x00001330


	//   ....[7]....
        /*0048*/ 	.word	0x00001350


	//   ....[8]....
        /*004c*/ 	.word	0x00001590


	//   ....[9]....
        /*0050*/ 	.word	0x00001680


	//   ....[10]....
        /*0054*/ 	.word	0x000016a0


	//   ....[11]....
        /*0058*/ 	.word	0x000016c0


	//   ....[12]....
        /*005c*/ 	.word	0x000018e0


	//   ....[13]....
        /*0060*/ 	.word	0x00001900


	//----- nvinfo : EIATTR_COOP_GROUP_MASK_REGIDS
	.align		4
.L_1419:
        /*0064*/ 	.byte	0x04, 0x29
        /*0066*/ 	.short	(.L_1421 - .L_1420)


	//   ....[0]....
.L_1420:
        /*0068*/ 	.word	0xffffffff


	//   ....[1]....
        /*006c*/ 	.word	0xffffffff


	//   ....[2]....
        /*0070*/ 	.word	0xffffffff


	//   ....[3]....
        /*0074*/ 	.word	0xffffffff


	//   ....[4]....
        /*0078*/ 	.word	0xffffffff


	//   ....[5]....
        /*007c*/ 	.word	0xffffffff


	//   ....[6]....
        /*0080*/ 	.word	0xffffffff


	//   ....[7]....
        /*0084*/ 	.word	0xffffffff


	//   ....[8]....
        /*0088*/ 	.word	0xffffffff


	//   ....[9]....
        /*008c*/ 	.word	0xffffffff


	//----- nvinfo : EIATTR_COOP_GROUP_INSTR_OFFSETS
	.align		4
.L_1421:
        /*0090*/ 	.byte	0x04, 0x28
        /*0092*/ 	.short	(.L_1423 - .L_1422)


	//   ....[0]....
.L_1422:
        /*0094*/ 	.word	0x00000790


	//   ....[1]....
        /*0098*/ 	.word	0x000007a0


	//   ....[2]....
        /*009c*/ 	.word	0x000007d0


	//   ....[3]....
        /*00a0*/ 	.word	0x000007e0


	//   ....[4]....
        /*00a4*/ 	.word	0x00000820


	//   ....[5]....
        /*00a8*/ 	.word	0x00000830


	//   ....[6]....
        /*00ac*/ 	.word	0x00000870


	//   ....[7]....
        /*00b0*/ 	.word	0x00000880


	//   ....[8]....
        /*00b4*/ 	.word	0x000008e0


	//   ....[9]....
        /*00b8*/ 	.word	0x000008f0


	//----- nvinfo : EIATTR_VRC_CTA_INIT_COUNT
	.align		4
.L_1423:
        /*00bc*/ 	.byte	0x02, 0x4a
	.zero		1
	.zero		1


	//----- nvinfo : EIATTR_EXIT_INSTR_OFFSETS
	.align		4
        /*00c0*/ 	.byte	0x04, 0x1c
        /*00c2*/ 	.short	(.L_1425 - .L_1424)


	//   ....[0]....
.L_1424:
        /*00c4*/ 	.word	0x00000070


	//   ....[1]....
        /*00c8*/ 	.word	0x000023f0


	//----- nvinfo : EIATTR_MAX_THREADS
	.align		4
.L_1425:
        /*00cc*/ 	.byte	0x04, 0x05
        /*00ce*/ 	.short	(.L_1427 - .L_1426)
.L_1426:
        /*00d0*/ 	.word	0x000001a0
        /*00d4*/ 	.word	0x00000001
        /*00d8*/ 	.word	0x00000001


	//----- nvinfo : EIATTR_CRS_STACK_SIZE
	.align		4
.L_1427:
        /*00dc*/ 	.byte	0x04, 0x1e
        /*00de*/ 	.short	(.L_1429 - .L_1428)
.L_1428:
        /*00e0*/ 	.word	0x00000000


	//----- nvinfo : EIATTR_CBANK_PARAM_SIZE
	.align		4
.L_1429:
        /*00e4*/ 	.byte	0x03, 0x19
        /*00e6*/ 	.short	0x00a0


	//----- nvinfo : EIATTR_PARAM_CBANK
	.align		4
        /*00e8*/ 	.byte	0x04, 0x0a
        /*00ea*/ 	.short	(.L_1431 - .L_1430)
	.align		4
.L_1430:
        /*00ec*/ 	.word	index@(.nv.constant0._Z35group_norm_nhwc_fwd_one_pass_kernelI11Fp16IOFp32WLi64ELi26ELi416EEv26Group_norm_nhwc_fwd_params)
        /*00f0*/ 	.short	0x0380
        /*00f2*/ 	.short	0x00a0


	//----- nvinfo : EIATTR_SW_WAR
	.align		4
.L_1431:
        /*00f4*/ 	.byte	0x04, 0x36
        /*00f6*/ 	.short	(.L_1433 - .L_1432)
.L_1432:
        /*00f8*/ 	.word	0x00000008
.L_1433:


//--------------------- .nv.info._Z35group_norm_nhwc_fwd_one_pass_kernelI11Fp16IOFp32WLi128ELi26ELi416EEv26Group_norm_nhwc_fwd_params --------------------------
	.section	.nv.info._Z35group_norm_nhwc_fwd_one_pass_kernelI11Fp16IOFp32WLi128ELi26ELi416EEv26Group_norm_nhwc_fwd_params,"",@"SHT_CUDA_INFO"
	.sectionflags	@""
	.align	4


	//----- nvinfo : EIATTR_CUDA_API_VERSION
	.align		4
        /*0000*/ 	.byte	0x04, 0x37
        /*0002*/ 	.short	(.L_1435 - .L_1434)
.L_1434:
        /*0004*/ 	.word	0x00000082


	//----- nvinfo : EIATTR_KPARAM_INFO
	.align		4
.L_1435:
        /*0008*/ 	.byte	0x04, 0x17
        /*000a*/ 	.short	(.L_1437 - .L_1436)
.L_1436:
        /*000c*/ 	.word	0x00000000
        /*0010*/ 	.short	0x0000
        /*0012*/ 	.short	0x0000
        /*0014*/ 	.byte	0x00, 0xf0, 0x81, 0x02


	//----- nvinfo : EIATTR_SPARSE_MMA_MASK
	.align		4
.L_1437:
        /*0018*/ 	.byte	0x03, 0x50
        /*001a*/ 	.short	0x0000


	//----- nvinfo : EIATTR_MAXREG_COUNT
	.align		4
        /*001c*/ 	.byte	0x03, 0x1b
        /*001e*/ 	.short	0x0080


	//----- nvinfo : EIATTR_NUM_BARRIERS
	.align		4
        /*0020*/ 	.byte	0x02, 0x4c
        /*0022*/ 	.byte	0x01
	.zero		1


	//----- nvinfo : EIATTR_MERCURY_ISA_VERSION
	.align		4
        /*0024*/ 	.byte	0x03, 0x5f
        /*0026*/ 	.short	0x0101


	//----- nvinfo : EIATTR_INT_WARP_WIDE_INSTR_OFFSETS
	.align		4
        /*0028*/ 	.byte	0x04, 0x31
        /*002a*/ 	.short	(.L_1439 - .L_1438)


	//   ....[0]....
.L_1438:
        /*002c*/ 	.word	0x00001340


	//   ....[1]....
        /*0030*/ 	.word	0x00001370


	//   ....[2]....
        /*0034*/ 	.word	0x00001380


	//   ....[3]....
        /*0038*/ 	.word	0x000013c0


	//   ....[4]....
        /*003c*/ 	.word	0x00001590


	//   ....[5]....
        /*0040*/ 	.word	0x000015f0


	//   ....[6]....
        /*0044*/ 	.word	0x00001630


	//   ....[7]....
        /*0048*/ 	.word	0x00001640


	//   ....[8]....
        /*004c*/ 	.word	0x000018f0


	//   ....[9]....
        /*0050*/ 	.word	0x000019d0


	//   ....[10]....
        /*0054*/ 	.word	0x000019e0


	//   ....[11]....
        /*0058*/ 	.word	0x00001ab0


	//   ....[12]....
        /*005c*/ 	.word	0x00001c30


	//   ....[13]....
        /*0060*/ 	.word	0x00001c50


	//----- nvinfo : EIATTR_COOP_GROUP_MASK_REGIDS
	.align		4
.L_1439:
        /*0064*/ 	.byte	0x04, 0x29
        /*0066*/ 	.short	(.L_1441 - .L_1440)


	//   ....[0]....
.L_1440:
        /*0068*/ 	.word	0xffffffff


	//   ....[1]....
        /*006c*/ 	.word	0xffffffff


	//   ....[2]....
        /*0070*/ 	.word	0xffffffff


	//   ....[3]....
        /*0074*/ 	.word	0xffffffff


	//   ....[4]....
        /*0078*/ 	.word	0xffffffff


	//   ....[5]....
        /*007c*/ 	.word	0xffffffff


	//   ....[6]....
        /*0080*/ 	.word	0xffffffff


	//   ....[7]....
        /*0084*/ 	.word	0xffffffff


	//   ....[8]....
        /*0088*/ 	.word	0xffffffff


	//   ....[9]....
        /*008c*/ 	.word	0xffffffff


	//----- nvinfo : EIATTR_COOP_GROUP_INSTR_OFFSETS
	.align		4
.L_1441:
        /*0090*/ 	.byte	0x04, 0x28
        /*0092*/ 	.short	(.L_1443 - .L_1442)


	//   ....[0]....
.L_1442:
        /*0094*/ 	.word	0x00000ad0


	//   ....[1]....
        /*0098*/ 	.word	0x00000ae0


	//   ....[2]....
        /*009c*/ 	.word	0x00000b10


	//   ....[3]....
        /*00a0*/ 	.word	0x00000b30


	//   ....[4]....
        /*00a4*/ 	.word	0x00000b60


	//   ....[5]....
        /*00a8*/ 	.word	0x00000b80


	//   ....[6]....
        /*00ac*/ 	.word	0x00000bb0


	//   ....[7]....
        /*00b0*/ 	.word	0x00000bd0


	//   ....[8]....
        /*00b4*/ 	.word	0x00000c20


	//   ....[9]....
        /*00b8*/ 	.word	0x00000c30


	//----- nvinfo : EIATTR_VRC_CTA_INIT_COUNT
	.align		4
.L_1443:
        /*00bc*/ 	.byte	0x02, 0x4a
	.zero		1
	.zero		1


	//----- nvinfo : EIATTR_EXIT_INSTR_OFFSETS
	.align		4
        /*00c0*/ 	.byte	0x04, 0x1c
        /*00c2*/ 	.short	(.L_1445 - .L_1444)


	//   ....[0]....
.L_1444:
        /*00c4*/ 	.word	0x00000070


	//   ....[1]....
        /*00c8*/ 	.word	0x00002eb0


	//----- nvinfo : EIATTR_MAX_THREADS
	.align		4
.L_1445:
        /*00cc*/ 	.byte	0x04, 0x05
        /*00ce*/ 	.short	(.L_1447 - .L_1446)
.L_1446:
        /*00d0*/ 	.word	0x000001a0
        /*00d4*/ 	.word	0x00000001
        /*00d8*/ 	.word	0x00000001


	//----- nvinfo : EIATTR_CRS_STACK_SIZE
	.align		4
.L_1447:
        /*00dc*/ 	.byte	0x04, 0x1e
        /*00de*/ 	.short	(.L_1449 - .L_1448)
.L_1448:
        /*00e0*/ 	.word	0x00000000


	//----- nvinfo : EIATTR_CBANK_PARAM_SIZE
	.align		4
.L_1449:
        /*00e4*/ 	.byte	0x03, 0x19
        /*00e6*/ 	.short	0x00a0


	//----- nvinfo : EIATTR_PARAM_CBANK
	.align		4
        /*00e8*/ 	.byte	0x04, 0x0a
        /*00ea*/ 	.short	(.L_1451 - .L_1450)
	.align		4
.L_1450:
        /*00ec*/ 	.word	index@(.nv.constant0._Z35group_norm_nhwc_fwd_one_pass_kernelI11Fp16IOFp32WLi128ELi26ELi416EEv26Group_norm_nhwc_fwd_params)
        /*00f0*/ 	.short	0x0380
        /*00f2*/ 	.short	0x00a0


	//----- nvinfo : EIATTR_SW_WAR
	.align		4
.L_1451:
        /*00f4*/ 	.byte	0x04, 0x36
        /*00f6*/ 	.short	(.L_1453 - .L_1452)
.L_1452:
        /*00f8*/ 	.word	0x00000008
.L_1453:


//--------------------- .nv.info._Z35group_norm_nhwc_fwd_one_pass_kernelI11Fp16IOFp32WLi256ELi26ELi416EEv26Group_norm_nhwc_fwd_params --------------------------
	.section	.nv.info._Z35group_norm_nhwc_fwd_one_pass_kernelI11Fp16IOFp32WLi256ELi26ELi416EEv26Group_norm_nhwc_fwd_params,"",@"SHT_CUDA_INFO"
	.sectionflags	@""
	.align	4


	//----- nvinfo : EIATTR_CUDA_API_VERSION
	.align		4
        /*0000*/ 	.byte	0x04, 0x37
        /*0002*/ 	.short	(.L_1455 - .L_1454)
.L_1454:
        /*0004*/ 	.word	0x00000082


	//----- nvinfo : EIATTR_KPARAM_INFO
	.align		4
.L_1455:
        /*0008*/ 	.byte	0x04, 0x17
        /*000a*/ 	.short	(.L_1457 - .L_1456)
.L_1456:
        /*000c*/ 	.word	0x00000000
        /*0010*/ 	.short	0x0000
        /*0012*/ 	.short	0x0000
        /*0014*/ 	.byte	0x00, 0xf0, 0x81, 0x02


	//----- nvinfo : EIATTR_SPARSE_MMA_MASK
	.align		4
.L_1457:
        /*0018*/ 	.byte	0x03, 0x50
        /*001a*/ 	.short	0x0000


	//----- nvinfo : EIATTR_MAXREG_COUNT
	.align		4
        /*001c*/ 	.byte	0x03, 0x1b
        /*001e*/ 	.short	0x0080


	//----- nvinfo : EIATTR_NUM_BARRIERS
	.align		4
        /*0020*/ 	.byte	0x02, 0x4c
        /*0022*/ 	.byte	0x01
	.zero		1


	//----- nvinfo : EIATTR_MERCURY_ISA_VERSION
	.align		4
        /*0024*/ 	.byte	0x03, 0x5f
        /*0026*/ 	.short	0x0101


	//----- nvinfo : EIATTR_COOP_GROUP_MASK_REGIDS
	.align		4
        /*0028*/ 	.byte	0x04, 0x29
        /*002a*/ 	.short	(.L_1459 - .L_1458)


	//   ....[0]....
.L_1458:
        /*002c*/ 	.word	0xffffffff


	//   ....[1]....
        /*0030*/ 	.word	0xffffffff


	//   ....[2]....
        /*0034*/ 	.word	0xffffffff


	//   ....[3]....
        /*0038*/ 	.word	0xffffffff


	//   ....[4]....
        /*003c*/ 	.word	0xffffffff


	//   ....[5]....
        /*0040*/ 	.word	0xffffffff


	//   ....[6]....
        /*0044*/ 	.word	0xffffffff


	//   ....[7]....
        /*0048*/ 	.word	0xffffffff


	//   ....[8]....
        /*004c*/ 	.word	0xffffffff


	//   ....[9]....
        /*0050*/ 	.word	0xffffffff


	//----- nvinfo : EIATTR_COOP_GROUP_INSTR_OFFSETS
	.align		4
.L_1459:
        /*0054*/ 	.byte	0x04, 0x28
        /*0056*/ 	.short	(.L_1461 - .L_1460)


	//   ....[0]....
.L_1460:
        /*0058*/ 	.word	0x00000fc0


	//   ....[1]....
        /*005c*/ 	.word	0x00000fd0


	//   ....[2]....
        /*0060*/ 	.word	0x00001000


	//   ....[3]....
        /*0064*/ 	.word	0x00001010


	//   ....[4]....
        /*0068*/ 	.word	0x00001050


	//   ....[5]....
        /*006c*/ 	.word	0x00001060


	//   ....[6]....
        /*0070*/ 	.word	0x000010a0


	//   ....[7]....
        /*0074*/ 	.word	0x000010b0


	//   ....[8]....
        /*0078*/ 	.word	0x00001140


	//   ....[9]....
        /*007c*/ 	.word	0x00001150


	//----- nvinfo : EIATTR_VRC_CTA_INIT_COUNT
	.align		4
.L_1461:
        /*0080*/ 	.byte	0x02, 0x4a
	.zero		1
	.zero		1


	//----- nvinfo : EIATTR_EXIT_INSTR_OFFSETS
	.align		4
        /*0084*/ 	.byte	0x04, 0x1c
        /*0086*/ 	.short	(.L_1463 - .L_1462)


	//   ....[0]....
.L_1462:
        /*0088*/ 	.word	0x00000060


	//   ....[1]....
        /*008c*/ 	.word	0x00003dd0


	//----- nvinfo : EIATTR_MAX_THREADS
	.align		4
.L_1463:
        /*0090*/ 	.byte	0x04, 0x05
        /*0092*/ 	.short	(.L_1465 - .L_1464)
.L_1464:
        /*0094*/ 	.word	0x000001a0
        /*0098*/ 	.word	0x00000001
        /*009c*/ 	.word	0x00000001


	//----- nvinfo : EIATTR_CRS_STACK_SIZE
	.align		4
.L_1465:
        /*00a0*/ 	.byte	0x04, 0x1e
        /*00a2*/ 	.short	(.L_1467 - .L_1466)
.L_1466:
        /*00a4*/ 	.word	0x00000000


	//----- nvinfo : EIATTR_CBANK_PARAM_SIZE
	.align		4
.L_1467:
        /*00a8*/ 	.byte	0x03, 0x19
        /*00aa*/ 	.short	0x00a0


	//----- nvinfo : EIATTR_PARAM_CBANK
	.align		4
        /*00ac*/ 	.byte	0x04, 0x0a
        /*00ae*/ 	.short	(.L_1469 - .L_1468)
	.align		4
.L_1468:
        /*00b0*/ 	.word	index@(.nv.constant0._Z35group_norm_nhwc_fwd_one_pass_kernelI11Fp16IOFp32WLi256ELi26ELi416EEv26Group_norm_nhwc_fwd_params)
        /*00b4*/ 	.short	0x0380
        /*00b6*/ 	.short	0x00a0


	//----- nvinfo : EIATTR_SW_WAR
	.align		4
.L_1469:
        /*00b8*/ 	.byte	0x04, 0x36
        /*00ba*/ 	.short	(.L_1471 - .L_1470)
.L_1470:
        /*00bc*/ 	.word	0x00000008
.L_1471:


//--------------------- .nv.info._Z35group_norm_nhwc_fwd_one_pass_kernelI11Fp16IOFp32WLi512ELi26ELi416EEv26Group_norm_nhwc_fwd_params --------------------------
	.section	.nv.info._Z35group_norm_nhwc_fwd_one_pass_kernelI11Fp16IOFp32WLi512ELi26ELi416EEv26Group_norm_nhwc_fwd_params,"",@"SHT_CUDA_INFO"
	.sectionflags	@""
	.align	4


	//----- nvinfo : EIATTR_CUDA_API_VERSION
	.align		4
        /*0000*/ 	.byte	0x04, 0x37
        /*0002*/ 	.short	(.L_1473 - .L_1472)
.L_1472:
        /*0004*/ 	.word	0x00000082


	//----- nvinfo : EIATTR_KPARAM_INFO
	.align		4
.L_1473:
        /*0008*/ 	.byte	0x04, 0x17
        /*000a*/ 	.short	(.L_1475 - .L_1474)
.L_1474:
        /*000c*/ 	.word	0x00000000
        /*0010*/ 	.short	0x0000
        /*0012*/ 	.short	0x0000
        /*0014*/ 	.byte	0x00, 0xf0, 0x81, 0x02


	//----- nvinfo : EIATTR_SPARSE_MMA_MASK
	.align		4
.L_1475:
        /*0018*/ 	.byte	0x03, 0x50
        /*001a*/ 	.short	0x0000


	//----- nvinfo : EIATTR_MAXREG_COUNT
	.align		4
        /*001c*/ 	.byte	0x03, 0x1b
        /*001e*/ 	.short	0x0080


	//----- nvinfo : EIATTR_NUM_BARRIERS
	.align		4
        /*0020*/ 	.byte	0x02, 0x4c
        /*0022*/ 	.byte	0x01
	.zero		1


	//----- nvinfo : EIATTR_MERCURY_ISA_VERSION
	.align		4
        /*0024*/ 	.byte	0x03, 0x5f
        /*0026*/ 	.short	0x0101


	//----- nvinfo : EIATTR_COOP_GROUP_MASK_REGIDS
	.align		4
        /*0028*/ 	.byte	0x04, 0x29
        /*002a*/ 	.short	(.L_1477 - .L_1476)


	//   ....[0]....
.L_1476:
        /*002c*/ 	.word	0xffffffff


	//   ....[1]....
        /*0030*/ 	.word	0xffffffff


	//   ....[2]....
        /*0034*/ 	.word	0xffffffff


	//   ....[3]....
        /*0038*/ 	.word	0xffffffff


	//   ....[4]....
        /*003c*/ 	.word	0xffffffff


	//   ....[5]....
        /*0040*/ 	.word	0xffffffff


	//   ....[6]....
        /*0044*/ 	.word	0xffffffff


	//   ....[7]....
        /*0048*/ 	.word	0xffffffff


	//   ....[8]....
        /*004c*/ 	.word	0xffffffff


	//   ....[9]....
        /*0050*/ 	.word	0xffffffff


	//----- nvinfo : EIATTR_COOP_GROUP_INSTR_OFFSETS
	.align		4
.L_1477:
        /*0054*/ 	.byte	0x04, 0x28
        /*0056*/ 	.short	(.L_1479 - .L_1478)


	//   ....[0]....
.L_1478:
        /*0058*/ 	.word	0x00001b30


	//   ....[1]....
        /*005c*/ 	.word	0x00001b40


	//   ....[2]....
        /*0060*/ 	.word	0x00001b70


	//   ....[3]....
        /*0064*/ 	.word	0x00001b80


	//   ....[4]....
        /*0068*/ 	.word	0x00001bc0


	//   ....[5]....
        /*006c*/ 	.word	0x00001bd0


	//   ....[6]....
        /*0070*/ 	.word	0x00001c10


	//   ....[7]....
        /*0074*/ 	.word	0x00001c20


	//   ....[8]....
        /*0078*/ 	.word	0x00001ca0


	//   ....[9]....
        /*007c*/ 	.word	0x00001cb0


	//----- nvinfo : EIATTR_VRC_CTA_INIT_COUNT
	.align		4
.L_1479:
        /*0080*/ 	.byte	0x02, 0x4a
	.zero		1
	.zero		1


	//----- nvinfo : EIATTR_EXIT_INSTR_OFFSETS
	.align		4
        /*0084*/ 	.byte	0x04, 0x1c
        /*0086*/ 	.short	(.L_1481 - .L_1480)


	//   ....[0]....
.L_1480:
        /*0088*/ 	.word	0x00000060


	//   ....[1]....
        /*008c*/ 	.word	0x00006480


	//----- nvinfo : EIATTR_MAX_THREADS
	.align		4
.L_1481:
        /*0090*/ 	.byte	0x04, 0x05
        /*0092*/ 	.short	(.L_1483 - .L_1482)
.L_1482:
        /*0094*/ 	.word	0x000001a0
        /*0098*/ 	.word	0x00000001
        /*009c*/ 	.word	0x00000001


	//----- nvinfo : EIATTR_CRS_STACK_SIZE
	.align		4
.L_1483:
        /*00a0*/ 	.byte	0x04, 0x1e
        /*00a2*/ 	.short	(.L_1485 - .L_1484)
.L_1484:
        /*00a4*/ 	.word	0x00000000


	//----- nvinfo : EIATTR_CBANK_PARAM_SIZE
	.align		4
.L_1485:
        /*00a8*/ 	.byte	0x03, 0x19
        /*00aa*/ 	.short	0x00a0


	//----- nvinfo : EIATTR_PARAM_CBANK
	.align		4
        /*00ac*/ 	.byte	0x04, 0x0a
        /*00ae*/ 	.short	(.L_1487 - .L_1486)
	.align		4
.L_1486:
        /*00b0*/ 	.word	index@(.nv.constant0._Z35group_norm_nhwc_fwd_one_pass_kernelI11Fp16IOFp32WLi512ELi26ELi416EEv26Group_norm_nhwc_fwd_params)
        /*00b4*/ 	.short	0x0380
        /*00b6*/ 	.short	0x00a0


	//----- nvinfo : EIATTR_SW_WAR
	.align		4
.L_1487:
        /*00b8*/ 	.byte	0x04, 0x36
        /*00ba*/ 	.short	(.L_1489 - .L_1488)
.L_1488:
        /*00bc*/ 	.word	0x00000008
.L_1489:


//--------------------- .nv.info._Z35group_norm_nhwc_fwd_one_pass_kernelI11Fp16IOBf16WLi64ELi26ELi416EEv26Group_norm_nhwc_fwd_params --------------------------
	.section	.nv.info._Z35group_norm_nhwc_fwd_one_pass_kernelI11Fp16IOBf16WLi64ELi26ELi416EEv26Group_norm_nhwc_fwd_params,"",@"SHT_CUDA_INFO"
	.sectionflags	@""
	.align	4


	//----- nvinfo : EIATTR_CUDA_API_VERSION
	.align		4
        /*0000*/ 	.byte	0x04, 0x37
        /*0002*/ 	.short	(.L_1491 - .L_1490)
.L_1490:
        /*0004*/ 	.word	0x00000082


	//----- nvinfo : EIATTR_KPARAM_INFO
	.align		4
.L_1491:
        /*0008*/ 	.byte	0x04, 0x17
        /*000a*/ 	.short	(.L_1493 - .L_1492)
.L_1492:
        /*000c*/ 	.word	0x00000000
        /*0010*/ 	.short	0x0000
        /*0012*/ 	.short	0x0000
        /*0014*/ 	.byte	0x00, 0xf0, 0x81, 0x02


	//----- nvinfo : EIATTR_SPARSE_MMA_MASK
	.align		4
.L_1493:
        /*0018*/ 	.byte	0x03, 0x50
        /*001a*/ 	.short	0x0000


	//----- nvinfo : EIATTR_MAXREG_COUNT
	.align		4
        /*001c*/ 	.byte	0x03, 0x1b
        /*001e*/ 	.short	0x0080


	//----- nvinfo : EIATTR_NUM_BARRIERS
	.align		4
        /*0020*/ 	.byte	0x02, 0x4c
        /*0022*/ 	.byte	0x01
	.zero		1


	//----- nvinfo : EIATTR_MERCURY_ISA_VERSION
	.align		4
        /*0024*/ 	.byte	0x03, 0x5f
        /*0026*/ 	.short	0x0101


	//----- nvinfo : EIATTR_INT_WARP_WIDE_INSTR_OFFSETS
	.align		4
        /*0028*/ 	.byte	0x04, 0x31
        /*002a*/ 	.short	(.L_1495 - .L_1494)


	//   ....[0]....
.L_1494:
        /*002c*/ 	.word	0x00000fb0


	//   ....[1]....
        /*0030*/ 	.word	0x00000fd0


	//   ....[2]....
        /*0034*/ 	.word	0x000010b0


	//   ....[3]....
        /*0038*/ 	.word	0x00001100


	//   ....[4]....
        /*003c*/ 	.word	0x000011e0


	//   ....[5]....
        /*0040*/ 	.word	0x00001260


	//   ....[6]....
        /*0044*/ 	.word	0x00001330


	//   ....[7]....
        /*0048*/ 	.word	0x00001350


	//   ....[8]....
        /*004c*/ 	.word	0x00001590


	//   ....[9]....
        /*0050*/ 	.word	0x00001680


	//   ....[10]....
        /*0054*/ 	.word	0x000016a0


	//   ....[11]....
        /*0058*/ 	.word	0x000016c0


	//   ....[12]....
        /*005c*/ 	.word	0x000018e0


	//   ....[13]....
        /*0060*/ 	.word	0x00001900


	//----- nvinfo : EIATTR_COOP_GROUP_MASK_REGIDS
	.align		4
.L_1495:
        /*0064*/ 	.byte	0x04, 0x29
        /*0066*/ 	.short	(.L_1497 - .L_1496)


	//   ....[0]....
.L_1496:
        /*0068*/ 	.word	0xffffffff


	//   ....[1]....
        /*006c*/ 	.word	0xffffffff


	//   ....[2]....
        /*0070*/ 	.word	0xffffffff


	//   ....[3]....
        /*0074*/ 	.word	0xffffffff


	//   ....[4]....
        /*0078*/ 	.word	0xffffffff


	//   ....[5]....
        /*007c*/ 	.word	0xffffffff


	//   ....[6]....
        /*0080*/ 	.word	0xffffffff


	//   ....[7]....
        /*0084*/ 	.word	0xffffffff


	//   ....[8]....
        /*0088*/ 	.word	0xffffffff


	//   ....[9]....
        /*008c*/ 	.word	0xffffffff


	//----- nvinfo : EIATTR_COOP_GROUP_INSTR_OFFSETS
	.align		4
.L_1497:
        /*0090*/ 	.byte	0x04, 0x28
        /*0092*/ 	.short	(.L_1499 - .L_1498)


	//   ....[0]....
.L_1498:
        /*0094*/ 	.word	0x00000790


	//   ....[1]....
        /*0098*/ 	.word	0x000007a0


	//   ....[2]....
        /*009c*/ 	.word	0x000007d0


	//   ....[3]....
        /*00a0*/ 	.word	0x000007e0


	//   ....[4]....
        /*00a4*/ 	.word	0x00000820


	//   ....[5]....
        /*00a8*/ 	.word	0x00000830


	//   ....[6]....
        /*00ac*/ 	.word	0x00000870


	//   ....[7]....
        /*00b0*/ 	.word	0x00000880


	//   ....[8]....
        /*00b4*/ 	.word	0x000008e0


	//   ....[9]....
        /*00b8*/ 	.word	0x000008f0


	//----- nvinfo : EIATTR_VRC_CTA_INIT_COUNT
	.align		4
.L_1499:
        /*00bc*/ 	.byte	0x02, 0x4a
	.zero		1
	.zero		1


	//----- nvinfo : EIATTR_EXIT_INSTR_OFFSETS
	.align		4
        /*00c0*/ 	.byte	0x04, 0x1c
        /*00c2*/ 	.short	(.L_1501 - .L_1500)


	//   ....[0]....
.L_1500:
        /*00c4*/ 	.word	0x00000070


	//   ....[1]....
        /*00c8*/ 	.word	0x00002450


	//----- nvinfo : EIATTR_MAX_THREADS
	.align		4
.L_1501:
        /*00cc*/ 	.byte	0x04, 0x05
        /*00ce*/ 	.short	(.L_1503 - .L_1502)
.L_1502:
        /*00d0*/ 	.word	0x000001a0
        /*00d4*/ 	.word	0x00000001
        /*00d8*/ 	.word	0x00000001


	//----- nvinfo : EIATTR_CRS_STACK_SIZE
	.align		4
.L_1503:
        /*00dc*/ 	.byte	0x04, 0x1e
        /*00de*/ 	.short	(.L_1505 - .L_1504)
.L_1504:
        /*00e0*/ 	.word	0x00000000


	//----- nvinfo : EIATTR_CBANK_PARAM_SIZE
	.align		4
.L_1505:
        /*00e4*/ 	.byte	0x03, 0x19
        /*00e6*/ 	.short	0x00a0


	//----- nvinfo : EIATTR_PARAM_CBANK
	.align		4
        /*00e8*/ 	.byte	0x04, 0x0a
        /*00ea*/ 	.short	(.L_1507 - .L_1506)
	.align		4
.L_1506:
        /*00ec*/ 	.word	index@(.nv.constant0._Z35group_norm_nhwc_fwd_one_pass_kernelI11Fp16IOBf16WLi64ELi26ELi416EEv26Group_norm_nhwc_fwd_params)
        /*00f0*/ 	.short	0x0380
        /*00f2*/ 	.short	0x00a0


	//----- nvinfo : EIATTR_SW_WAR
	.align		4
.L_1507:
        /*00f4*/ 	.byte	0x04, 0x36
        /*00f6*/ 	.short	(.L_1509 - .L_1508)
.L_1508:
        /*00f8*/ 	.word	0x00000008
.L_1509:


//--------------------- .nv.info._Z35group_norm_nhwc_fwd_one_pass_kernelI11Fp16IOBf16WLi128ELi26ELi416EEv26Group_norm_nhwc_fwd_params --------------------------
	.section	.nv.info._Z35group_norm_nhwc_fwd_one_pass_kernelI11Fp16IOBf16WLi128ELi26ELi416EEv26Group_norm_nhwc_fwd_params,"",@"SHT_CUDA_INFO"
	.sectionflags	@""
	.align	4


	//----- nvinfo : EIATTR_CUDA_API_VERSION
	.align		4
        /*0000*/ 	.byte	0x04, 0x37
        /*0002*/ 	.short	(.L_1511 - .L_1510)
.L_1510:
        /*0004*/ 	.word	0x00000082


	//----- nvinfo : EIATTR_KPARAM_INFO
	.align		4
.L_1511:
        /*0008*/ 	.byte	0x04, 0x17
        /*000a*/ 	.short	(.L_1513 - .L_1512)
.L_1512:
        /*000c*/ 	.word	0x00000000
        /*0010*/ 	.short	0x0000
        /*0012*/ 	.short	0x0000
        /*0014*/ 	.byte	0x00, 0xf0, 0x81, 0x02


	//----- nvinfo : EIATTR_SPARSE_MMA_MASK
	.align		4
.L_1513:
        /*0018*/ 	.byte	0x03, 0x50
        /*001a*/ 	.short	0x0000


	//----- nvinfo : EIATTR_MAXREG_COUNT
	.align		4
        /*001c*/ 	.byte	0x03, 0x1b
        /*001e*/ 	.short	0x0080


	//----- nvinfo : EIATTR_NUM_BARRIERS
	.align		4
        /*0020*/ 	.byte	0x02, 0x4c
        /*0022*/ 	.byte	0x01
	.zero		1


	//----- nvinfo : EIATTR_MERCURY_ISA_VERSION
	.align		4
        /*0024*/ 	.byte	0x03, 0x5f
        /*0026*/ 	.short	0x0101


	//----- nvinfo : EIATTR_INT_WARP_WIDE_INSTR_OFFSETS
	.align		4
        /*0028*/ 	.byte	0x04, 0x31
        /*002a*/ 	.short	(.L_1515 - .L_1514)


	//   ....[0]....
.L_1514:
        /*002c*/ 	.word	0x00001340


	//   ....[1]....
        /*0030*/ 	.word	0x00001370


	//   ....[2]....
        /*0034*/ 	.word	0x00001390


	//   ....[3]....
        /*0038*/ 	.word	0x000013c0


	//   ....[4]....
        /*003c*/ 	.word	0x00001590


	//   ....[5]....
        /*0040*/ 	.word	0x000015f0


	//   ....[6]....
        /*0044*/ 	.word	0x00001630


	//   ....[7]....
        /*0048*/ 	.word	0x00001640


	//   ....[8]....
        /*004c*/ 	.word	0x000018f0


	//   ....[9]....
        /*0050*/ 	.word	0x000019d0


	//   ....[10]....
        /*0054*/ 	.word	0x000019e0


	//   ....[11]....
        /*0058*/ 	.word	0x00001ab0


	//   ....[12]....
        /*005c*/ 	.word	0x00001c30


	//   ....[13]....
        /*0060*/ 	.word	0x00001c50


	//----- nvinfo : EIATTR_COOP_GROUP_MASK_REGIDS
	.align		4
.L_1515:
        /*0064*/ 	.byte	0x04, 0x29
        /*0066*/ 	.short	(.L_1517 - .L_1516)


	//   ....[0]....
.L_1516:
        /*0068*/ 	.word	0xffffffff


	//   ....[1]....
        /*006c*/ 	.word	0xffffffff


	//   ....[2]....
        /*0070*/ 	.word	0xffffffff


	//   ....[3]....
        /*0074*/ 	.word	0xffffffff


	//   ....[4]....
        /*0078*/ 	.word	0xffffffff


	//   ....[5]....
        /*007c*/ 	.word	0xffffffff


	//   ....[6]....
        /*0080*/ 	.word	0xffffffff


	//   ....[7]....
        /*0084*/ 	.word	0xffffffff


	//   ....[8]....
        /*0088*/ 	.word	0xffffffff


	//   ....[9]....
        /*008c*/ 	.word	0xffffffff


	//----- nvinfo : EIATTR_COOP_GROUP_INSTR_OFFSETS
	.align		4
.L_1517:
        /*0090*/ 	.byte	0x04, 0x28
        /*0092*/ 	.short	(.L_1519 - .L_1518)


	//   ....[0]....
.L_1518:
        /*0094*/ 	.word	0x00000ad0


	//   ....[1]....
        /*0098*/ 	.word	0x00000ae0


	//   ....[2]....
        /*009c*/ 	.word	0x00000b10


	//   ....[3]....
        /*00a0*/ 	.word	0x00000b20


	//   ....[4]....
        /*00a4*/ 	.word	0x00000b60


	//   ....[5]....
        /*00a8*/ 	.word	0x00000b70


	//   ....[6]....
        /*00ac*/ 	.word	0x00000bb0


	//   ....[7]....
        /*00b0*/ 	.word	0x00000bc0


	//   ....[8]....
        /*00b4*/ 	.word	0x00000c20


	//   ....[9]....
        /*00b8*/ 	.word	0x00000c30


	//----- nvinfo : EIATTR_VRC_CTA_INIT_COUNT
	.align		4
.L_1519:
        /*00bc*/ 	.byte	0x02, 0x4a
	.zero		1
	.zero		1


	//----- nvinfo : EIATTR_EXIT_INSTR_OFFSETS
	.align		4
        /*00c0*/ 	.byte	0x04, 0x1c
        /*00c2*/ 	.short	(.L_1521 - .L_1520)


	//   ....[0]....
.L_1520:
        /*00c4*/ 	.word	0x00000070


	//   ....[1]....
        /*00c8*/ 	.word	0x00002f10


	//----- nvinfo : EIATTR_MAX_THREADS
	.align		4
.L_1521:
        /*00cc*/ 	.byte	0x04, 0x05
        /*00ce*/ 	.short	(.L_1523 - .L_1522)
.L_1522:
        /*00d0*/ 	.word	0x000001a0
        /*00d4*/ 	.word	0x00000001
        /*00d8*/ 	.word	0x00000001


	//----- nvinfo : EIATTR_CRS_STACK_SIZE
	.align		4
.L_1523:
        /*00dc*/ 	.byte	0x04, 0x1e
        /*00de*/ 	.short	(.L_1525 - .L_1524)
.L_1524:
        /*00e0*/ 	.word	0x00000000


	//----- nvinfo : EIATTR_CBANK_PARAM_SIZE
	.align		4
.L_1525:
        /*00e4*/ 	.byte	0x03, 0x19
        /*00e6*/ 	.short	0x00a0


	//----- nvinfo : EIATTR_PARAM_CBANK
	.align		4
        /*00e8*/ 	.byte	0x04, 0x0a
        /*00ea*/ 	.short	(.L_1527 - .L_1526)
	.align		4
.L_1526:
        /*00ec*/ 	.word	index@(.nv.constant0._Z35group_norm_nhwc_fwd_one_pass_kernelI11Fp16IOBf16WLi128ELi26ELi416EEv26Group_norm_nhwc_fwd_params)
        /*00f0*/ 	.short	0x0380
        /*00f2*/ 	.short	0x00a0


	//----- nvinfo : EIATTR_SW_WAR
	.align		4
.L_1527:
        /*00f4*/ 	.byte	0x04, 0x36
        /*00f6*/ 	.short	(.L_1529 - .L_1528)
.L_1528:
        /*00f8*/ 	.word	0x00000008
.L_1529:


//--------------------- .nv.info._Z35group_norm_nhwc_fwd_one_pass_kernelI11Fp16IOBf16WLi256ELi26ELi416EEv26Group_norm_nhwc_fwd_params --------------------------
	.section	.nv.info._Z35group_norm_nhwc_fwd_one_pass_kernelI11Fp16IOBf16WLi256ELi26ELi416EEv26Group_norm_nhwc_fwd_params,"",@"SHT_CUDA_INFO"
	.sectionflags	@""
	.align	4


	//----- nvinfo : EIATTR_CUDA_API_VERSION
	.align		4
        /*0000*/ 	.byte	0x04, 0x37
        /*0002*/ 	.short	(.L_1531 - .L_1530)
.L_1530:
        /*0004*/ 	.word	0x00000082


	//----- nvinfo : EIATTR_KPARAM_INFO
	.align		4
.L_1531:
        /*0008*/ 	.byte	0x04, 0x17
        /*000a*/ 	.short	(.L_1533 - .L_1532)
.L_1532:
        /*000c*/ 	.word	0x00000000
        /*0010*/ 	.short	0x0000
        /*0012*/ 	.short	0x0000
        /*0014*/ 	.byte	0x00, 0xf0, 0x81, 0x02


	//----- nvinfo : EIATTR_SPARSE_MMA_MASK
	.align		4
.L_1533:
        /*0018*/ 	.byte	0x03, 0x50
        /*001a*/ 	.short	0x0000


	//----- nvinfo : EIATTR_MAXREG_COUNT
	.align		4
        /*001c*/ 	.byte	0x03, 0x1b
        /*001e*/ 	.short	0x0080


	//----- nvinfo : EIATTR_NUM_BARRIERS
	.align		4
        /*0020*/ 	.byte	0x02, 0x4c
        /*0022*/ 	.byte	0x01
	.zero		1


	//----- nvinfo : EIATTR_MERCURY_ISA_VERSION
	.align		4
        /*0024*/ 	.byte	0x03, 0x5f
        /*0026*/ 	.short	0x0101


	//----- nvinfo : EIATTR_COOP_GROUP_MASK_REGIDS
	.align		4
        /*0028*/ 	.byte	0x04, 0x29
        /*002a*/ 	.short	(.L_1535 - .L_1534)


	//   ....[0]....
.L_1534:
        /*002c*/ 	.word	0xffffffff


	//   ....[1]....
        /*0030*/ 	.word	0xffffffff


	//   ....[2]....
        /*0034*/ 	.word	0xffffffff


	//   ....[3]....
        /*0038*/ 	.word	0xffffffff


	//   ....[4]....
        /*003c*/ 	.word	0xffffffff


	//   ....[5]....
        /*0040*/ 	.word	0xffffffff


	//   ....[6]....
        /*0044*/ 	.word	0xffffffff


	//   ....[7]....
        /*0048*/ 	.word	0xffffffff


	//   ....[8]....
        /*004c*/ 	.word	0xffffffff


	//   ....[9]....
        /*0050*/ 	.word	0xffffffff


	//----- nvinfo : EIATTR_COOP_GROUP_INSTR_OFFSETS
	.align		4
.L_1535:
        /*0054*/ 	.byte	0x04, 0x28
        /*0056*/ 	.short	(.L_1537 - .L_1536)


	//   ....[0]....
.L_1536:
        /*0058*/ 	.word	0x00000fe0


	//   ....[1]....
        /*005c*/ 	.word	0x00000ff0


	//   ....[2]....
        /*0060*/ 	.word	0x00001020


	//   ....[3]....
        /*0064*/ 	.word	0x00001030


	//   ....[4]....
        /*0068*/ 	.word	0x00001070


	//   ....[5]....
        /*006c*/ 	.word	0x00001080


	//   ....[6]....
        /*0070*/ 	.word	0x000010c0


	//   ....[7]....
        /*0074*/ 	.word	0x000010d0


	//   ....[8]....
        /*0078*/ 	.word	0x00001130


	//   ....[9]....
        /*007c*/ 	.word	0x00001140


	//----- nvinfo : EIATTR_VRC_CTA_INIT_COUNT
	.align		4
.L_1537:
        /*0080*/ 	.byte	0x02, 0x4a
	.zero		1
	.zero		1


	//----- nvinfo : EIATTR_EXIT_INSTR_OFFSETS
	.align		4
        /*0084*/ 	.byte	0x04, 0x1c
        /*0086*/ 	.short	(.L_1539 - .L_1538)


	//   ....[0]....
.L_1538:
        /*0088*/ 	.word	0x00000060


	//   ....[1]....
        /*008c*/ 	.word	0x00003e20


	//----- nvinfo : EIATTR_MAX_THREADS
	.align		4
.L_1539:
        /*0090*/ 	.byte	0x04, 0x05
        /*0092*/ 	.short	(.L_1541 - .L_1540)
.L_1540:
        /*0094*/ 	.word	0x000001a0
        /*0098*/ 	.word	0x00000001
        /*009c*/ 	.word	0x00000001


	//----- nvinfo : EIATTR_CRS_STACK_SIZE
	.align		4
.L_1541:
        /*00a0*/ 	.byte	0x04, 0x1e
        /*00a2*/ 	.short	(.L_1543 - .L_1542)
.L_1542:
        /*00a4*/ 	.word	0x00000000


	//----- nvinfo : EIATTR_CBANK_PARAM_SIZE
	.align		4
.L_1543:
        /*00a8*/ 	.byte	0x03, 0x19
        /*00aa*/ 	.short	0x00a0


	//----- nvinfo : EIATTR_PARAM_CBANK
	.align		4
        /*00ac*/ 	.byte	0x04, 0x0a
        /*00ae*/ 	.short	(.L_1545 - .L_1544)
	.align		4
.L_1544:
        /*00b0*/ 	.word	index@(.nv.constant0._Z35group_norm_nhwc_fwd_one_pass_kernelI11Fp16IOBf16WLi256ELi26ELi416EEv26Group_norm_nhwc_fwd_params)
        /*00b4*/ 	.short	0x0380
        /*00b6*/ 	.short	0x00a0


	//----- nvinfo : EIATTR_SW_WAR
	.align		4
.L_1545:
        /*00b8*/ 	.byte	0x04, 0x36
        /*00ba*/ 	.short	(.L_1547 - .L_1546)
.L_1546:
        /*00bc*/ 	.word	0x00000008
.L_1547:


//--------------------- .nv.info._Z35group_norm_nhwc_fwd_one_pass_kernelI11Fp16IOBf16WLi512ELi26ELi416EEv26Group_norm_nhwc_fwd_params --------------------------
	.section	.nv.info._Z35group_norm_nhwc_fwd_one_pass_kernelI11Fp16IOBf16WLi512ELi26ELi416EEv26Group_norm_nhwc_fwd_params,"",@"SHT_CUDA_INFO"
	.sectionflags	@""
	.align	4


	//----- nvinfo : EIATTR_CUDA_API_VERSION
	.align		4
        /*0000*/ 	.byte	0x04, 0x37
        /*0002*/ 	.short	(.L_1549 - .L_1548)
.L_1548:
        /*0004*/ 	.word	0x00000082


	//----- nvinfo : EIATTR_KPARAM_INFO
	.align		4
.L_1549:
        /*0008*/ 	.byte	0x04, 0x17
        /*000a*/ 	.short	(.L_1551 - .L_1550)
.L_1550:
        /*000c*/ 	.word	0x00000000
        /*0010*/ 	.short	0x0000
        /*0012*/ 	.short	0x0000
        /*0014*/ 	.byte	0x00, 0xf0, 0x81, 0x02


	//----- nvinfo : EIATTR_SPARSE_MMA_MASK
	.align		4
.L_1551:
        /*0018*/ 	.byte	0x03, 0x50
        /*001a*/ 	.short	0x0000


	//----- nvinfo : EIATTR_MAXREG_COUNT
	.align		4
        /*001c*/ 	.byte	0x03, 0x1b
        /*001e*/ 	.short	0x0080


	//----- nvinfo : EIATTR_NUM_BARRIERS
	.align		4
        /*0020*/ 	.byte	0x02, 0x4c
        /*0022*/ 	.byte	0x01
	.zero		1


	//----- nvinfo : EIATTR_MERCURY_ISA_VERSION
	.align		4
        /*0024*/ 	.byte	0x03, 0x5f
        /*0026*/ 	.short	0x0101


	//----- nvinfo : EIATTR_COOP_GROUP_MASK_REGIDS
	.align		4
        /*0028*/ 	.byte	0x04, 0x29
        /*002a*/ 	.short	(.L_1553 - .L_1552)


	//   ....[0]....
.L_1552:
        /*002c*/ 	.word	0xffffffff


	//   ....[1]....
        /*0030*/ 	.word	0xffffffff


	//   ....[2]....
        /*0034*/ 	.word	0xffffffff


	//   ....[3]....
        /*0038*/ 	.word	0xffffffff


	//   ....[4]....
        /*003c*/ 	.word	0xffffffff


	//   ....[5]....
        /*0040*/ 	.word	0xffffffff


	//   ....[6]....
        /*0044*/ 	.word	0xffffffff


	//   ....[7]....
        /*0048*/ 	.word	0xffffffff


	//   ....[8]....
        /*004c*/ 	.word	0xffffffff


	//   ....[9]....
        /*0050*/ 	.word	0xffffffff


	//----- nvinfo : EIATTR_COOP_GROUP_INSTR_OFFSETS
	.align		4
.L_1553:
        /*0054*/ 	.byte	0x04, 0x28
        /*0056*/ 	.short	(.L_1555 - .L_1554)


	//   ....[0]....
.L_1554:
        /*0058*/ 	.word	0x00001b30


	//   ....[1]....
        /*005c*/ 	.word	0x00001b40


	//   ....[2]....
        /*0060*/ 	.word	0x00001b70


	//   ....[3]....
        /*0064*/ 	.word	0x00001b80


	//   ....[4]....
        /*0068*/ 	.word	0x00001bc0


	//   ....[5]....
        /*006c*/ 	.word	0x00001bd0


	//   ....[6]....
        /*0070*/ 	.word	0x00001c10


	//   ....[7]....
        /*0074*/ 	.word	0x00001c20


	//   ....[8]....
        /*0078*/ 	.word	0x00001ca0


	//   ....[9]....
        /*007c*/ 	.word	0x00001cb0


	//----- nvinfo : EIATTR_VRC_CTA_INIT_COUNT
	.align		4
.L_1555:
        /*0080*/ 	.byte	0x02, 0x4a
	.zero		1
	.zero		1


	//----- nvinfo : EIATTR_EXIT_INSTR_OFFSETS
	.align		4
        /*0084*/ 	.byte	0x04, 0x1c
        /*0086*/ 	.short	(.L_1557 - .L_1556)


	//   ....[0]....
.L_1556:
        /*0088*/ 	.word	0x00000060


	//   ....[1]....
        /*008c*/ 	.word	0x000064e0


	//----- nvinfo : EIATTR_MAX_THREADS
	.align		4
.L_1557:
        /*0090*/ 	.byte	0x04, 0x05
        /*0092*/ 	.short	(.L_1559 - .L_1558)
.L_1558:
        /*0094*/ 	.word	0x000001a0
        /*0098*/ 	.word	0x00000001
        /*009c*/ 	.word	0x00000001


	//----- nvinfo : EIATTR_CRS_STACK_SIZE
	.align		4
.L_1559:
        /*00a0*/ 	.byte	0x04, 0x1e
        /*00a2*/ 	.short	(.L_1561 - .L_1560)
.L_1560:
        /*00a4*/ 	.word	0x00000000


	//----- nvinfo : EIATTR_CBANK_PARAM_SIZE
	.align		4
.L_1561:
        /*00a8*/ 	.byte	0x03, 0x19
        /*00aa*/ 	.short	0x00a0


	//----- nvinfo : EIATTR_PARAM_CBANK
	.align		4
        /*00ac*/ 	.byte	0x04, 0x0a
        /*00ae*/ 	.short	(.L_1563 - .L_1562)
	.align		4
.L_1562:
        /*00b0*/ 	.word	index@(.nv.constant0._Z35group_norm_nhwc_fwd_one_pass_kernelI11Fp16IOBf16WLi512ELi26ELi416EEv26Group_norm_nhwc_fwd_params)
        /*00b4*/ 	.short	0x0380
        /*00b6*/ 	.short	0x00a0


	//----- nvinfo : EIATTR_SW_WAR
	.align		4
.L_1563:
        /*00b8*/ 	.byte	0x04, 0x36
        /*00ba*/ 	.short	(.L_1565 - .L_1564)
.L_1564:
        /*00bc*/ 	.word	0x00000008
.L_1565:


//--------------------- .nv.info._Z35group_norm_nhwc_fwd_one_pass_kernelI11Fp16IOFp16WLi64ELi26ELi416EEv26Group_norm_nhwc_fwd_params --------------------------
	.section	.nv.info._Z35group_norm_nhwc_fwd_one_pass_kernelI11Fp16IOFp16WLi64ELi26ELi416EEv26Group_norm_nhwc_fwd_params,"",@"SHT_CUDA_INFO"
	.sectionflags	@""
	.align	4


	//----- nvinfo : EIATTR_CUDA_API_VERSION
	.align		4
        /*0000*/ 	.byte	0x04, 0x37
        /*0002*/ 	.short	(.L_1567 - .L_1566)
.L_1566:
        /*0004*/ 	.word	0x00000082


	//----- nvinfo : EIATTR_KPARAM_INFO
	.align		4
.L_1567:
        /*0008*/ 	.byte	0x04, 0x17
        /*000a*/ 	.short	(.L_1569 - .L_1568)
.L_1568:
        /*000c*/ 	.word	0x00000000
        /*0010*/ 	.short	0x0000
        /*0012*/ 	.short	0x0000
        /*0014*/ 	.byte	0x00, 0xf0, 0x81, 0x02


	//----- nvinfo : EIATTR_SPARSE_MMA_MASK
	.align		4
.L_1569:
        /*0018*/ 	.byte	0x03, 0x50
        /*001a*/ 	.short	0x0000


	//----- nvinfo : EIATTR_MAXREG_COUNT
	.align		4
        /*001c*/ 	.byte	0x03, 0x1b
        /*001e*/ 	.short	0x0080


	//----- nvinfo : EIATTR_NUM_BARRIERS
	.align		4
        /*0020*/ 	.byte	0x02, 0x4c
        /*0022*/ 	.byte	0x01
	.zero		1


	//----- nvinfo : EIATTR_MERCURY_ISA_VERSION
	.align		4
        /*0024*/ 	.byte	0x03, 0x5f
        /*0026*/ 	.short	0x0101


	//----- nvinfo : EIATTR_INT_WARP_WIDE_INSTR_OFFSETS
	.align		4
        /*0028*/ 	.byte	0x04, 0x31
        /*002a*/ 	.short	(.L_1571 - .L_1570)


	//   ....[0]....
.L_1570:
        /*002c*/ 	.word	0x00000fb0


	//   ....[1]....
        /*0030*/ 	.word	0x00000fd0


	//   ....[2]....
        /*0034*/ 	.word	0x000010b0


	//   ....[3]....
        /*0038*/ 	.word	0x00001100


	//   ....[4]....
        /*003c*/ 	.word	0x000011e0


	//   ....[5]....
        /*0040*/ 	.word	0x00001260


	//   ....[6]....
        /*0044*/ 	.word	0x00001330


	//   ....[7]....
        /*0048*/ 	.word	0x00001350


	//   ....[8]....
        /*004c*/ 	.word	0x00001590


	//   ....[9]....
        /*0050*/ 	.word	0x00001680


	//   ....[10]....
        /*0054*/ 	.word	0x000016a0


	//   ....[11]....
        /*0058*/ 	.word	0x000016c0


	//   ....[12]....
        /*005c*/ 	.word	0x000018e0


	//   ....[13]....
        /*0060*/ 	.word	0x00001900


	//----- nvinfo : EIATTR_COOP_GROUP_MASK_REGIDS
	.align		4
.L_1571:
        /*0064*/ 	.byte	0x04, 0x29
        /*0066*/ 	.short	(.L_1573 - .L_1572)


	//   ....[0]....
.L_1572:
        /*0068*/ 	.word	0xffffffff


	//   ....[1]....
        /*006c*/ 	.word	0xffffffff


	//   ....[2]....
        /*0070*/ 	.word	0xffffffff


	//   ....[3]....
        /*0074*/ 	.word	0xffffffff


	//   ....[4]....
        /*0078*/ 	.word	0xffffffff


	//   ....[5]....
        /*007c*/ 	.word	0xffffffff


	//   ....[6]....
        /*0080*/ 	.word	0xffffffff


	//   ....[7]....
        /*0084*/ 	.word	0xffffffff


	//   ....[8]....
        /*0088*/ 	.word	0xffffffff


	//   ....[9]....
        /*008c*/ 	.word	0xffffffff


	//----- nvinfo : EIATTR_COOP_GROUP_INSTR_OFFSETS
	.align		4
.L_1573:
        /*0090*/ 	.byte	0x04, 0x28
        /*0092*/ 	.short	(.L_1575 - .L_1574)


	//   ....[0]....
.L_1574:
        /*0094*/ 	.word	0x00000790


	//   ....[1]....
        /*0098*/ 	.word	0x000007a0


	//   ....[2]....
        /*009c*/ 	.word	0x000007d0


	//   ....[3]....
        /*00a0*/ 	.word	0x000007e0


	//   ....[4]....
        /*00a4*/ 	.word	0x00000820


	//   ....[5]....
        /*00a8*/ 	.word	0x00000830


	//   ....[6]....
        /*00ac*/ 	.word	0x00000870


	//   ....[7]....
        /*00b0*/ 	.word	0x00000880


	//   ....[8]....
        /*00b4*/ 	.word	0x000008e0


	//   ....[9]....
        /*00b8*/ 	.word	0x000008f0


	//----- nvinfo : EIATTR_VRC_CTA_INIT_COUNT
	.align		4
.L_1575:
        /*00bc*/ 	.byte	0x02, 0x4a
	.zero		1
	.zero		1


	//----- nvinfo : EIATTR_EXIT_INSTR_OFFSETS
	.align		4
        /*00c0*/ 	.byte	0x04, 0x1c
        /*00c2*/ 	.short	(.L_1577 - .L_1576)


	//   ....[0]....
.L_1576:
        /*00c4*/ 	.word	0x00000070


	//   ....[1]....
        /*00c8*/ 	.word	0x00002450


	//----- nvinfo : EIATTR_MAX_THREADS
	.align		4
.L_1577:
        /*00cc*/ 	.byte	0x04, 0x05
        /*00ce*/ 	.short	(.L_1579 - .L_1578)
.L_1578:
        /*00d0*/ 	.word	0x000001a0
        /*00d4*/ 	.word	0x00000001
        /*00d8*/ 	.word	0x00000001


	//----- nvinfo : EIATTR_CRS_STACK_SIZE
	.align		4
.L_1579:
        /*00dc*/ 	.byte	0x04, 0x1e
        /*00de*/ 	.short	(.L_1581 - .L_1580)
.L_1580:
        /*00e0*/ 	.word	0x00000000


	//----- nvinfo : EIATTR_CBANK_PARAM_SIZE
	.align		4
.L_1581:
        /*00e4*/ 	.byte	0x03, 0x19
        /*00e6*/ 	.short	0x00a0


	//----- nvinfo : EIATTR_PARAM_CBANK
	.align		4
        /*00e8*/ 	.byte	0x04, 0x0a
        /*00ea*/ 	.short	(.L_1583 - .L_1582)
	.align		4
.L_1582:
        /*00ec*/ 	.word	index@(.nv.constant0._Z35group_norm_nhwc_fwd_one_pass_kernelI11Fp16IOFp16WLi64ELi26ELi416EEv26Group_norm_nhwc_fwd_params)
        /*00f0*/ 	.short	0x0380
        /*00f2*/ 	.short	0x00a0


	//----- nvinfo : EIATTR_SW_WAR
	.align		4
.L_1583:
        /*00f4*/ 	.byte	0x04, 0x36
        /*00f6*/ 	.short	(.L_1585 - .L_1584)
.L_1584:
        /*00f8*/ 	.word	0x00000008
.L_1585:


//--------------------- .nv.info._Z35group_norm_nhwc_fwd_one_pass_kernelI11Fp16IOFp16WLi128ELi26ELi416EEv26Group_norm_nhwc_fwd_params --------------------------
	.section	.nv.info._Z35group_norm_nhwc_fwd_one_pass_kernelI11Fp16IOFp16WLi128ELi26ELi416EEv26Group_norm_nhwc_fwd_params,"",@"SHT_CUDA_INFO"
	.sectionflags	@""
	.align	4


	//----- nvinfo : EIATTR_CUDA_API_VERSION
	.align		4
        /*0000*/ 	.byte	0x04, 0x37
        /*0002*/ 	.short	(.L_1587 - .L_1586)
.L_1586:
        /*0004*/ 	.word	0x00000082


	//----- nvinfo : EIATTR_KPARAM_INFO
	.align		4
.L_1587:
        /*0008*/ 	.byte	0x04, 0x17
        /*000a*/ 	.short	(.L_1589 - .L_1588)
.L_1588:
        /*000c*/ 	.word	0x00000000
        /*0010*/ 	.short	0x0000
        /*0012*/ 	.short	0x0000
        /*0014*/ 	.byte	0x00, 0xf0, 0x81, 0x02


	//----- nvinfo : EIATTR_SPARSE_MMA_MASK
	.align		4
.L_1589:
        /*0018*/ 	.byte	0x03, 0x50
        /*001a*/ 	.short	0x0000


	//----- nvinfo : EIATTR_MAXREG_COUNT
	.align		4
        /*001c*/ 	.byte	0x03, 0x1b
        /*001e*/ 	.short	0x0080


	//----- nvinfo : EIATTR_NUM_BARRIERS
	.align		4
        /*0020*/ 	.byte	0x02, 0x4c
        /*0022*/ 	.byte	0x01
	.zero		1


	//----- nvinfo : EIATTR_MERCURY_ISA_VERSION
	.align		4
        /*0024*/ 	.byte	0x03, 0x5f
        /*0026*/ 	.short	0x0101


	//----- nvinfo : EIATTR_INT_WARP_WIDE_INSTR_OFFSETS
	.align		4
        /*0028*/ 	.byte	0x04, 0x31
        /*002a*/ 	.short	(.L_1591 - .L_1590)


	//   ....[0]....
.L_1590:
        /*002c*/ 	.word	0x00001340


	//   ....[1]....
        /*0030*/ 	.word	0x00001370


	//   ....[2]....
        /*0034*/ 	.word	0x00001380


	//   ....[3]....
        /*0038*/ 	.word	0x000013c0


	//   ....[4]....
        /*003c*/ 	.word	0x00001590


	//   ....[5]....
        /*0040*/ 	.word	0x000015f0


	//   ....[6]....
        /*0044*/ 	.word	0x00001630


	//   ....[7]....
        /*0048*/ 	.word	0x00001640


	//   ....[8]....
        /*004c*/ 	.word	0x000018f0


	//   ....[9]....
        /*0050*/ 	.word	0x000019d0


	//   ....[10]....
        /*0054*/ 	.word	0x000019e0


	//   ....[11]....
        /*0058*/ 	.word	0x00001ab0


	//   ....[12]....
        /*005c*/ 	.word	0x00001c30


	//   ....[13]....
        /*0060*/ 	.word	0x00001c50


	//----- nvinfo : EIATTR_COOP_GROUP_MASK_REGIDS
	.align		4
.L_1591:
        /*0064*/ 	.byte	0x04, 0x29
        /*0066*/ 	.short	(.L_1593 - .L_1592)


	//   ....[0]....
.L_1592:
        /*0068*/ 	.word	0xffffffff


	//   ....[1]....
        /*006c*/ 	.word	0xffffffff


	//   ....[2]....
        /*0070*/ 	.word	0xffffffff


	//   ....[3]....
        /*0074*/ 	.word	0xffffffff


	//   ....[4]....
        /*0078*/ 	.word	0xffffffff


	//   ....[5]....
        /*007c*/ 	.word	0xffffffff


	//   ....[6]....
        /*0080*/ 	.word	0xffffffff


	//   ....[7]....
        /*0084*/ 	.word	0xffffffff


	//   ....[8]....
        /*0088*/ 	.word	0xffffffff


	//   ....[9]....
        /*008c*/ 	.word	0xffffffff


	//----- nvinfo : EIATTR_COOP_GROUP_INSTR_OFFSETS
	.align		4
.L_1593:
        /*0090*/ 	.byte	0x04, 0x28
        /*0092*/ 	.short	(.L_1595 - .L_1594)


	//   ....[0]....
.L_1594:
        /*0094*/ 	.word	0x00000ad0


	//   ....[1]....
        /*0098*/ 	.word	0x00000ae0


	//   ....[2]....
        /*009c*/ 	.word	0x00000b10


	//   ....[3]....
        /*00a0*/ 	.word	0x00000b30


	//   ....[4]....
        /*00a4*/ 	.word	0x00000b60


	//   ....[5]....
        /*00a8*/ 	.word	0x00000b80


	//   ....[6]....
        /*00ac*/ 	.word	0x00000bb0


	//   ....[7]....
        /*00b0*/ 	.word	0x00000bd0


	//   ....[8]....
        /*00b4*/ 	.word	0x00000c20


	//   ....[9]....
        /*00b8*/ 	.word	0x00000c30


	//----- nvinfo : EIATTR_VRC_CTA_INIT_COUNT
	.align		4
.L_1595:
        /*00bc*/ 	.byte	0x02, 0x4a
	.zero		1
	.zero		1


	//----- nvinfo : EIATTR_EXIT_INSTR_OFFSETS
	.align		4
        /*00c0*/ 	.byte	0x04, 0x1c
        /*00c2*/ 	.short	(.L_1597 - .L_1596)


	//   ....[0]....
.L_1596:
        /*00c4*/ 	.word	0x00000070


	//   ....[1]....
        /*00c8*/ 	.word	0x00002f10


	//----- nvinfo : EIATTR_MAX_THREADS
	.align		4
.L_1597:
        /*00cc*/ 	.byte	0x04, 0x05
        /*00ce*/ 	.short	(.L_1599 - .L_1598)
.L_1598:
        /*00d0*/ 	.word	0x000001a0
        /*00d4*/ 	.word	0x00000001
        /*00d8*/ 	.word	0x00000001


	//----- nvinfo : EIATTR_CRS_STACK_SIZE
	.align		4
.L_1599:
        /*00dc*/ 	.byte	0x04, 0x1e
        /*00de*/ 	.short	(.L_1601 - .L_1600)
.L_1600:
        /*00e0*/ 	.word	0x00000000


	//----- nvinfo : EIATTR_CBANK_PARAM_SIZE
	.align		4
.L_1601:
        /*00e4*/ 	.byte	0x03, 0x19
        /*00e6*/ 	.short	0x00a0


	//----- nvinfo : EIATTR_PARAM_CBANK
	.align		4
        /*00e8*/ 	.byte	0x04, 0x0a
        /*00ea*/ 	.short	(.L_1603 - .L_1602)
	.align		4
.L_1602:
        /*00ec*/ 	.word	index@(.nv.constant0._Z35group_norm_nhwc_fwd_one_pass_kernelI11Fp16IOFp16WLi128ELi26ELi416EEv26Group_norm_nhwc_fwd_params)
        /*00f0*/ 	.short	0x0380
        /*00f2*/ 	.short	0x00a0


	//----- nvinfo : EIATTR_SW_WAR
	.align		4
.L_1603:
        /*00f4*/ 	.byte	0x04, 0x36
        /*00f6*/ 	.short	(.L_1605 - .L_1604)
.L_1604:
        /*00f8*/ 	.word	0x00000008
.L_1605:


//--------------------- .nv.info._Z35group_norm_nhwc_fwd_one_pass_kernelI11Fp16IOFp16WLi256ELi26ELi416EEv26Group_norm_nhwc_fwd_params --------------------------
	.section	.nv.info._Z35group_norm_nhwc_fwd_one_pass_kernelI11Fp16IOFp16WLi256ELi26ELi416EEv26Group_norm_nhwc_fwd_params,"",@"SHT_CUDA_INFO"
	.sectionflags	@""
	.align	4


	//----- nvinfo : EIATTR_CUDA_API_VERSION
	.align		4
        /*0000*/ 	.byte	0x04, 0x37
        /*0002*/ 	.short	(.L_1607 - .L_1606)
.L_1606:
        /*0004*/ 	.word	0x00000082


	//----- nvinfo : EIATTR_KPARAM_INFO
	.align		4
.L_1607:
        /*0008*/ 	.byte	0x04, 0x17
        /*000a*/ 	.short	(.L_1609 - .L_1608)
.L_1608:
        /*000c*/ 	.word	0x00000000
        /*0010*/ 	.short	0x0000
        /*0012*/ 	.short	0x0000
        /*0014*/ 	.byte	0x00, 0xf0, 0x81, 0x02


	//----- nvinfo : EIATTR_SPARSE_MMA_MASK
	.align		4
.L_1609:
        /*0018*/ 	.byte	0x03, 0x50
        /*001a*/ 	.short	0x0000


	//----- nvinfo : EIATTR_MAXREG_COUNT
	.align		4
        /*001c*/ 	.byte	0x03, 0x1b
        /*001e*/ 	.short	0x0080


	//----- nvinfo : EIATTR_NUM_BARRIERS
	.align		4
        /*0020*/ 	.byte	0x02, 0x4c
        /*0022*/ 	.byte	0x01
	.zero		1


	//----- nvinfo : EIATTR_MERCURY_ISA_VERSION
	.align		4
        /*0024*/ 	.byte	0x03, 0x5f
        /*0026*/ 	.short	0x0101


	//----- nvinfo : EIATTR_COOP_GROUP_MASK_REGIDS
	.align		4
        /*0028*/ 	.byte	0x04, 0x29
        /*002a*/ 	.short	(.L_1611 - .L_1610)


	//   ....[0]....
.L_1610:
        /*002c*/ 	.word	0xffffffff


	//   ....[1]....
        /*0030*/ 	.word	0xffffffff


	//   ....[2]....
        /*0034*/ 	.word	0xffffffff


	//   ....[3]....
        /*0038*/ 	.word	0xffffffff


	//   ....[4]....
        /*003c*/ 	.word	0xffffffff


	//   ....[5]....
        /*0040*/ 	.word	0xffffffff


	//   ....[6]....
        /*0044*/ 	.word	0xffffffff


	//   ....[7]....
        /*0048*/ 	.word	0xffffffff


	//   ....[8]....
        /*004c*/ 	.word	0xffffffff


	//   ....[9]....
        /*0050*/ 	.word	0xffffffff


	//----- nvinfo : EIATTR_COOP_GROUP_INSTR_OFFSETS
	.align		4
.L_1611:
        /*0054*/ 	.byte	0x04, 0x28
        /*0056*/ 	.short	(.L_1613 - .L_1612)


	//   ....[0]....
.L_1612:
        /*0058*/ 	.word	0x00000fe0


	//   ....[1]....
        /*005c*/ 	.word	0x00000ff0


	//   ....[2]....
        /*0060*/ 	.word	0x00001020


	//   ....[3]....
        /*0064*/ 	.word	0x00001030


	//   ....[4]....
        /*0068*/ 	.word	0x00001070


	//   ....[5]....
        /*006c*/ 	.word	0x00001080


	//   ....[6]....
        /*0070*/ 	.word	0x000010c0


	//   ....[7]....
        /*0074*/ 	.word	0x000010d0


	//   ....[8]....
        /*0078*/ 	.word	0x00001130


	//   ....[9]....
        /*007c*/ 	.word	0x00001140


	//----- nvinfo : EIATTR_VRC_CTA_INIT_COUNT
	.align		4
.L_1613:
        /*0080*/ 	.byte	0x02, 0x4a
	.zero		1
	.zero		1


	//----- nvinfo : EIATTR_EXIT_INSTR_OFFSETS
	.align		4
        /*0084*/ 	.byte	0x04, 0x1c
        /*0086*/ 	.short	(.L_1615 - .L_1614)


	//   ....[0]....
.L_1614:
        /*0088*/ 	.word	0x00000060


	//   ....[1]....
        /*008c*/ 	.word	0x00003e20


	//----- nvinfo : EIATTR_MAX_THREADS
	.align		4
.L_1615:
        /*0090*/ 	.byte	0x04, 0x05
        /*0092*/ 	.short	(.L_1617 - .L_1616)
.L_1616:
        /*0094*/ 	.word	0x000001a0
        /*0098*/ 	.word	0x00000001
        /*009c*/ 	.word	0x00000001


	//----- nvinfo : EIATTR_CRS_STACK_SIZE
	.align		4
.L_1617:
        /*00a0*/ 	.byte	0x04, 0x1e
        /*00a2*/ 	.short	(.L_1619 - .L_1618)
.L_1618:
        /*00a4*/ 	.word	0x00000000


	//----- nvinfo : EIATTR_CBANK_PARAM_SIZE
	.align		4
.L_1619:
        /*00a8*/ 	.byte	0x03, 0x19
        /*00aa*/ 	.short	0x00a0


	//----- nvinfo : EIATTR_PARAM_CBANK
	.align		4
        /*00ac*/ 	.byte	0x04, 0x0a
        /*00ae*/ 	.short	(.L_1621 - .L_1620)
	.align		4
.L_1620:
        /*00b0*/ 	.word	index@(.nv.constant0._Z35group_norm_nhwc_fwd_one_pass_kernelI11Fp16IOFp16WLi256ELi26ELi416EEv26Group_norm_nhwc_fwd_params)
        /*00b4*/ 	.short	0x0380
        /*00b6*/ 	.short	0x00a0


	//----- nvinfo : EIATTR_SW_WAR
	.align		4
.L_1621:
        /*00b8*/ 	.byte	0x04, 0x36
        /*00ba*/ 	.short	(.L_1623 - .L_1622)
.L_1622:
        /*00bc*/ 	.word	0x00000008
.L_1623:


//--------------------- .nv.info._Z35group_norm_nhwc_fwd_one_pass_kernelI11Fp16IOFp16WLi512ELi26ELi416EEv26Group_norm_nhwc_fwd_params --------------------------
	.section	.nv.info._Z35group_norm_nhwc_fwd_one_pass_kernelI11Fp16IOFp16WLi512ELi26ELi416EEv26Group_norm_nhwc_fwd_params,"",@"SHT_CUDA_INFO"
	.sectionflags	@""
	.align	4


	//----- nvinfo : EIATTR_CUDA_API_VERSION
	.align		4
        /*0000*/ 	.byte	0x04, 0x37
        /*0002*/ 	.short	(.L_1625 - .L_1624)
.L_1624:
        /*0004*/ 	.word	0x00000082


	//----- nvinfo : EIATTR_KPARAM_INFO
	.align		4
.L_1625:
        /*0008*/ 	.byte	0x04, 0x17
        /*000a*/ 	.short	(.L_1627 - .L_1626)
.L_1626:
        /*000c*/ 	.word	0x00000000
        /*0010*/ 	.short	0x0000
        /*0012*/ 	.short	0x0000
        /*0014*/ 	.byte	0x00, 0xf0, 0x81, 0x02


	//----- nvinfo : EIATTR_SPARSE_MMA_MASK
	.align		4
.L_1627:
        /*0018*/ 	.byte	0x03, 0x50
        /*001a*/ 	.short	0x0000


	//----- nvinfo : EIATTR_MAXREG_COUNT
	.align		4
        /*001c*/ 	.byte	0x03, 0x1b
        /*001e*/ 	.short	0x0080


	//----- nvinfo : EIATTR_NUM_BARRIERS
	.align		4
        /*0020*/ 	.byte	0x02, 0x4c
        /*0022*/ 	.byte	0x01
	.zero		1


	//----- nvinfo : EIATTR_MERCURY_ISA_VERSION
	.align		4
        /*0024*/ 	.byte	0x03, 0x5f
        /*0026*/ 	.short	0x0101


	//----- nvinfo : EIATTR_COOP_GROUP_MASK_REGIDS
	.align		4
        /*0028*/ 	.byte	0x04, 0x29
        /*002a*/ 	.short	(.L_1629 - .L_1628)


	//   ....[0]....
.L_1628:
        /*002c*/ 	.word	0xffffffff


	//   ....[1]....
        /*0030*/ 	.word	0xffffffff


	//   ....[2]....
        /*0034*/ 	.word	0xffffffff


	//   ....[3]....
        /*0038*/ 	.word	0xffffffff


	//   ....[4]....
        /*003c*/ 	.word	0xffffffff


	//   ....[5]....
        /*0040*/ 	.word	0xffffffff


	//   ....[6]....
        /*0044*/ 	.word	0xffffffff


	//   ....[7]....
        /*0048*/ 	.word	0xffffffff


	//   ....[8]....
        /*004c*/ 	.word	0xffffffff


	//   ....[9]....
        /*0050*/ 	.word	0xffffffff


	//----- nvinfo : EIATTR_COOP_GROUP_INSTR_OFFSETS
	.align		4
.L_1629:
        /*0054*/ 	.byte	0x04, 0x28
        /*0056*/ 	.short	(.L_1631 - .L_1630)


	//   ....[0]....
.L_1630:
        /*0058*/ 	.word	0x00001b30


	//   ....[1]....
        /*005c*/ 	.word	0x00001b40


	//   ....[2]....
        /*0060*/ 	.word	0x00001b70


	//   ....[3]....
        /*0064*/ 	.word	0x00001b80


	//   ....[4]....
        /*0068*/ 	.word	0x00001bc0


	//   ....[5]....
        /*006c*/ 	.word	0x00001bd0


	//   ....[6]....
        /*0070*/ 	.word	0x00001c10


	//   ....[7]....
        /*0074*/ 	.word	0x00001c20


	//   ....[8]....
        /*0078*/ 	.word	0x00001ca0


	//   ....[9]....
        /*007c*/ 	.word	0x00001cb0


	//----- nvinfo : EIATTR_VRC_CTA_INIT_COUNT
	.align		4
.L_1631:
        /*0080*/ 	.byte	0x02, 0x4a
	.zero		1
	.zero		1


	//----- nvinfo : EIATTR_EXIT_INSTR_OFFSETS
	.align		4
        /*0084*/ 	.byte	0x04, 0x1c
        /*0086*/ 	.short	(.L_1633 - .L_1632)


	//   ....[0]....
.L_1632:
        /*0088*/ 	.word	0x00000060


	//   ....[1]....
        /*008c*/ 	.word	0x000064e0


	//----- nvinfo : EIATTR_MAX_THREADS
	.align		4
.L_1633:
        /*0090*/ 	.byte	0x04, 0x05
        /*0092*/ 	.short	(.L_1635 - .L_1634)
.L_1634:
        /*0094*/ 	.word	0x000001a0
        /*0098*/ 	.word	0x00000001
        /*009c*/ 	.word	0x00000001


	//----- nvinfo : EIATTR_CRS_STACK_SIZE
	.align		4
.L_1635:
        /*00a0*/ 	.byte	0x04, 0x1e
        /*00a2*/ 	.short	(.L_1637 - .L_1636)
.L_1636:
        /*00a4*/ 	.word	0x00000000


	//----- nvinfo : EIATTR_CBANK_PARAM_SIZE
	.align		4
.L_1637:
        /*00a8*/ 	.byte	0x03, 0x19
        /*00aa*/ 	.short	0x00a0


	//----- nvinfo : EIATTR_PARAM_CBANK
	.align		4
        /*00ac*/ 	.byte	0x04, 0x0a
        /*00ae*/ 	.short	(.L_1639 - .L_1638)
	.align		4
.L_1638:
        /*00b0*/ 	.word	index@(.nv.constant0._Z35group_norm_nhwc_fwd_one_pass_kernelI11Fp16IOFp16WLi512ELi26ELi416EEv26Group_norm_nhwc_fwd_params)
        /*00b4*/ 	.short	0x0380
        /*00b6*/ 	.short	0x00a0


	//----- nvinfo : EIATTR_SW_WAR
	.align		4
.L_1639:
        /*00b8*/ 	.byte	0x04, 0x36
        /*00ba*/ 	.short	(.L_1641 - .L_1640)
.L_1640:
        /*00bc*/ 	.word	0x00000008
.L_1641:


//--------------------- .nv.info._Z35group_norm_nhwc_fwd_one_pass_kernelI11Fp32IOFp32WLi64ELi26ELi416EEv26Group_norm_nhwc_fwd_params --------------------------
	.section	.nv.info._Z35group_norm_nhwc_fwd_one_pass_kernelI11Fp32IOFp32WLi64ELi26ELi416EEv26Group_norm_nhwc_fwd_params,"",@"SHT_CUDA_INFO"
	.sectionflags	@""
	.align	4


	//----- nvinfo : EIATTR_CUDA_API_VERSION
	.align		4
        /*0000*/ 	.byte	0x04, 0x37
        /*0002*/ 	.short	(.L_1643 - .L_1642)
.L_1642:
        /*0004*/ 	.word	0x00000082


	//----- nvinfo : EIATTR_KPARAM_INFO
	.align		4
.L_1643:
        /*0008*/ 	.byte	0x04, 0x17
        /*000a*/ 	.short	(.L_1645 - .L_1644)
.L_1644:
        /*000c*/ 	.word	0x00000000
        /*0010*/ 	.short	0x0000
        /*0012*/ 	.short	0x0000
        /*0014*/ 	.byte	0x00, 0xf0, 0x81, 0x02


	//----- nvinfo : EIATTR_SPARSE_MMA_MASK
	.align		4
.L_1645:
        /*0018*/ 	.byte	0x03, 0x50
        /*001a*/ 	.short	0x0000


	//----- nvinfo : EIATTR_MAXREG_COUNT
	.align		4
        /*001c*/ 	.byte	0x03, 0x1b
        /*001e*/ 	.short	0x0080


	//----- nvinfo : EIATTR_NUM_BARRIERS
	.align		4
        /*0020*/ 	.byte	0x02, 0x4c
        /*0022*/ 	.byte	0x01
	.zero		1


	//----- nvinfo : EIATTR_MERCURY_ISA_VERSION
	.align		4
        /*0024*/ 	.byte	0x03, 0x5f
        /*0026*/ 	.short	0x0101


	//----- nvinfo : EIATTR_INT_WARP_WIDE_INSTR_OFFSETS
	.align		4
        /*0028*/ 	.byte	0x04, 0x31
        /*002a*/ 	.short	(.L_1647 - .L_1646)


	//   ....[0]....
.L_1646:
        /*002c*/ 	.word	0x00000f80


	//   ....[1]....
        /*0030*/ 	.word	0x00000fa0


	//   ....[2]....
        /*0034*/ 	.word	0x00001080


	//   ....[3]....
        /*0038*/ 	.word	0x000010d0


	//   ....[4]....
        /*003c*/ 	.word	0x000011b0


	//   ....[5]....
        /*0040*/ 	.word	0x00001230


	//   ....[6]....
        /*0044*/ 	.word	0x00001300


	//   ....[7]....
        /*0048*/ 	.word	0x00001320


	//   ....[8]....
        /*004c*/ 	.word	0x00001560


	//   ....[9]....
        /*0050*/ 	.word	0x00001650


	//   ....[10]....
        /*0054*/ 	.word	0x00001670


	//   ....[11]....
        /*0058*/ 	.word	0x00001690


	//   ....[12]....
        /*005c*/ 	.word	0x000018b0


	//   ....[13]....
        /*0060*/ 	.word	0x000018d0


	//----- nvinfo : EIATTR_COOP_GROUP_MASK_REGIDS
	.align		4
.L_1647:
        /*0064*/ 	.byte	0x04, 0x29
        /*0066*/ 	.short	(.L_1649 - .L_1648)


	//   ....[0]....
.L_1648:
        /*0068*/ 	.word	0xffffffff


	//   ....[1]....
        /*006c*/ 	.word	0xffffffff


	//   ....[2]....
        /*0070*/ 	.word	0xffffffff


	//   ....[3]....
        /*0074*/ 	.word	0xffffffff


	//   ....[4]....
        /*0078*/ 	.word	0xffffffff


	//   ....[5]....
        /*007c*/ 	.word	0xffffffff


	//   ....[6]....
        /*0080*/ 	.word	0xffffffff


	//   ....[7]....
        /*0084*/ 	.word	0xffffffff


	//   ....[8]....
        /*0088*/ 	.word	0xffffffff


	//   ....[9]....
        /*008c*/ 	.word	0xffffffff


	//----- nvinfo : EIATTR_COOP_GROUP_INSTR_OFFSETS
	.align		4
.L_1649:
        /*0090*/ 	.byte	0x04, 0x28
        /*0092*/ 	.short	(.L_1651 - .L_1650)


	//   ....[0]....
.L_1650:
        /*0094*/ 	.word	0x00000760


	//   ....[1]....
        /*0098*/ 	.word	0x00000770


	//   ....[2]....
        /*009c*/ 	.word	0x000007a0


	//   ....[3]....
        /*00a0*/ 	.word	0x000007c0


	//   ....[4]....
        /*00a4*/ 	.word	0x000007f0


	//   ....[5]....
        /*00a8*/ 	.word	0x00000810


	//   ....[6]....
        /*00ac*/ 	.word	0x00000840


	//   ....[7]....
        /*00b0*/ 	.word	0x00000860


	//   ....[8]....
        /*00b4*/ 	.word	0x000008b0


	//   ....[9]....
        /*00b8*/ 	.word	0x000008c0


	//----- nvinfo : EIATTR_VRC_CTA_INIT_COUNT
	.align		4
.L_1651:
        /*00bc*/ 	.byte	0x02, 0x4a
	.zero		1
	.zero		1


	//----- nvinfo : EIATTR_EXIT_INSTR_OFFSETS
	.align		4
        /*00c0*/ 	.byte	0x04, 0x1c
        /*00c2*/ 	.short	(.L_1653 - .L_1652)


	//   ....[0]....
.L_1652:
        /*00c4*/ 	.word	0x00000070


	//   ....[1]....
        /*00c8*/ 	.word	0x00002390


	//----- nvinfo : EIATTR_MAX_THREADS
	.align		4
.L_1653:
        /*00cc*/ 	.byte	0x04, 0x05
        /*00ce*/ 	.short	(.L_1655 - .L_1654)
.L_1654:
        /*00d0*/ 	.word	0x000001a0
        /*00d4*/ 	.word	0x00000001
        /*00d8*/ 	.word	0x00000001


	//----- nvinfo : EIATTR_CRS_STACK_SIZE
	.align		4
.L_1655:
        /*00dc*/ 	.byte	0x04, 0x1e
        /*00de*/ 	.short	(.L_1657 - .L_1656)
.L_1656:
        /*00e0*/ 	.word	0x00000000


	//----- nvinfo : EIATTR_CBANK_PARAM_SIZE
	.align		4
.L_1657:
        /*00e4*/ 	.byte	0x03, 0x19
        /*00e6*/ 	.short	0x00a0


	//----- nvinfo : EIATTR_PARAM_CBANK
	.align		4
        /*00e8*/ 	.byte	0x04, 0x0a
        /*00ea*/ 	.short	(.L_1659 - .L_1658)
	.align		4
.L_1658:
        /*00ec*/ 	.word	index@(.nv.constant0._Z35group_norm_nhwc_fwd_one_pass_kernelI11Fp32IOFp32WLi64ELi26ELi416EEv26Group_norm_nhwc_fwd_params)
        /*00f0*/ 	.short	0x0380
        /*00f2*/ 	.short	0x00a0


	//----- nvinfo : EIATTR_SW_WAR
	.align		4
.L_1659:
        /*00f4*/ 	.byte	0x04, 0x36
        /*00f6*/ 	.short	(.L_1661 - .L_1660)
.L_1660:
        /*00f8*/ 	.word	0x00000008
.L_1661:


//--------------------- .nv.info._Z35group_norm_nhwc_fwd_one_pass_kernelI11Fp32IOFp32WLi128ELi26ELi416EEv26Group_norm_nhwc_fwd_params --------------------------
	.section	.nv.info._Z35group_norm_nhwc_fwd_one_pass_kernelI11Fp32IOFp32WLi128ELi26ELi416EEv26Group_norm_nhwc_fwd_params,"",@"SHT_CUDA_INFO"
	.sectionflags	@""
	.align	4


	//----- nvinfo : EIATTR_CUDA_API_VERSION
	.align		4
        /*0000*/ 	.byte	0x04, 0x37
        /*0002*/ 	.short	(.L_1663 - .L_1662)
.L_1662:
        /*0004*/ 	.word	0x00000082


	//----- nvinfo : EIATTR_KPARAM_INFO
	.align		4
.L_1663:
        /*0008*/ 	.byte	0x04, 0x17
        /*000a*/ 	.short	(.L_1665 - .L_1664)
.L_1664:
        /*000c*/ 	.word	0x00000000
        /*0010*/ 	.short	0x0000
        /*0012*/ 	.short	0x0000
        /*0014*/ 	.byte	0x00, 0xf0, 0x81, 0x02


	//----- nvinfo : EIATTR_SPARSE_MMA_MASK
	.align		4
.L_1665:
        /*0018*/ 	.byte	0x03, 0x50
        /*001a*/ 	.short	0x0000


	//----- nvinfo : EIATTR_MAXREG_COUNT
	.align		4
        /*001c*/ 	.byte	0x03, 0x1b
        /*001e*/ 	.short	0x0080


	//----- nvinfo : EIATTR_NUM_BARRIERS
	.align		4
        /*0020*/ 	.byte	0x02, 0x4c
        /*0022*/ 	.byte	0x01
	.zero		1


	//----- nvinfo : EIATTR_MERCURY_ISA_VERSION
	.align		4
        /*0024*/ 	.byte	0x03, 0x5f
        /*0026*/ 	.short	0x0101


	//----- nvinfo : EIATTR_INT_WARP_WIDE_INSTR_OFFSETS
	.align		4
        /*0028*/ 	.byte	0x04, 0x31
        /*002a*/ 	.short	(.L_1667 - .L_1666)


	//   ....[0]....
.L_1666:
        /*002c*/ 	.word	0x000012b0


	//   ....[1]....
        /*0030*/ 	.word	0x000012f0


	//   ....[2]....
        /*0034*/ 	.word	0x00001310


	//   ....[3]....
        /*0038*/ 	.word	0x00001340


	//   ....[4]....
        /*003c*/ 	.word	0x00001510


	//   ....[5]....
        /*0040*/ 	.word	0x00001570


	//   ....[6]....
        /*0044*/ 	.word	0x000015b0


	//   ....[7]....
        /*0048*/ 	.word	0x000015c0


	//   ....[8]....
        /*004c*/ 	.word	0x00001870


	//   ....[9]....
        /*0050*/ 	.word	0x00001950


	//   ....[10]....
        /*0054*/ 	.word	0x00001960


	//   ....[11]....
        /*0058*/ 	.word	0x00001a30


	//   ....[12]....
        /*005c*/ 	.word	0x00001bb0


	//   ....[13]....
        /*0060*/ 	.word	0x00001bd0


	//----- nvinfo : EIATTR_COOP_GROUP_MASK_REGIDS
	.align		4
.L_1667:
        /*0064*/ 	.byte	0x04, 0x29
        /*0066*/ 	.short	(.L_1669 - .L_1668)


	//   ....[0]....
.L_1668:
        /*0068*/ 	.word	0xffffffff


	//   ....[1]....
        /*006c*/ 	.word	0xffffffff


	//   ....[2]....
        /*0070*/ 	.word	0xffffffff


	//   ....[3]....
        /*0074*/ 	.word	0xffffffff


	//   ....[4]....
        /*0078*/ 	.word	0xffffffff


	//   ....[5]....
        /*007c*/ 	.word	0xffffffff


	//   ....[6]....
        /*0080*/ 	.word	0xffffffff


	//   ....[7]....
        /*0084*/ 	.word	0xffffffff


	//   ....[8]....
        /*0088*/ 	.word	0xffffffff


	//   ....[9]....
        /*008c*/ 	.word	0xffffffff


	//----- nvinfo : EIATTR_COOP_GROUP_INSTR_OFFSETS
	.align		4
.L_1669:
        /*0090*/ 	.byte	0x04, 0x28
        /*0092*/ 	.short	(.L_1671 - .L_1670)


	//   ....[0]....
.L_1670:
        /*0094*/ 	.word	0x00000a50


	//   ....[1]....
        /*0098*/ 	.word	0x00000a60


	//   ....[2]....
        /*009c*/ 	.word	0x00000a90


	//   ....[3]....
        /*00a0*/ 	.word	0x00000aa0


	//   ....[4]....
        /*00a4*/ 	.word	0x00000ae0


	//   ....[5]....
        /*00a8*/ 	.word	0x00000af0


	//   ....[6]....
        /*00ac*/ 	.word	0x00000b30


	//   ....[7]....
        /*00b0*/ 	.word	0x00000b40


	//   ....[8]....
        /*00b4*/ 	.word	0x00000ba0


	//   ....[9]....
        /*00b8*/ 	.word	0x00000bb0


	//----- nvinfo : EIATTR_VRC_CTA_INIT_COUNT
	.align		4
.L_1671:
        /*00bc*/ 	.byte	0x02, 0x4a
	.zero		1
	.zero		1


	//----- nvinfo : EIATTR_EXIT_INSTR_OFFSETS
	.align		4
        /*00c0*/ 	.byte	0x04, 0x1c
        /*00c2*/ 	.short	(.L_1673 - .L_1672)


	//   ....[0]....
.L_1672:
        /*00c4*/ 	.word	0x00000070


	//   ....[1]....
        /*00c8*/ 	.word	0x00002db0


	//----- nvinfo : EIATTR_MAX_THREADS
	.align		4
.L_1673:
        /*00cc*/ 	.byte	0x04, 0x05
        /*00ce*/ 	.short	(.L_1675 - .L_1674)
.L_1674:
        /*00d0*/ 	.word	0x000001a0
        /*00d4*/ 	.word	0x00000001
        /*00d8*/ 	.word	0x00000001


	//----- nvinfo : EIATTR_CRS_STACK_SIZE
	.align		4
.L_1675:
        /*00dc*/ 	.byte	0x04, 0x1e
        /*00de*/ 	.short	(.L_1677 - .L_1676)
.L_1676:
        /*00e0*/ 	.word	0x00000000


	//----- nvinfo : EIATTR_CBANK_PARAM_SIZE
	.align		4
.L_1677:
        /*00e4*/ 	.byte	0x03, 0x19
        /*00e6*/ 	.short	0x00a0


	//----- nvinfo : EIATTR_PARAM_CBANK
	.align		4
        /*00e8*/ 	.byte	0x04, 0x0a
        /*00ea*/ 	.short	(.L_1679 - .L_1678)
	.align		4
.L_1678:
        /*00ec*/ 	.word	index@(.nv.constant0._Z35group_norm_nhwc_fwd_one_pass_kernelI11Fp32IOFp32WLi128ELi26ELi416EEv26Group_norm_nhwc_fwd_params)
        /*00f0*/ 	.short	0x0380
        /*00f2*/ 	.short	0x00a0


	//----- nvinfo : EIATTR_SW_WAR
	.align		4
.L_1679:
        /*00f4*/ 	.byte	0x04, 0x36
        /*00f6*/ 	.short	(.L_1681 - .L_1680)
.L_1680:
        /*00f8*/ 	.word	0x00000008
.L_1681:


//--------------------- .nv.info._Z35group_norm_nhwc_fwd_one_pass_kernelI11Fp32IOFp32WLi256ELi26ELi416EEv26Group_norm_nhwc_fwd_params --------------------------
	.section	.nv.info._Z35group_norm_nhwc_fwd_one_pass_kernelI11Fp32IOFp32WLi256ELi26ELi416EEv26Group_norm_nhwc_fwd_params,"",@"SHT_CUDA_INFO"
	.sectionflags	@""
	.align	4


	//----- nvinfo : EIATTR_CUDA_API_VERSION
	.align		4
        /*0000*/ 	.byte	0x04, 0x37
        /*0002*/ 	.short	(.L_1683 - .L_1682)
.L_1682:
        /*0004*/ 	.word	0x00000082


	//----- nvinfo : EIATTR_KPARAM_INFO
	.align		4
.L_1683:
        /*0008*/ 	.byte	0x04, 0x17
        /*000a*/ 	.short	(.L_1685 - .L_1684)
.L_1684:
        /*000c*/ 	.word	0x00000000
        /*0010*/ 	.short	0x0000
        /*0012*/ 	.short	0x0000
        /*0014*/ 	.byte	0x00, 0xf0, 0x81, 0x02


	//----- nvinfo : EIATTR_SPARSE_MMA_MASK
	.align		4
.L_1685:
        /*0018*/ 	.byte	0x03, 0x50
        /*001a*/ 	.short	0x0000


	//----- nvinfo : EIATTR_MAXREG_COUNT
	.align		4
        /*001c*/ 	.byte	0x03, 0x1b
        /*001e*/ 	.short	0x0080


	//----- nvinfo : EIATTR_NUM_BARRIERS
	.align		4
        /*0020*/ 	.byte	0x02, 0x4c
        /*0022*/ 	.byte	0x01
	.zero		1


	//----- nvinfo : EIATTR_MERCURY_ISA_VERSION
	.align		4
        /*0024*/ 	.byte	0x03, 0x5f
        /*0026*/ 	.short	0x0101


	//----- nvinfo : EIATTR_COOP_GROUP_MASK_REGIDS
	.align		4
        /*0028*/ 	.byte	0x04, 0x29
        /*002a*/ 	.short	(.L_1687 - .L_1686)


	//   ....[0]....
.L_1686:
        /*002c*/ 	.word	0xffffffff


	//   ....[1]....
        /*0030*/ 	.word	0xffffffff


	//   ....[2]....
        /*0034*/ 	.word	0xffffffff


	//   ....[3]....
        /*0038*/ 	.word	0xffffffff


	//   ....[4]....
        /*003c*/ 	.word	0xffffffff


	//   ....[5]....
        /*0040*/ 	.word	0xffffffff


	//   ....[6]....
        /*0044*/ 	.word	0xffffffff


	//   ....[7]....
        /*0048*/ 	.word	0xffffffff


	//   ....[8]....
        /*004c*/ 	.word	0xffffffff


	//   ....[9]....
        /*0050*/ 	.word	0xffffffff


	//----- nvinfo : EIATTR_COOP_GROUP_INSTR_OFFSETS
	.align		4
.L_1687:
        /*0054*/ 	.byte	0x04, 0x28
        /*0056*/ 	.short	(.L_1689 - .L_1688)


	//   ....[0]....
.L_1688:
        /*0058*/ 	.word	0x00000ed0


	//   ....[1]....
        /*005c*/ 	.word	0x00000ee0


	//   ....[2]....
        /*0060*/ 	.word	0x00000f10


	//   ....[3]....
        /*0064*/ 	.word	0x00000f20


	//   ....[4]....
        /*0068*/ 	.word	0x00000f60


	//   ....[5]....
        /*006c*/ 	.word	0x00000f70


	//   ....[6]....
        /*0070*/ 	.word	0x00000fb0


	//   ....[7]....
        /*0074*/ 	.word	0x00000fc0


	//   ....[8]....
        /*0078*/ 	.word	0x00001040


	//   ....[9]....
        /*007c*/ 	.word	0x00001050


	//----- nvinfo : EIATTR_VRC_CTA_INIT_COUNT
	.align		4
.L_1689:
        /*0080*/ 	.byte	0x02, 0x4a
	.zero		1
	.zero		1


	//----- nvinfo : EIATTR_EXIT_INSTR_OFFSETS
	.align		4
        /*0084*/ 	.byte	0x04, 0x1c
        /*0086*/ 	.short	(.L_1691 - .L_1690)


	//   ....[0]....
.L_1690:
        /*0088*/ 	.word	0x00000060


	//   ....[1]....
        /*008c*/ 	.word	0x00003be0


	//----- nvinfo : EIATTR_MAX_THREADS
	.align		4
.L_1691:
        /*0090*/ 	.byte	0x04, 0x05
        /*0092*/ 	.short	(.L_1693 - .L_1692)
.L_1692:
        /*0094*/ 	.word	0x000001a0
        /*0098*/ 	.word	0x00000001
        /*009c*/ 	.word	0x00000001


	//----- nvinfo : EIATTR_CRS_STACK_SIZE
	.align		4
.L_1693:
        /*00a0*/ 	.byte	0x04, 0x1e
        /*00a2*/ 	.short	(.L_1695 - .L_1694)
.L_1694:
        /*00a4*/ 	.word	0x00000000


	//----- nvinfo : EIATTR_CBANK_PARAM_SIZE
	.align		4
.L_1695:
        /*00a8*/ 	.byte	0x03, 0x19
        /*00aa*/ 	.short	0x00a0


	//----- nvinfo : EIATTR_PARAM_CBANK
	.align		4
        /*00ac*/ 	.byte	0x04, 0x0a
        /*00ae*/ 	.short	(.L_1697 - .L_1696)
	.align		4
.L_1696:
        /*00b0*/ 	.word	index@(.nv.constant0._Z35group_norm_nhwc_fwd_one_pass_kernelI11Fp32IOFp32WLi256ELi26ELi416EEv26Group_norm_nhwc_fwd_params)
        /*00b4*/ 	.short	0x0380
        /*00b6*/ 	.short	0x00a0


	//----- nvinfo : EIATTR_SW_WAR
	.align		4
.L_1697:
        /*00b8*/ 	.byte	0x04, 0x36
        /*00ba*/ 	.short	(.L_1699 - .L_1698)
.L_1698:
        /*00bc*/ 	.word	0x00000008
.L_1699:


//--------------------- .nv.info._Z35group_norm_nhwc_fwd_one_pass_kernelI11Fp32IOFp32WLi512ELi26ELi416EEv26Group_norm_nhwc_fwd_params --------------------------
	.section	.nv.info._Z35group_norm_nhwc_fwd_one_pass_kernelI11Fp32IOFp32WLi512ELi26ELi416EEv26Group_norm_nhwc_fwd_params,"",@"SHT_CUDA_INFO"
	.sectionflags	@""
	.align	4


	//----- nvinfo : EIATTR_CUDA_API_VERSION
	.align		4
        /*0000*/ 	.byte	0x04, 0x37
        /*0002*/ 	.short	(.L_1701 - .L_1700)
.L_1700:
        /*0004*/ 	.word	0x00000082


	//----- nvinfo : EIATTR_KPARAM_INFO
	.align		4
.L_1701:
        /*0008*/ 	.byte	0x04, 0x17
        /*000a*/ 	.short	(.L_1703 - .L_1702)
.L_1702:
        /*000c*/ 	.word	0x00000000
        /*0010*/ 	.short	0x0000
        /*0012*/ 	.short	0x0000
        /*0014*/ 	.byte	0x00, 0xf0, 0x81, 0x02


	//----- nvinfo : EIATTR_SPARSE_MMA_MASK
	.align		4
.L_1703:
        /*0018*/ 	.byte	0x03, 0x50
        /*001a*/ 	.short	0x0000


	//----- nvinfo : EIATTR_MAXREG_COUNT
	.align		4
        /*001c*/ 	.byte	0x03, 0x1b
        /*001e*/ 	.short	0x0080


	//----- nvinfo : EIATTR_NUM_BARRIERS
	.align		4
        /*0020*/ 	.byte	0x02, 0x4c
        /*0022*/ 	.byte	0x01
	.zero		1


	//----- nvinfo : EIATTR_MERCURY_ISA_VERSION
	.align		4
        /*0024*/ 	.byte	0x03, 0x5f
        /*0026*/ 	.short	0x0101


	//----- nvinfo : EIATTR_COOP_GROUP_MASK_REGIDS
	.align		4
        /*0028*/ 	.byte	0x04, 0x29
        /*002a*/ 	.short	(.L_1705 - .L_1704)


	//   ....[0]....
.L_1704:
        /*002c*/ 	.word	0xffffffff


	//   ....[1]....
        /*0030*/ 	.word	0xffffffff


	//   ....[2]....
        /*0034*/ 	.word	0xffffffff


	//   ....[3]....
        /*0038*/ 	.word	0xffffffff


	//   ....[4]....
        /*003c*/ 	.word	0xffffffff


	//   ....[5]....
        /*0040*/ 	.word	0xffffffff


	//   ....[6]....
        /*0044*/ 	.word	0xffffffff


	//   ....[7]....
        /*0048*/ 	.word	0xffffffff


	//   ....[8]....
        /*004c*/ 	.word	0xffffffff


	//   ....[9]....
        /*0050*/ 	.word	0xffffffff


	//----- nvinfo : EIATTR_COOP_GROUP_INSTR_OFFSETS
	.align		4
.L_1705:
        /*0054*/ 	.byte	0x04, 0x28
        /*0056*/ 	.short	(.L_1707 - .L_1706)


	//   ....[0]....
.L_1706:
        /*0058*/ 	.word	0x00001930


	//   ....[1]....
        /*005c*/ 	.word	0x00001940


	//   ....[2]....
        /*0060*/ 	.word	0x00001970


	//   ....[3]....
        /*0064*/ 	.word	0x00001980


	//   ....[4]....
        /*0068*/ 	.word	0x000019c0


	//   ....[5]....
        /*006c*/ 	.word	0x000019d0


	//   ....[6]....
        /*0070*/ 	.word	0x00001a10


	//   ....[7]....
        /*0074*/ 	.word	0x00001a20


	//   ....[8]....
        /*0078*/ 	.word	0x00001aa0


	//   ....[9]....
        /*007c*/ 	.word	0x00001ab0


	//----- nvinfo : EIATTR_VRC_CTA_INIT_COUNT
	.align		4
.L_1707:
        /*0080*/ 	.byte	0x02, 0x4a
	.zero		1
	.zero		1


	//----- nvinfo : EIATTR_EXIT_INSTR_OFFSETS
	.align		4
        /*0084*/ 	.byte	0x04, 0x1c
        /*0086*/ 	.short	(.L_1709 - .L_1708)


	//   ....[0]....
.L_1708:
        /*0088*/ 	.word	0x00000060


	//   ....[1]....
        /*008c*/ 	.word	0x00006080


	//----- nvinfo : EIATTR_MAX_THREADS
	.align		4
.L_1709:
        /*0090*/ 	.byte	0x04, 0x05
        /*0092*/ 	.short	(.L_1711 - .L_1710)
.L_1710:
        /*0094*/ 	.word	0x000001a0
        /*0098*/ 	.word	0x00000001
        /*009c*/ 	.word	0x00000001


	//----- nvinfo : EIATTR_CRS_STACK_SIZE
	.align		4
.L_1711:
        /*00a0*/ 	.byte	0x04, 0x1e
        /*00a2*/ 	.short	(.L_1713 - .L_1712)
.L_1712:
        /*00a4*/ 	.word	0x00000000


	//----- nvinfo : EIATTR_CBANK_PARAM_SIZE
	.align		4
.L_1713:
        /*00a8*/ 	.byte	0x03, 0x19
        /*00aa*/ 	.short	0x00a0


	//----- nvinfo : EIATTR_PARAM_CBANK
	.align		4
        /*00ac*/ 	.byte	0x04, 0x0a
        /*00ae*/ 	.short	(.L_1715 - .L_1714)
	.align		4
.L_1714:
        /*00b0*/ 	.word	index@(.nv.constant0._Z35group_norm_nhwc_fwd_one_pass_kernelI11Fp32IOFp32WLi512ELi26ELi416EEv26Group_norm_nhwc_fwd_params)
        /*00b4*/ 	.short	0x0380
        /*00b6*/ 	.short	0x00a0


	//----- nvinfo : EIATTR_SW_WAR
	.align		4
.L_1715:
        /*00b8*/ 	.byte	0x04, 0x36
        /*00ba*/ 	.short	(.L_1717 - .L_1716)
.L_1716:
        /*00bc*/ 	.word	0x00000008
.L_1717:


//--------------------- .nv.info._Z35group_norm_nhwc_fwd_one_pass_kernelI11Fp32IOBf16WLi64ELi26ELi416EEv26Group_norm_nhwc_fwd_params --------------------------
	.section	.nv.info._Z35group_norm_nhwc_fwd_one_pass_kernelI11Fp32IOBf16WLi64ELi26ELi416EEv26Group_norm_nhwc_fwd_params,"",@"SHT_CUDA_INFO"
	.sectionflags	@""
	.align	4


	//----- nvinfo : EIATTR_CUDA_API_VERSION
	.align		4
        /*0000*/ 	.byte	0x04, 0x37
        /*0002*/ 	.short	(.L_1719 - .L_1718)
.L_1718:
        /*0004*/ 	.word	0x00000082


	//----- nvinfo : EIATTR_KPARAM_INFO
	.align		4
.L_1719:
        /*0008*/ 	.byte	0x04, 0x17
        /*000a*/ 	.short	(.L_1721 - .L_1720)
.L_1720:
        /*000c*/ 	.word	0x00000000
        /*0010*/ 	.short	0x0000
        /*0012*/ 	.short	0x0000
        /*0014*/ 	.byte	0x00, 0xf0, 0x81, 0x02


	//----- nvinfo : EIATTR_SPARSE_MMA_MASK
	.align		4
.L_1721:
        /*0018*/ 	.byte	0x03, 0x50
        /*001a*/ 	.short	0x0000


	//----- nvinfo : EIATTR_MAXREG_COUNT
	.align		4
        /*001c*/ 	.byte	0x03, 0x1b
        /*001e*/ 	.short	0x0080


	//----- nvinfo : EIATTR_NUM_BARRIERS
	.align		4
        /*0020*/ 	.byte	0x02, 0x4c
        /*0022*/ 	.byte	0x01
	.zero		1


	//----- nvinfo : EIATTR_MERCURY_ISA_VERSION
	.align		4
        /*0024*/ 	.byte	0x03, 0x5f
        /*0026*/ 	.short	0x0101


	//----- nvinfo : EIATTR_INT_WARP_WIDE_INSTR_OFFSETS
	.align		4
        /*0028*/ 	.byte	0x04, 0x31
        /*002a*/ 	.short	(.L_1723 - .L_1722)


	//   ....[0]....
.L_1722:
        /*002c*/ 	.word	0x00000f80


	//   ....[1]....
        /*0030*/ 	.word	0x00000fa0


	//   ....[2]....
        /*0034*/ 	.word	0x00001080


	//   ....[3]....
        /*0038*/ 	.word	0x000010d0


	//   ....[4]....
        /*003c*/ 	.word	0x000011b0


	//   ....[5]....
        /*0040*/ 	.word	0x00001230


	//   ....[6]....
        /*0044*/ 	.word	0x00001300


	//   ....[7]....
        /*0048*/ 	.word	0x00001320


	//   ....[8]....
        /*004c*/ 	.word	0x00001560


	//   ....[9]....
        /*0050*/ 	.word	0x00001650


	//   ....[10]....
        /*0054*/ 	.word	0x00001670


	//   ....[11]....
        /*0058*/ 	.word	0x00001690


	//   ....[12]....
        /*005c*/ 	.word	0x000018b0


	//   ....[13]....
        /*0060*/ 	.word	0x000018d0


	//----- nvinfo : EIATTR_COOP_GROUP_MASK_REGIDS
	.align		4
.L_1723:
        /*0064*/ 	.byte	0x04, 0x29
        /*0066*/ 	.short	(.L_1725 - .L_1724)


	//   ....[0]....
.L_1724:
        /*0068*/ 	.word	0xffffffff


	//   ....[1]....
        /*006c*/ 	.word	0xffffffff


	//   ....[2]....
        /*0070*/ 	.word	0xffffffff


	//   ....[3]....
        /*0074*/ 	.word	0xffffffff


	//   ....[4]....
        /*0078*/ 	.word	0xffffffff


	//   ....[5]....
        /*007c*/ 	.word	0xffffffff


	//   ....[6]....
        /*0080*/ 	.word	0xffffffff


	//   ....[7]....
        /*0084*/ 	.word	0xffffffff


	//   ....[8]....
        /*0088*/ 	.word	0xffffffff


	//   ....[9]....
        /*008c*/ 	.word	0xffffffff


	//----- nvinfo : EIATTR_COOP_GROUP_INSTR_OFFSETS
	.align		4
.L_1725:
        /*0090*/ 	.byte	0x04, 0x28
        /*0092*/ 	.short	(.L_1727 - .L_1726)


	//   ....[0]....
.L_1726:
        /*0094*/ 	.word	0x00000760


	//   ....[1]....
        /*0098*/ 	.word	0x00000770


	//   ....[2]....
        /*009c*/ 	.word	0x000007a0


	//   ....[3]....
        /*00a0*/ 	.word	0x000007c0


	//   ....[4]....
        /*00a4*/ 	.word	0x000007f0


	//   ....[5]....
        /*00a8*/ 	.word	0x00000810


	//   ....[6]....
        /*00ac*/ 	.word	0x00000840


	//   ....[7]....
        /*00b0*/ 	.word	0x00000860


	//   ....[8]....
        /*00b4*/ 	.word	0x000008b0


	//   ....[9]....
        /*00b8*/ 	.word	0x000008c0


	//----- nvinfo : EIATTR_VRC_CTA_INIT_COUNT
	.align		4
.L_1727:
        /*00bc*/ 	.byte	0x02, 0x4a
	.zero		1
	.zero		1


	//----- nvinfo : EIATTR_EXIT_INSTR_OFFSETS
	.align		4
        /*00c0*/ 	.byte	0x04, 0x1c
        /*00c2*/ 	.short	(.L_1729 - .L_1728)


	//   ....[0]....
.L_1728:
        /*00c4*/ 	.word	0x00000070


	//   ....[1]....
        /*00c8*/ 	.word	0x000023f0


	//----- nvinfo : EIATTR_MAX_THREADS
	.align		4
.L_1729:
        /*00cc*/ 	.byte	0x04, 0x05
        /*00ce*/ 	.short	(.L_1731 - .L_1730)
.L_1730:
        /*00d0*/ 	.word	0x000001a0
        /*00d4*/ 	.word	0x00000001
        /*00d8*/ 	.word	0x00000001


	//----- nvinfo : EIATTR_CRS_STACK_SIZE
	.align		4
.L_1731:
        /*00dc*/ 	.byte	0x04, 0x1e
        /*00de*/ 	.short	(.L_1733 - .L_1732)
.L_1732:
        /*00e0*/ 	.word	0x00000000


	//----- nvinfo : EIATTR_CBANK_PARAM_SIZE
	.align		4
.L_1733:
        /*00e4*/ 	.byte	0x03, 0x19
        /*00e6*/ 	.short	0x00a0


	//----- nvinfo : EIATTR_PARAM_CBANK
	.align		4
        /*00e8*/ 	.byte	0x04, 0x0a
        /*00ea*/ 	.short	(.L_1735 - .L_1734)
	.align		4
.L_1734:
        /*00ec*/ 	.word	index@(.nv.constant0._Z35group_norm_nhwc_fwd_one_pass_kernelI11Fp32IOBf16WLi64ELi26ELi416EEv26Group_norm_nhwc_fwd_params)
        /*00f0*/ 	.short	0x0380
        /*00f2*/ 	.short	0x00a0


	//----- nvinfo : EIATTR_SW_WAR
	.align		4
.L_1735:
        /*00f4*/ 	.byte	0x04, 0x36
        /*00f6*/ 	.short	(.L_1737 - .L_1736)
.L_1736:
        /*00f8*/ 	.word	0x00000008
.L_1737:


//--------------------- .nv.info._Z35group_norm_nhwc_fwd_one_pass_kernelI11Fp32IOBf16WLi128ELi26ELi416EEv26Group_norm_nhwc_fwd_params --------------------------
	.section	.nv.info._Z35group_norm_nhwc_fwd_one_pass_kernelI11Fp32IOBf16WLi128ELi26ELi416EEv26Group_norm_nhwc_fwd_params,"",@"SHT_CUDA_INFO"
	.sectionflags	@""
	.align	4


	//----- nvinfo : EIATTR_CUDA_API_VERSION
	.align		4
        /*0000*/ 	.byte	0x04, 0x37
        /*0002*/ 	.short	(.L_1739 - .L_1738)
.L_1738:
        /*0004*/ 	.word	0x00000082


	//----- nvinfo : EIATTR_KPARAM_INFO
	.align		4
.L_1739:
        /*0008*/ 	.byte	0x04, 0x17
        /*000a*/ 	.short	(.L_1741 - .L_1740)
.L_1740:
        /*000c*/ 	.word	0x00000000
        /*0010*/ 	.short	0x0000
        /*0012*/ 	.short	0x0000
        /*0014*/ 	.byte	0x00, 0xf0, 0x81, 0x02


	//----- nvinfo : EIATTR_SPARSE_MMA_MASK
	.align		4
.L_1741:
        /*0018*/ 	.byte	0x03, 0x50
        /*001a*/ 	.short	0x0000


	//----- nvinfo : EIATTR_MAXREG_COUNT
	.align		4
        /*001c*/ 	.byte	0x03, 0x1b
        /*001e*/ 	.short	0x0080


	//----- nvinfo : EIATTR_NUM_BARRIERS
	.align		4
        /*0020*/ 	.byte	0x02, 0x4c
        /*0022*/ 	.byte	0x01
	.zero		1


	//----- nvinfo : EIATTR_MERCURY_ISA_VERSION
	.align		4
        /*0024*/ 	.byte	0x03, 0x5f
        /*0026*/ 	.short	0x0101


	//----- nvinfo : EIATTR_INT_WARP_WIDE_INSTR_OFFSETS
	.align		4
        /*0028*/ 	.byte	0x04, 0x31
        /*002a*/ 	.short	(.L_1743 - .L_1742)


	//   ....[0]....
.L_1742:
        /*002c*/ 	.word	0x000012c0


	//   ....[1]....
        /*0030*/ 	.word	0x000012f0


	//   ....[2]....
        /*0034*/ 	.word	0x00001300


	//   ....[3]....
        /*0038*/ 	.word	0x00001340


	//   ....[4]....
        /*003c*/ 	.word	0x00001510


	//   ....[5]....
        /*0040*/ 	.word	0x00001570


	//   ....[6]....
        /*0044*/ 	.word	0x000015a0


	//   ....[7]....
        /*0048*/ 	.word	0x000015c0


	//   ....[8]....
        /*004c*/ 	.word	0x00001870


	//   ....[9]....
        /*0050*/ 	.word	0x00001950


	//   ....[10]....
        /*0054*/ 	.word	0x00001960


	//   ....[11]....
        /*0058*/ 	.word	0x00001a30


	//   ....[12]....
        /*005c*/ 	.word	0x00001bb0


	//   ....[13]....
        /*0060*/ 	.word	0x00001bd0


	//----- nvinfo : EIATTR_COOP_GROUP_MASK_REGIDS
	.align		4
.L_1743:
        /*0064*/ 	.byte	0x04, 0x29
        /*0066*/ 	.short	(.L_1745 - .L_1744)


	//   ....[0]....
.L_1744:
        /*0068*/ 	.word	0xffffffff


	//   ....[1]....
        /*006c*/ 	.word	0xffffffff


	//   ....[2]....
        /*0070*/ 	.word	0xffffffff


	//   ....[3]....
        /*0074*/ 	.word	0xffffffff


	//   ....[4]....
        /*0078*/ 	.word	0xffffffff


	//   ....[5]....
        /*007c*/ 	.word	0xffffffff


	//   ....[6]....
        /*0080*/ 	.word	0xffffffff


	//   ....[7]....
        /*0084*/ 	.word	0xffffffff


	//   ....[8]....
        /*0088*/ 	.word	0xffffffff


	//   ....[9]....
        /*008c*/ 	.word	0xffffffff


	//----- nvinfo : EIATTR_COOP_GROUP_INSTR_OFFSETS
	.align		4
.L_1745:
        /*0090*/ 	.byte	0x04, 0x28
        /*0092*/ 	.short	(.L_1747 - .L_1746)


	//   ....[0]....
.L_1746:
        /*0094*/ 	.word	0x00000a50


	//   ....[1]....
        /*0098*/ 	.word	0x00000a60


	//   ....[2]....
        /*009c*/ 	.word	0x00000a90


	//   ....[3]....
        /*00a0*/ 	.word	0x00000aa0


	//   ....[4]....
        /*00a4*/ 	.word	0x00000ae0


	//   ....[5]....
        /*00a8*/ 	.word	0x00000af0


	//   ....[6]....
        /*00ac*/ 	.word	0x00000b30


	//   ....[7]....
        /*00b0*/ 	.word	0x00000b40


	//   ....[8]....
        /*00b4*/ 	.word	0x00000ba0


	//   ....[9]....
        /*00b8*/ 	.word	0x00000bb0


	//----- nvinfo : EIATTR_VRC_CTA_INIT_COUNT
	.align		4
.L_1747:
        /*00bc*/ 	.byte	0x02, 0x4a
	.zero		1
	.zero		1


	//----- nvinfo : EIATTR_EXIT_INSTR_OFFSETS
	.align		4
        /*00c0*/ 	.byte	0x04, 0x1c
        /*00c2*/ 	.short	(.L_1749 - .L_1748)


	//   ....[0]....
.L_1748:
        /*00c4*/ 	.word	0x00000070


	//   ....[1]....
        /*00c8*/ 	.word	0x00002e10


	//----- nvinfo : EIATTR_MAX_THREADS
	.align		4
.L_1749:
        /*00cc*/ 	.byte	0x04, 0x05
        /*00ce*/ 	.short	(.L_1751 - .L_1750)
.L_1750:
        /*00d0*/ 	.word	0x000001a0
        /*00d4*/ 	.word	0x00000001
        /*00d8*/ 	.word	0x00000001


	//----- nvinfo : EIATTR_CRS_STACK_SIZE
	.align		4
.L_1751:
        /*00dc*/ 	.byte	0x04, 0x1e
        /*00de*/ 	.short	(.L_1753 - .L_1752)
.L_1752:
        /*00e0*/ 	.word	0x00000000


	//----- nvinfo : EIATTR_CBANK_PARAM_SIZE
	.align		4
.L_1753:
        /*00e4*/ 	.byte	0x03, 0x19
        /*00e6*/ 	.short	0x00a0


	//----- nvinfo : EIATTR_PARAM_CBANK
	.align		4
        /*00e8*/ 	.byte	0x04, 0x0a
        /*00ea*/ 	.short	(.L_1755 - .L_1754)
	.align		4
.L_1754:
        /*00ec*/ 	.word	index@(.nv.constant0._Z35group_norm_nhwc_fwd_one_pass_kernelI11Fp32IOBf16WLi128ELi26ELi416EEv26Group_norm_nhwc_fwd_params)
        /*00f0*/ 	.short	0x0380
        /*00f2*/ 	.short	0x00a0


	//----- nvinfo : EIATTR_SW_WAR
	.align		4
.L_1755:
        /*00f4*/ 	.byte	0x04, 0x36
        /*00f6*/ 	.short	(.L_1757 - .L_1756)
.L_1756:
        /*00f8*/ 	.word	0x00000008
.L_1757:


//--------------------- .nv.info._Z35group_norm_nhwc_fwd_one_pass_kernelI11Fp32IOBf16WLi256ELi26ELi416EEv26Group_norm_nhwc_fwd_params --------------------------
	.section	.nv.info._Z35group_norm_nhwc_fwd_one_pass_kernelI11Fp32IOBf16WLi256ELi26ELi416EEv26Group_norm_nhwc_fwd_params,"",@"SHT_CUDA_INFO"
	.sectionflags	@""
	.align	4


	//----- nvinfo : EIATTR_CUDA_API_VERSION
	.align		4
        /*0000*/ 	.byte	0x04, 0x37
        /*0002*/ 	.short	(.L_1759 - .L_1758)
.L_1758:
        /*0004*/ 	.word	0x00000082


	//----- nvinfo : EIATTR_KPARAM_INFO
	.align		4
.L_1759:
        /*0008*/ 	.byte	0x04, 0x17
        /*000a*/ 	.short	(.L_1761 - .L_1760)
.L_1760:
        /*000c*/ 	.word	0x00000000
        /*0010*/ 	.short	0x0000
        /*0012*/ 	.short	0x0000
        /*0014*/ 	.byte	0x00, 0xf0, 0x81, 0x02


	//----- nvinfo : EIATTR_SPARSE_MMA_MASK
	.align		4
.L_1761:
        /*0018*/ 	.byte	0x03, 0x50
        /*001a*/ 	.short	0x0000


	//----- nvinfo : EIATTR_MAXREG_COUNT
	.align		4
        /*001c*/ 	.byte	0x03, 0x1b
        /*001e*/ 	.short	0x0080


	//----- nvinfo : EIATTR_NUM_BARRIERS
	.align		4
        /*0020*/ 	.byte	0x02, 0x4c
        /*0022*/ 	.byte	0x01
	.zero		1


	//----- nvinfo : EIATTR_MERCURY_ISA_VERSION
	.align		4
        /*0024*/ 	.byte	0x03, 0x5f
        /*0026*/ 	.short	0x0101


	//----- nvinfo : EIATTR_COOP_GROUP_MASK_REGIDS
	.align		4
        /*0028*/ 	.byte	0x04, 0x29
        /*002a*/ 	.short	(.L_1763 - .L_1762)


	//   ....[0]....
.L_1762:
        /*002c*/ 	.word	0xffffffff


	//   ....[1]....
        /*0030*/ 	.word	0xffffffff


	//   ....[2]....
        /*0034*/ 	.word	0xffffffff


	//   ....[3]....
        /*0038*/ 	.word	0xffffffff


	//   ....[4]....
        /*003c*/ 	.word	0xffffffff


	//   ....[5]....
        /*0040*/ 	.word	0xffffffff


	//   ....[6]....
        /*0044*/ 	.word	0xffffffff


	//   ....[7]....
        /*0048*/ 	.word	0xffffffff


	//   ....[8]....
        /*004c*/ 	.word	0xffffffff


	//   ....[9]....
        /*0050*/ 	.word	0xffffffff


	//----- nvinfo : EIATTR_COOP_GROUP_INSTR_OFFSETS
	.align		4
.L_1763:
        /*0054*/ 	.byte	0x04, 0x28
        /*0056*/ 	.short	(.L_1765 - .L_1764)


	//   ....[0]....
.L_1764:
        /*0058*/ 	.word	0x00000ed0


	//   ....[1]....
        /*005c*/ 	.word	0x00000ee0


	//   ....[2]....
        /*0060*/ 	.word	0x00000f10


	//   ....[3]....
        /*0064*/ 	.word	0x00000f20


	//   ....[4]....
        /*0068*/ 	.word	0x00000f60


	//   ....[5]....
        /*006c*/ 	.word	0x00000f70


	//   ....[6]....
        /*0070*/ 	.word	0x00000fb0


	//   ....[7]....
        /*0074*/ 	.word	0x00000fc0


	//   ....[8]....
        /*0078*/ 	.word	0x00001040


	//   ....[9]....
        /*007c*/ 	.word	0x00001050


	//----- nvinfo : EIATTR_VRC_CTA_INIT_COUNT
	.align		4
.L_1765:
        /*0080*/ 	.byte	0x02, 0x4a
	.zero		1
	.zero		1


	//----- nvinfo : EIATTR_EXIT_INSTR_OFFSETS
	.align		4
        /*0084*/ 	.byte	0x04, 0x1c
        /*0086*/ 	.short	(.L_1767 - .L_1766)


	//   ....[0]....
.L_1766:
        /*0088*/ 	.word	0x00000060


	//   ....[1]....
        /*008c*/ 	.word	0x00003c40


	//----- nvinfo : EIATTR_MAX_THREADS
	.align		4
.L_1767:
        /*0090*/ 	.byte	0x04, 0x05
        /*0092*/ 	.short	(.L_1769 - .L_1768)
.L_1768:
        /*0094*/ 	.word	0x000001a0
        /*0098*/ 	.word	0x00000001
        /*009c*/ 	.word	0x00000001


	//----- nvinfo : EIATTR_CRS_STACK_SIZE
	.align		4
.L_1769:
        /*00a0*/ 	.byte	0x04, 0x1e
        /*00a2*/ 	.short	(.L_1771 - .L_1770)
.L_1770:
        /*00a4*/ 	.word	0x00000000


	//----- nvinfo : EIATTR_CBANK_PARAM_SIZE
	.align		4
.L_1771:
        /*00a8*/ 	.byte	0x03, 0x19
        /*00aa*/ 	.short	0x00a0


	//----- nvinfo : EIATTR_PARAM_CBANK
	.align		4
        /*00ac*/ 	.byte	0x04, 0x0a
        /*00ae*/ 	.short	(.L_1773 - .L_1772)
	.align		4
.L_1772:
        /*00b0*/ 	.word	index@(.nv.constant0._Z35group_norm_nhwc_fwd_one_pass_kernelI11Fp32IOBf16WLi256ELi26ELi416EEv26Group_norm_nhwc_fwd_params)
        /*00b4*/ 	.short	0x0380
        /*00b6*/ 	.short	0x00a0


	//----- nvinfo : EIATTR_SW_WAR
	.align		4
.L_1773:
        /*00b8*/ 	.byte	0x04, 0x36
        /*00ba*/ 	.short	(.L_1775 - .L_1774)
.L_1774:
        /*00bc*/ 	.word	0x00000008
.L_1775:


//--------------------- .nv.info._Z35group_norm_nhwc_fwd_one_pass_kernelI11Fp32IOBf16WLi512ELi26ELi416EEv26Group_norm_nhwc_fwd_params --------------------------
	.section	.nv.info._Z35group_norm_nhwc_fwd_one_pass_kernelI11Fp32IOBf16WLi512ELi26ELi416EEv26Group_norm_nhwc_fwd_params,"",@"SHT_CUDA_INFO"
	.sectionflags	@""
	.align	4


	//----- nvinfo : EIATTR_CUDA_API_VERSION
	.align		4
        /*0000*/ 	.byte	0x04, 0x37
        /*0002*/ 	.short	(.L_1777 - .L_1776)
.L_1776:
        /*0004*/ 	.word	0x00000082


	//----- nvinfo : EIATTR_KPARAM_INFO
	.align		4
.L_1777:
        /*0008*/ 	.byte	0x04, 0x17
        /*000a*/ 	.short	(.L_1779 - .L_1778)
.L_1778:
        /*000c*/ 	.word	0x00000000
        /*0010*/ 	.short	0x0000
        /*0012*/ 	.short	0x0000
        /*0014*/ 	.byte	0x00, 0xf0, 0x81, 0x02


	//----- nvinfo : EIATTR_SPARSE_MMA_MASK
	.align		4
.L_1779:
        /*0018*/ 	.byte	0x03, 0x50
        /*001a*/ 	.short	0x0000


	//----- nvinfo : EIATTR_MAXREG_COUNT
	.align		4
        /*001c*/ 	.byte	0x03, 0x1b
        /*001e*/ 	.short	0x0080


	//----- nvinfo : EIATTR_NUM_BARRIERS
	.align		4
        /*0020*/ 	.byte	0x02, 0x4c
        /*0022*/ 	.byte	0x01
	.zero		1


	//----- nvinfo : EIATTR_MERCURY_ISA_VERSION
	.align		4
        /*0024*/ 	.byte	0x03, 0x5f
        /*0026*/ 	.short	0x0101


	//----- nvinfo : EIATTR_COOP_GROUP_MASK_REGIDS
	.align		4
        /*0028*/ 	.byte	0x04, 0x29
        /*002a*/ 	.short	(.L_1781 - .L_1780)


	//   ....[0]....
.L_1780:
        /*002c*/ 	.word	0xffffffff


	//   ....[1]....
        /*0030*/ 	.word	0xffffffff


	//   ....[2]....
        /*0034*/ 	.word	0xffffffff


	//   ....[3]....
        /*0038*/ 	.word	0xffffffff


	//   ....[4]....
        /*003c*/ 	.word	0xffffffff


	//   ....[5]....
        /*0040*/ 	.word	0xffffffff


	//   ....[6]....
        /*0044*/ 	.word	0xffffffff


	//   ....[7]....
        /*0048*/ 	.word	0xffffffff


	//   ....[8]....
        /*004c*/ 	.word	0xffffffff


	//   ....[9]....
        /*0050*/ 	.word	0xffffffff


	//----- nvinfo : EIATTR_COOP_GROUP_INSTR_OFFSETS
	.align		4
.L_1781:
        /*0054*/ 	.byte	0x04, 0x28
        /*0056*/ 	.short	(.L_1783 - .L_1782)


	//   ....[0]....
.L_1782:
        /*0058*/ 	.word	0x00001930


	//   ....[1]....
        /*005c*/ 	.word	0x00001940


	//   ....[2]....
        /*0060*/ 	.word	0x00001970


	//   ....[3]....
        /*0064*/ 	.word	0x00001980


	//   ....[4]....
        /*0068*/ 	.word	0x000019c0


	//   ....[5]....
        /*006c*/ 	.word	0x000019d0


	//   ....[6]....
        /*0070*/ 	.word	0x00001a10


	//   ....[7]....
        /*0074*/ 	.word	0x00001a20


	//   ....[8]....
        /*0078*/ 	.word	0x00001aa0


	//   ....[9]....
        /*007c*/ 	.word	0x00001ab0


	//----- nvinfo : EIATTR_VRC_CTA_INIT_COUNT
	.align		4
.L_1783:
        /*0080*/ 	.byte	0x02, 0x4a
	.zero		1
	.zero		1


	//----- nvinfo : EIATTR_EXIT_INSTR_OFFSETS
	.align		4
        /*0084*/ 	.byte	0x04, 0x1c
        /*0086*/ 	.short	(.L_1785 - .L_1784)


	//   ....[0]....
.L_1784:
        /*0088*/ 	.word	0x00000060


	//   ....[1]....
        /*008c*/ 	.word	0x000060e0


	//----- nvinfo : EIATTR_MAX_THREADS
	.align		4
.L_1785:
        /*0090*/ 	.byte	0x04, 0x05
        /*0092*/ 	.short	(.L_1787 - .L_1786)
.L_1786:
        /*0094*/ 	.word	0x000001a0
        /*0098*/ 	.word	0x00000001
        /*009c*/ 	.word	0x00000001


	//----- nvinfo : EIATTR_CRS_STACK_SIZE
	.align		4
.L_1787:
        /*00a0*/ 	.byte	0x04, 0x1e
        /*00a2*/ 	.short	(.L_1789 - .L_1788)
.L_1788:
        /*00a4*/ 	.word	0x00000000


	//----- nvinfo : EIATTR_CBANK_PARAM_SIZE
	.align		4
.L_1789:
        /*00a8*/ 	.byte	0x03, 0x19
        /*00aa*/ 	.short	0x00a0


	//----- nvinfo : EIATTR_PARAM_CBANK
	.align		4
        /*00ac*/ 	.byte	0x04, 0x0a
        /*00ae*/ 	.short	(.L_1791 - .L_1790)
	.align		4
.L_1790:
        /*00b0*/ 	.word	index@(.nv.constant0._Z35group_norm_nhwc_fwd_one_pass_kernelI11Fp32IOBf16WLi512ELi26ELi416EEv26Group_norm_nhwc_fwd_params)
        /*00b4*/ 	.short	0x0380
        /*00b6*/ 	.short	0x00a0


	//----- nvinfo : EIATTR_SW_WAR
	.align		4
.L_1791:
        /*00b8*/ 	.byte	0x04, 0x36
        /*00ba*/ 	.short	(.L_1793 - .L_1792)
.L_1792:
        /*00bc*/ 	.word	0x00000008
.L_1793:


//--------------------- .nv.info._Z35group_norm_nhwc_fwd_one_pass_kernelI11Fp32IOFp16WLi64ELi26ELi416EEv26Group_norm_nhwc_fwd_params --------------------------
	.section	.nv.info._Z35group_norm_nhwc_fwd_one_pass_kernelI11Fp32IOFp16WLi64ELi26ELi416EEv26Group_norm_nhwc_fwd_params,"",@"SHT_CUDA_INFO"
	.sectionflags	@""
	.align	4


	//----- nvinfo : EIATTR_CUDA_API_VERSION
	.align		4
        /*0000*/ 	.byte	0x04, 0x37
        /*0002*/ 	.short	(.L_1795 - .L_1794)
.L_1794:
        /*0004*/ 	.word	0x00000082


	//----- nvinfo : EIATTR_KPARAM_INFO
	.align		4
.L_1795:
        /*0008*/ 	.byte	0x04, 0x17
        /*000a*/ 	.short	(.L_1797 - .L_1796)
.L_1796:
        /*000c*/ 	.word	0x00000000
        /*0010*/ 	.short	0x0000
        /*0012*/ 	.short	0x0000
        /*0014*/ 	.byte	0x00, 0xf0, 0x81, 0x02


	//----- nvinfo : EIATTR_SPARSE_MMA_MASK
	.align		4
.L_1797:
        /*0018*/ 	.byte	0x03, 0x50
        /*001a*/ 	.short	0x0000


	//----- nvinfo : EIATTR_MAXREG_COUNT
	.align		4
        /*001c*/ 	.byte	0x03, 0x1b
        /*001e*/ 	.short	0x0080


	//----- nvinfo : EIATTR_NUM_BARRIERS
	.align		4
        /*0020*/ 	.byte	0x02, 0x4c
        /*0022*/ 	.byte	0x01
	.zero		1


	//----- nvinfo : EIATTR_MERCURY_ISA_VERSION
	.align		4
        /*0024*/ 	.byte	0x03, 0x5f
        /*0026*/ 	.short	0x0101


	//----- nvinfo : EIATTR_INT_WARP_WIDE_INSTR_OFFSETS
	.align		4
        /*0028*/ 	.byte	0x04, 0x31
        /*002a*/ 	.short	(.L_1799 - .L_1798)


	//   ....[0]....
.L_1798:
        /*002c*/ 	.word	0x00000f80


	//   ....[1]....
        /*0030*/ 	.word	0x00000fa0


	//   ....[2]....
        /*0034*/ 	.word	0x00001080


	//   ....[3]....
        /*0038*/ 	.word	0x000010d0


	//   ....[4]....
        /*003c*/ 	.word	0x000011b0


	//   ....[5]....
        /*0040*/ 	.word	0x00001230


	//   ....[6]....
        /*0044*/ 	.word	0x00001300


	//   ....[7]....
        /*0048*/ 	.word	0x00001320


	//   ....[8]....
        /*004c*/ 	.word	0x00001560


	//   ....[9]....
        /*0050*/ 	.word	0x00001650


	//   ....[10]....
        /*0054*/ 	.word	0x00001670


	//   ....[11]....
        /*0058*/ 	.word	0x00001690


	//   ....[12]....
        /*005c*/ 	.word	0x000018b0


	//   ....[13]....
        /*0060*/ 	.word	0x000018d0


	//----- nvinfo : EIATTR_COOP_GROUP_MASK_REGIDS
	.align		4
.L_1799:
        /*0064*/ 	.byte	0x04, 0x29
        /*0066*/ 	.short	(.L_1801 - .L_1800)


	//   ....[0]....
.L_1800:
        /*0068*/ 	.word	0xffffffff


	//   ....[1]....
        /*006c*/ 	.word	0xffffffff


	//   ....[2]....
        /*0070*/ 	.word	0xffffffff


	//   ....[3]....
        /*0074*/ 	.word	0xffffffff


	//   ....[4]....
        /*0078*/ 	.word	0xffffffff


	//   ....[5]....
        /*007c*/ 	.word	0xffffffff


	//   ....[6]....
        /*0080*/ 	.word	0xffffffff


	//   ....[7]....
        /*0084*/ 	.word	0xffffffff


	//   ....[8]....
        /*0088*/ 	.word	0xffffffff


	//   ....[9]....
        /*008c*/ 	.word	0xffffffff


	//----- nvinfo : EIATTR_COOP_GROUP_INSTR_OFFSETS
	.align		4
.L_1801:
        /*0090*/ 	.byte	0x04, 0x28
        /*0092*/ 	.short	(.L_1803 - .L_1802)


	//   ....[0]....
.L_1802:
        /*0094*/ 	.word	0x00000760


	//   ....[1]....
        /*0098*/ 	.word	0x00000770


	//   ....[2]....
        /*009c*/ 	.word	0x000007a0


	//   ....[3]....
        /*00a0*/ 	.word	0x000007c0


	//   ....[4]....
        /*00a4*/ 	.word	0x000007f0


	//   ....[5]....
        /*00a8*/ 	.word	0x00000810


	//   ....[6]....
        /*00ac*/ 	.word	0x00000840


	//   ....[7]....
        /*00b0*/ 	.word	0x00000860


	//   ....[8]....
        /*00b4*/ 	.word	0x000008b0


	//   ....[9]....
        /*00b8*/ 	.word	0x000008c0


	//----- nvinfo : EIATTR_VRC_CTA_INIT_COUNT
	.align		4
.L_1803:
        /*00bc*/ 	.byte	0x02, 0x4a
	.zero		1
	.zero		1


	//----- nvinfo : EIATTR_EXIT_INSTR_OFFSETS
	.align		4
        /*00c0*/ 	.byte	0x04, 0x1c
        /*00c2*/ 	.short	(.L_1805 - .L_1804)


	//   ....[0]....
.L_1804:
        /*00c4*/ 	.word	0x00000070


	//   ....[1]....
        /*00c8*/ 	.word	0x000023f0


	//----- nvinfo : EIATTR_MAX_THREADS
	.align		4
.L_1805:
        /*00cc*/ 	.byte	0x04, 0x05
        /*00ce*/ 	.short	(.L_1807 - .L_1806)
.L_1806:
        /*00d0*/ 	.word	0x000001a0
        /*00d4*/ 	.word	0x00000001
        /*00d8*/ 	.word	0x00000001


	//----- nvinfo : EIATTR_CRS_STACK_SIZE
	.align		4
.L_1807:
        /*00dc*/ 	.byte	0x04, 0x1e
        /*00de*/ 	.short	(.L_1809 - .L_1808)
.L_1808:
        /*00e0*/ 	.word	0x00000000


	//----- nvinfo : EIATTR_CBANK_PARAM_SIZE
	.align		4
.L_1809:
        /*00e4*/ 	.byte	0x03, 0x19
        /*00e6*/ 	.short	0x00a0


	//----- nvinfo : EIATTR_PARAM_CBANK
	.align		4
        /*00e8*/ 	.byte	0x04, 0x0a
        /*00ea*/ 	.short	(.L_1811 - .L_1810)
	.align		4
.L_1810:
        /*00ec*/ 	.word	index@(.nv.constant0._Z35group_norm_nhwc_fwd_one_pass_kernelI11Fp32IOFp16WLi64ELi26ELi416EEv26Group_norm_nhwc_fwd_params)
        /*00f0*/ 	.short	0x0380
        /*00f2*/ 	.short	0x00a0


	//----- nvinfo : EIATTR_SW_WAR
	.align		4
.L_1811:
        /*00f4*/ 	.byte	0x04, 0x36
        /*00f6*/ 	.short	(.L_1813 - .L_1812)
.L_1812:
        /*00f8*/ 	.word	0x00000008
.L_1813:


//--------------------- .nv.info._Z35group_norm_nhwc_fwd_one_pass_kernelI11Fp32IOFp16WLi128ELi26ELi416EEv26Group_norm_nhwc_fwd_params --------------------------
	.section	.nv.info._Z35group_norm_nhwc_fwd_one_pass_kernelI11Fp32IOFp16WLi128ELi26ELi416EEv26Group_norm_nhwc_fwd_params,"",@"SHT_CUDA_INFO"
	.sectionflags	@""
	.align	4


	//----- nvinfo : EIATTR_CUDA_API_VERSION
	.align		4
        /*0000*/ 	.byte	0x04, 0x37
        /*0002*/ 	.short	(.L_1815 - .L_1814)
.L_1814:
        /*0004*/ 	.word	0x00000082


	//----- nvinfo : EIATTR_KPARAM_INFO
	.align		4
.L_1815:
        /*0008*/ 	.byte	0x04, 0x17
        /*000a*/ 	.short	(.L_1817 - .L_1816)
.L_1816:
        /*000c*/ 	.word	0x00000000
        /*0010*/ 	.short	0x0000
        /*0012*/ 	.short	0x0000
        /*0014*/ 	.byte	0x00, 0xf0, 0x81, 0x02


	//----- nvinfo : EIATTR_SPARSE_MMA_MASK
	.align		4
.L_1817:
        /*0018*/ 	.byte	0x03, 0x50
        /*001a*/ 	.short	0x0000


	//----- nvinfo : EIATTR_MAXREG_COUNT
	.align		4
        /*001c*/ 	.byte	0x03, 0x1b
        /*001e*/ 	.short	0x0080


	//----- nvinfo : EIATTR_NUM_BARRIERS
	.align		4
        /*0020*/ 	.byte	0x02, 0x4c
        /*0022*/ 	.byte	0x01
	.zero		1


	//----- nvinfo : EIATTR_MERCURY_ISA_VERSION
	.align		4
        /*0024*/ 	.byte	0x03, 0x5f
        /*0026*/ 	.short	0x0101


	//----- nvinfo : EIATTR_INT_WARP_WIDE_INSTR_OFFSETS
	.align		4
        /*0028*/ 	.byte	0x04, 0x31
        /*002a*/ 	.short	(.L_1819 - .L_1818)


	//   ....[0]....
.L_1818:
        /*002c*/ 	.word	0x000012c0


	//   ....[1]....
        /*0030*/ 	.word	0x000012f0


	//   ....[2]....
        /*0034*/ 	.word	0x00001300


	//   ....[3]....
        /*0038*/ 	.word	0x00001340


	//   ....[4]....
        /*003c*/ 	.word	0x00001510


	//   ....[5]....
        /*0040*/ 	.word	0x00001570


	//   ....[6]....
        /*0044*/ 	.word	0x000015b0


	//   ....[7]....
        /*0048*/ 	.word	0x000015c0


	//   ....[8]....
        /*004c*/ 	.word	0x00001870


	//   ....[9]....
        /*0050*/ 	.word	0x00001950


	//   ....[10]....
        /*0054*/ 	.word	0x00001960


	//   ....[11]....
        /*0058*/ 	.word	0x00001a40


	//   ....[12]....
        /*005c*/ 	.word	0x00001bb0


	//   ....[13]....
        /*0060*/ 	.word	0x00001bd0


	//----- nvinfo : EIATTR_COOP_GROUP_MASK_REGIDS
	.align		4
.L_1819:
        /*0064*/ 	.byte	0x04, 0x29
        /*0066*/ 	.short	(.L_1821 - .L_1820)


	//   ....[0]....
.L_1820:
        /*0068*/ 	.word	0xffffffff


	//   ....[1]....
        /*006c*/ 	.word	0xffffffff


	//   ....[2]....
        /*0070*/ 	.word	0xffffffff


	//   ....[3]....
        /*0074*/ 	.word	0xffffffff


	//   ....[4]....
        /*0078*/ 	.word	0xffffffff


	//   ....[5]....
        /*007c*/ 	.word	0xffffffff


	//   ....[6]....
        /*0080*/ 	.word	0xffffffff


	//   ....[7]....
        /*0084*/ 	.word	0xffffffff


	//   ....[8]....
        /*0088*/ 	.word	0xffffffff


	//   ....[9]....
        /*008c*/ 	.word	0xffffffff


	//----- nvinfo : EIATTR_COOP_GROUP_INSTR_OFFSETS
	.align		4
.L_1821:
        /*0090*/ 	.byte	0x04, 0x28
        /*0092*/ 	.short	(.L_1823 - .L_1822)


	//   ....[0]....
.L_1822:
        /*0094*/ 	.word	0x00000a50


	//   ....[1]....
        /*0098*/ 	.word	0x00000a60


	//   ....[2]....
        /*009c*/ 	.word	0x00000a90


	//   ....[3]....
        /*00a0*/ 	.word	0x00000aa0


	//   ....[4]....
        /*00a4*/ 	.word	0x00000ae0


	//   ....[5]....
        /*00a8*/ 	.word	0x00000af0


	//   ....[6]....
        /*00ac*/ 	.word	0x00000b30


	//   ....[7]....
        /*00b0*/ 	.word	0x00000b40


	//   ....[8]....
        /*00b4*/ 	.word	0x00000ba0


	//   ....[9]....
        /*00b8*/ 	.word	0x00000bb0


	//----- nvinfo : EIATTR_VRC_CTA_INIT_COUNT
	.align		4
.L_1823:
        /*00bc*/ 	.byte	0x02, 0x4a
	.zero		1
	.zero		1


	//----- nvinfo : EIATTR_EXIT_INSTR_OFFSETS
	.align		4
        /*00c0*/ 	.byte	0x04, 0x1c
        /*00c2*/ 	.short	(.L_1825 - .L_1824)


	//   ....[0]....
.L_1824:
        /*00c4*/ 	.word	0x00000070


	//   ....[1]....
        /*00c8*/ 	.word	0x00002e10


	//----- nvinfo : EIATTR_MAX_THREADS
	.align		4
.L_1825:
        /*00cc*/ 	.byte	0x04, 0x05
        /*00ce*/ 	.short	(.L_1827 - .L_1826)
.L_1826:
        /*00d0*/ 	.word	0x000001a0
        /*00d4*/ 	.word	0x00000001
        /*00d8*/ 	.word	0x00000001


	//----- nvinfo : EIATTR_CRS_STACK_SIZE
	.align		4
.L_1827:
        /*00dc*/ 	.byte	0x04, 0x1e
        /*00de*/ 	.short	(.L_1829 - .L_1828)
.L_1828:
        /*00e0*/ 	.word	0x00000000


	//----- nvinfo : EIATTR_CBANK_PARAM_SIZE
	.align		4
.L_1829:
        /*00e4*/ 	.byte	0x03, 0x19
        /*00e6*/ 	.short	0x00a0


	//----- nvinfo : EIATTR_PARAM_CBANK
	.align		4
        /*00e8*/ 	.byte	0x04, 0x0a
        /*00ea*/ 	.short	(.L_1831 - .L_1830)
	.align		4
.L_1830:
        /*00ec*/ 	.word	index@(.nv.constant0._Z35group_norm_nhwc_fwd_one_pass_kernelI11Fp32IOFp16WLi128ELi26ELi416EEv26Group_norm_nhwc_fwd_params)
        /*00f0*/ 	.short	0x0380
        /*00f2*/ 	.short	0x00a0


	//----- nvinfo : EIATTR_SW_WAR
	.align		4
.L_1831:
        /*00f4*/ 	.byte	0x04, 0x36
        /*00f6*/ 	.short	(.L_1833 - .L_1832)
.L_1832:
        /*00f8*/ 	.word	0x00000008
.L_1833:


//--------------------- .nv.info._Z35group_norm_nhwc_fwd_one_pass_kernelI11Fp32IOFp16WLi256ELi26ELi416EEv26Group_norm_nhwc_fwd_params --------------------------
	.section	.nv.info._Z35group_norm_nhwc_fwd_one_pass_kernelI11Fp32IOFp16WLi256ELi26ELi416EEv26Group_norm_nhwc_fwd_params,"",@"SHT_CUDA_INFO"
	.sectionflags	@""
	.align	4


	//----- nvinfo : EIATTR_CUDA_API_VERSION
	.align		4
        /*0000*/ 	.byte	0x04, 0x37
        /*0002*/ 	.short	(.L_1835 - .L_1834)
.L_1834:
        /*0004*/ 	.word	0x00000082


	//----- nvinfo : EIATTR_KPARAM_INFO
	.align		4
.L_1835:
        /*0008*/ 	.byte	0x04, 0x17
        /*000a*/ 	.short	(.L_1837 - .L_1836)
.L_1836:
        /*000c*/ 	.word	0x00000000
        /*0010*/ 	.short	0x0000
        /*0012*/ 	.short	0x0000
        /*0014*/ 	.byte	0x00, 0xf0, 0x81, 0x02


	//----- nvinfo : EIATTR_SPARSE_MMA_MASK
	.align		4
.L_1837:
        /*0018*/ 	.byte	0x03, 0x50
        /*001a*/ 	.short	0x0000


	//----- nvinfo : EIATTR_MAXREG_COUNT
	.align		4
        /*001c*/ 	.byte	0x03, 0x1b
        /*001e*/ 	.short	0x0080


	//----- nvinfo : EIATTR_NUM_BARRIERS
	.align		4
        /*0020*/ 	.byte	0x02, 0x4c
        /*0022*/ 	.byte	0x01
	.zero		1


	//----- nvinfo : EIATTR_MERCURY_ISA_VERSION
	.align		4
        /*0024*/ 	.byte	0x03, 0x5f
        /*0026*/ 	.short	0x0101


	//----- nvinfo : EIATTR_COOP_GROUP_MASK_REGIDS
	.align		4
        /*0028*/ 	.byte	0x04, 0x29
        /*002a*/ 	.short	(.L_1839 - .L_1838)


	//   ....[0]....
.L_1838:
        /*002c*/ 	.word	0xffffffff


	//   ....[1]....
        /*0030*/ 	.word	0xffffffff


	//   ....[2]....
        /*0034*/ 	.word	0xffffffff


	//   ....[3]....
        /*0038*/ 	.word	0xffffffff


	//   ....[4]....
        /*003c*/ 	.word	0xffffffff


	//   ....[5]....
        /*0040*/ 	.word	0xffffffff


	//   ....[6]....
        /*0044*/ 	.word	0xffffffff


	//   ....[7]....
        /*0048*/ 	.word	0xffffffff


	//   ....[8]....
        /*004c*/ 	.word	0xffffffff


	//   ....[9]....
        /*0050*/ 	.word	0xffffffff


	//----- nvinfo : EIATTR_COOP_GROUP_INSTR_OFFSETS
	.align		4
.L_1839:
        /*0054*/ 	.byte	0x04, 0x28
        /*0056*/ 	.short	(.L_1841 - .L_1840)


	//   ....[0]....
.L_1840:
        /*0058*/ 	.word	0x00000ed0


	//   ....[1]....
        /*005c*/ 	.word	0x00000ee0


	//   ....[2]....
        /*0060*/ 	.word	0x00000f10


	//   ....[3]....
        /*0064*/ 	.word	0x00000f20


	//   ....[4]....
        /*0068*/ 	.word	0x00000f60


	//   ....[5]....
        /*006c*/ 	.word	0x00000f70


	//   ....[6]....
        /*0070*/ 	.word	0x00000fb0


	//   ....[7]....
        /*0074*/ 	.word	0x00000fc0


	//   ....[8]....
        /*0078*/ 	.word	0x00001040


	//   ....[9]....
        /*007c*/ 	.word	0x00001050


	//----- nvinfo : EIATTR_VRC_CTA_INIT_COUNT
	.align		4
.L_1841:
        /*0080*/ 	.byte	0x02, 0x4a
	.zero		1
	.zero		1


	//----- nvinfo : EIATTR_EXIT_INSTR_OFFSETS
	.align		4
        /*0084*/ 	.byte	0x04, 0x1c
        /*0086*/ 	.short	(.L_1843 - .L_1842)


	//   ....[0]....
.L_1842:
        /*0088*/ 	.word	0x00000060


	//   ....[1]....
        /*008c*/ 	.word	0x00003c40


	//----- nvinfo : EIATTR_MAX_THREADS
	.align		4
.L_1843:
        /*0090*/ 	.byte	0x04, 0x05
        /*0092*/ 	.short	(.L_1845 - .L_1844)
.L_1844:
        /*0094*/ 	.word	0x000001a0
        /*0098*/ 	.word	0x00000001
        /*009c*/ 	.word	0x00000001


	//----- nvinfo : EIATTR_CRS_STACK_SIZE
	.align		4
.L_1845:
        /*00a0*/ 	.byte	0x04, 0x1e
        /*00a2*/ 	.short	(.L_1847 - .L_1846)
.L_1846:
        /*00a4*/ 	.word	0x00000000


	//----- nvinfo : EIATTR_CBANK_PARAM_SIZE
	.align		4
.L_1847:
        /*00a8*/ 	.byte	0x03, 0x19
        /*00aa*/ 	.short	0x00a0


	//----- nvinfo : EIATTR_PARAM_CBANK
	.align		4
        /*00ac*/ 	.byte	0x04, 0x0a
        /*00ae*/ 	.short	(.L_1849 - .L_1848)
	.align		4
.L_1848:
        /*00b0*/ 	.word	index@(.nv.constant0._Z35group_norm_nhwc_fwd_one_pass_kernelI11Fp32IOFp16WLi256ELi26ELi416EEv26Group_norm_nhwc_fwd_params)
        /*00b4*/ 	.short	0x0380
        /*00b6*/ 	.short	0x00a0


	//----- nvinfo : EIATTR_SW_WAR
	.align		4
.L_1849:
        /*00b8*/ 	.byte	0x04, 0x36
        /*00ba*/ 	.short	(.L_1851 - .L_1850)
.L_1850:
        /*00bc*/ 	.word	0x00000008
.L_1851:


//--------------------- .nv.info._Z35group_norm_nhwc_fwd_one_pass_kernelI11Fp32IOFp16WLi512ELi26ELi416EEv26Group_norm_nhwc_fwd_params --------------------------
	.section	.nv.info._Z35group_norm_nhwc_fwd_one_pass_kernelI11Fp32IOFp16WLi512ELi26ELi416EEv26Group_norm_nhwc_fwd_params,"",@"SHT_CUDA_INFO"
	.sectionflags	@""
	.align	4


	//----- nvinfo : EIATTR_CUDA_API_VERSION
	.align		4
        /*0000*/ 	.byte	0x04, 0x37
        /*0002*/ 	.short	(.L_1853 - .L_1852)
.L_1852:
        /*0004*/ 	.word	0x00000082


	//----- nvinfo : EIATTR_KPARAM_INFO
	.align		4
.L_1853:
        /*0008*/ 	.byte	0x04, 0x17
        /*000a*/ 	.short	(.L_1855 - .L_1854)
.L_1854:
        /*000c*/ 	.word	0x00000000
        /*0010*/ 	.short	0x0000
        /*0012*/ 	.short	0x0000
        /*0014*/ 	.byte	0x00, 0xf0, 0x81, 0x02


	//----- nvinfo : EIATTR_SPARSE_MMA_MASK
	.align		4
.L_1855:
        /*0018*/ 	.byte	0x03, 0x50
        /*001a*/ 	.short	0x0000


	//----- nvinfo : EIATTR_MAXREG_COUNT
	.align		4
        /*001c*/ 	.byte	0x03, 0x1b
        /*001e*/ 	.short	0x0080


	//----- nvinfo : EIATTR_NUM_BARRIERS
	.align		4
        /*0020*/ 	.byte	0x02, 0x4c
        /*0022*/ 	.byte	0x01
	.zero		1


	//----- nvinfo : EIATTR_MERCURY_ISA_VERSION
	.align		4
        /*0024*/ 	.byte	0x03, 0x5f
        /*0026*/ 	.short	0x0101


	//----- nvinfo : EIATTR_COOP_GROUP_MASK_REGIDS
	.align		4
        /*0028*/ 	.byte	0x04, 0x29
        /*002a*/ 	.short	(.L_1857 - .L_1856)


	//   ....[0]....
.L_1856:
        /*002c*/ 	.word	0xffffffff


	//   ....[1]....
        /*0030*/ 	.word	0xffffffff


	//   ....[2]....
        /*0034*/ 	.word	0xffffffff


	//   ....[3]....
        /*0038*/ 	.word	0xffffffff


	//   ....[4]....
        /*003c*/ 	.word	0xffffffff


	//   ....[5]....
        /*0040*/ 	.word	0xffffffff


	//   ....[6]....
        /*0044*/ 	.word	0xffffffff


	//   ....[7]....
        /*0048*/ 	.word	0xffffffff


	//   ....[8]....
        /*004c*/ 	.word	0xffffffff


	//   ....[9]....
        /*0050*/ 	.word	0xffffffff


	//----- nvinfo : EIATTR_COOP_GROUP_INSTR_OFFSETS
	.align		4
.L_1857:
        /*0054*/ 	.byte	0x04, 0x28
        /*0056*/ 	.short	(.L_1859 - .L_1858)


	//   ....[0]....
.L_1858:
        /*0058*/ 	.word	0x00001930


	//   ....[1]....
        /*005c*/ 	.word	0x00001940


	//   ....[2]....
        /*0060*/ 	.word	0x00001970


	//   ....[3]....
        /*0064*/ 	.word	0x00001980


	//   ....[4]....
        /*0068*/ 	.word	0x000019c0


	//   ....[5]....
        /*006c*/ 	.word	0x000019d0


	//   ....[6]....
        /*0070*/ 	.word	0x00001a10


	//   ....[7]....
        /*0074*/ 	.word	0x00001a20


	//   ....[8]....
        /*0078*/ 	.word	0x00001aa0


	//   ....[9]....
        /*007c*/ 	.word	0x00001ab0


	//----- nvinfo : EIATTR_VRC_CTA_INIT_COUNT
	.align		4
.L_1859:
        /*0080*/ 	.byte	0x02, 0x4a
	.zero		1
	.zero		1


	//----- nvinfo : EIATTR_EXIT_INSTR_OFFSETS
	.align		4
        /*0084*/ 	.byte	0x04, 0x1c
        /*0086*/ 	.short	(.L_1861 - .L_1860)


	//   ....[0]....
.L_1860:
        /*0088*/ 	.word	0x00000060


	//   ....[1]....
        /*008c*/ 	.word	0x000060e0


	//----- nvinfo : EIATTR_MAX_THREADS
	.align		4
.L_1861:
        /*0090*/ 	.byte	0x04, 0x05
        /*0092*/ 	.short	(.L_1863 - .L_1862)
.L_1862:
        /*0094*/ 	.word	0x000001a0
        /*0098*/ 	.word	0x00000001
        /*009c*/ 	.word	0x00000001


	//----- nvinfo : EIATTR_CRS_STACK_SIZE
	.align		4
.L_1863:
        /*00a0*/ 	.byte	0x04, 0x1e
        /*00a2*/ 	.short	(.L_1865 - .L_1864)
.L_1864:
        /*00a4*/ 	.word	0x00000000


	//----- nvinfo : EIATTR_CBANK_PARAM_SIZE
	.align		4
.L_1865:
        /*00a8*/ 	.byte	0x03, 0x19
        /*00aa*/ 	.short	0x00a0


	//----- nvinfo : EIATTR_PARAM_CBANK
	.align		4
        /*00ac*/ 	.byte	0x04, 0x0a
        /*00ae*/ 	.short	(.L_1867 - .L_1866)
	.align		4
.L_1866:
        /*00b0*/ 	.word	index@(.nv.constant0._Z35group_norm_nhwc_fwd_one_pass_kernelI11Fp32IOFp16WLi512ELi26ELi416EEv26Group_norm_nhwc_fwd_params)
        /*00b4*/ 	.short	0x0380
        /*00b6*/ 	.short	0x00a0


	//----- nvinfo : EIATTR_SW_WAR
	.align		4
.L_1867:
        /*00b8*/ 	.byte	0x04, 0x36
        /*00ba*/ 	.short	(.L_1869 - .L_1868)
.L_1868:
        /*00bc*/ 	.word	0x00000008
.L_1869:


//--------------------- .nv.callgraph             --------------------------
	.section	.nv.callgraph,"",@"SHT_CUDA_CALLGRAPH"
	.align	4
	.sectionentsize	8
	.align		4
        /*0000*/ 	.word	0x00000000
	.align		4
        /*0004*/ 	.word	0xffffffff
	.align		4
        /*0008*/ 	.word	0x00000000
	.align		4
        /*000c*/ 	.word	0xfffffffe
	.align		4
        /*0010*/ 	.word	0x00000000
	.align		4
        /*0014*/ 	.word	0xfffffffd
	.align		4
        /*0018*/ 	.word	0x00000000
	.align		4
        /*001c*/ 	.word	0xfffffffc


//--------------------- .nv.constant4             --------------------------
	.section	.nv.constant4,"a",@progbits
	.align	8
	.align		8
.nv.constant4:
        /*0000*/ 	.dword	_ZN61_INTERNAL_a3f90e78_30_group_norm_nhwc_one_pass_26_cu_cc4e9e514cuda3std3__45__cpo5beginE
	.align		8
        /*0008*/ 	.dword	_ZN61_INTERNAL_a3f90e78_30_group_norm_nhwc_one_pass_26_cu_cc4e9e514cuda3std3__45__cpo3endE
	.align		8
        /*0010*/ 	.dword	_ZN61_INTERNAL_a3f90e78_30_group_norm_nhwc_one_pass_26_cu_cc4e9e514cuda3std3__45__cpo6cbeginE
	.align		8
        /*0018*/ 	.dword	_ZN61_INTERNAL_a3f90e78_30_group_norm_nhwc_one_pass_26_cu_cc4e9e514cuda3std3__45__cpo4cendE
	.align		8
        /*0020*/ 	.dword	_ZN61_INTERNAL_a3f90e78_30_group_norm_nhwc_one_pass_26_cu_cc4e9e514cuda3std3__45__cpo6rbeginE
	.align		8
        /*0028*/ 	.dword	_ZN61_INTERNAL_a3f90e78_30_group_norm_nhwc_one_pass_26_cu_cc4e9e514cuda3std3__45__cpo4rendE
	.align		8
        /*0030*/ 	.dword	_ZN61_INTERNAL_a3f90e78_30_group_norm_nhwc_one_pass_26_cu_cc4e9e514cuda3std3__45__cpo7crbeginE
	.align		8
        /*0038*/ 	.dword	_ZN61_INTERNAL_a3f90e78_30_group_norm_nhwc_one_pass_26_cu_cc4e9e514cuda3std3__45__cpo5crendE
	.align		8
        /*0040*/ 	.dword	_ZN61_INTERNAL_a3f90e78_30_group_norm_nhwc_one_pass_26_cu_cc4e9e514cuda3std3__463_GLOBAL__N__a3f90e78_30_group_norm_nhwc_one_pass_26_cu_cc4e9e516ignoreE
	.align		8
        /*0048*/ 	.dword	_ZN61_INTERNAL_a3f90e78_30_group_norm_nhwc_one_pass_26_cu_cc4e9e514cuda3std3__419piecewise_constructE
	.align		8
        /*0050*/ 	.dword	_ZN61_INTERNAL_a3f90e78_30_group_norm_nhwc_one_pass_26_cu_cc4e9e514cuda3std3__48in_placeE
	.align		8
        /*0058*/ 	.dword	_ZN61_INTERNAL_a3f90e78_30_group_norm_nhwc_one_pass_26_cu_cc4e9e514cuda3std3__420unreachable_sentinelE
	.align		8
        /*0060*/ 	.dword	_ZN61_INTERNAL_a3f90e78_30_group_norm_nhwc_one_pass_26_cu_cc4e9e514cuda3std3__47nulloptE
	.align		8
        /*0068*/ 	.dword	_ZN61_INTERNAL_a3f90e78_30_group_norm_nhwc_one_pass_26_cu_cc4e9e514cuda3std3__48unexpectE
	.align		8
        /*0070*/ 	.dword	_ZN61_INTERNAL_a3f90e78_30_group_norm_nhwc_one_pass_26_cu_cc4e9e514cuda3std6ranges3__45__cpo4swapE
	.align		8
        /*0078*/ 	.dword	_ZN61_INTERNAL_a3f90e78_30_group_norm_nhwc_one_pass_26_cu_cc4e9e514cuda3std6ranges3__45__cpo9iter_moveE
	.align		8
        /*0080*/ 	.dword	_ZN61_INTERNAL_a3f90e78_30_group_norm_nhwc_one_pass_26_cu_cc4e9e514cuda3std6ranges3__45__cpo5beginE
	.align		8
        /*0088*/ 	.dword	_ZN61_INTERNAL_a3f90e78_30_group_norm_nhwc_one_pass_26_cu_cc4e9e514cuda3std6ranges3__45__cpo3endE
	.align		8
        /*0090*/ 	.dword	_ZN61_INTERNAL_a3f90e78_30_group_norm_nhwc_one_pass_26_cu_cc4e9e514cuda3std6ranges3__45__cpo6cbeginE
	.align		8
        /*0098*/ 	.dword	_ZN61_INTERNAL_a3f90e78_30_group_norm_nhwc_one_pass_26_cu_cc4e9e514cuda3std6ranges3__45__cpo4cendE
	.align		8
        /*00a0*/ 	.dword	_ZN61_INTERNAL_a3f90e78_30_group_norm_nhwc_one_pass_26_cu_cc4e9e514cuda3std6ranges3__45__cpo7advanceE
	.align		8
        /*00a8*/ 	.dword	_ZN61_INTERNAL_a3f90e78_30_group_norm_nhwc_one_pass_26_cu_cc4e9e514cuda3std6ranges3__45__cpo9iter_swapE
	.align		8
        /*00b0*/ 	.dword	_ZN61_INTERNAL_a3f90e78_30_group_norm_nhwc_one_pass_26_cu_cc4e9e514cuda3std6ranges3__45__cpo4nextE
	.align		8
        /*00b8*/ 	.dword	_ZN61_INTERNAL_a3f90e78_30_group_norm_nhwc_one_pass_26_cu_cc4e9e514cuda3std6ranges3__45__cpo4prevE
	.align		8
        /*00c0*/ 	.dword	_ZN61_INTERNAL_a3f90e78_30_group_norm_nhwc_one_pass_26_cu_cc4e9e514cuda3std6ranges3__45__cpo4dataE
	.align		8
        /*00c8*/ 	.dword	_ZN61_INTERNAL_a3f90e78_30_group_norm_nhwc_one_pass_26_cu_cc4e9e514cuda3std6ranges3__45__cpo5cdataE
	.align		8
        /*00d0*/ 	.dword	_ZN61_INTERNAL_a3f90e78_30_group_norm_nhwc_one_pass_26_cu_cc4e9e514cuda3std6ranges3__45__cpo4sizeE
	.align		8
        /*00d8*/ 	.dword	_ZN61_INTERNAL_a3f90e78_30_group_norm_nhwc_one_pass_26_cu_cc4e9e514cuda3std6ranges3__45__cpo5ssizeE
	.align		8
        /*00e0*/ 	.dword	_ZN61_INTERNAL_a3f90e78_30_group_norm_nhwc_one_pass_26_cu_cc4e9e514cuda3std6ranges3__45__cpo8distanceE
	.align		8
        /*00e8*/ 	.dword	_ZN61_INTERNAL_a3f90e78_30_group_norm_nhwc_one_pass_26_cu_cc4e9e516thrust24THRUST_300001_SM_1000_NS6system6detail10sequential3seqE
	.align		8
        /*00f0*/ 	.dword	_ZN61_INTERNAL_a3f90e78_30_group_norm_nhwc_one_pass_26_cu_cc4e9e516thrust24THRUST_300001_SM_1000_NS12placeholders2_1E
	.align		8
        /*00f8*/ 	.dword	_ZN61_INTERNAL_a3f90e78_30_group_norm_nhwc_one_pass_26_cu_cc4e9e516thrust24THRUST_300001_SM_1000_NS12placeholders2_2E
	.align		8
        /*0100*/ 	.dword	_ZN61_INTERNAL_a3f90e78_30_group_norm_nhwc_one_pass_26_cu_cc4e9e516thrust24THRUST_300001_SM_1000_NS12placeholders2_3E
	.align		8
        /*0108*/ 	.dword	_ZN61_INTERNAL_a3f90e78_30_group_norm_nhwc_one_pass_26_cu_cc4e9e516thrust24THRUST_300001_SM_1000_NS12placeholders2_4E
	.align		8
        /*0110*/ 	.dword	_ZN61_INTERNAL_a3f90e78_30_group_norm_nhwc_one_pass_26_cu_cc4e9e516thrust24THRUST_300001_SM_1000_NS12placeholders2_5E
	.align		8
        /*0118*/ 	.dword	_ZN61_INTERNAL_a3f90e78_30_group_norm_nhwc_one_pass_26_cu_cc4e9e516thrust24THRUST_300001_SM_1000_NS12placeholders2_6E
	.align		8
        /*0120*/ 	.dword	_ZN61_INTERNAL_a3f90e78_30_group_norm_nhwc_one_pass_26_cu_cc4e9e516thrust24THRUST_300001_SM_1000_NS12placeholders2_7E
	.align		8
        /*0128*/ 	.dword	_ZN61_INTERNAL_a3f90e78_30_group_norm_nhwc_one_pass_26_cu_cc4e9e516thrust24THRUST_300001_SM_1000_NS12placeholders2_8E
	.align		8
        /*0130*/ 	.dword	_ZN61_INTERNAL_a3f90e78_30_group_norm_nhwc_one_pass_26_cu_cc4e9e516thrust24THRUST_300001_SM_1000_NS12placeholders2_9E
	.align		8
        /*0138*/ 	.dword	_ZN61_INTERNAL_a3f90e78_30_group_norm_nhwc_one_pass_26_cu_cc4e9e516thrust24THRUST_300001_SM_1000_NS12placeholders3_10E


//--------------------- .text._ZN3cub18CUB_300001_SM_10006detail11EmptyKernelIvEEvv --------------------------
	.section	.text._ZN3cub18CUB_300001_SM_10006detail11EmptyKernelIvEEvv,"ax",@progbits
	.align	128
        .global         _ZN3cub18CUB_300001_SM_10006detail11EmptyKernelIvEEvv
        .type           _ZN3cub18CUB_300001_SM_10006detail11EmptyKernelIvEEvv,@function
        .size           _ZN3cub18CUB_300001_SM_10006detail11EmptyKernelIvEEvv,(.L_x_3406 - _ZN3cub18CUB_300001_SM_10006detail11EmptyKernelIvEEvv)
        .other          _ZN3cub18CUB_300001_SM_10006detail11EmptyKernelIvEEvv,@"STO_CUDA_ENTRY STV_DEFAULT"
_ZN3cub18CUB_300001_SM_10006detail11EmptyKernelIvEEvv:
.text._ZN3cub18CUB_300001_SM_10006detail11EmptyKernelIvEEvv:
[----:B------:R-:W-:Y:S01]  /*0000*/  LDC R1, c[0x0][0x37c] ;  /* 0x0000df00ff017b82 */ /* 0x000fe20000000800 */
[----:B------:R-:W-:Y:S05]  /*0010*/  EXIT ;  /* 0x000000000000794d */ /* 0x000fea0003800000 */
.L_x_0:
[----:B------:R-:W-:-:S00]  /*0020*/  BRA `(.L_x_0) ;  /* 0xfffffffc00fc7947 */ /* 0x000fc0000383ffff */
[----:B------:R-:W-:-:S00]  /*0030*/  NOP ;  /* 0x0000000000007918 */ /* 0x000fc00000000000 */
        /* <DEDUP_REMOVED lines=12> */
.L_x_3406:


//--------------------- .text._Z35group_norm_nhwc_bwd_one_pass_kernelI11Bf16IOFp32WLi64ELi26ELi416EEv26Group_norm_nhwc_bwd_params --------------------------
	.section	.text._Z35group_norm_nhwc_bwd_one_pass_kernelI11Bf16IOFp32WLi64ELi26ELi416EEv26Group_norm_nhwc_bwd_params,"ax",@progbits
	.align	128
        .global         _Z35group_norm_nhwc_bwd_one_pass_kernelI11Bf16IOFp32WLi64ELi26ELi416EEv26Group_norm_nhwc_bwd_params
        .type           _Z35group_norm_nhwc_bwd_one_pass_kernelI11Bf16IOFp32WLi64ELi26ELi416EEv26Group_norm_nhwc_bwd_params,@function
        .size           _Z35group_norm_nhwc_bwd_one_pass_kernelI11Bf16IOFp32WLi64ELi26ELi416EEv26Group_norm_nhwc_bwd_params,(.L_x_3407 - _Z35group_norm_nhwc_bwd_one_pass_kernelI11Bf16IOFp32WLi64ELi26ELi416EEv26Group_norm_nhwc_bwd_params)
        .other          _Z35group_norm_nhwc_bwd_one_pass_kernelI11Bf16IOFp32WLi64ELi26ELi416EEv26Group_norm_nhwc_bwd_params,@"STO_CUDA_ENTRY STV_DEFAULT"
_Z35group_norm_nhwc_bwd_one_pass_kernelI11Bf16IOFp32WLi64ELi26ELi416EEv26Group_norm_nhwc_bwd_params:
.text._Z35group_norm_nhwc_bwd_one_pass_kernelI11Bf16IOFp32WLi64ELi26ELi416EEv26Group_norm_nhwc_bwd_params:
[----:B------:R-:W-:Y:S08]  /*0000*/  LDC R1, c[0x0][0x37c] ;  /* 0x0000df00ff017b82 */ /* 0x000ff00000000800 */
[----:B------:R-:W0:Y:S01]  /*0010*/  S2UR UR5, SR_CTAID.Y ;  /* 0x00000000000579c3 */ /* 0x000e220000002600 */
[----:B------:R-:W1:Y:S01]  /*0020*/  LDCU UR8, c[0x0][0x410] ;  /* 0x00008200ff0877ac */ /* 0x000e620008000800 */
[----:B------:R-:W2:Y:S01]  /*0030*/  S2R R4, SR_TID.X ;  /* 0x0000000000047919 */ /* 0x000ea20000002100 */
[----:B------:R-:W1:Y:S05]  /*0040*/  LDCU UR4, c[0x0][0x3e0] ;  /* 0x00007c00ff0477ac */ /* 0x000e6a0008000800 */
[----:B------:R-:W3:Y:S01]  /*0050*/  S2UR UR28, SR_CTAID.X ;  /* 0x00000000001c79c3 */ /* 0x000ee20000002500 */
[----:B------:R-:W4:Y:S01]  /*0060*/  LDCU.64 UR26, c[0x0][0x358] ;  /* 0x00006b00ff1a77ac */ /* 0x000f220008000a00 */
[----:B-1----:R-:W-:-:S04]  /*0070*/  UIMAD UR8, UR8, UR4, URZ ;  /* 0x00000004080872a4 */ /* 0x002fc8000f8e02ff */
[----:B0-----:R-:W-:-:S09]  /*0080*/  UISETP.GE.AND UP0, UPT, UR5, UR8, UPT ;  /* 0x000000080500728c */ /* 0x001fd2000bf06270 */
[----:B--234-:R-:W-:Y:S05]  /*0090*/  BRA.U UP0, `(.L_x_1) ;  /* 0x0000003500287547 */ /* 0x01cfea000b800000 */
[----:B------:R-:W-:Y:S01]  /*00a0*/  LOP3.LUT R0, R4, 0xffff, RZ, 0xc0, !PT ;  /* 0x0000ffff04007812 */ /* 0x000fe200078ec0ff */
[----:B------:R-:W0:Y:S01]  /*00b0*/  LDC R6, c[0x0][0x41c] ;  /* 0x00010700ff067b82 */ /* 0x000e220000000800 */
[----:B------:R-:W1:Y:S01]  /*00c0*/  LDCU UR29, c[0x0][0x374] ;  /* 0x00006e80ff1d77ac */ /* 0x000e620008000800 */
[----:B------:R-:W-:Y:S02]  /*00d0*/  SHF.R.U32.HI R37, RZ, 0x2, R4 ;  /* 0x00000002ff257819 */ /* 0x000fe40000011604 */
[----:B------:R-:W-:Y:S01]  /*00e0*/  IMAD R0, R0, 0x13b2, RZ ;  /* 0x000013b200007824 */ /* 0x000fe200078e02ff */
[----:B------:R-:W2:Y:S01]  /*00f0*/  LDCU UR31, c[0x0][0x370] ;  /* 0x00006e00ff1f77ac */ /* 0x000ea20008000800 */
[----:B------:R-:W-:Y:S02]  /*0100*/  LOP3.LUT R37, R37, 0xf8, RZ, 0xc0, !PT ;  /* 0x000000f825257812 */ /* 0x000fe400078ec0ff */
[----:B------:R-:W3:Y:S01]  /*0110*/  S2UR UR6, SR_CgaCtaId ;  /* 0x00000000000679c3 */ /* 0x000ee20000008800 */
[----:B------:R-:W-:Y:S01]  /*0120*/  SHF.R.U32.HI R39, RZ, 0x10, R0 ;  /* 0x00000010ff277819 */ /* 0x000fe20000011600 */
[----:B------:R-:W-:Y:S01]  /*0130*/  UMOV UR9, 0x400 ;  /* 0x0000040000097882 */ /* 0x000fe20000000000 */
[----:B------:R-:W4:Y:S01]  /*0140*/  S2R R0, SR_LANEID ;  /* 0x0000000000007919 */ /* 0x000f220000000000 */
[----:B------:R-:W-:Y:S01]  /*0150*/  UIADD3 UR4, UPT, UPT, UR9, 0x90, URZ ;  /* 0x0000009009047890 */ /* 0x000fe2000fffe0ff */
[----:B------:R-:W-:Y:S01]  /*0160*/  PRMT R2, R39, 0x9910, RZ ;  /* 0x0000991027027816 */ /* 0x000fe200000000ff */
[----:B------:R-:W0:Y:S04]  /*0170*/  LDCU.U8 UR30, c[0x0][0x414] ;  /* 0x00008280ff1e77ac */ /* 0x000e280008000000 */
[----:B------:R-:W-:Y:S01]  /*0180*/  IMAD R2, R2, 0xd, RZ ;  /* 0x0000000d02027824 */ /* 0x000fe200078e02ff */
[----:B-1----:R-:W-:-:S02]  /*0190*/  UIMAD UR32, UR28, UR29, UR5 ;  /* 0x0000001d1c2072a4 */ /* 0x002fc4000f8e0205 */
[----:B------:R-:W-:Y:S02]  /*01a0*/  UIMAD UR10, UR29, 0x7, UR5 ;  /* 0x000000071d0a78a4 */ /* 0x000fe4000f8e0205 */
[----:B------:R-:W-:Y:S01]  /*01b0*/  IADD3 R2, PT, PT, RZ, -R2, RZ ;  /* 0x80000002ff027210 */ /* 0x000fe20007ffe0ff */
[----:B0-----:R-:W-:Y:S01]  /*01c0*/  IMAD R39, R6, UR28, R39 ;  /* 0x0000001c06277c24 */ /* 0x001fe2000f8e0227 */
[----:B--2---:R-:W-:Y:S02]  /*01d0*/  ULOP3.LUT UR33, UR31, 0x7, URZ, 0xc0, !UPT ;  /* 0x000000071f217892 */ /* 0x004fe4000f8ec0ff */
[----:B------:R-:W-:Y:S01]  /*01e0*/  PRMT R3, R2, 0x7710, RZ ;  /* 0x0000771002037816 */ /* 0x000fe200000000ff */
[----:B------:R-:W-:Y:S01]  /*01f0*/  UIMAD UR11, UR29, 0x6, UR5 ;  /* 0x000000061d0b78a4 */ /* 0x000fe2000f8e0205 */
[----:B------:R-:W-:Y:S01]  /*0200*/  IADD3 R36, PT, PT, R39, 0x20, RZ ;  /* 0x0000002027247810 */ /* 0x000fe20007ffe0ff */
[----:B------:R-:W-:Y:S01]  /*0210*/  UIMAD UR12, UR29, 0x5, UR5 ;  /* 0x000000051d0c78a4 */ /* 0x000fe2000f8e0205 */
[----:B------:R-:W-:Y:S01]  /*0220*/  IADD3 R2, PT, PT, R3, R4, RZ ;  /* 0x0000000403027210 */ /* 0x000fe20007ffe0ff */
[----:B---3--:R-:W-:Y:S01]  /*0230*/  ULEA UR4, UR6, UR4, 0x18 ;  /* 0x0000000406047291 */ /* 0x008fe2000f8ec0ff */
[----:B------:R-:W-:Y:S01]  /*0240*/  SHF.R.S32.HI R3, RZ, 0x1f, R39 ;  /* 0x0000001fff037819 */ /* 0x000fe20000011427 */
[----:B------:R-:W-:Y:S01]  /*0250*/  ULEA UR9, UR6, UR9, 0x18 ;  /* 0x0000000906097291 */ /* 0x000fe2000f8ec0ff */
[----:B------:R-:W-:Y:S01]  /*0260*/  SHF.L.U32 R2, R2, 0x1, RZ ;  /* 0x0000000102027819 */ /* 0x000fe200000006ff */
[----:B------:R-:W-:Y:S01]  /*0270*/  UIADD3 UR6, UPT, UPT, UR33, -0x1, URZ ;  /* 0xffffffff21067890 */ /* 0x000fe2000fffe0ff */
[----:B------:R-:W-:Y:S01]  /*0280*/  SHF.R.S32.HI R5, RZ, 0x1f, R36 ;  /* 0x0000001fff057819 */ /* 0x000fe20000011424 */
[----:B------:R-:W-:Y:S01]  /*0290*/  ULEA UR13, UR29, UR5, 0x2 ;  /* 0x000000051d0d7291 */ /* 0x000fe2000f8e10ff */
[----:B------:R-:W-:Y:S01]  /*02a0*/  LOP3.LUT R2, R2, 0xffff, RZ, 0xc0, !PT ;  /* 0x0000ffff02027812 */ /* 0x000fe200078ec0ff */
[----:B------:R-:W-:Y:S01]  /*02b0*/  UIMAD UR14, UR29, 0x3, UR5 ;  /* 0x000000031d0e78a4 */ /* 0x000fe2000f8e0205 */
[----:B------:R-:W-:Y:S01]  /*02c0*/  LEA R38, R4, UR4, 0x4 ;  /* 0x0000000404267c11 */ /* 0x000fe2000f8e20ff */
[----:B------:R-:W-:-:S02]  /*02d0*/  ULEA UR15, UR29, UR5, 0x1 ;  /* 0x000000051d0f7291 */ /* 0x000fc4000f8e08ff */
[----:B------:R-:W-:Y:S02]  /*02e0*/  UIADD3 UR16, UPT, UPT, UR5, UR29, URZ ;  /* 0x0000001d05107290 */ /* 0x000fe4000fffe0ff */
[----:B------:R-:W-:Y:S02]  /*02f0*/  ULOP3.LUT UR34, UR31, 0x3, URZ, 0xc0, !UPT ;  /* 0x000000031f227892 */ /* 0x000fe4000f8ec0ff */
[----:B------:R-:W-:Y:S02]  /*0300*/  ULOP3.LUT UR35, UR31, 0x7ffffff8, URZ, 0xc0, !UPT ;  /* 0x7ffffff81f237892 */ /* 0x000fe4000f8ec0ff */
[----:B------:R-:W-:Y:S01]  /*0310*/  UISETP.GE.U32.AND UP0, UPT, UR6, 0x3, UPT ;  /* 0x000000030600788c */ /* 0x000fe2000bf06070 */
[----:B------:R-:W-:Y:S01]  /*0320*/  UMOV UR4, URZ ;  /* 0x000000ff00047c82 */ /* 0x000fe20008000000 */
[----:B----4-:R-:W-:-:S09]  /*0330*/  UMOV UR17, UR5 ;  /* 0x0000000500117c82 */ /* 0x010fd20008000000 */
.L_x_26:
[----:B0-----:R-:W0:Y:S01]  /*0340*/  LDC R13, c[0x0][0x410] ;  /* 0x00010400ff0d7b82 */ /* 0x001e220000000800 */
[----:B------:R-:W1:Y:S01]  /*0350*/  LDCU.64 UR6, c[0x0][0x3b8] ;  /* 0x00007700ff0677ac */ /* 0x000e620008000a00 */
[----:B--2---:R-:W2:Y:S01]  /*0360*/  LDCU.128 UR20, c[0x0][0x400] ;  /* 0x00008000ff1477ac */ /* 0x004ea20008000c00 */
[----:B-1----:R-:W-:Y:S02]  /*0370*/  UIMAD.WIDE UR6, UR17, 0x8, UR6 ;  /* 0x00000008110678a5 */ /* 0x002fe4000f8e0206 */
[----:B------:R-:W-:Y:S02]  /*0380*/  ISETP.LE.AND P1, PT, RZ, UR17, PT ;  /* 0x00000011ff007c0c */ /* 0x000fe4000bf23270 */
[----:B--2---:R-:W-:Y:S02]  /*0390*/  ISETP.GE.U32.AND P0, PT, R39, UR20, PT ;  /* 0x0000001427007c0c */ /* 0x004fe4000bf06070 */
[----:B0-----:R-:W-:-:S04]  /*03a0*/  IABS R9, R13 ;  /* 0x0000000d00097213 */ /* 0x001fc80000000000 */
[----:B------:R-:W0:Y:S08]  /*03b0*/  I2F.RP R8, R9 ;  /* 0x0000000900087306 */ /* 0x000e300000209400 */
[----:B0-----:R-:W0:Y:S02]  /*03c0*/  MUFU.RCP R8, R8 ;  /* 0x0000000800087308 */ /* 0x001e240000001000 */
[----:B0-----:R-:W-:-:S06]  /*03d0*/  IADD3 R6, PT, PT, R8, 0xffffffe, RZ ;  /* 0x0ffffffe08067810 */ /* 0x001fcc0007ffe0ff */
[----:B------:R0:W1:Y:S02]  /*03e0*/  F2I.FTZ.U32.TRUNC.NTZ R7, R6 ;  /* 0x0000000600077305 */ /* 0x000064000021f000 */
[----:B0-----:R-:W-:Y:S01]  /*03f0*/  HFMA2 R6, -RZ, RZ, 0, 0 ;  /* 0x00000000ff067431 */ /* 0x001fe200000001ff */
[----:B-1----:R-:W-:-:S05]  /*0400*/  IADD3 R10, PT, PT, RZ, -R7, RZ ;  /* 0x80000007ff0a7210 */ /* 0x002fca0007ffe0ff */
[----:B------:R-:W-:Y:S01]  /*0410*/  IMAD R11, R10, R9, RZ ;  /* 0x000000090a0b7224 */ /* 0x000fe200078e02ff */
[----:B------:R-:W-:-:S03]  /*0420*/  IABS R10, UR17 ;  /* 0x00000011000a7c13 */ /* 0x000fc60008000000 */
[----:B------:R-:W-:Y:S01]  /*0430*/  IMAD.HI.U32 R7, R7, R11, R6 ;  /* 0x0000000b07077227 */ /* 0x000fe200078e0006 */
[----:B------:R-:W-:-:S05]  /*0440*/  MOV R11, UR7 ;  /* 0x00000007000b7c02 */ /* 0x000fca0008000f00 */
[----:B------:R-:W-:-:S05]  /*0450*/  IMAD.HI.U32 R7, R7, R10, RZ ;  /* 0x0000000a07077227 */ /* 0x000fca00078e00ff */
[----:B------:R-:W-:-:S05]  /*0460*/  IADD3 R8, PT, PT, -R7, RZ, RZ ;  /* 0x000000ff07087210 */ /* 0x000fca0007ffe1ff */
[----:B------:R-:W-:Y:S01]  /*0470*/  IMAD R6, R9, R8, R10 ;  /* 0x0000000809067224 */ /* 0x000fe200078e020a */
[----:B------:R-:W-:Y:S02]  /*0480*/  MOV R10, UR6 ;  /* 0x00000006000a7c02 */ /* 0x000fe40008000f00 */
[----:B------:R-:W-:Y:S02]  /*0490*/  LOP3.LUT R8, R13, UR17, RZ, 0x3c, !PT ;  /* 0x000000110d087c12 */ /* 0x000fe4000f8e3cff */
[----:B------:R-:W-:Y:S02]  /*04a0*/  ISETP.GT.U32.AND P4, PT, R9, R6, PT ;  /* 0x000000060900720c */ /* 0x000fe40003f84070 */
[----:B------:R-:W2:Y:S01]  /*04b0*/  LDG.E.64 R10, desc[UR26][R10.64] ;  /* 0x0000001a0a0a7981 */ /* 0x000ea2000c1e1b00 */
[----:B------:R-:W-:-:S10]  /*04c0*/  ISETP.GE.AND.EX P0, PT, R3, UR21, PT, P0 ;  /* 0x0000001503007c0c */ /* 0x000fd4000bf06300 */
[-C--:B------:R-:W-:Y:S02]  /*04d0*/  @!P4 IADD3 R6, PT, PT, R6, -R9.reuse, RZ ;  /* 0x800000090606c210 */ /* 0x080fe40007ffe0ff */
[----:B------:R-:W-:Y:S01]  /*04e0*/  @!P4 IADD3 R7, PT, PT, R7, 0x1, RZ ;  /* 0x000000010707c810 */ /* 0x000fe20007ffe0ff */
[----:B------:R-:W0:Y:S01]  /*04f0*/  @!P0 LDC.64 R18, c[0x0][0x398] ;  /* 0x0000e600ff128b82 */ /* 0x000e220000000a00 */
[-C--:B------:R-:W-:Y:S02]  /*0500*/  ISETP.GE.U32.AND P3, PT, R6, R9.reuse, PT ;  /* 0x000000090600720c */ /* 0x080fe40003f66070 */
[----:B------:R-:W-:Y:S02]  /*0510*/  ISETP.GT.U32.AND P4, PT, R9, R6, PT ;  /* 0x000000060900720c */ /* 0x000fe40003f84070 */
[----:B------:R-:W-:Y:S02]  /*0520*/  ISETP.GE.AND P2, PT, R8, RZ, PT ;  /* 0x000000ff0800720c */ /* 0x000fe40003f46270 */
[----:B------:R-:W-:-:S04]  /*0530*/  IADD3 R9, PT, PT, R6, -R9, RZ ;  /* 0x8000000906097210 */ /* 0x000fc80007ffe0ff */
[----:B------:R-:W-:Y:S02]  /*0540*/  SEL R6, R9, R6, !P4 ;  /* 0x0000000609067207 */ /* 0x000fe40006000000 */
[----:B------:R-:W1:Y:S01]  /*0550*/  @!P0 LDC.64 R8, c[0x0][0x3f8] ;  /* 0x0000fe00ff088b82 */ /* 0x000e620000000a00 */
[----:B------:R-:W-:Y:S02]  /*0560*/  @P3 IADD3 R7, PT, PT, R7, 0x1, RZ ;  /* 0x0000000107073810 */ /* 0x000fe40007ffe0ff */
[----:B------:R-:W-:Y:S02]  /*0570*/  ISETP.NE.AND P3, PT, R13, RZ, PT ;  /* 0x000000ff0d00720c */ /* 0x000fe40003f65270 */
[----:B------:R-:W-:Y:S02]  /*0580*/  LOP3.LUT R13, RZ, R13, RZ, 0x33, !PT ;  /* 0x0000000dff0d7212 */ /* 0x000fe400078e33ff */
[----:B------:R-:W-:Y:S02]  /*0590*/  @!P1 IADD3 R6, PT, PT, -R6, RZ, RZ ;  /* 0x000000ff06069210 */ /* 0x000fe40007ffe1ff */
[----:B------:R-:W-:-:S02]  /*05a0*/  ISETP.GE.U32.AND P1, PT, R36, UR20, PT ;  /* 0x0000001424007c0c */ /* 0x000fc4000bf26070 */
[----:B------:R-:W-:Y:S02]  /*05b0*/  SEL R41, R13, R6, !P3 ;  /* 0x000000060d297207 */ /* 0x000fe40005800000 */
[----:B------:R-:W-:Y:S02]  /*05c0*/  @!P2 IADD3 R7, PT, PT, -R7, RZ, RZ ;  /* 0x000000ff0707a210 */ /* 0x000fe40007ffe1ff */
[----:B------:R-:W-:Y:S01]  /*05d0*/  ISETP.GE.AND.EX P1, PT, R5, UR21, PT, P1 ;  /* 0x0000001505007c0c */ /* 0x000fe2000bf26310 */
[----:B------:R-:W-:Y:S01]  /*05e0*/  IMAD R23, R41, 0x1a, RZ ;  /* 0x0000001a29177824 */ /* 0x000fe200078e02ff */
[----:B------:R-:W-:-:S04]  /*05f0*/  SEL R13, R13, R7, !P3 ;  /* 0x000000070d0d7207 */ /* 0x000fc80005800000 */
[----:B------:R-:W-:Y:S02]  /*0600*/  SHF.R.S32.HI R6, RZ, 0x1f, R13 ;  /* 0x0000001fff067819 */ /* 0x000fe4000001140d */
[----:B------:R-:W-:-:S03]  /*0610*/  IADD3 R42, P2, PT, R23, R2, RZ ;  /* 0x00000002172a7210 */ /* 0x000fc60007f5e0ff */
[----:B------:R-:W-:Y:S01]  /*0620*/  IMAD R12, R6, UR22, RZ ;  /* 0x00000016060c7c24 */ /* 0x000fe2000f8e02ff */
[----:B------:R-:W-:Y:S01]  /*0630*/  LEA.HI.X.SX32 R43, R23, RZ, 0x1, P2 ;  /* 0x000000ff172b7211 */ /* 0x000fe200010f0eff */
[----:B------:R-:W3:Y:S02]  /*0640*/  @!P0 LDC.64 R6, c[0x0][0x3a0] ;  /* 0x0000e800ff068b82 */ /* 0x000ee40000000a00 */
[C---:B------:R-:W-:Y:S02]  /*0650*/  IMAD R45, R13.reuse, UR23, R12 ;  /* 0x000000170d2d7c24 */ /* 0x040fe4000f8e020c */
[----:B------:R-:W-:-:S04]  /*0660*/  IMAD.WIDE.U32 R42, R13, UR22, R42 ;  /* 0x000000160d2a7c25 */ /* 0x000fc8000f8e002a */
[----:B------:R-:W4:Y:S01]  /*0670*/  @!P1 LDC.64 R20, c[0x0][0x3f8] ;  /* 0x0000fe00ff149b82 */ /* 0x000f220000000a00 */
[----:B-1----:R-:W-:Y:S01]  /*0680*/  @!P0 IMAD R12, R3, R8, RZ ;  /* 0x00000008030c8224 */ /* 0x002fe200078e02ff */
[----:B------:R-:W-:Y:S02]  /*0690*/  IADD3 R45, PT, PT, R43, R45, RZ ;  /* 0x0000002d2b2d7210 */ /* 0x000fe40007ffe0ff */
[----:B------:R-:W-:Y:S01]  /*06a0*/  @!P0 MOV R44, R42 ;  /* 0x0000002a002c8202 */ /* 0x000fe20000000f00 */
[----:B------:R-:W-:-:S03]  /*06b0*/  @!P0 IMAD R13, R39, R9, R12 ;  /* 0x00000009270d8224 */ /* 0x000fc600078e020c */
[----:B------:R-:W1:Y:S01]  /*06c0*/  @!P1 LDC.64 R14, c[0x0][0x3a0] ;  /* 0x0000e800ff0e9b82 */ /* 0x000e620000000a00 */
[----:B------:R-:W-:Y:S01]  /*06d0*/  @!P0 IMAD.WIDE.U32 R8, R39, R8, R44 ;  /* 0x0000000827088225 */ /* 0x000fe200078e002c */
[----:B------:R-:W-:-:S04]  /*06e0*/  ISETP.NE.AND P2, PT, RZ, UR30, PT ;  /* 0x0000001eff007c0c */ /* 0x000fc8000bf45270 */
[----:B------:R-:W-:Y:S02]  /*06f0*/  @!P0 IADD3 R13, PT, PT, R9, R13, RZ ;  /* 0x0000000d090d8210 */ /* 0x000fe40007ffe0ff */
[C---:B------:R-:W-:Y:S01]  /*0700*/  @!P0 SHF.L.U32 R9, R8.reuse, 0x1, RZ ;  /* 0x0000000108098819 */ /* 0x040fe200000006ff */
[----:B------:R-:W1:Y:S01]  /*0710*/  @!P1 LDC.64 R16, c[0x0][0x398] ;  /* 0x0000e600ff109b82 */ /* 0x000e620000000a00 */
[----:B------:R-:W-:Y:S02]  /*0720*/  @!P0 SHF.L.U64.HI R22, R8, 0x1, R13 ;  /* 0x0000000108168819 */ /* 0x000fe4000001020d */
[C---:B---3--:R-:W-:Y:S02]  /*0730*/  @!P0 IADD3 R6, P3, PT, R9.reuse, R6, RZ ;  /* 0x0000000609068210 */ /* 0x048fe40007f7e0ff */
[----:B0-----:R-:W-:Y:S01]  /*0740*/  @!P0 IADD3 R18, P4, PT, R9, R18, RZ ;  /* 0x0000001209128210 */ /* 0x001fe20007f9e0ff */
[----:B----4-:R-:W-:Y:S01]  /*0750*/  @!P1 IMAD R12, R5, R20, RZ ;  /* 0x00000014050c9224 */ /* 0x010fe200078e02ff */
[----:B------:R-:W-:-:S02]  /*0760*/  @!P1 MOV R8, R42 ;  /* 0x0000002a00089202 */ /* 0x000fc40000000f00 */
[----:B------:R-:W-:Y:S01]  /*0770*/  @!P1 MOV R9, R45 ;  /* 0x0000002d00099202 */ /* 0x000fe20000000f00 */
[C---:B------:R-:W-:Y:S02]  /*0780*/  @!P1 IMAD R25, R36.reuse, R21, R12 ;  /* 0x0000001524199224 */ /* 0x040fe400078e020c */
[----:B------:R-:W0:Y:S01]  /*0790*/  LDC.64 R12, c[0x0][0x3a8] ;  /* 0x0000ea00ff0c7b82 */ /* 0x000e220000000a00 */
[----:B------:R-:W-:-:S07]  /*07a0*/  @!P1 IMAD.WIDE.U32 R20, R36, R20, R8 ;  /* 0x0000001424149225 */ /* 0x000fce00078e0008 */
[----:B------:R-:W3:Y:S01]  /*07b0*/  @P2 LDC.64 R8, c[0x0][0x3b0] ;  /* 0x0000ec00ff082b82 */ /* 0x000ee20000000a00 */
[----:B------:R-:W-:Y:S02]  /*07c0*/  @!P1 IADD3 R25, PT, PT, R21, R25, RZ ;  /* 0x0000001915199210 */ /* 0x000fe40007ffe0ff */
[----:B------:R-:W-:Y:S02]  /*07d0*/  @!P1 SHF.L.U32 R21, R20, 0x1, RZ ;  /* 0x0000000114159819 */ /* 0x000fe400000006ff */
[----:B------:R-:W-:Y:S02]  /*07e0*/  CS2R R34, SRZ ;  /* 0x0000000000227805 */ /* 0x000fe4000001ff00 */
[C---:B------:R-:W-:Y:S02]  /*07f0*/  @!P0 IADD3.X R7, PT, PT, R22.reuse, R7, RZ, P3, !PT ;  /* 0x0000000716078210 */ /* 0x040fe40001ffe4ff */
[----:B------:R-:W-:Y:S02]  /*0800*/  @!P0 IADD3.X R19, PT, PT, R22, R19, RZ, P4, !PT ;  /* 0x0000001316138210 */ /* 0x000fe400027fe4ff */
[----:B------:R-:W-:-:S02]  /*0810*/  @!P1 SHF.L.U64.HI R20, R20, 0x1, R25 ;  /* 0x0000000114149819 */ /* 0x000fc40000010219 */
[----:B------:R-:W-:Y:S02]  /*0820*/  CS2R R30, SRZ ;  /* 0x00000000001e7805 */ /* 0x000fe4000001ff00 */
[C---:B-1----:R-:W-:Y:S01]  /*0830*/  @!P1 IADD3 R14, P3, PT, R21.reuse, R14, RZ ;  /* 0x0000000e150e9210 */ /* 0x042fe20007f7e0ff */
[----:B------:R1:W4:Y:S01]  /*0840*/  @!P0 LDG.E R35, desc[UR26][R6.64] ;  /* 0x0000001a06238981 */ /* 0x000322000c1e1900 */
[----:B------:R-:W-:Y:S02]  /*0850*/  @!P1 IADD3 R16, P4, PT, R21, R16, RZ ;  /* 0x0000001015109210 */ /* 0x000fe40007f9e0ff */
[----:B------:R-:W-:Y:S01]  /*0860*/  IADD3 R23, PT, PT, R23, R2, RZ ;  /* 0x0000000217177210 */ /* 0x000fe20007ffe0ff */
[----:B------:R-:W4:Y:S01]  /*0870*/  @!P0 LDG.E R34, desc[UR26][R18.64] ;  /* 0x0000001a12228981 */ /* 0x000f22000c1e1900 */
[C---:B------:R-:W-:Y:S02]  /*0880*/  @!P1 IADD3.X R15, PT, PT, R20.reuse, R15, RZ, P3, !PT ;  /* 0x0000000f140f9210 */ /* 0x040fe40001ffe4ff */
[----:B------:R-:W-:-:S02]  /*0890*/  @!P1 IADD3.X R17, PT, PT, R20, R17, RZ, P4, !PT ;  /* 0x0000001114119210 */ /* 0x000fc400027fe4ff */
[----:B-1----:R-:W-:Y:S01]  /*08a0*/  CS2R R6, SRZ ;  /* 0x0000000000067805 */ /* 0x002fe2000001ff00 */
[----:B------:R-:W4:Y:S01]  /*08b0*/  @!P1 LDG.E R31, desc[UR26][R14.64] ;  /* 0x0000001a0e1f9981 */ /* 0x000f22000c1e1900 */
[----:B---3--:R-:W-:-:S03]  /*08c0*/  @P2 IMAD.WIDE R20, R23, 0x4, R8 ;  /* 0x0000000417142825 */ /* 0x008fc600078e0208 */
[----:B------:R-:W3:Y:S01]  /*08d0*/  @!P1 LDG.E R30, desc[UR26][R16.64] ;  /* 0x0000001a101e9981 */ /* 0x000ee2000c1e1900 */
[----:B0-----:R-:W-:-:S03]  /*08e0*/  IMAD.WIDE R8, R23, 0x4, R12 ;  /* 0x0000000417087825 */ /* 0x001fc600078e020c */
[----:B------:R0:W5:Y:S04]  /*08f0*/  @P2 LDG.E.64 R6, desc[UR26][R20.64] ;  /* 0x0000001a14062981 */ /* 0x000168000c1e1b00 */
[----:B------:R-:W5:Y:S01]  /*0900*/  LDG.E.64 R8, desc[UR26][R8.64] ;  /* 0x0000001a08087981 */ /* 0x000f62000c1e1b00 */
[----:B------:R-:W-:Y:S01]  /*0910*/  UISETP.NE.AND UP2, UPT, UR30, URZ, UPT ;  /* 0x000000ff1e00728c */ /* 0x000fe2000bf45270 */
[----:B------:R-:W-:Y:S01]  /*0920*/  UMOV UR36, 0x3f800000 ;  /* 0x3f80000000247882 */ /* 0x000fe20000000000 */
[----:B--2---:R-:W-:-:S13]  /*0930*/  R2UR UR42, R10 ;  /* 0x000000000a2a72ca */ /* 0x004fda00000e0000 */
[----:B------:R-:W-:-:S05]  /*0940*/  MOV R10, UR42 ;  /* 0x0000002a000a7c02 */ /* 0x000fca0008000f00 */
[----:B------:R-:W-:-:S05]  /*0950*/  FFMA.FTZ R11, -R10, UR42, R11 ;  /* 0x0000002a0a0b7c23 */ /* 0x000fca000801010b */
[----:B------:R-:W-:-:S13]  /*0960*/  FSETP.GTU.FTZ.AND P1, PT, R11, RZ, PT ;  /* 0x000000ff0b00720b */ /* 0x000fda0003f3c000 */
[----:B------:R-:W-:-:S05]  /*0970*/  VOTEU.ANY UP1, P1 ;  /* 0x0000000000ff7886 */ /* 0x000fca0000820100 */
[----:B------:R-:W1:Y:S01]  /*0980*/  @UP1 LDCU UR6, c[0x0][0x3c0] ;  /* 0x00007800ff0617ac */ /* 0x000e620008000800 */
[----:B------:R-:W-:-:S13]  /*0990*/  PLOP3.LUT P1, PT, PT, PT, UP1, 0x80, 0x8 ;  /* 0x000000000008781c */ /* 0x000fda0003f2f018 */
[----:B-1----:R-:W-:-:S06]  /*09a0*/  @P1 FADD.FTZ R10, R11, UR6 ;  /* 0x000000060b0a1e21 */ /* 0x002fcc0008010000 */
[----:B------:R-:W1:Y:S02]  /*09b0*/  @P1 MUFU.RSQ R10, R10 ;  /* 0x0000000a000a1308 */ /* 0x000e640000001400 */
[----:B-1----:R-:W-:-:S13]  /*09c0*/  @P1 R2UR UR6, R10 ;  /* 0x000000000a0612ca */ /* 0x002fda00000e0000 */
[----:B------:R-:W-:Y:S01]  /*09d0*/  @UP1 UMOV UR36, UR6 ;  /* 0x0000000600241c82 */ /* 0x000fe20008000000 */
[----:B----4-:R-:W-:Y:S02]  /*09e0*/  PRMT R32, R35, 0x7632, R32 ;  /* 0x0000763223207816 */ /* 0x010fe40000000020 */
[----:B------:R-:W-:Y:S02]  /*09f0*/  PRMT R33, R34, 0x7632, R33 ;  /* 0x0000763222217816 */ /* 0x000fe40000000021 */
[----:B------:R-:W-:Y:S02]  /*0a00*/  PRMT R28, R31, 0x7632, R28 ;  /* 0x000076321f1c7816 */ /* 0x000fe4000000001c */
[----:B---3--:R-:W-:Y:S01]  /*0a10*/  PRMT R29, R30, 0x7632, R29 ;  /* 0x000076321e1d7816 */ /* 0x008fe2000000001d */
[----:B0-----:R-:W-:Y:S06]  /*0a20*/  BRA.U UP2, `(.L_x_2) ;  /* 0x0000000102947547 */ /* 0x001fec000b800000 */
[----:B------:R-:W-:Y:S02]  /*0a30*/  SHF.L.U32 R12, R35, 0x10, RZ ;  /* 0x00000010230c7819 */ /* 0x000fe400000006ff */
[----:B------:R-:W-:Y:S02]  /*0a40*/  SHF.L.U32 R13, R32, 0x10, RZ ;  /* 0x00000010200d7819 */ /* 0x000fe400000006ff */
[----:B------:R-:W-:Y:S01]  /*0a50*/  SHF.L.U32 R11, R34, 0x10, RZ ;  /* 0x00000010220b7819 */ /* 0x000fe200000006ff */
[----:B------:R-:W-:Y:S01]  /*0a60*/  FADD.FTZ R12, R12, -UR42 ;  /* 0x8000002a0c0c7e21 */ /* 0x000fe20008010000 */
[----:B------:R-:W-:Y:S01]  /*0a70*/  SHF.L.U32 R10, R33, 0x10, RZ ;  /* 0x00000010210a7819 */ /* 0x000fe200000006ff */
[----:B------:R-:W-:Y:S01]  /*0a80*/  FADD.FTZ R13, R13, -UR42 ;  /* 0x8000002a0d0d7e21 */ /* 0x000fe20008010000 */
[----:B------:R-:W-:Y:S01]  /*0a90*/  SHF.L.U32 R18, R31, 0x10, RZ ;  /* 0x000000101f127819 */ /* 0x000fe200000006ff */
[----:B-----5:R-:W-:Y:S01]  /*0aa0*/  FMUL.FTZ R17, R8, R11 ;  /* 0x0000000b08117220 */ /* 0x020fe20000410000 */
[----:B------:R-:W-:Y:S01]  /*0ab0*/  FMUL.FTZ R12, R12, UR36 ;  /* 0x000000240c0c7c20 */ /* 0x000fe20008410000 */
[----:B------:R-:W-:Y:S01]  /*0ac0*/  FMUL.FTZ R14, R9, R10 ;  /* 0x0000000a090e7220 */ /* 0x000fe20000410000 */
[----:B------:R-:W-:Y:S01]  /*0ad0*/  FMUL.FTZ R15, R13, UR36 ;  /* 0x000000240d0f7c20 */ /* 0x000fe20008410000 */
[----:B------:R-:W-:Y:S01]  /*0ae0*/  FADD.FTZ R19, RZ, R17 ;  /* 0x00000011ff137221 */ /* 0x000fe20000010000 */
[----:B------:R-:W-:Y:S01]  /*0af0*/  FFMA.FTZ R16, R12, R17, RZ ;  /* 0x000000110c107223 */ /* 0x000fe200000100ff */
[----:B------:R-:W-:Y:S01]  /*0b00*/  SHF.L.U32 R13, R30, 0x10, RZ ;  /* 0x000000101e0d7819 */ /* 0x000fe200000006ff */
[----:B------:R-:W-:Y:S01]  /*0b10*/  FADD.FTZ R18, R18, -UR42 ;  /* 0x8000002a12127e21 */ /* 0x000fe20008010000 */
[----:B------:R-:W-:Y:S01]  /*0b20*/  FADD.FTZ R19, R14, R19 ;  /* 0x000000130e137221 */ /* 0x000fe20000010000 */
[----:B------:R-:W-:Y:S01]  /*0b30*/  FFMA.FTZ R17, R15, R14, R16 ;  /* 0x0000000e0f117223 */ /* 0x000fe20000010010 */
[----:B------:R-:W-:Y:S01]  /*0b40*/  SHF.L.U32 R14, R28, 0x10, RZ ;  /* 0x000000101c0e7819 */ /* 0x000fe200000006ff */
[----:B------:R-:W-:Y:S01]  /*0b50*/  FMUL.FTZ R20, R8, R13 ;  /* 0x0000000d08147220 */ /* 0x000fe20000410000 */
[----:B------:R-:W-:Y:S01]  /*0b60*/  FMUL.FTZ R18, R18, UR36 ;  /* 0x0000002412127c20 */ /* 0x000fe20008410000 */
[----:B------:R-:W-:Y:S01]  /*0b70*/  SHF.L.U32 R16, R29, 0x10, RZ ;  /* 0x000000101d107819 */ /* 0x000fe200000006ff */
[----:B------:R-:W-:Y:S01]  /*0b80*/  FFMA.FTZ R12, R11, R12, RZ ;  /* 0x0000000c0b0c7223 */ /* 0x000fe200000100ff */
[----:B------:R-:W-:Y:S01]  /*0b90*/  FADD.FTZ R14, R14, -UR42 ;  /* 0x8000002a0e0e7e21 */ /* 0x000fe20008010000 */
[----:B------:R-:W-:Y:S01]  /*0ba0*/  FADD.FTZ R23, R19, R20 ;  /* 0x0000001413177221 */ /* 0x000fe20000010000 */
[----:B------:R-:W-:Y:S01]  /*0bb0*/  FFMA.FTZ R24, R18, R20, R17 ;  /* 0x0000001412187223 */ /* 0x000fe20000010011 */
[----:B------:R-:W-:Y:S01]  /*0bc0*/  FADD.FTZ R20, RZ, R11 ;  /* 0x0000000bff147221 */ /* 0x000fe20000010000 */
[----:B------:R-:W-:Y:S01]  /*0bd0*/  FFMA.FTZ R21, R10, R15, RZ ;  /* 0x0000000f0a157223 */ /* 0x000fe200000100ff */
[----:B------:R-:W-:Y:S01]  /*0be0*/  FMUL.FTZ R22, R9, R16 ;  /* 0x0000001009167220 */ /* 0x000fe20000410000 */
[----:B------:R-:W-:Y:S01]  /*0bf0*/  FMUL.FTZ R19, R14, UR36 ;  /* 0x000000240e137c20 */ /* 0x000fe20008410000 */
[----:B------:R-:W-:Y:S01]  /*0c00*/  FADD.FTZ R15, RZ, R10 ;  /* 0x0000000aff0f7221 */ /* 0x000fe20000010000 */
[C---:B------:R-:W-:Y:S01]  /*0c10*/  FADD.FTZ R14, R13.reuse, R20 ;  /* 0x000000140d0e7221 */ /* 0x040fe20000010000 */
[----:B------:R-:W-:Y:S01]  /*0c20*/  FFMA.FTZ R12, R13, R18, R12 ;  /* 0x000000120d0c7223 */ /* 0x000fe2000001000c */
[----:B------:R-:W-:Y:S01]  /*0c30*/  FADD.FTZ R17, R22, R23 ;  /* 0x0000001716117221 */ /* 0x000fe20000010000 */
[----:B------:R-:W-:Y:S01]  /*0c40*/  FFMA.FTZ R11, R19, R22, R24 ;  /* 0x00000016130b7223 */ /* 0x000fe20000010018 */
[C---:B------:R-:W-:Y:S01]  /*0c50*/  FADD.FTZ R15, R16.reuse, R15 ;  /* 0x0000000f100f7221 */ /* 0x040fe20000010000 */
[----:B------:R-:W-:Y:S01]  /*0c60*/  FFMA.FTZ R13, R16, R19, R21 ;  /* 0x00000013100d7223 */ /* 0x000fe20000010015 */
[----:B------:R-:W-:Y:S06]  /*0c70*/  BRA `(.L_x_3) ;  /* 0x0000000400207947 */ /* 0x000fec0003800000 */
.L_x_2:
[----:B------:R-:W-:Y:S02]  /*0c80*/  SHF.L.U32 R10, R35, 0x10, RZ ;  /* 0x00000010230a7819 */ /* 0x000fe400000006ff */
[----:B------:R-:W-:Y:S02]  /*0c90*/  SHF.L.U32 R12, R31, 0x10, RZ ;  /* 0x000000101f0c7819 */ /* 0x000fe400000006ff */
[----:B------:R-:W-:Y:S01]  /*0ca0*/  SHF.L.U32 R14, R28, 0x10, RZ ;  /* 0x000000101c0e7819 */ /* 0x000fe200000006ff */
[----:B------:R-:W-:Y:S01]  /*0cb0*/  FADD.FTZ R11, R10, -UR42 ;  /* 0x8000002a0a0b7e21 */ /* 0x000fe20008010000 */
[----:B------:R-:W-:Y:S01]  /*0cc0*/  SHF.L.U32 R10, R32, 0x10, RZ ;  /* 0x00000010200a7819 */ /* 0x000fe200000006ff */
[----:B------:R-:W-:Y:S01]  /*0cd0*/  FADD.FTZ R12, R12, -UR42 ;  /* 0x8000002a0c0c7e21 */ /* 0x000fe20008010000 */
[----:B------:R-:W-:Y:S01]  /*0ce0*/  SHF.L.U32 R26, R34, 0x10, RZ ;  /* 0x00000010221a7819 */ /* 0x000fe200000006ff */
[----:B------:R-:W-:Y:S01]  /*0cf0*/  FMUL.FTZ R11, R11, UR36 ;  /* 0x000000240b0b7c20 */ /* 0x000fe20008410000 */
[----:B------:R-:W-:Y:S01]  /*0d00*/  FADD.FTZ R16, R14, -UR42 ;  /* 0x8000002a0e107e21 */ /* 0x000fe20008010000 */
[----:B------:R-:W-:Y:S01]  /*0d10*/  FADD.FTZ R10, R10, -UR42 ;  /* 0x8000002a0a0a7e21 */ /* 0x000fe20008010000 */
[----:B------:R-:W-:Y:S01]  /*0d20*/  FMUL.FTZ R13, R12, UR36 ;  /* 0x000000240c0d7c20 */ /* 0x000fe20008410000 */
[--C-:B-----5:R-:W-:Y:S01]  /*0d30*/  FFMA.FTZ R18, R8, R11, R6.reuse ;  /* 0x0000000b08127223 */ /* 0x120fe20000010006 */
[----:B------:R-:W-:Y:S01]  /*0d40*/  FMUL.FTZ R16, R16, UR36 ;  /* 0x0000002410107c20 */ /* 0x000fe20008410000 */
[----:B------:R-:W-:Y:S01]  /*0d50*/  FMUL.FTZ R10, R10, UR36 ;  /* 0x000000240a0a7c20 */ /* 0x000fe20008410000 */
[----:B------:R-:W-:Y:S01]  /*0d60*/  FFMA.FTZ R14, R8, R13, R6 ;  /* 0x0000000d080e7223 */ /* 0x000fe20000010006 */
[----:B------:R-:W-:Y:S01]  /*0d70*/  FMUL.FTZ R17, R18, -1.4426950216293334961 ;  /* 0xbfb8aa3b12117820 */ /* 0x000fe20000410000 */
[C-C-:B------:R-:W-:Y:S01]  /*0d80*/  FFMA.FTZ R12, R9.reuse, R16, R7.reuse ;  /* 0x00000010090c7223 */ /* 0x140fe20000010007 */
[----:B------:R-:W-:Y:S01]  /*0d90*/  FFMA.FTZ R15, R9, R10, R7 ;  /* 0x0000000a090f7223 */ /* 0x000fe20000010007 */
[----:B------:R-:W-:Y:S01]  /*0da0*/  FMUL.FTZ R23, R14, -1.4426950216293334961 ;  /* 0xbfb8aa3b0e177820 */ /* 0x000fe20000410000 */
[----:B------:R-:W-:Y:S01]  /*0db0*/  SHF.L.U32 R25, R30, 0x10, RZ ;  /* 0x000000101e197819 */ /* 0x000fe200000006ff */
[----:B------:R-:W-:Y:S01]  /*0dc0*/  FMUL.FTZ R24, R12, -1.4426950216293334961 ;  /* 0xbfb8aa3b0c187820 */ /* 0x000fe20000410000 */
[----:B------:R-:W0:Y:S01]  /*0dd0*/  MUFU.EX2 R17, R17 ;  /* 0x0000001100117308 */ /* 0x000e220000000800 */
[----:B------:R-:W-:-:S07]  /*0de0*/  FMUL.FTZ R20, R15, -1.4426950216293334961 ;  /* 0xbfb8aa3b0f147820 */ /* 0x000fce0000410000 */
[----:B------:R-:W1:Y:S08]  /*0df0*/  MUFU.EX2 R20, R20 ;  /* 0x0000001400147308 */ /* 0x000e700000000800 */
[----:B------:R-:W2:Y:S01]  /*0e00*/  MUFU.EX2 R23, R23 ;  /* 0x0000001700177308 */ /* 0x000ea20000000800 */
[----:B0-----:R-:W-:-:S07]  /*0e10*/  FADD.FTZ R22, R17, 1 ;  /* 0x3f80000011167421 */ /* 0x001fce0000010000 */
[----:B------:R-:W0:Y:S01]  /*0e20*/  MUFU.EX2 R24, R24 ;  /* 0x0000001800187308 */ /* 0x000e220000000800 */
[----:B-1----:R-:W-:-:S07]  /*0e30*/  FADD.FTZ R19, R20, 1 ;  /* 0x3f80000014137421 */ /* 0x002fce0000010000 */
[----:B------:R-:W1:Y:S01]  /*0e40*/  MUFU.RCP R21, R22 ;  /* 0x0000001600157308 */ /* 0x000e620000001000 */
[----:B--2---:R-:W-:-:S07]  /*0e50*/  FADD.FTZ R20, R23, 1 ;  /* 0x3f80000017147421 */ /* 0x004fce0000010000 */
[----:B------:R-:W2:Y:S01]  /*0e60*/  MUFU.RCP R19, R19 ;  /* 0x0000001300137308 */ /* 0x000ea20000001000 */
[----:B0-----:R-:W-:-:S07]  /*0e70*/  FADD.FTZ R17, R24, 1 ;  /* 0x3f80000018117421 */ /* 0x001fce0000010000 */
[----:B------:R-:W0:Y:S01]  /*0e80*/  MUFU.RCP R20, R20 ;  /* 0x0000001400147308 */ /* 0x000e220000001000 */
[----:B-1----:R-:W-:Y:S01]  /*0e90*/  FADD.FTZ R23, -R21, 1 ;  /* 0x3f80000015177421 */ /* 0x002fe20000010100 */
[----:B------:R-:W-:Y:S01]  /*0ea0*/  FMUL.FTZ R21, R26, R21 ;  /* 0x000000151a157220 */ /* 0x000fe20000410000 */
[----:B------:R-:W-:Y:S02]  /*0eb0*/  SHF.L.U32 R26, R29, 0x10, RZ ;  /* 0x000000101d1a7819 */ /* 0x000fe400000006ff */
[----:B------:R-:W-:Y:S01]  /*0ec0*/  FFMA.FTZ R24, R18, R23, 1 ;  /* 0x3f80000012187423 */ /* 0x000fe20000010017 */
[----:B------:R-:W-:Y:S02]  /*0ed0*/  SHF.L.U32 R18, R33, 0x10, RZ ;  /* 0x0000001021127819 */ /* 0x000fe400000006ff */
[----:B------:R-:W1:Y:S01]  /*0ee0*/  MUFU.RCP R17, R17 ;  /* 0x0000001100117308 */ /* 0x000e620000001000 */
[----:B--2---:R-:W-:Y:S02]  /*0ef0*/  FADD.FTZ R22, -R19, 1 ;  /* 0x3f80000013167421 */ /* 0x004fe40000010100 */
[----:B------:R-:W-:-:S02]  /*0f00*/  FMUL.FTZ R23, R18, R19 ;  /* 0x0000001312177220 */ /* 0x000fc40000410000 */
[----:B------:R-:W-:Y:S01]  /*0f10*/  FFMA.FTZ R22, R15, R22, 1 ;  /* 0x3f8000000f167423 */ /* 0x000fe20000010016 */
[----:B------:R-:W-:Y:S01]  /*0f20*/  FMUL.FTZ R15, R21, R24 ;  /* 0x00000018150f7220 */ /* 0x000fe20000410000 */
[----:B0-----:R-:W-:Y:S01]  /*0f30*/  FMUL.FTZ R18, R25, R20 ;  /* 0x0000001419127220 */ /* 0x001fe20000410000 */
[----:B------:R-:W-:Y:S02]  /*0f40*/  FADD.FTZ R25, -R20, 1 ;  /* 0x3f80000014197421 */ /* 0x000fe40000010100 */
[----:B------:R-:W-:Y:S02]  /*0f50*/  FMUL.FTZ R20, R8, R15 ;  /* 0x0000000f08147220 */ /* 0x000fe40000410000 */
[----:B------:R-:W-:Y:S01]  /*0f60*/  FFMA.FTZ R25, R14, R25, 1 ;  /* 0x3f8000000e197423 */ /* 0x000fe20000010019 */
[----:B------:R-:W-:Y:S01]  /*0f70*/  FMUL.FTZ R14, R23, R22 ;  /* 0x00000016170e7220 */ /* 0x000fe20000410000 */
[----:B------:R-:W-:Y:S01]  /*0f80*/  FFMA.FTZ R21, R11, R20, RZ ;  /* 0x000000140b157223 */ /* 0x000fe200000100ff */
[----:B-1----:R-:W-:Y:S01]  /*0f90*/  FMUL.FTZ R19, R26, R17 ;  /* 0x000000111a137220 */ /* 0x002fe20000410000 */
[----:B------:R-:W-:Y:S01]  /*0fa0*/  FADD.FTZ R17, -R17, 1 ;  /* 0x3f80000011117421 */ /* 0x000fe20000010100 */
[----:B------:R-:W-:Y:S01]  /*0fb0*/  FMUL.FTZ R18, R18, R25 ;  /* 0x0000001912127220 */ /* 0x000fe20000410000 */
[----:B------:R-:W-:-:S02]  /*0fc0*/  FADD.FTZ R20, RZ, R20 ;  /* 0x00000014ff147221 */ /* 0x000fc40000010000 */
[----:B------:R-:W-:Y:S01]  /*0fd0*/  FFMA.FTZ R12, R12, R17, 1 ;  /* 0x3f8000000c0c7423 */ /* 0x000fe20000010011 */
[----:B------:R-:W-:Y:S01]  /*0fe0*/  FMUL.FTZ R17, R9, R14 ;  /* 0x0000000e09117220 */ /* 0x000fe20000410000 */
[----:B------:R-:W-:Y:S02]  /*0ff0*/  FMUL.FTZ R23, R8, R18 ;  /* 0x0000001208177220 */ /* 0x000fe40000410000 */
[----:B------:R-:W-:Y:S01]  /*1000*/  FMUL.FTZ R19, R19, R12 ;  /* 0x0000000c13137220 */ /* 0x000fe20000410000 */
[----:B------:R-:W-:Y:S01]  /*1010*/  FFMA.FTZ R12, R10, R17, R21 ;  /* 0x000000110a0c7223 */ /* 0x000fe20000010015 */
[----:B------:R-:W-:Y:S02]  /*1020*/  FADD.FTZ R20, R17, R20 ;  /* 0x0000001411147221 */ /* 0x000fe40000010000 */
[----:B------:R-:W-:Y:S01]  /*1030*/  FMUL.FTZ R17, R9, R19 ;  /* 0x0000001309117220 */ /* 0x000fe20000410000 */
[----:B------:R-:W-:Y:S01]  /*1040*/  FFMA.FTZ R21, R13, R23, R12 ;  /* 0x000000170d157223 */ /* 0x000fe2000001000c */
[----:B------:R-:W-:Y:S01]  /*1050*/  FFMA.FTZ R12, R11, R15, RZ ;  /* 0x0000000f0b0c7223 */ /* 0x000fe200000100ff */
[----:B------:R-:W-:Y:S01]  /*1060*/  FADD.FTZ R15, RZ, R15 ;  /* 0x0000000fff0f7221 */ /* 0x000fe20000010000 */
[----:B------:R-:W-:Y:S01]  /*1070*/  FADD.FTZ R20, R20, R23 ;  /* 0x0000001714147221 */ /* 0x000fe20000010000 */
[----:B------:R-:W-:Y:S01]  /*1080*/  FFMA.FTZ R11, R16, R17, R21 ;  /* 0x00000011100b7223 */ /* 0x000fe20000010015 */
[----:B------:R-:W-:Y:S01]  /*1090*/  FFMA.FTZ R21, R10, R14, RZ ;  /* 0x0000000e0a157223 */ /* 0x000fe200000100ff */
[----:B------:R-:W-:Y:S01]  /*10a0*/  FADD.FTZ R10, RZ, R14 ;  /* 0x0000000eff0a7221 */ /* 0x000fe20000010000 */
[----:B------:R-:W-:Y:S01]  /*10b0*/  FFMA.FTZ R12, R13, R18, R12 ;  /* 0x000000120d0c7223 */ /* 0x000fe2000001000c */
[----:B------:R-:W-:Y:S01]  /*10c0*/  FADD.FTZ R14, R15, R18 ;  /* 0x000000120f0e7221 */ /* 0x000fe20000010000 */
[----:B------:R-:W-:Y:S01]  /*10d0*/  FADD.FTZ R17, R17, R20 ;  /* 0x0000001411117221 */ /* 0x000fe20000010000 */
[----:B------:R-:W-:Y:S01]  /*10e0*/  FFMA.FTZ R13, R16, R19, R21 ;  /* 0x00000013100d7223 */ /* 0x000fe20000010015 */
[----:B------:R-:W-:-:S07]  /*10f0*/  FADD.FTZ R15, R10, R19 ;  /* 0x000000130a0f7221 */ /* 0x000fce0000010000 */
.L_x_3:
[----:B------:R-:W-:Y:S01]  /*1100*/  MOV R19, R11 ;  /* 0x0000000b00137202 */ /* 0x000fe20000000f00 */
[----:B------:R-:W-:Y:S01]  /*1110*/  STS.128 [R38], R12 ;  /* 0x0000000c26007388 */ /* 0x000fe20000000c00 */
[C---:B------:R-:W-:Y:S01]  /*1120*/  ISETP.GT.AND P1, PT, R0.reuse, 0x1e, PT ;  /* 0x0000001e0000780c */ /* 0x040fe20003f24270 */
[----:B------:R-:W-:Y:S01]  /*1130*/  BSSY.RECONVERGENT B0, `(.L_x_4) ;  /* 0x0000020000007945 */ /* 0x000fe20003800200 */
[----:B------:R-:W-:Y:S01]  /*1140*/  ISETP.GT.AND P4, PT, R0, 0xf, PT ;  /* 0x0000000f0000780c */ /* 0x000fe20003f84270 */
[----:B------:R-:W0:Y:S01]  /*1150*/  SHFL.DOWN PT, R10, R19, 0x1, 0x1f ;  /* 0x08201f00130a7f89 */ /* 0x000e2200000e0000 */
[C---:B------:R-:W-:Y:S02]  /*1160*/  ISETP.NE.AND P3, PT, R4.reuse, RZ, PT ;  /* 0x000000ff0400720c */ /* 0x040fe40003f65270 */
[----:B------:R-:W-:Y:S01]  /*1170*/  ISETP.GT.U32.AND P5, PT, R4, 0xc, PT ;  /* 0x0000000c0400780c */ /* 0x000fe20003fa4070 */
[----:B------:R-:W1:Y:S06]  /*1180*/  SHFL.DOWN PT, R11, R17, 0x1, 0x1f ;  /* 0x08201f00110b7f89 */ /* 0x000e6c00000e0000 */
[----:B0-----:R-:W-:Y:S01]  /*1190*/  @!P1 FADD.FTZ R19, R10, R19 ;  /* 0x000000130a139221 */ /* 0x001fe20000010000 */
[----:B-1----:R-:W-:-:S04]  /*11a0*/  @!P1 FADD.FTZ R17, R11, R17 ;  /* 0x000000110b119221 */ /* 0x002fc80000010000 */
[----:B------:R-:W0:Y:S01]  /*11b0*/  SHFL.DOWN PT, R10, R19, 0x2, 0x1f ;  /* 0x08401f00130a7f89 */ /* 0x000e2200000e0000 */
[----:B------:R-:W-:-:S03]  /*11c0*/  ISETP.GT.AND P1, PT, R0, 0x1d, PT ;  /* 0x0000001d0000780c */ /* 0x000fc60003f24270 */
[----:B------:R-:W1:Y:S10]  /*11d0*/  SHFL.DOWN PT, R11, R17, 0x2, 0x1f ;  /* 0x08401f00110b7f89 */ /* 0x000e7400000e0000 */
        /* <DEDUP_REMOVED lines=9> */
[----:B------:R-:W1:Y:S01]  /*1270*/  SHFL.DOWN PT, R11, R17, 0x8, 0x1f ;  /* 0x09001f00110b7f89 */ /* 0x000e6200000e0000 */
[----:B0-----:R-:W-:Y:S01]  /*1280*/  FADD.FTZ R16, R19, R10 ;  /* 0x0000000a13107221 */ /* 0x001fe20000010000 */
[----:B-1----:R-:W-:-:S04]  /*1290*/  FADD.FTZ R18, R17, R11 ;  /* 0x0000000b11127221 */ /* 0x002fc80000010000 */
[----:B------:R-:W-:Y:S02]  /*12a0*/  FSEL R10, R19, R16, P1 ;  /* 0x00000010130a7208 */ /* 0x000fe40000800000 */
[----:B------:R-:W-:-:S03]  /*12b0*/  FSEL R11, R17, R18, P1 ;  /* 0x00000012110b7208 */ /* 0x000fc60000800000 */
[----:B------:R0:W1:Y:S04]  /*12c0*/  SHFL.DOWN PT, R19, R10, 0x10, 0x1f ;  /* 0x0a001f000a137f89 */ /* 0x00006800000e0000 */
[----:B------:R0:W2:Y:S01]  /*12d0*/  SHFL.DOWN PT, R17, R11, 0x10, 0x1f ;  /* 0x0a001f000b117f89 */ /* 0x0000a200000e0000 */
[----:B------:R-:W-:Y:S05]  /*12e0*/  @P4 BRA `(.L_x_5) ;  /* 0x0000000000104947 */ /* 0x000fea0003800000 */
[----:B------:R-:W-:Y:S01]  /*12f0*/  ISETP.NE.AND P1, PT, R0, RZ, PT ;  /* 0x000000ff0000720c */ /* 0x000fe20003f25270 */
[----:B01----:R-:W-:Y:S01]  /*1300*/  FADD.FTZ R10, R16, R19 ;  /* 0x00000013100a7221 */ /* 0x003fe20000010000 */
[----:B--2---:R-:W-:-:S11]  /*1310*/  FADD.FTZ R11, R18, R17 ;  /* 0x00000011120b7221 */ /* 0x004fd60000010000 */
[----:B------:R3:W-:Y:S02]  /*1320*/  @!P1 STS.64 [R37+UR9+0x10], R10 ;  /* 0x0000100a25009988 */ /* 0x0007e40008000a09 */
.L_x_5:
[----:B------:R-:W-:Y:S05]  /*1330*/  BSYNC.RECONVERGENT B0 ;  /* 0x0000000000007941 */ /* 0x000fea0003800200 */
.L_x_4:
[----:B------:R-:W-:Y:S06]  /*1340*/  BAR.SYNC.DEFER_BLOCKING 0x0 ;  /* 0x0000000000007b1d */ /* 0x000fec0000010000 */
[----:B------:R-:W-:Y:S04]  /*1350*/  BSSY.RECONVERGENT B0, `(.L_x_6) ;  /* 0x0000024000007945 */ /* 0x000fe80003800200 */
[----:B------:R-:W-:Y:S05]  /*1360*/  @P3 BRA `(.L_x_7) ;  /* 0x0000000000883947 */ /* 0x000fea0003800000 */
[----:B------:R-:W4:Y:S01]  /*1370*/  S2UR UR7, SR_CgaCtaId ;  /* 0x00000000000779c3 */ /* 0x000f220000008800 */
[----:B------:R-:W-:Y:S02]  /*1380*/  UMOV UR6, 0x400 ;  /* 0x0000040000067882 */ /* 0x000fe40000000000 */
[----:B----4-:R-:W-:-:S09]  /*1390*/  ULEA UR6, UR7, UR6, 0x18 ;  /* 0x0000000607067291 */ /* 0x010fd2000f8ec0ff */
[----:B------:R-:W4:Y:S04]  /*13a0*/  LDS.64 R24, [UR6+0x18] ;  /* 0x00001806ff187984 */ /* 0x000f280008000a00 */
[----:B-12---:R-:W1:Y:S04]  /*13b0*/  LDS.128 R16, [UR6+0x20] ;  /* 0x00002006ff107984 */ /* 0x006e680008000c00 */
[----:B------:R-:W2:Y:S01]  /*13c0*/  LDS.128 R20, [UR6+0x30] ;  /* 0x00003006ff147984 */ /* 0x000ea20008000c00 */
[----:B----4-:R-:W-:Y:S01]  /*13d0*/  FADD.FTZ R27, R10, R24 ;  /* 0x000000180a1b7221 */ /* 0x010fe20000010000 */
[----:B0--3--:R-:W-:-:S03]  /*13e0*/  FADD.FTZ R10, R11, R25 ;  /* 0x000000190b0a7221 */ /* 0x009fc60000010000 */
[----:B-1----:R-:W-:Y:S01]  /*13f0*/  FADD.FTZ R11, R27, R16 ;  /* 0x000000101b0b7221 */ /* 0x002fe20000010000 */
[----:B------:R-:W-:Y:S01]  /*1400*/  FADD.FTZ R10, R10, R17 ;  /* 0x000000110a0a7221 */ /* 0x000fe20000010000 */
[----:B------:R-:W0:Y:S02]  /*1410*/  LDS.128 R24, [UR6+0x40] ;  /* 0x00004006ff187984 */ /* 0x000e240008000c00 */
[----:B------:R-:W-:Y:S01]  /*1420*/  FADD.FTZ R11, R11, R18 ;  /* 0x000000120b0b7221 */ /* 0x000fe20000010000 */
[----:B------:R-:W-:Y:S02]  /*1430*/  FADD.FTZ R10, R10, R19 ;  /* 0x000000130a0a7221 */ /* 0x000fe40000010000 */
[----:B------:R-:W1:Y:S01]  /*1440*/  LDS.128 R16, [UR6+0x50] ;  /* 0x00005006ff107984 */ /* 0x000e620008000c00 */
[----:B--2---:R-:W-:Y:S01]  /*1450*/  FADD.FTZ R11, R11, R20 ;  /* 0x000000140b0b7221 */ /* 0x004fe20000010000 */
[----:B------:R-:W-:-:S03]  /*1460*/  FADD.FTZ R10, R10, R21 ;  /* 0x000000150a0a7221 */ /* 0x000fc60000010000 */
[----:B------:R-:W-:Y:S01]  /*1470*/  FADD.FTZ R11, R11, R22 ;  /* 0x000000160b0b7221 */ /* 0x000fe20000010000 */
[----:B------:R-:W-:Y:S02]  /*1480*/  FADD.FTZ R10, R10, R23 ;  /* 0x000000170a0a7221 */ /* 0x000fe40000010000 */
[----:B------:R-:W2:Y:S01]  /*1490*/  LDS.128 R20, [UR6+0x60] ;  /* 0x00006006ff147984 */ /* 0x000ea20008000c00 */
[----:B0-----:R-:W-:Y:S01]  /*14a0*/  FADD.FTZ R11, R11, R24 ;  /* 0x000000180b0b7221 */ /* 0x001fe20000010000 */
[----:B------:R-:W-:-:S03]  /*14b0*/  FADD.FTZ R24, R10, R25 ;  /* 0x000000190a187221 */ /* 0x000fc60000010000 */
[----:B------:R-:W-:Y:S01]  /*14c0*/  FADD.FTZ R25, R11, R26 ;  /* 0x0000001a0b197221 */ /* 0x000fe20000010000 */
[----:B------:R-:W-:Y:S01]  /*14d0*/  FADD.FTZ R24, R24, R27 ;  /* 0x0000001b18187221 */ /* 0x000fe20000010000 */
[----:B------:R-:W0:Y:S02]  /*14e0*/  LDS.64 R10, [UR6+0x70] ;  /* 0x00007006ff0a7984 */ /* 0x000e240008000a00 */
[----:B-1----:R-:W-:Y:S01]  /*14f0*/  FADD.FTZ R25, R25, R16 ;  /* 0x0000001019197221 */ /* 0x002fe20000010000 */
[----:B------:R-:W-:-:S03]  /*1500*/  FADD.FTZ R24, R24, R17 ;  /* 0x0000001118187221 */ /* 0x000fc60000010000 */
[----:B------:R-:W-:Y:S01]  /*1510*/  FADD.FTZ R25, R25, R18 ;  /* 0x0000001219197221 */ /* 0x000fe20000010000 */
[----:B------:R-:W-:-:S03]  /*1520*/  FADD.FTZ R24, R24, R19 ;  /* 0x0000001318187221 */ /* 0x000fc60000010000 */
[----:B--2---:R-:W-:Y:S01]  /*1530*/  FADD.FTZ R25, R25, R20 ;  /* 0x0000001419197221 */ /* 0x004fe20000010000 */
[----:B------:R-:W-:-:S03]  /*1540*/  FADD.FTZ R24, R24, R21 ;  /* 0x0000001518187221 */ /* 0x000fc60000010000 */
[----:B------:R-:W-:Y:S01]  /*1550*/  FADD.FTZ R25, R25, R22 ;  /* 0x0000001619197221 */ /* 0x000fe20000010000 */
[----:B------:R-:W-:-:S03]  /*1560*/  FADD.FTZ R24, R24, R23 ;  /* 0x0000001718187221 */ /* 0x000fc60000010000 */
[----:B0-----:R-:W-:Y:S01]  /*1570*/  FADD.FTZ R10, R25, R10 ;  /* 0x0000000a190a7221 */ /* 0x001fe20000010000 */
[----:B------:R-:W-:-:S07]  /*1580*/  FADD.FTZ R11, R24, R11 ;  /* 0x0000000b180b7221 */ /* 0x000fce0000010000 */
.L_x_7:
[----:B------:R-:W-:Y:S05]  /*1590*/  BSYNC.RECONVERGENT B0 ;  /* 0x0000000000007941 */ /* 0x000fea0003800200 */
.L_x_6:
[----:B------:R-:W-:Y:S06]  /*15a0*/  BAR.SYNC.DEFER_BLOCKING 0x0 ;  /* 0x0000000000007b1d */ /* 0x000fec0000010000 */
[----:B------:R-:W-:Y:S04]  /*15b0*/  BSSY.RECONVERGENT B0, `(.L_x_8) ;  /* 0x000009d000007945 */ /* 0x000fe80003800200 */
[----:B------:R-:W-:Y:S05]  /*15c0*/  @P5 BRA `(.L_x_9) ;  /* 0x00000008006c5947 */ /* 0x000fea0003800000 */
[----:B-12---:R-:W1:Y:S04]  /*15d0*/  LDS.128 R16, [R38+0xd0] ;  /* 0x0000d00026107984 */ /* 0x006e680000000c00 */
[----:B------:R-:W2:Y:S04]  /*15e0*/  LDS.128 R20, [R38+0x1a0] ;  /* 0x0001a00026147984 */ /* 0x000ea80000000c00 */
[----:B------:R-:W4:Y:S01]  /*15f0*/  LDS.128 R24, [R38+0x270] ;  /* 0x0002700026187984 */ /* 0x000f220000000c00 */
[----:B-1----:R-:W-:Y:S01]  /*1600*/  FADD.FTZ R12, R12, R16 ;  /* 0x000000100c0c7221 */ /* 0x002fe20000010000 */
[----:B------:R-:W-:Y:S01]  /*1610*/  FADD.FTZ R16, R13, R17 ;  /* 0x000000110d107221 */ /* 0x000fe20000010000 */
[----:B------:R-:W-:Y:S01]  /*1620*/  FADD.FTZ R17, R14, R18 ;  /* 0x000000120e117221 */ /* 0x000fe20000010000 */
[----:B------:R-:W-:Y:S01]  /*1630*/  FADD.FTZ R18, R15, R19 ;  /* 0x000000130f127221 */ /* 0x000fe20000010000 */
[----:B--2---:R-:W-:Y:S01]  /*1640*/  FADD.FTZ R19, R12, R20 ;  /* 0x000000140c137221 */ /* 0x004fe20000010000 */
[----:B------:R-:W-:Y:S01]  /*1650*/  FADD.FTZ R20, R16, R21 ;  /* 0x0000001510147221 */ /* 0x000fe20000010000 */
[----:B------:R-:W1:Y:S01]  /*1660*/  LDS.128 R12, [R38+0x340] ;  /* 0x00034000260c7984 */ /* 0x000e620000000c00 */
[----:B------:R-:W-:Y:S01]  /*1670*/  FADD.FTZ R21, R17, R22 ;  /* 0x0000001611157221 */ /* 0x000fe20000010000 */
[----:B------:R-:W-:Y:S01]  /*1680*/  FADD.FTZ R22, R18, R23 ;  /* 0x0000001712167221 */ /* 0x000fe20000010000 */
[----:B----4-:R-:W-:Y:S01]  /*1690*/  FADD.FTZ R23, R19, R24 ;  /* 0x0000001813177221 */ /* 0x010fe20000010000 */
[----:B------:R-:W-:Y:S01]  /*16a0*/  FADD.FTZ R24, R20, R25 ;  /* 0x0000001914187221 */ /* 0x000fe20000010000 */
[----:B------:R-:W2:Y:S01]  /*16b0*/  LDS.128 R16, [R38+0x410] ;  /* 0x0004100026107984 */ /* 0x000ea20000000c00 */
[----:B------:R-:W-:Y:S01]  /*16c0*/  FADD.FTZ R25, R21, R26 ;  /* 0x0000001a15197221 */ /* 0x000fe20000010000 */
[----:B------:R-:W-:Y:S01]  /*16d0*/  FADD.FTZ R26, R22, R27 ;  /* 0x0000001b161a7221 */ /* 0x000fe20000010000 */
[----:B-1----:R-:W-:Y:S01]  /*16e0*/  FADD.FTZ R27, R23, R12 ;  /* 0x0000000c171b7221 */ /* 0x002fe20000010000 */
[----:B------:R-:W-:Y:S01]  /*16f0*/  FADD.FTZ R24, R24, R13 ;  /* 0x0000000d18187221 */ /* 0x000fe20000010000 */
[----:B------:R-:W1:Y:S01]  /*1700*/  LDS.128 R20, [R38+0x4e0] ;  /* 0x0004e00026147984 */ /* 0x000e620000000c00 */
[----:B------:R-:W-:Y:S01]  /*1710*/  FADD.FTZ R25, R25, R14 ;  /* 0x0000000e19197221 */ /* 0x000fe20000010000 */
[----:B------:R-:W-:Y:S01]  /*1720*/  FADD.FTZ R26, R26, R15 ;  /* 0x0000000f1a1a7221 */ /* 0x000fe20000010000 */
[----:B--2---:R-:W-:Y:S01]  /*1730*/  FADD.FTZ R27, R27, R16 ;  /* 0x000000101b1b7221 */ /* 0x004fe20000010000 */
[----:B------:R-:W2:Y:S01]  /*1740*/  LDS.128 R12, [R38+0x5b0] ;  /* 0x0005b000260c7984 */ /* 0x000ea20000000c00 */
[----:B------:R-:W-:Y:S01]  /*1750*/  FADD.FTZ R24, R24, R17 ;  /* 0x0000001118187221 */ /* 0x000fe20000010000 */
[----:B------:R-:W-:Y:S01]  /*1760*/  FADD.FTZ R25, R25, R18 ;  /* 0x0000001219197221 */ /* 0x000fe20000010000 */
[----:B------:R-:W-:-:S02]  /*1770*/  FADD.FTZ R26, R26, R19 ;  /* 0x000000131a1a7221 */ /* 0x000fc40000010000 */
[----:B------:R-:W4:Y:S01]  /*1780*/  LDS.128 R16, [R38+0x680] ;  /* 0x0006800026107984 */ /* 0x000f220000000c00 */
[----:B-1----:R-:W-:Y:S01]  /*1790*/  FADD.FTZ R27, R27, R20 ;  /* 0x000000141b1b7221 */ /* 0x002fe20000010000 */
[----:B------:R-:W-:Y:S01]  /*17a0*/  FADD.FTZ R24, R24, R21 ;  /* 0x0000001518187221 */ /* 0x000fe20000010000 */
[----:B------:R-:W-:Y:S01]  /*17b0*/  FADD.FTZ R25, R25, R22 ;  /* 0x0000001619197221 */ /* 0x000fe20000010000 */
[----:B------:R-:W-:Y:S01]  /*17c0*/  FADD.FTZ R26, R26, R23 ;  /* 0x000000171a1a7221 */ /* 0x000fe20000010000 */
[----:B--2---:R-:W-:Y:S01]  /*17d0*/  FADD.FTZ R27, R27, R12 ;  /* 0x0000000c1b1b7221 */ /* 0x004fe20000010000 */
[----:B------:R-:W1:Y:S01]  /*17e0*/  LDS.128 R20, [R38+0x750] ;  /* 0x0007500026147984 */ /* 0x000e620000000c00 */
[----:B------:R-:W-:Y:S01]  /*17f0*/  FADD.FTZ R24, R24, R13 ;  /* 0x0000000d18187221 */ /* 0x000fe20000010000 */
[----:B------:R-:W-:Y:S01]  /*1800*/  FADD.FTZ R25, R25, R14 ;  /* 0x0000000e19197221 */ /* 0x000fe20000010000 */
[----:B------:R-:W-:Y:S01]  /*1810*/  FADD.FTZ R26, R26, R15 ;  /* 0x0000000f1a1a7221 */ /* 0x000fe20000010000 */
[----:B----4-:R-:W-:Y:S01]  /*1820*/  FADD.FTZ R27, R27, R16 ;  /* 0x000000101b1b7221 */ /* 0x010fe20000010000 */
        /* <DEDUP_REMOVED lines=8> */
[----:B------:R-:W-:Y:S02]  /*18b0*/  FADD.FTZ R26, R26, R23 ;  /* 0x000000171a1a7221 */ /* 0x000fe40000010000 */
[----:B------:R-:W1:Y:S01]  /*18c0*/  LDS.128 R20, [R38+0x9c0] ;  /* 0x0009c00026147984 */ /* 0x000e620000000c00 */
[----:B--2---:R-:W-:Y:S01]  /*18d0*/  FADD.FTZ R27, R27, R12 ;  /* 0x0000000c1b1b7221 */ /* 0x004fe20000010000 */
        /* <DEDUP_REMOVED lines=17> */
[----:B------:R-:W-:-:S02]  /*19f0*/  FADD.FTZ R26, R26, R15 ;  /* 0x0000000f1a1a7221 */ /* 0x000fc40000010000 */
[----:B------:R-:W2:Y:S01]  /*1a00*/  LDS.128 R12, [R38+0xd00] ;  /* 0x000d0000260c7984 */ /* 0x000ea20000000c00 */
[----:B----4-:R-:W-:Y:S01]  /*1a10*/  FADD.FTZ R27, R27, R16 ;  /* 0x000000101b1b7221 */ /* 0x010fe20000010000 */
[----:B------:R-:W-:Y:S01]  /*1a20*/  FADD.FTZ R24, R24, R17 ;  /* 0x0000001118187221 */ /* 0x000fe20000010000 */
[----:B------:R-:W-:Y:S01]  /*1a30*/  FADD.FTZ R25, R25, R18 ;  /* 0x0000001219197221 */ /* 0x000fe20000010000 */
[----:B------:R-:W-:Y:S02]  /*1a40*/  FADD.FTZ R26, R26, R19 ;  /* 0x000000131a1a7221 */ /* 0x000fe40000010000 */
[----:B------:R-:W4:Y:S01]  /*1a50*/  LDS.128 R16, [R38+0xdd0] ;  /* 0x000dd00026107984 */ /* 0x000f220000000c00 */
[----:B-1----:R-:W-:Y:S01]  /*1a60*/  FADD.FTZ R27, R27, R20 ;  /* 0x000000141b1b7221 */ /* 0x002fe20000010000 */
[----:B------:R-:W-:Y:S01]  /*1a70*/  FADD.FTZ R24, R24, R21 ;  /* 0x0000001518187221 */ /* 0x000fe20000010000 */
[----:B------:R-:W-:Y:S01]  /*1a80*/  FADD.FTZ R25, R25, R22 ;  /* 0x0000001619197221 */ /* 0x000fe20000010000 */
[----:B------:R-:W-:-:S02]  /*1a90*/  FADD.FTZ R26, R26, R23 ;  /* 0x000000171a1a7221 */ /* 0x000fc40000010000 */
[----:B------:R-:W1:Y:S01]  /*1aa0*/  LDS.128 R20, [R38+0xea0] ;  /* 0x000ea00026147984 */ /* 0x000e620000000c00 */
[----:B--2---:R-:W-:Y:S01]  /*1ab0*/  FADD.FTZ R27, R27, R12 ;  /* 0x0000000c1b1b7221 */ /* 0x004fe20000010000 */
[----:B------:R-:W-:Y:S01]  /*1ac0*/  FADD.FTZ R24, R24, R13 ;  /* 0x0000000d18187221 */ /* 0x000fe20000010000 */
[----:B------:R-:W-:Y:S01]  /*1ad0*/  FADD.FTZ R25, R25, R14 ;  /* 0x0000000e19197221 */ /* 0x000fe20000010000 */
[----:B------:R-:W-:Y:S02]  /*1ae0*/  FADD.FTZ R26, R26, R15 ;  /* 0x0000000f1a1a7221 */ /* 0x000fe40000010000 */
[----:B------:R-:W2:Y:S01]  /*1af0*/  LDS.128 R12, [R38+0xf70] ;  /* 0x000f7000260c7984 */ /* 0x000ea20000000c00 */
[----:B----4-:R-:W-:Y:S01]  /*1b00*/  FADD.FTZ R27, R27, R16 ;  /* 0x000000101b1b7221 */ /* 0x010fe20000010000 */
        /* <DEDUP_REMOVED lines=62> */
[----:B------:R-:W-:Y:S01]  /*1ef0*/  FADD.FTZ R26, R26, R19 ;  /* 0x000000131a1a7221 */ /* 0x000fe20000010000 */
[----:B-1----:R-:W-:Y:S01]  /*1f00*/  FADD.FTZ R27, R27, R20 ;  /* 0x000000141b1b7221 */ /* 0x002fe20000010000 */
[----:B------:R-:W-:Y:S01]  /*1f10*/  FADD.FTZ R24, R24, R21 ;  /* 0x0000001518187221 */ /* 0x000fe20000010000 */
[----:B------:R-:W-:Y:S01]  /*1f20*/  FADD.FTZ R25, R25, R22 ;  /* 0x0000001619197221 */ /* 0x000fe20000010000 */
[----:B------:R-:W-:Y:S01]  /*1f30*/  FADD.FTZ R26, R26, R23 ;  /* 0x000000171a1a7221 */ /* 0x000fe20000010000 */
[----:B--2---:R-:W-:Y:S01]  /*1f40*/  FADD.FTZ R12, R27, R12 ;  /* 0x0000000c1b0c7221 */ /* 0x004fe20000010000 */
[----:B------:R-:W-:Y:S01]  /*1f50*/  FADD.FTZ R13, R24, R13 ;  /* 0x0000000d180d7221 */ /* 0x000fe20000010000 */
[----:B------:R-:W-:Y:S01]  /*1f60*/  FADD.FTZ R14, R25, R14 ;  /* 0x0000000e190e7221 */ /* 0x000fe20000010000 */
[----:B------:R-:W-:-:S07]  /*1f70*/  FADD.FTZ R15, R26, R15 ;  /* 0x0000000f1a0f7221 */ /* 0x000fce0000010000 */
.L_x_9:
[----:B------:R-:W-:Y:S05]  /*1f80*/  BSYNC.RECONVERGENT B0 ;  /* 0x0000000000007941 */ /* 0x000fea0003800200 */
.L_x_8:
[----:B------:R-:W-:Y:S04]  /*1f90*/  BSSY.RECONVERGENT B0, `(.L_x_10) ;  /* 0x000001d000007945 */ /* 0x000fe80003800200 */
[----:B------:R-:W-:Y:S05]  /*1fa0*/  @P5 BRA `(.L_x_11) ;  /* 0x00000000006c5947 */ /* 0x000fea0003800000 */
[----:B--2---:R-:W2:Y:S01]  /*1fb0*/  LDC.64 R16, c[0x0][0x3f8] ;  /* 0x0000fe00ff107b82 */ /* 0x004ea20000000a00 */
[----:B------:R-:W-:-:S07]  /*1fc0*/  IMAD R41, R41, 0xd, R4 ;  /* 0x0000000d29297824 */ /* 0x000fce00078e0204 */
[----:B-1----:R-:W1:Y:S01]  /*1fd0*/  LDC.64 R18, c[0x0][0x3d8] ;  /* 0x0000f600ff127b82 */ /* 0x002e620000000a00 */
[----:B--2---:R-:W-:Y:S01]  /*1fe0*/  IMAD.WIDE.U32 R20, R16, 0x3, RZ ;  /* 0x0000000310147825 */ /* 0x004fe200078e00ff */
[C---:B------:R-:W-:Y:S02]  /*1ff0*/  LEA R25, R17.reuse, R17, 0x1 ;  /* 0x0000001111197211 */ /* 0x040fe400078e08ff */
[----:B------:R-:W-:Y:S02]  /*2000*/  LEA.HI R23, P1, R17, R16, RZ, 0x1 ;  /* 0x0000001011177211 */ /* 0x000fe400078308ff */
[----:B------:R-:W-:Y:S02]  /*2010*/  IADD3 R21, PT, PT, R21, R25, RZ ;  /* 0x0000001915157210 */ /* 0x000fe40007ffe0ff */
[----:B------:R-:W-:Y:S01]  /*2020*/  IADD3.X R22, PT, PT, RZ, R17, RZ, P1, !PT ;  /* 0x00000011ff167210 */ /* 0x000fe20000ffe4ff */
[----:B-1----:R-:W-:Y:S01]  /*2030*/  IMAD.WIDE R18, R41, 0x4, R18 ;  /* 0x0000000429127825 */ /* 0x002fe200078e0212 */
[----:B------:R-:W-:-:S02]  /*2040*/  LEA.HI R24, P1, R21, R20, RZ, 0x1 ;  /* 0x0000001415187211 */ /* 0x000fc400078308ff */
[----:B------:R-:W-:Y:S02]  /*2050*/  SHF.L.U32 R41, R23, 0x1, RZ ;  /* 0x0000000117297819 */ /* 0x000fe400000006ff */
[----:B------:R-:W-:Y:S01]  /*2060*/  SHF.L.U32 R25, R24, 0x1, RZ ;  /* 0x0000000118197819 */ /* 0x000fe200000006ff */
[----:B------:R4:W-:Y:S01]  /*2070*/  REDG.E.ADD.F32.FTZ.RN.STRONG.GPU desc[UR26][R18.64], R12 ;  /* 0x0000000c120079a6 */ /* 0x0009e2000c12f31a */
[----:B------:R-:W-:Y:S02]  /*2080*/  LOP3.LUT R41, R41, 0xfffffffc, RZ, 0xc0, !PT ;  /* 0xfffffffc29297812 */ /* 0x000fe400078ec0ff */
[----:B------:R-:W-:Y:S02]  /*2090*/  LEA R20, P4, R16, R18, 0x2 ;  /* 0x0000001210147211 */ /* 0x000fe400078810ff */
[----:B------:R-:W-:Y:S02]  /*20a0*/  IADD3.X R27, PT, PT, RZ, R21, RZ, P1, !PT ;  /* 0x00000015ff1b7210 */ /* 0x000fe40000ffe4ff */
[----:B------:R-:W-:-:S02]  /*20b0*/  LOP3.LUT R25, R25, 0xfffffffc, RZ, 0xc0, !PT ;  /* 0xfffffffc19197812 */ /* 0x000fc400078ec0ff */
[----:B------:R-:W-:Y:S02]  /*20c0*/  SHF.L.U64.HI R23, R23, 0x1, R22 ;  /* 0x0000000117177819 */ /* 0x000fe40000010216 */
[----:B------:R-:W-:Y:S02]  /*20d0*/  IADD3 R22, P1, PT, R18, R41, RZ ;  /* 0x0000002912167210 */ /* 0x000fe40007f3e0ff */
[----:B------:R-:W-:Y:S02]  /*20e0*/  LEA.HI.X R21, R16, R19, R17, 0x2, P4 ;  /* 0x0000001310157211 */ /* 0x000fe400020f1411 */
[----:B------:R-:W-:Y:S02]  /*20f0*/  SHF.L.U64.HI R17, R24, 0x1, R27 ;  /* 0x0000000118117819 */ /* 0x000fe4000001021b */
[----:B------:R-:W-:Y:S02]  /*2100*/  IADD3 R16, P4, PT, R18, R25, RZ ;  /* 0x0000001912107210 */ /* 0x000fe40007f9e0ff */
[----:B------:R-:W-:-:S02]  /*2110*/  IADD3.X R23, PT, PT, R19, R23, RZ, P1, !PT ;  /* 0x0000001713177210 */ /* 0x000fc40000ffe4ff */
[----:B------:R-:W-:-:S03]  /*2120*/  IADD3.X R17, PT, PT, R19, R17, RZ, P4, !PT ;  /* 0x0000001113117210 */ /* 0x000fc600027fe4ff */
[----:B------:R4:W-:Y:S04]  /*2130*/  REDG.E.ADD.F32.FTZ.RN.STRONG.GPU desc[UR26][R22.64], R13 ;  /* 0x0000000d160079a6 */ /* 0x0009e8000c12f31a */
[----:B------:R4:W-:Y:S04]  /*2140*/  REDG.E.ADD.F32.FTZ.RN.STRONG.GPU desc[UR26][R20.64], R14 ;  /* 0x0000000e140079a6 */ /* 0x0009e8000c12f31a */
[----:B------:R4:W-:Y:S02]  /*2150*/  REDG.E.ADD.F32.FTZ.RN.STRONG.GPU desc[UR26][R16.64], R15 ;  /* 0x0000000f100079a6 */ /* 0x0009e4000c12f31a */
.L_x_11:
[----:B------:R-:W-:Y:S05]  /*2160*/  BSYNC.RECONVERGENT B0 ;  /* 0x0000000000007941 */ /* 0x000fea0003800200 */
.L_x_10:
[----:B------:R-:W-:-:S09]  /*2170*/  UISETP.GE.U32.AND UP1, UPT, UR31, 0x2, UPT ;  /* 0x000000021f00788c */ /* 0x000fd2000bf26070 */
[----:B------:R-:W-:Y:S05]  /*2180*/  BRA.U !UP1, `(.L_x_12) ;  /* 0x0000000d092c7547 */ /* 0x000fea000b800000 */
[----:B------:R-:W5:Y:S01]  /*2190*/  LDCU.64 UR6, c[0x0][0x3d0] ;  /* 0x00007a00ff0677ac */ /* 0x000f620008000a00 */
[----:B----4-:R-:W-:Y:S01]  /*21a0*/  MOV R12, UR31 ;  /* 0x0000001f000c7c02 */ /* 0x010fe20008000f00 */
[----:B------:R-:W-:-:S03]  /*21b0*/  ULOP3.LUT UR18, UR4, 0x1, URZ, 0xc0, !UPT ;  /* 0x0000000104127892 */ /* 0x000fc6000f8ec0ff */
[----:B------:R-:W-:Y:S01]  /*21c0*/  ISETP.GE.U32.AND P4, PT, R12, 0x8, PT ;  /* 0x000000080c00780c */ /* 0x000fe20003f86070 */
[----:B------:R-:W-:-:S04]  /*21d0*/  UIMAD UR19, UR18, UR29, URZ ;  /* 0x0000001d121372a4 */ /* 0x000fc8000f8e02ff */
[----:B------:R-:W-:-:S04]  /*21e0*/  UIMAD UR18, UR19, UR31, URZ ;  /* 0x0000001f131272a4 */ /* 0x000fc8000f8e02ff */
[----:B------:R-:W-:-:S04]  /*21f0*/  USHF.L.U32 UR18, UR18, 0x1, URZ ;  /* 0x0000000112127899 */ /* 0x000fc800080006ff */
[----:B-----5:R-:W-:Y:S01]  /*2200*/  UIMAD.WIDE UR6, UR18, 0x4, UR6 ;  /* 0x00000004120678a5 */ /* 0x020fe2000f8e0206 */
[----:B------:R-:W-:Y:S11]  /*2210*/  @P3 BRA `(.L_x_13) ;  /* 0x00000000005c3947 */ /* 0x000ff60003800000 */
[----:B------:R-:W4:Y:S01]  /*2220*/  LDC.64 R14, c[0x0][0x3c8] ;  /* 0x0000f200ff0e7b82 */ /* 0x000f220000000a00 */
[----:B------:R-:W-:Y:S01]  /*2230*/  MOV R16, UR4 ;  /* 0x0000000400107c02 */ /* 0x000fe20008000f00 */
[----:B------:R-:W-:Y:S02]  /*2240*/  UIADD3 UR18, UPT, UPT, UR19, UR5, URZ ;  /* 0x0000000513127290 */ /* 0x000fe4000fffe0ff */
[----:B------:R-:W-:Y:S01]  /*2250*/  UIMAD.WIDE.U32 UR20, UR32, 0x8, UR6 ;  /* 0x00000008201478a5 */ /* 0x000fe2000f8e0006 */
[----:B------:R-:W-:-:S03]  /*2260*/  LOP3.LUT P1, R16, R16, 0x2, RZ, 0xc0, !PT ;  /* 0x0000000210107812 */ /* 0x000fc6000782c0ff */
[----:B--2---:R-:W-:Y:S02]  /*2270*/  MOV R17, UR18 ;  /* 0x0000001200117c02 */ /* 0x004fe40008000f00 */
[----:B-1----:R-:W-:Y:S02]  /*2280*/  SEL R19, RZ, UR31, P1 ;  /* 0x0000001fff137c07 */ /* 0x002fe40008800000 */
[----:B------:R-:W-:Y:S02]  /*2290*/  MOV R12, UR20 ;  /* 0x00000014000c7c02 */ /* 0x000fe40008000f00 */
[----:B------:R-:W-:Y:S02]  /*22a0*/  ISETP.NE.AND P1, PT, R19, -0x1, PT ;  /* 0xffffffff1300780c */ /* 0x000fe40003f25270 */
[----:B------:R-:W-:-:S05]  /*22b0*/  MOV R13, UR21 ;  /* 0x00000015000d7c02 */ /* 0x000fca0008000f00 */
[----:B------:R1:W-:Y:S01]  /*22c0*/  STG.E.64 desc[UR26][R12.64], R10 ;  /* 0x0000000a0c007986 */ /* 0x0003e2000c101b1a */
[----:B----4-:R-:W-:Y:S01]  /*22d0*/  IMAD.WIDE.U32 R14, R17, 0x4, R14 ;  /* 0x00000004110e7825 */ /* 0x010fe200078e000e */
[----:B------:R-:W-:Y:S01]  /*22e0*/  IADD3 R17, PT, PT, -R16, 0x1, RZ ;  /* 0x0000000110117810 */ /* 0x000fe20007ffe1ff */
[----:B------:R-:W-:Y:S06]  /*22f0*/  MEMBAR.ALL.GPU ;  /* 0x0000000000007992 */ /* 0x000fec000000a000 */
[----:B------:R-:W-:-:S00]  /*2300*/  ERRBAR ;  /* 0x00000000000079ab */ /* 0x000fc00000000000 */
[----:B------:R-:W-:Y:S06]  /*2310*/  CGAERRBAR ;  /* 0x00000000000075ab */ /* 0x000fec0000000000 */
[----:B------:R1:W-:Y:S01]  /*2320*/  REDG.E.ADD.S32.STRONG.GPU desc[UR26][R14.64], R17 ;  /* 0x000000110e00798e */ /* 0x0003e2000c12e31a */
[----:B------:R-:W-:Y:S05]  /*2330*/  @!P1 BRA `(.L_x_13) ;  /* 0x0000000000149947 */ /* 0x000fea0003800000 */
.L_x_14:
[----:B-1----:R-:W2:Y:S04]  /*2340*/  LDG.E.STRONG.GPU R12, desc[UR26][R14.64] ;  /* 0x0000001a0e0c7981 */ /* 0x002ea8000c1ef900 */
[----:B--2---:R-:W-:Y:S01]  /*2350*/  CCTL.IVALL ;  /* 0x00000000ff00798f */ /* 0x004fe20002000000 */
[----:B------:R-:W-:Y:S05]  /*2360*/  YIELD ;  /* 0x0000000000007946 */ /* 0x000fea0003800000 */
[----:B------:R-:W-:-:S13]  /*2370*/  ISETP.NE.AND P1, PT, R12, R19, PT ;  /* 0x000000130c00720c */ /* 0x000fda0003f25270 */
[----:B------:R-:W-:Y:S05]  /*2380*/  @P1 BRA `(.L_x_14) ;  /* 0xfffffffc00ec1947 */ /* 0x000fea000383ffff */
.L_x_13:
[----:B------:R-:W-:Y:S05]  /*2390*/  WARPSYNC.ALL ;  /* 0x0000000000007948 */ /* 0x000fea0003800000 */
[----:B------:R-:W-:Y:S01]  /*23a0*/  BAR.SYNC.DEFER_BLOCKING 0x0 ;  /* 0x0000000000007b1d */ /* 0x000fe20000010000 */
[----:B------:R-:W-:-:S05]  /*23b0*/  HFMA2 R20, -RZ, RZ, 0, 0 ;  /* 0x00000000ff147431 */ /* 0x000fca00000001ff */
[----:B------:R-:W-:Y:S05]  /*23c0*/  @!P4 BRA `(.L_x_15) ;  /* 0x000000040078c947 */ /* 0x000fea0003800000 */
[----:B------:R-:W-:Y:S01]  /*23d0*/  MOV R20, RZ ;  /* 0x000000ff00147202 */ /* 0x000fe20000000f00 */
[----:B------:R-:W-:Y:S01]  /*23e0*/  UIADD3 UR37, UPT, UPT, -UR28, URZ, URZ ;  /* 0x000000ff1c257290 */ /* 0x000fe2000fffe1ff */
[----:B------:R-:W-:Y:S01]  /*23f0*/  UMOV UR18, UR5 ;  /* 0x0000000500127c82 */ /* 0x000fe20008000000 */
[----:B------:R-:W-:Y:S01]  /*2400*/  UMOV UR19, UR16 ;  /* 0x0000001000137c82 */ /* 0x000fe20008000000 */
[----:B------:R-:W-:Y:S01]  /*2410*/  UMOV UR20, UR15 ;  /* 0x0000000f00147c82 */ /* 0x000fe20008000000 */
[----:B------:R-:W-:Y:S01]  /*2420*/  UMOV UR21, UR14 ;  /* 0x0000000e00157c82 */ /* 0x000fe20008000000 */
[----:B------:R-:W-:Y:S01]  /*2430*/  UMOV UR22, UR13 ;  /* 0x0000000d00167c82 */ /* 0x000fe20008000000 */
[----:B------:R-:W-:Y:S01]  /*2440*/  UMOV UR23, UR12 ;  /* 0x0000000c00177c82 */ /* 0x000fe20008000000 */
[----:B------:R-:W-:Y:S01]  /*2450*/  UMOV UR24, UR11 ;  /* 0x0000000b00187c82 */ /* 0x000fe20008000000 */
[----:B------:R-:W-:-:S05]  /*2460*/  UMOV UR25, UR10 ;  /* 0x0000000a00197c82 */ /* 0x000fca0008000000 */
.L_x_16:
[----:B-1----:R-:W-:Y:S02]  /*2470*/  IADD3 R12, PT, PT, R20, 0x1, RZ ;  /* 0x00000001140c7810 */ /* 0x002fe40007ffe0ff */
[----:B------:R-:W-:Y:S02]  /*2480*/  ISETP.EQ.OR P1, PT, RZ, UR37, P3 ;  /* 0x00000025ff007c0c */ /* 0x000fe40009f22670 */
[----:B------:R-:W-:Y:S02]  /*2490*/  ISETP.EQ.OR P4, PT, R12, UR28, P3 ;  /* 0x0000001c0c007c0c */ /* 0x000fe40009f82670 */
[----:B------:R-:W-:-:S04]  /*24a0*/  IADD3 R12, PT, PT, R20, 0x2, RZ ;  /* 0x00000002140c7810 */ /* 0x000fc80007ffe0ff */
[----:B------:R-:W-:Y:S02]  /*24b0*/  ISETP.EQ.OR P6, PT, R12, UR28, P3 ;  /* 0x0000001c0c007c0c */ /* 0x000fe40009fc2670 */
[----:B------:R-:W-:-:S03]  /*24c0*/  IADD3 R12, PT, PT, R20, 0x3, RZ ;  /* 0x00000003140c7810 */ /* 0x000fc60007ffe0ff */
[----:B------:R-:W-:Y:S01]  /*24d0*/  VOTEU.ALL UP2, P1 ;  /* 0x0000000000ff7886 */ /* 0x000fe20000840000 */
[----:B------:R-:W-:Y:S01]  /*24e0*/  ISETP.EQ.OR P5, PT, R12, UR28, P3 ;  /* 0x0000001c0c007c0c */ /* 0x000fe20009fa2670 */
[----:B------:R-:W-:-:S03]  /*24f0*/  VOTEU.ALL UP1, P4 ;  /* 0x0000000000ff7886 */ /* 0x000fc60002020000 */
[----:B------:R-:W-:Y:S02]  /*2500*/  @!UP2 UIMAD.WIDE.U32 UR38, UR18, 0x8, UR6 ;  /* 0x000000081226a8a5 */ /* 0x000fe4000f8e0006 */
[----:B------:R-:W-:Y:S01]  /*2510*/  @!UP1 UIMAD.WIDE.U32 UR40, UR19, 0x8, UR6 ;  /* 0x00000008132898a5 */ /* 0x000fe2000f8e0006 */
[----:B------:R-:W-:-:S03]  /*2520*/  VOTEU.ALL UP2, P6 ;  /* 0x0000000000ff7886 */ /* 0x000fc60003040000 */
[----:B------:R-:W-:Y:S02]  /*2530*/  MOV R12, UR38 ;  /* 0x00000026000c7c02 */ /* 0x000fe40008000f00 */
[----:B------:R-:W-:Y:S01]  /*2540*/  MOV R13, UR39 ;  /* 0x00000027000d7c02 */ /* 0x000fe20008000f00 */
[----:B------:R-:W-:Y:S01]  /*2550*/  @!UP2 UIMAD.WIDE.U32 UR38, UR20, 0x8, UR6 ;  /* 0x000000081426a8a5 */ /* 0x000fe2000f8e0006 */
[----:B------:R-:W-:Y:S01]  /*2560*/  MOV R14, UR40 ;  /* 0x00000028000e7c02 */ /* 0x000fe20008000f00 */
[----:B------:R-:W-:Y:S01]  /*2570*/  VOTEU.ALL UP1, P5 ;  /* 0x0000000000ff7886 */ /* 0x000fe20002820000 */
[----:B------:R-:W-:Y:S02]  /*2580*/  MOV R15, UR41 ;  /* 0x00000029000f7c02 */ /* 0x000fe40008000f00 */
[----:B------:R-:W0:Y:S01]  /*2590*/  @!P1 LDG.E.64 R12, desc[UR26][R12.64] ;  /* 0x0000001a0c0c9981 */ /* 0x000e22000c1e1b00 */
[----:B------:R-:W-:Y:S02]  /*25a0*/  MOV R16, UR38 ;  /* 0x0000002600107c02 */ /* 0x000fe40008000f00 */
[----:B--2---:R-:W-:Y:S01]  /*25b0*/  MOV R17, UR39 ;  /* 0x0000002700117c02 */ /* 0x004fe20008000f00 */
[----:B------:R-:W2:Y:S01]  /*25c0*/  @!P4 LDG.E.64 R14, desc[UR26][R14.64] ;  /* 0x0000001a0e0ec981 */ /* 0x000ea2000c1e1b00 */
[----:B------:R-:W-:-:S04]  /*25d0*/  @!UP1 UIMAD.WIDE.U32 UR38, UR21, 0x8, UR6 ;  /* 0x00000008152698a5 */ /* 0x000fc8000f8e0006 */
[----:B------:R-:W4:Y:S02]  /*25e0*/  @!P6 LDG.E.64 R16, desc[UR26][R16.64] ;  /* 0x0000001a1010e981 */ /* 0x000f24000c1e1b00 */
[----:B------:R-:W-:Y:S02]  /*25f0*/  MOV R18, UR38 ;  /* 0x0000002600127c02 */ /* 0x000fe40008000f00 */
[----:B------:R-:W-:-:S06]  /*2600*/  MOV R19, UR39 ;  /* 0x0000002700137c02 */ /* 0x000fcc0008000f00 */
[----:B------:R-:W5:Y:S01]  /*2610*/  @!P5 LDG.E.64 R18, desc[UR26][R18.64] ;  /* 0x0000001a1212d981 */ /* 0x000f62000c1e1b00 */
[----:B------:R-:W-:Y:S01]  /*2620*/  IADD3 R21, PT, PT, R20, 0x4, RZ ;  /* 0x0000000414157810 */ /* 0x000fe20007ffe0ff */
[----:B0--3--:R-:W-:Y:S01]  /*2630*/  @!P1 FADD.FTZ R10, R10, R12 ;  /* 0x0000000c0a0a9221 */ /* 0x009fe20000010000 */
[----:B------:R-:W-:Y:S01]  /*2640*/  @!P1 FADD.FTZ R11, R11, R13 ;  /* 0x0000000d0b0b9221 */ /* 0x000fe20000010000 */
[----:B------:R-:W-:Y:S02]  /*2650*/  IADD3 R12, PT, PT, R20, 0x5, RZ ;  /* 0x00000005140c7810 */ /* 0x000fe40007ffe0ff */
[----:B------:R-:W-:Y:S01]  /*2660*/  ISETP.EQ.OR P1, PT, R21, UR28, P3 ;  /* 0x0000001c15007c0c */ /* 0x000fe20009f22670 */
[----:B--2---:R-:W-:Y:S01]  /*2670*/  @!P4 FADD.FTZ R10, R10, R14 ;  /* 0x0000000e0a0ac221 */ /* 0x004fe20000010000 */
[----:B------:R-:W-:Y:S01]  /*2680*/  @!P4 FADD.FTZ R11, R11, R15 ;  /* 0x0000000f0b0bc221 */ /* 0x000fe20000010000 */
[----:B------:R-:W-:Y:S02]  /*2690*/  ISETP.EQ.OR P4, PT, R12, UR28, P3 ;  /* 0x0000001c0c007c0c */ /* 0x000fe40009f82670 */
[----:B------:R-:W-:Y:S01]  /*26a0*/  IADD3 R12, PT, PT, R20, 0x6, RZ ;  /* 0x00000006140c7810 */ /* 0x000fe20007ffe0ff */
[----:B----4-:R-:W-:Y:S01]  /*26b0*/  @!P6 FADD.FTZ R10, R10, R16 ;  /* 0x000000100a0ae221 */ /* 0x010fe20000010000 */
[----:B------:R-:W-:-:S02]  /*26c0*/  @!P6 FADD.FTZ R11, R11, R17 ;  /* 0x000000110b0be221 */ /* 0x000fc40000010000 */
[----:B------:R-:W-:Y:S02]  /*26d0*/  ISETP.EQ.OR P6, PT, R12, UR28, P3 ;  /* 0x0000001c0c007c0c */ /* 0x000fe40009fc2670 */
[----:B------:R-:W-:Y:S02]  /*26e0*/  IADD3 R12, PT, PT, R20, 0x7, RZ ;  /* 0x00000007140c7810 */ /* 0x000fe40007ffe0ff */
[----:B------:R-:W-:Y:S01]  /*26f0*/  VOTEU.ALL UP2, P1 ;  /* 0x0000000000ff7886 */ /* 0x000fe20000840000 */
[----:B-----5:R-:W-:Y:S01]  /*2700*/  @!P5 FADD.FTZ R10, R10, R18 ;  /* 0x000000120a0ad221 */ /* 0x020fe20000010000 */
[----:B------:R-:W-:Y:S01]  /*2710*/  @!P5 FADD.FTZ R11, R11, R19 ;  /* 0x000000130b0bd221 */ /* 0x000fe20000010000 */
[----:B------:R-:W-:Y:S02]  /*2720*/  ISETP.EQ.OR P5, PT, R12, UR28, P3 ;  /* 0x0000001c0c007c0c */ /* 0x000fe40009fa2670 */
[----:B------:R-:W-:Y:S01]  /*2730*/  @!UP2 UIMAD.WIDE.U32 UR38, UR22, 0x8, UR6 ;  /* 0x000000081626a8a5 */ /* 0x000fe2000f8e0006 */
[----:B------:R-:W-:-:S03]  /*2740*/  VOTEU.ALL UP1, P4 ;  /* 0x0000000000ff7886 */ /* 0x000fc60002020000 */
[----:B------:R-:W-:Y:S02]  /*2750*/  VOTEU.ALL UP2, P6 ;  /* 0x0000000000ff7886 */ /* 0x000fe40003040000 */
[----:B------:R-:W-:Y:S01]  /*2760*/  MOV R12, UR38 ;  /* 0x00000026000c7c02 */ /* 0x000fe20008000f00 */
[----:B------:R-:W-:Y:S01]  /*2770*/  @!UP1 UIMAD.WIDE.U32 UR40, UR23, 0x8, UR6 ;  /* 0x00000008172898a5 */ /* 0x000fe2000f8e0006 */
[----:B------:R-:W-:Y:S01]  /*2780*/  MOV R13, UR39 ;  /* 0x00000027000d7c02 */ /* 0x000fe20008000f00 */
[----:B------:R-:W-:Y:S02]  /*2790*/  @!UP2 UIMAD.WIDE.U32 UR38, UR24, 0x8, UR6 ;  /* 0x000000081826a8a5 */ /* 0x000fe4000f8e0006 */
[----:B------:R-:W-:Y:S02]  /*27a0*/  VOTEU.ALL UP1, P5 ;  /* 0x0000000000ff7886 */ /* 0x000fe40002820000 */
[----:B------:R-:W-:Y:S01]  /*27b0*/  MOV R14, UR40 ;  /* 0x00000028000e7c02 */ /* 0x000fe20008000f00 */
[----:B------:R-:W2:Y:S01]  /*27c0*/  @!P1 LDG.E.64 R12, desc[UR26][R12.64] ;  /* 0x0000001a0c0c9981 */ /* 0x000ea2000c1e1b00 */
[----:B------:R-:W-:-:S02]  /*27d0*/  MOV R15, UR41 ;  /* 0x00000029000f7c02 */ /* 0x000fc40008000f00 */
[----:B------:R-:W-:Y:S02]  /*27e0*/  MOV R16, UR38 ;  /* 0x0000002600107c02 */ /* 0x000fe40008000f00 */
[----:B------:R-:W-:Y:S01]  /*27f0*/  MOV R17, UR39 ;  /* 0x0000002700117c02 */ /* 0x000fe20008000f00 */
[----:B------:R-:W-:Y:S01]  /*2800*/  @!UP1 UIMAD.WIDE.U32 UR38, UR25, 0x8, UR6 ;  /* 0x00000008192698a5 */ /* 0x000fe2000f8e0006 */
[----:B------:R-:W3:Y:S04]  /*2810*/  @!P4 LDG.E.64 R14, desc[UR26][R14.64] ;  /* 0x0000001a0e0ec981 */ /* 0x000ee8000c1e1b00 */
[----:B------:R-:W4:Y:S01]  /*2820*/  @!P6 LDG.E.64 R16, desc[UR26][R16.64] ;  /* 0x0000001a1010e981 */ /* 0x000f22000c1e1b00 */
[----:B------:R-:W-:Y:S02]  /*2830*/  MOV R18, UR38 ;  /* 0x0000002600127c02 */ /* 0x000fe40008000f00 */
[----:B------:R-:W-:-:S06]  /*2840*/  MOV R19, UR39 ;  /* 0x0000002700137c02 */ /* 0x000fcc0008000f00 */
[----:B------:R-:W5:Y:S01]  /*2850*/  @!P5 LDG.E.64 R18, desc[UR26][R18.64] ;  /* 0x0000001a1212d981 */ /* 0x000f62000c1e1b00 */
[----:B------:R-:W-:Y:S01]  /*2860*/  IADD3 R20, PT, PT, R20, 0x8, RZ ;  /* 0x0000000814147810 */ /* 0x000fe20007ffe0ff */
[----:B------:R-:W-:Y:S02]  /*2870*/  UIADD3 UR37, UPT, UPT, UR37, 0x8, URZ ;  /* 0x0000000825257890 */ /* 0x000fe4000fffe0ff */
[----:B------:R-:W-:Y:S02]  /*2880*/  ULEA UR18, UR29, UR18, 0x3 ;  /* 0x000000121d127291 */ /* 0x000fe4000f8e18ff */
[----:B------:R-:W-:Y:S02]  /*2890*/  ULEA UR19, UR29, UR19, 0x3 ;  /* 0x000000131d137291 */ /* 0x000fe4000f8e18ff */
[----:B------:R-:W-:Y:S02]  /*28a0*/  ULEA UR20, UR29, UR20, 0x3 ;  /* 0x000000141d147291 */ /* 0x000fe4000f8e18ff */
[----:B------:R-:W-:-:S02]  /*28b0*/  ULEA UR21, UR29, UR21, 0x3 ;  /* 0x000000151d157291 */ /* 0x000fc4000f8e18ff */
[----:B------:R-:W-:Y:S02]  /*28c0*/  ULEA UR22, UR29, UR22, 0x3 ;  /* 0x000000161d167291 */ /* 0x000fe4000f8e18ff */
[----:B------:R-:W-:Y:S02]  /*28d0*/  ULEA UR23, UR29, UR23, 0x3 ;  /* 0x000000171d177291 */ /* 0x000fe4000f8e18ff */
[----:B------:R-:W-:Y:S02]  /*28e0*/  ULEA UR24, UR29, UR24, 0x3 ;  /* 0x000000181d187291 */ /* 0x000fe4000f8e18ff */
[----:B------:R-:W-:Y:S01]  /*28f0*/  ULEA UR25, UR29, UR25, 0x3 ;  /* 0x000000191d197291 */ /* 0x000fe2000f8e18ff */
[----:B--2---:R-:W-:Y:S01]  /*2900*/  @!P1 FADD.FTZ R10, R10, R12 ;  /* 0x0000000c0a0a9221 */ /* 0x004fe20000010000 */
[----:B------:R-:W-:Y:S01]  /*2910*/  @!P1 FADD.FTZ R11, R11, R13 ;  /* 0x0000000d0b0b9221 */ /* 0x000fe20000010000 */
[----:B------:R-:W-:Y:S02]  /*2920*/  ISETP.NE.AND P1, PT, R20, UR35, PT ;  /* 0x0000002314007c0c */ /* 0x000fe4000bf25270 */
[----:B---3--:R-:W-:Y:S01]  /*2930*/  @!P4 FADD.FTZ R10, R10, R14 ;  /* 0x0000000e0a0ac221 */ /* 0x008fe20000010000 */
[----:B------:R-:W-:-:S03]  /*2940*/  @!P4 FADD.FTZ R11, R11, R15 ;  /* 0x0000000f0b0bc221 */ /* 0x000fc60000010000 */
[----:B----4-:R-:W-:Y:S01]  /*2950*/  @!P6 FADD.FTZ R10, R10, R16 ;  /* 0x000000100a0ae221 */ /* 0x010fe20000010000 */
[----:B------:R-:W-:-:S03]  /*2960*/  @!P6 FADD.FTZ R11, R11, R17 ;  /* 0x000000110b0be221 */ /* 0x000fc60000010000 */
[----:B-----5:R-:W-:Y:S01]  /*2970*/  @!P5 FADD.FTZ R10, R10, R18 ;  /* 0x000000120a0ad221 */ /* 0x020fe20000010000 */
[----:B------:R-:W-:Y:S02]  /*2980*/  @!P5 FADD.FTZ R11, R11, R19 ;  /* 0x000000130b0bd221 */ /* 0x000fe40000010000 */
[----:B------:R-:W-:Y:S05]  /*2990*/  @P1 BRA `(.L_x_16) ;  /* 0xfffffff800b41947 */ /* 0x000fea000383ffff */
[----:B------:R-:W-:-:S07]  /*29a0*/  MOV R20, UR35 ;  /* 0x0000002300147c02 */ /* 0x000fce0008000f00 */
.L_x_15:
[----:B------:R-:W-:-:S09]  /*29b0*/  UISETP.NE.AND UP1, UPT, UR33, URZ, UPT ;  /* 0x000000ff2100728c */ /* 0x000fd2000bf25270 */
[----:B------:R-:W-:Y:S05]  /*29c0*/  BRA.U !UP1, `(.L_x_12) ;  /* 0x00000005091c7547 */ /* 0x000fea000b800000 */
[----:B------:R-:W-:Y:S01]  /*29d0*/  UISETP.NE.AND UP1, UPT, UR34, URZ, UPT ;  /* 0x000000ff2200728c */ /* 0x000fe2000bf25270 */
[----:B------:R-:W-:Y:S10]  /*29e0*/  BRA.U !UP0, `(.L_x_17) ;  /* 0x00000001088c7547 */ /* 0x000ff4000b800000 */
[C---:B-1----:R-:W-:Y:S02]  /*29f0*/  IADD3 R14, PT, PT, R20.reuse, 0x1, RZ ;  /* 0x00000001140e7810 */ /* 0x042fe40007ffe0ff */
[----:B------:R-:W-:Y:S02]  /*2a00*/  ISETP.EQ.OR P1, PT, R20, UR28, P3 ;  /* 0x0000001c14007c0c */ /* 0x000fe40009f22670 */
[----:B------:R-:W-:Y:S02]  /*2a10*/  ISETP.EQ.OR P4, PT, R14, UR28, P3 ;  /* 0x0000001c0e007c0c */ /* 0x000fe40009f82670 */
[C---:B--2---:R-:W-:Y:S02]  /*2a20*/  IADD3 R17, PT, PT, R20.reuse, 0x2, RZ ;  /* 0x0000000214117810 */ /* 0x044fe40007ffe0ff */
[----:B------:R-:W-:Y:S02]  /*2a30*/  MOV R19, UR29 ;  /* 0x0000001d00137c02 */ /* 0x000fe40008000f00 */
[----:B------:R-:W-:-:S02]  /*2a40*/  IADD3 R16, PT, PT, R20, 0x3, RZ ;  /* 0x0000000314107810 */ /* 0x000fc40007ffe0ff */
[----:B------:R-:W-:Y:S02]  /*2a50*/  ISETP.EQ.OR P5, PT, R17, UR28, P3 ;  /* 0x0000001c11007c0c */ /* 0x000fe40009fa2670 */
[----:B------:R-:W-:Y:S02]  /*2a60*/  MOV R13, UR29 ;  /* 0x0000001d000d7c02 */ /* 0x000fe40008000f00 */
[----:B------:R-:W-:Y:S01]  /*2a70*/  ISETP.EQ.OR P6, PT, R16, UR28, P3 ;  /* 0x0000001c10007c0c */ /* 0x000fe20009fc2670 */
[----:B------:R-:W-:Y:S02]  /*2a80*/  @!P4 IMAD R14, R14, R19, UR5 ;  /* 0x000000050e0ece24 */ /* 0x000fe4000f8e0213 */
[----:B------:R-:W-:Y:S01]  /*2a90*/  HFMA2 R19, -RZ, RZ, 0, 4.76837158203125e-07 ;  /* 0x00000008ff137431 */ /* 0x000fe200000001ff */
[----:B------:R-:W-:Y:S01]  /*2aa0*/  MOV R15, 0x8 ;  /* 0x00000008000f7802 */ /* 0x000fe20000000f00 */
[----:B------:R-:W-:Y:S01]  /*2ab0*/  @!P1 IMAD R12, R20, R13, UR5 ;  /* 0x00000005140c9e24 */ /* 0x000fe2000f8e020d */
[----:B------:R-:W-:-:S02]  /*2ac0*/  MOV R18, UR29 ;  /* 0x0000001d00127c02 */ /* 0x000fc40008000f00 */
[----:B------:R-:W-:Y:S01]  /*2ad0*/  MOV R21, UR29 ;  /* 0x0000001d00157c02 */ /* 0x000fe20008000f00 */
[----:B------:R-:W-:Y:S01]  /*2ae0*/  @!P1 IMAD.WIDE.U32 R12, R12, R15, UR6 ;  /* 0x000000060c0c9e25 */ /* 0x000fe2000f8e000f */
[----:B------:R-:W-:-:S03]  /*2af0*/  MOV R22, 0x8 ;  /* 0x0000000800167802 */ /* 0x000fc60000000f00 */
[----:B------:R-:W-:Y:S02]  /*2b00*/  @!P5 IMAD R17, R17, R18, UR5 ;  /* 0x000000051111de24 */ /* 0x000fe4000f8e0212 */
[----:B------:R-:W-:Y:S01]  /*2b10*/  @!P4 IMAD.WIDE.U32 R14, R14, R19, UR6 ;  /* 0x000000060e0ece25 */ /* 0x000fe2000f8e0013 */
[----:B------:R-:W0:Y:S03]  /*2b20*/  @!P1 LDG.E.64 R12, desc[UR26][R12.64] ;  /* 0x0000001a0c0c9981 */ /* 0x000e26000c1e1b00 */
[----:B------:R-:W-:Y:S02]  /*2b30*/  @!P6 IMAD R18, R16, R21, UR5 ;  /* 0x000000051012ee24 */ /* 0x000fe4000f8e0215 */
[----:B------:R-:W-:Y:S01]  /*2b40*/  @!P5 IMAD.WIDE.U32 R16, R17, R22, UR6 ;  /* 0x000000061110de25 */ /* 0x000fe2000f8e0016 */
[----:B------:R-:W2:Y:S03]  /*2b50*/  @!P4 LDG.E.64 R14, desc[UR26][R14.64] ;  /* 0x0000001a0e0ec981 */ /* 0x000ea6000c1e1b00 */
[----:B------:R-:W-:-:S02]  /*2b60*/  @!P6 IMAD.WIDE.U32 R18, R18, R19, UR6 ;  /* 0x000000061212ee25 */ /* 0x000fc4000f8e0013 */
[----:B------:R-:W4:Y:S04]  /*2b70*/  @!P5 LDG.E.64 R16, desc[UR26][R16.64] ;  /* 0x0000001a1010d981 */ /* 0x000f28000c1e1b00 */
[----:B------:R-:W5:Y:S01]  /*2b80*/  @!P6 LDG.E.64 R18, desc[UR26][R18.64] ;  /* 0x0000001a1212e981 */ /* 0x000f62000c1e1b00 */
[----:B------:R-:W-:Y:S01]  /*2b90*/  IADD3 R20, PT, PT, R20, 0x4, RZ ;  /* 0x0000000414147810 */ /* 0x000fe20007ffe0ff */
[----:B0--3--:R-:W-:Y:S01]  /*2ba0*/  @!P1 FADD.FTZ R10, R10, R12 ;  /* 0x0000000c0a0a9221 */ /* 0x009fe20000010000 */
[----:B------:R-:W-:-:S03]  /*2bb0*/  @!P1 FADD.FTZ R11, R11, R13 ;  /* 0x0000000d0b0b9221 */ /* 0x000fc60000010000 */
[----:B--2---:R-:W-:Y:S01]  /*2bc0*/  @!P4 FADD.FTZ R10, R10, R14 ;  /* 0x0000000e0a0ac221 */ /* 0x004fe20000010000 */
[----:B------:R-:W-:-:S03]  /*2bd0*/  @!P4 FADD.FTZ R11, R11, R15 ;  /* 0x0000000f0b0bc221 */ /* 0x000fc60000010000 */
[----:B----4-:R-:W-:Y:S01]  /*2be0*/  @!P5 FADD.FTZ R10, R10, R16 ;  /* 0x000000100a0ad221 */ /* 0x010fe20000010000 */
[----:B------:R-:W-:-:S03]  /*2bf0*/  @!P5 FADD.FTZ R11, R11, R17 ;  /* 0x000000110b0bd221 */ /* 0x000fc60000010000 */
[----:B-----5:R-:W-:Y:S01]  /*2c00*/  @!P6 FADD.FTZ R10, R10, R18 ;  /* 0x000000120a0ae221 */ /* 0x020fe20000010000 */
[----:B------:R-:W-:-:S07]  /*2c10*/  @!P6 FADD.FTZ R11, R11, R19 ;  /* 0x000000130b0be221 */ /* 0x000fce0000010000 */
.L_x_17:
[----:B------:R-:W-:Y:S05]  /*2c20*/  BRA.U !UP1, `(.L_x_12) ;  /* 0x0000000109847547 */ /* 0x000fea000b800000 */
[----:B------:R-:W-:Y:S02]  /*2c30*/  UISETP.NE.AND UP1, UPT, UR34, 0x1, UPT ;  /* 0x000000012200788c */ /* 0x000fe4000bf25270 */
[----:B------:R-:W-:-:S07]  /*2c40*/  ULOP3.LUT UP2, URZ, UR31, 0x1, URZ, 0xc0, !UPT ;  /* 0x000000011fff7892 */ /* 0x000fce000f84c0ff */
[----:B------:R-:W-:Y:S05]  /*2c50*/  BRA.U !UP1, `(.L_x_18) ;  /* 0x0000000109487547 */ /* 0x000fea000b800000 */
[C---:B-1----:R-:W-:Y:S01]  /*2c60*/  IADD3 R14, PT, PT, R20.reuse, 0x1, RZ ;  /* 0x00000001140e7810 */ /* 0x042fe20007ffe0ff */
[----:B------:R-:W-:Y:S01]  /*2c70*/  HFMA2 R15, -RZ, RZ, 0, 4.76837158203125e-07 ;  /* 0x00000008ff0f7431 */ /* 0x000fe200000001ff */
[----:B------:R-:W-:Y:S02]  /*2c80*/  ISETP.EQ.OR P4, PT, R20, UR28, P3 ;  /* 0x0000001c14007c0c */ /* 0x000fe40009f82670 */
[----:B------:R-:W-:Y:S02]  /*2c90*/  ISETP.EQ.OR P1, PT, R14, UR28, P3 ;  /* 0x0000001c0e007c0c */ /* 0x000fe40009f22670 */
[----:B------:R-:W-:Y:S02]  /*2ca0*/  MOV R13, UR29 ;  /* 0x0000001d000d7c02 */ /* 0x000fe40008000f00 */
[----:B--2---:R-:W-:-:S07]  /*2cb0*/  MOV R17, UR29 ;  /* 0x0000001d00117c02 */ /* 0x004fce0008000f00 */
[----:B------:R-:W-:Y:S02]  /*2cc0*/  @!P4 IMAD R12, R20, R13, UR5 ;  /* 0x00000005140cce24 */ /* 0x000fe4000f8e020d */
[----:B------:R-:W-:Y:S01]  /*2cd0*/  @!P1 IMAD R14, R14, R17, UR5 ;  /* 0x000000050e0e9e24 */ /* 0x000fe2000f8e0211 */
[----:B------:R-:W-:Y:S01]  /*2ce0*/  MOV R17, 0x8 ;  /* 0x0000000800117802 */ /* 0x000fe20000000f00 */
[----:B------:R-:W-:-:S04]  /*2cf0*/  @!P4 IMAD.WIDE.U32 R12, R12, R15, UR6 ;  /* 0x000000060c0cce25 */ /* 0x000fc8000f8e000f */
[----:B------:R-:W-:Y:S02]  /*2d00*/  @!P1 IMAD.WIDE.U32 R14, R14, R17, UR6 ;  /* 0x000000060e0e9e25 */ /* 0x000fe4000f8e0011 */
[----:B------:R-:W0:Y:S04]  /*2d10*/  @!P4 LDG.E.64 R12, desc[UR26][R12.64] ;  /* 0x0000001a0c0cc981 */ /* 0x000e28000c1e1b00 */
[----:B------:R-:W2:Y:S01]  /*2d20*/  @!P1 LDG.E.64 R14, desc[UR26][R14.64] ;  /* 0x0000001a0e0e9981 */ /* 0x000ea2000c1e1b00 */
[----:B------:R-:W-:Y:S01]  /*2d30*/  IADD3 R20, PT, PT, R20, 0x2, RZ ;  /* 0x0000000214147810 */ /* 0x000fe20007ffe0ff */
[----:B0--3--:R-:W-:Y:S01]  /*2d40*/  @!P4 FADD.FTZ R10, R10, R12 ;  /* 0x0000000c0a0ac221 */ /* 0x009fe20000010000 */
[----:B------:R-:W-:-:S03]  /*2d50*/  @!P4 FADD.FTZ R11, R11, R13 ;  /* 0x0000000d0b0bc221 */ /* 0x000fc60000010000 */
[----:B--2---:R-:W-:Y:S01]  /*2d60*/  @!P1 FADD.FTZ R10, R10, R14 ;  /* 0x0000000e0a0a9221 */ /* 0x004fe20000010000 */
[----:B------:R-:W-:-:S07]  /*2d70*/  @!P1 FADD.FTZ R11, R11, R15 ;  /* 0x0000000f0b0b9221 */ /* 0x000fce0000010000 */
.L_x_18:
[----:B------:R-:W-:Y:S01]  /*2d80*/  ISETP.EQ.OR P1, PT, R20, UR28, P3 ;  /* 0x0000001c14007c0c */ /* 0x000fe20009f22670 */
[----:B------:R-:W-:Y:S03]  /*2d90*/  BSSY.RECONVERGENT B0, `(.L_x_12) ;  /* 0x000000a000007945 */ /* 0x000fe60003800200 */
[----:B------:R-:W-:-:S13]  /*2da0*/  PLOP3.LUT P1, PT, P1, PT, UP2, 0xd5, 0x5d ;  /* 0x00000000005d781c */ /* 0x000fda0000f2fa2d */
[----:B------:R-:W-:Y:S05]  /*2db0*/  @P1 BRA `(.L_x_19) ;  /* 0x00000000001c1947 */ /* 0x000fea0003800000 */
[----:B-1----:R-:W-:Y:S01]  /*2dc0*/  HFMA2 R15, -RZ, RZ, 0, 4.76837158203125e-07 ;  /* 0x00000008ff0f7431 */ /* 0x002fe200000001ff */
[----:B------:R-:W-:-:S05]  /*2dd0*/  MOV R13, UR29 ;  /* 0x0000001d000d7c02 */ /* 0x000fca0008000f00 */
[----:B------:R-:W-:-:S04]  /*2de0*/  IMAD R12, R20, R13, UR5 ;  /* 0x00000005140c7e24 */ /* 0x000fc8000f8e020d */
[----:B------:R-:W-:-:S06]  /*2df0*/  IMAD.WIDE.U32 R12, R12, R15, UR6 ;  /* 0x000000060c0c7e25 */ /* 0x000fcc000f8e000f */
[----:B------:R-:W0:Y:S02]  /*2e00*/  LDG.E.64 R12, desc[UR26][R12.64] ;  /* 0x0000001a0c0c7981 */ /* 0x000e24000c1e1b00 */
[----:B0--3--:R-:W-:Y:S01]  /*2e10*/  FADD.FTZ R10, R10, R12 ;  /* 0x0000000c0a0a7221 */ /* 0x009fe20000010000 */
[----:B------:R-:W-:-:S07]  /*2e20*/  FADD.FTZ R11, R11, R13 ;  /* 0x0000000d0b0b7221 */ /* 0x000fce0000010000 */
.L_x_19:
[----:B------:R-:W-:Y:S05]  /*2e30*/  BSYNC.RECONVERGENT B0 ;  /* 0x0000000000007941 */ /* 0x000fea0003800200 */
.L_x_12:
[----:B------:R-:W5:Y:S01]  /*2e40*/  S2UR UR7, SR_CgaCtaId ;  /* 0x00000000000779c3 */ /* 0x000f620000008800 */
[----:B------:R-:W-:Y:S01]  /*2e50*/  UMOV UR6, 0x400 ;  /* 0x0000040000067882 */ /* 0x000fe20000000000 */
[----:B------:R-:W-:Y:S02]  /*2e60*/  SHF.L.U32 R35, R35, 0x10, RZ ;  /* 0x0000001023237819 */ /* 0x000fe400000006ff */
[----:B------:R-:W-:Y:S02]  /*2e70*/  SHF.L.U32 R32, R32, 0x10, RZ ;  /* 0x0000001020207819 */ /* 0x000fe400000006ff */
[----:B------:R-:W-:Y:S01]  /*2e80*/  SHF.L.U32 R31, R31, 0x10, RZ ;  /* 0x000000101f1f7819 */ /* 0x000fe200000006ff */
[----:B------:R-:W-:Y:S01]  /*2e90*/  FADD.FTZ R35, R35, -UR42 ;  /* 0x8000002a23237e21 */ /* 0x000fe20008010000 */
[----:B------:R-:W-:Y:S01]  /*2ea0*/  SHF.L.U32 R28, R28, 0x10, RZ ;  /* 0x000000101c1c7819 */ /* 0x000fe200000006ff */
[----:B------:R-:W-:Y:S01]  /*2eb0*/  FADD.FTZ R32, R32, -UR42 ;  /* 0x8000002a20207e21 */ /* 0x000fe20008010000 */
[----:B-1--4-:R-:W-:Y:S01]  /*2ec0*/  SHF.L.U32 R15, R34, 0x10, RZ ;  /* 0x00000010220f7819 */ /* 0x012fe200000006ff */
[----:B------:R-:W-:Y:S01]  /*2ed0*/  FMUL.FTZ R35, R35, UR36 ;  /* 0x0000002423237c20 */ /* 0x000fe20008410000 */
[----:B------:R-:W-:Y:S01]  /*2ee0*/  SHF.L.U32 R14, R33, 0x10, RZ ;  /* 0x00000010210e7819 */ /* 0x000fe200000006ff */
[----:B------:R-:W-:Y:S01]  /*2ef0*/  FMUL.FTZ R32, R32, UR36 ;  /* 0x0000002420207c20 */ /* 0x000fe20008410000 */
[----:B-----5:R-:W-:-:S09]  /*2f00*/  ULEA UR6, UR7, UR6, 0x18 ;  /* 0x0000000607067291 */ /* 0x020fd2000f8ec0ff */
[----:B------:R0:W-:Y:S01]  /*2f10*/  @!P3 STS.64 [UR6+0x80], R10 ;  /* 0x0000800aff00b988 */ /* 0x0001e20008000a06 */
[----:B------:R-:W-:Y:S01]  /*2f20*/  BAR.SYNC.DEFER_BLOCKING 0x0 ;  /* 0x0000000000007b1d */ /* 0x000fe20000010000 */
[----:B0--3--:R-:W-:Y:S01]  /*2f30*/  FADD.FTZ R10, R31, -UR42 ;  /* 0x8000002a1f0a7e21 */ /* 0x009fe20008010000 */
[----:B------:R-:W-:-:S04]  /*2f40*/  FADD.FTZ R11, R28, -UR42 ;  /* 0x8000002a1c0b7e21 */ /* 0x000fc80008010000 */
[----:B------:R-:W0:Y:S01]  /*2f50*/  LDS.64 R12, [UR6+0x80] ;  /* 0x00008006ff0c7984 */ /* 0x000e220008000a00 */
[----:B------:R-:W0:Y:S02]  /*2f60*/  LDCU UR6, c[0x0][0x42c] ;  /* 0x00008580ff0677ac */ /* 0x000e240008000800 */
[----:B0-----:R-:W-:Y:S01]  /*2f70*/  FMUL.FTZ R12, R12, UR6 ;  /* 0x000000060c0c7c20 */ /* 0x001fe20008410000 */
[----:B------:R-:W-:Y:S01]  /*2f80*/  FMUL.FTZ R13, R13, UR6 ;  /* 0x000000060d0d7c20 */ /* 0x000fe20008410000 */
[----:B------:R-:W-:Y:S06]  /*2f90*/  @!P2 BRA `(.L_x_20) ;  /* 0x000000000048a947 */ /* 0x000fec0003800000 */
[----:B------:R-:W-:Y:S01]  /*2fa0*/  FFMA.FTZ R16, R8, R35, R6 ;  /* 0x0000002308107223 */ /* 0x000fe20000010006 */
[----:B--2---:R-:W-:-:S03]  /*2fb0*/  FFMA.FTZ R17, R9, R32, R7 ;  /* 0x0000002009117223 */ /* 0x004fc60000010007 */
[----:B------:R-:W-:Y:S01]  /*2fc0*/  FMUL.FTZ R18, R16, -1.4426950216293334961 ;  /* 0xbfb8aa3b10127820 */ /* 0x000fe20000410000 */
[----:B------:R-:W-:-:S05]  /*2fd0*/  FMUL.FTZ R21, R17, -1.4426950216293334961 ;  /* 0xbfb8aa3b11157820 */ /* 0x000fca0000410000 */
[----:B------:R-:W0:Y:S08]  /*2fe0*/  MUFU.EX2 R18, R18 ;  /* 0x0000001200127308 */ /* 0x000e300000000800 */
[----:B------:R-:W1:Y:S01]  /*2ff0*/  MUFU.EX2 R21, R21 ;  /* 0x0000001500157308 */ /* 0x000e620000000800 */
[----:B0-----:R-:W-:-:S07]  /*3000*/  FADD.FTZ R19, R18, 1 ;  /* 0x3f80000012137421 */ /* 0x001fce0000010000 */
[----:B------:R-:W0:Y:S01]  /*3010*/  MUFU.RCP R20, R19 ;  /* 0x0000001300147308 */ /* 0x000e220000001000 */
[----:B-1----:R-:W-:-:S07]  /*3020*/  FADD.FTZ R22, R21, 1 ;  /* 0x3f80000015167421 */ /* 0x002fce0000010000 */
[----:B------:R-:W1:Y:S01]  /*3030*/  MUFU.RCP R23, R22 ;  /* 0x0000001600177308 */ /* 0x000e620000001000 */
[----:B0-----:R-:W-:Y:S01]  /*3040*/  FADD.FTZ R25, -R20, 1 ;  /* 0x3f80000014197421 */ /* 0x001fe20000010100 */
[----:B------:R-:W-:-:S03]  /*3050*/  FMUL.FTZ R15, R15, R20 ;  /* 0x000000140f0f7220 */ /* 0x000fc60000410000 */
[----:B------:R-:W-:Y:S01]  /*3060*/  FFMA.FTZ R16, R16, R25, 1 ;  /* 0x3f80000010107423 */ /* 0x000fe20000010019 */
[----:B-1----:R-:W-:Y:S01]  /*3070*/  FADD.FTZ R24, -R23, 1 ;  /* 0x3f80000017187421 */ /* 0x002fe20000010100 */
[----:B------:R-:W-:Y:S02]  /*3080*/  FMUL.FTZ R14, R14, R23 ;  /* 0x000000170e0e7220 */ /* 0x000fe40000410000 */
[----:B------:R-:W-:Y:S01]  /*3090*/  FMUL.FTZ R15, R15, R16 ;  /* 0x000000100f0f7220 */ /* 0x000fe20000410000 */
[----:B------:R-:W-:-:S04]  /*30a0*/  FFMA.FTZ R17, R17, R24, 1 ;  /* 0x3f80000011117423 */ /* 0x000fc80000010018 */
[----:B------:R-:W-:-:S07]  /*30b0*/  FMUL.FTZ R14, R14, R17 ;  /* 0x000000110e0e7220 */ /* 0x000fce0000410000 */
.L_x_20:
[----:B------:R-:W-:Y:S04]  /*30c0*/  BSSY.RECONVERGENT B0, `(.L_x_21) ;  /* 0x0000014000007945 */ /* 0x000fe80003800200 */
[----:B------:R-:W-:Y:S05]  /*30d0*/  @P0 BRA `(.L_x_22) ;  /* 0x0000000000480947 */ /* 0x000fea0003800000 */
[----:B------:R-:W0:Y:S01]  /*30e0*/  LDCU.64 UR18, c[0x0][0x3f8] ;  /* 0x00007f00ff1277ac */ /* 0x000e220008000a00 */
[C-C-:B--2---:R-:W-:Y:S01]  /*30f0*/  FFMA.FTZ R17, R12.reuse, R35, R13.reuse ;  /* 0x000000230c117223 */ /* 0x144fe2000001000d */
[----:B------:R-:W-:Y:S01]  /*3100*/  FFMA.FTZ R16, R12, R32, R13 ;  /* 0x000000200c107223 */ /* 0x000fe2000001000d */
[----:B------:R-:W1:Y:S02]  /*3110*/  LDCU.64 UR6, c[0x0][0x380] ;  /* 0x00007000ff0677ac */ /* 0x000e640008000a00 */
[----:B------:R-:W-:Y:S01]  /*3120*/  FFMA.FTZ R17, R8, R15, -R17 ;  /* 0x0000000f08117223 */ /* 0x000fe20000010811 */
[----:B------:R-:W-:Y:S01]  /*3130*/  FFMA.FTZ R16, R9, R14, -R16 ;  /* 0x0000000e09107223 */ /* 0x000fe20000010810 */
[----:B------:R-:W-:Y:S02]  /*3140*/  MOV R14, R42 ;  /* 0x0000002a000e7202 */ /* 0x000fe40000000f00 */
[----:B------:R-:W-:Y:S01]  /*3150*/  MOV R15, R45 ;  /* 0x0000002d000f7202 */ /* 0x000fe20000000f00 */
[----:B------:R-:W-:Y:S01]  /*3160*/  FMUL.FTZ R19, R17, UR36 ;  /* 0x0000002411137c20 */ /* 0x000fe20008410000 */
[----:B0-----:R-:W-:-:S02]  /*3170*/  IMAD R18, R3, UR18, RZ ;  /* 0x0000001203127c24 */ /* 0x001fc4000f8e02ff */
[----:B------:R-:W-:-:S04]  /*3180*/  IMAD.WIDE.U32 R14, R39, UR18, R14 ;  /* 0x00000012270e7c25 */ /* 0x000fc8000f8e000e */
[----:B------:R-:W-:Y:S02]  /*3190*/  IMAD R21, R39, UR19, R18 ;  /* 0x0000001327157c24 */ /* 0x000fe4000f8e0212 */
[----:B------:R-:W-:Y:S01]  /*31a0*/  FMUL.FTZ R18, R16, UR36 ;  /* 0x0000002410127c20 */ /* 0x000fe20008410000 */
[----:B-1----:R-:W-:Y:S02]  /*31b0*/  LEA R16, P0, R14, UR6, 0x1 ;  /* 0x000000060e107c11 */ /* 0x002fe4000f8008ff */
[----:B------:R-:W-:Y:S02]  /*31c0*/  IADD3 R21, PT, PT, R15, R21, RZ ;  /* 0x000000150f157210 */ /* 0x000fe40007ffe0ff */
[----:B------:R-:W-:Y:S02]  /*31d0*/  F2FP.BF16.F32.PACK_AB R15, R18, R19 ;  /* 0x00000013120f723e */ /* 0x000fe400000010ff */
[----:B------:R-:W-:-:S05]  /*31e0*/  LEA.HI.X R17, R14, UR7, R21, 0x1, P0 ;  /* 0x000000070e117c11 */ /* 0x000fca00080f0c15 */
[----:B------:R0:W-:Y:S02]  /*31f0*/  STG.E desc[UR26][R16.64], R15 ;  /* 0x0000000f10007986 */ /* 0x0001e4000c10191a */
.L_x_22:
[----:B------:R-:W-:Y:S05]  /*3200*/  BSYNC.RECONVERGENT B0 ;  /* 0x0000000000007941 */ /* 0x000fea0003800200 */
.L_x_21:
[----:B------:R-:W-:Y:S01]  /*3210*/  UISETP.NE.AND UP1, UPT, UR30, URZ, UPT ;  /* 0x000000ff1e00728c */ /* 0x000fe2000bf25270 */
[----:B0-----:R-:W-:Y:S01]  /*3220*/  SHF.L.U32 R15, R30, 0x10, RZ ;  /* 0x000000101e0f7819 */ /* 0x001fe200000006ff */
[----:B------:R-:W-:Y:S01]  /*3230*/  FMUL.FTZ R23, R10, UR36 ;  /* 0x000000240a177c20 */ /* 0x000fe20008410000 */
[----:B------:R-:W-:Y:S01]  /*3240*/  SHF.L.U32 R14, R29, 0x10, RZ ;  /* 0x000000101d0e7819 */ /* 0x000fe200000006ff */
[----:B------:R-:W-:-:S05]  /*3250*/  FMUL.FTZ R22, R11, UR36 ;  /* 0x000000240b167c20 */ /* 0x000fca0008410000 */
[----:B------:R-:W-:Y:S05]  /*3260*/  BRA.U !UP1, `(.L_x_23) ;  /* 0x0000000109487547 */ /* 0x000fea000b800000 */
[----:B------:R-:W-:Y:S01]  /*3270*/  FFMA.FTZ R6, R8, R23, R6 ;  /* 0x0000001708067223 */ /* 0x000fe20000010006 */
[----:B------:R-:W-:-:S03]  /*3280*/  FFMA.FTZ R7, R9, R22, R7 ;  /* 0x0000001609077223 */ /* 0x000fc60000010007 */
[----:B------:R-:W-:Y:S01]  /*3290*/  FMUL.FTZ R10, R6, -1.4426950216293334961 ;  /* 0xbfb8aa3b060a7820 */ /* 0x000fe20000410000 */
[----:B--2---:R-:W-:-:S05]  /*32a0*/  FMUL.FTZ R17, R7, -1.4426950216293334961 ;  /* 0xbfb8aa3b07117820 */ /* 0x004fca0000410000 */
        /* <DEDUP_REMOVED lines=14> */
.L_x_23:
[----:B------:R-:W0:Y:S01]  /*3390*/  LDCU.64 UR6, c[0x0][0x400] ;  /* 0x00008000ff0677ac */ /* 0x000e220008000a00 */
[C-C-:B------:R-:W-:Y:S01]  /*33a0*/  FFMA.FTZ R7, R12.reuse, R23, R13.reuse ;  /* 0x000000170c077223 */ /* 0x140fe2000001000d */
[----:B------:R-:W-:Y:S01]  /*33b0*/  FFMA.FTZ R12, R12, R22, R13 ;  /* 0x000000160c0c7223 */ /* 0x000fe2000001000d */
[----:B------:R-:W-:Y:S02]  /*33c0*/  BSSY.RECONVERGENT B0, `(.L_x_24) ;  /* 0x0000013000007945 */ /* 0x000fe40003800200 */
[----:B------:R-:W-:Y:S01]  /*33d0*/  FFMA.FTZ R7, R8, R15, -R7 ;  /* 0x0000000f08077223 */ /* 0x000fe20000010807 */
[----:B------:R-:W-:-:S03]  /*33e0*/  FFMA.FTZ R12, R9, R14, -R12 ;  /* 0x0000000e090c7223 */ /* 0x000fc6000001080c */
[----:B------:R-:W-:Y:S01]  /*33f0*/  FMUL.FTZ R9, R7, UR36 ;  /* 0x0000002407097c20 */ /* 0x000fe20008410000 */
[----:B------:R-:W-:Y:S01]  /*3400*/  FMUL.FTZ R12, R12, UR36 ;  /* 0x000000240c0c7c20 */ /* 0x000fe20008410000 */
[----:B0-----:R-:W-:-:S04]  /*3410*/  ISETP.GE.U32.AND P0, PT, R36, UR6, PT ;  /* 0x0000000624007c0c */ /* 0x001fc8000bf06070 */
[----:B------:R-:W-:-:S13]  /*3420*/  ISETP.GE.AND.EX P0, PT, R5, UR7, PT, P0 ;  /* 0x0000000705007c0c */ /* 0x000fda000bf06300 */
[----:B------:R-:W-:Y:S05]  /*3430*/  @P0 BRA `(.L_x_25) ;  /* 0x00000000002c0947 */ /* 0x000fea0003800000 */
[----:B------:R-:W0:Y:S01]  /*3440*/  LDCU.64 UR6, c[0x0][0x3f8] ;  /* 0x00007f00ff0677ac */ /* 0x000e220008000a00 */
[----:B------:R-:W-:Y:S02]  /*3450*/  MOV R43, R45 ;  /* 0x0000002d002b7202 */ /* 0x000fe40000000f00 */
[----:B------:R-:W-:Y:S01]  /*3460*/  F2FP.BF16.F32.PACK_AB R9, R12, R9 ;  /* 0x000000090c09723e */ /* 0x000fe200000010ff */
[----:B------:R-:W1:Y:S01]  /*3470*/  LDCU.64 UR18, c[0x0][0x380] ;  /* 0x00007000ff1277ac */ /* 0x000e620008000a00 */
[----:B0-----:R-:W-:Y:S02]  /*3480*/  IMAD R7, R5, UR6, RZ ;  /* 0x0000000605077c24 */ /* 0x001fe4000f8e02ff */
[----:B------:R-:W-:-:S04]  /*3490*/  IMAD.WIDE.U32 R42, R36, UR6, R42 ;  /* 0x00000006242a7c25 */ /* 0x000fc8000f8e002a */
[----:B------:R-:W-:Y:S01]  /*34a0*/  IMAD R7, R36, UR7, R7 ;  /* 0x0000000724077c24 */ /* 0x000fe2000f8e0207 */
[----:B-1----:R-:W-:-:S04]  /*34b0*/  LEA R6, P0, R42, UR18, 0x1 ;  /* 0x000000122a067c11 */ /* 0x002fc8000f8008ff */
[----:B------:R-:W-:-:S04]  /*34c0*/  IADD3 R7, PT, PT, R43, R7, RZ ;  /* 0x000000072b077210 */ /* 0x000fc80007ffe0ff */
[----:B------:R-:W-:-:S05]  /*34d0*/  LEA.HI.X R7, R42, UR19, R7, 0x1, P0 ;  /* 0x000000132a077c11 */ /* 0x000fca00080f0c07 */
[----:B------:R0:W-:Y:S02]  /*34e0*/  STG.E desc[UR26][R6.64], R9 ;  /* 0x0000000906007986 */ /* 0x0001e4000c10191a */
.L_x_25:
[----:B------:R-:W-:Y:S05]  /*34f0*/  BSYNC.RECONVERGENT B0 ;  /* 0x0000000000007941 */ /* 0x000fea0003800200 */
.L_x_24:
[----:B------:R-:W-:Y:S02]  /*3500*/  UIADD3 UR17, UPT, UPT, UR29, UR17, URZ ;  /* 0x000000111d117290 */ /* 0x000fe4000fffe0ff */
[----:B------:R-:W-:Y:S02]  /*3510*/  UIADD3 UR4, UPT, UPT, UR4, 0x1, URZ ;  /* 0x0000000104047890 */ /* 0x000fe4000fffe0ff */
[----:B------:R-:W-:-:S09]  /*3520*/  UISETP.GE.AND UP1, UPT, UR17, UR8, UPT ;  /* 0x000000081100728c */ /* 0x000fd2000bf26270 */
[----:B------:R-:W-:Y:S05]  /*3530*/  BRA.U !UP1, `(.L_x_26) ;  /* 0xffffffcd09807547 */ /* 0x000fea000b83ffff */
.L_x_1:
[----:B0-----:R-:W0:Y:S01]  /*3540*/  LDC R6, c[0x0][0x370] ;  /* 0x0000dc00ff067b82 */ /* 0x001e220000000800 */
[----:B------:R-:W-:Y:S01]  /*3550*/  ISETP.NE.AND P2, PT, R4, RZ, PT ;  /* 0x000000ff0400720c */ /* 0x000fe20003f45270 */
[----:B------:R-:W-:Y:S06]  /*3560*/  BSSY.RECONVERGENT B0, `(.L_x_27) ;  /* 0x0000011000007945 */ /* 0x000fec0003800200 */
[----:B------:R-:W1:Y:S08]  /*3570*/  LDC R7, c[0x0][0x374] ;  /* 0x0000dd00ff077b82 */ /* 0x000e700000000800 */
[----:B------:R-:W3:Y:S01]  /*3580*/  LDC.64 R2, c[0x0][0x3c8] ;  /* 0x0000f200ff027b82 */ /* 0x000ee20000000a00 */
[----:B0-----:R-:W-:-:S02]  /*3590*/  IADD3 R5, PT, PT, R6, -0x1, RZ ;  /* 0xffffffff06057810 */ /* 0x001fc40007ffe0ff */
[----:B------:R-:W-:Y:S02]  /*35a0*/  ISETP.NE.AND P1, PT, R6, 0x1, PT ;  /* 0x000000010600780c */ /* 0x000fe40003f25270 */
[----:B-1----:R-:W-:-:S04]  /*35b0*/  IADD3 R0, PT, PT, R7, -0x1, RZ ;  /* 0xffffffff07007810 */ /* 0x002fc80007ffe0ff */
[----:B------:R-:W-:Y:S02]  /*35c0*/  ISETP.NE.AND P0, PT, R0, UR5, PT ;  /* 0x0000000500007c0c */ /* 0x000fe4000bf05270 */
[----:B------:R-:W-:Y:S02]  /*35d0*/  SHF.L.U32 R0, R7, 0x1, RZ ;  /* 0x0000000107007819 */ /* 0x000fe400000006ff */
[----:B------:R-:W-:Y:S02]  /*35e0*/  ISETP.NE.OR P0, PT, R5, UR28, P0 ;  /* 0x0000001c05007c0c */ /* 0x000fe40008705670 */
[----:B------:R-:W-:-:S05]  /*35f0*/  SEL R5, R0, RZ, P1 ;  /* 0x000000ff00057207 */ /* 0x000fca0000800000 */
[----:B---3--:R-:W-:Y:S01]  /*3600*/  IMAD.WIDE.U32 R2, R5, 0x4, R2 ;  /* 0x0000000405027825 */ /* 0x008fe200078e0002 */
[----:B------:R-:W-:Y:S06]  /*3610*/  @P2 BRA `(.L_x_28) ;  /* 0x0000000000142947 */ /* 0x000fec0003800000 */
[----:B------:R-:W-:Y:S01]  /*3620*/  HFMA2 R5, -RZ, RZ, 0, 5.9604644775390625e-08 ;  /* 0x00000001ff057431 */ /* 0x000fe200000001ff */
[----:B------:R-:W-:Y:S06]  /*3630*/  MEMBAR.ALL.GPU ;  /* 0x0000000000007992 */ /* 0x000fec000000a000 */
[----:B------:R-:W-:-:S00]  /*3640*/  ERRBAR ;  /* 0x00000000000079ab */ /* 0x000fc00000000000 */
[----:B------:R-:W-:Y:S06]  /*3650*/  CGAERRBAR ;  /* 0x00000000000075ab */ /* 0x000fec0000000000 */
[----:B------:R0:W-:Y:S02]  /*3660*/  REDG.E.ADD.S32.STRONG.GPU desc[UR26][R2.64], R5 ;  /* 0x000000050200798e */ /* 0x0001e4000c12e31a */
.L_x_28:
[----:B------:R-:W-:Y:S05]  /*3670*/  BSYNC.RECONVERGENT B0 ;  /* 0x0000000000007941 */ /* 0x000fea0003800200 */
.L_x_27:
[----:B------:R-:W-:Y:S05]  /*3680*/  @P0 EXIT ;  /* 0x000000000000094d */ /* 0x000fea0003800000 */
[----:B------:R-:W-:Y:S05]  /*3690*/  @P2 BRA `(.L_x_29) ;  /* 0x0000000000202947 */ /* 0x000fea0003800000 */
[----:B------:R-:W-:-:S05]  /*36a0*/  IMAD R0, R6, R7, RZ ;  /* 0x0000000706007224 */ /* 0x000fca00078e02ff */
[----:B------:R-:W-:-:S13]  /*36b0*/  ISETP.NE.AND P0, PT, R0, -0x1, PT ;  /* 0xffffffff0000780c */ /* 0x000fda0003f05270 */
[----:B------:R-:W-:Y:S05]  /*36c0*/  @!P0 BRA `(.L_x_29) ;  /* 0x0000000000148947 */ /* 0x000fea0003800000 */
.L_x_30:
[----:B0-----:R-:W3:Y:S04]  /*36d0*/  LDG.E.STRONG.GPU R5, desc[UR26][R2.64] ;  /* 0x0000001a02057981 */ /* 0x001ee8000c1ef900 */
[----:B---3--:R-:W-:Y:S01]  /*36e0*/  CCTL.IVALL ;  /* 0x00000000ff00798f */ /* 0x008fe20002000000 */
[----:B------:R-:W-:Y:S05]  /*36f0*/  YIELD ;  /* 0x0000000000007946 */ /* 0x000fea0003800000 */
[----:B------:R-:W-:-:S13]  /*3700*/  ISETP.NE.AND P0, PT, R5, R0, PT ;  /* 0x000000000500720c */ /* 0x000fda0003f05270 */
[----:B------:R-:W-:Y:S05]  /*3710*/  @P0 BRA `(.L_x_30) ;  /* 0xfffffffc00ec0947 */ /* 0x000fea000383ffff */
.L_x_29:
[----:B------:R-:W-:Y:S05]  /*3720*/  WARPSYNC.ALL ;  /* 0x0000000000007948 */ /* 0x000fea0003800000 */
[----:B------:R-:W0:Y:S08]  /*3730*/  LDC.64 R6, c[0x0][0x3f8] ;  /* 0x0000fe00ff067b82 */ /* 0x000e300000000a00 */
[----:B------:R-:W-:Y:S01]  /*3740*/  BAR.SYNC.DEFER_BLOCKING 0x0 ;  /* 0x0000000000007b1d */ /* 0x000fe20000010000 */
[----:B0-----:R-:W-:-:S04]  /*3750*/  LEA.HI R3, P0, R7, R6, RZ, 0x1 ;  /* 0x0000000607037211 */ /* 0x001fc800078108ff */
[----:B------:R-:W-:-:S04]  /*3760*/  IADD3.X R0, PT, PT, RZ, R7, RZ, P0, !PT ;  /* 0x00000007ff007210 */ /* 0x000fc800007fe4ff */
[--C-:B------:R-:W-:Y:S02]  /*3770*/  SHF.R.S64 R3, R3, 0x1, R0.reuse ;  /* 0x0000000103037819 */ /* 0x100fe40000001000 */
[----:B------:R-:W-:Y:S02]  /*3780*/  SHF.R.S32.HI R0, RZ, 0x1, R0 ;  /* 0x00000001ff007819 */ /* 0x000fe40000011400 */
[----:B------:R-:W-:-:S04]  /*3790*/  ISETP.GT.U32.AND P0, PT, R3, R4, PT ;  /* 0x000000040300720c */ /* 0x000fc80003f04070 */
[----:B------:R-:W-:-:S13]  /*37a0*/  ISETP.GT.AND.EX P0, PT, R0, RZ, PT, P0 ;  /* 0x000000ff0000720c */ /* 0x000fda0003f04300 */
[----:B------:R-:W-:Y:S05]  /*37b0*/  @!P0 EXIT ;  /* 0x000000000000894d */ /* 0x000fea0003800000 */
[----:B------:R-:W-:Y:S01]  /*37c0*/  IADD3 R2, P1, PT, R4, 0x1a0, RZ ;  /* 0x000001a004027810 */ /* 0x000fe20007f3e0ff */
[----:B------:R-:W-:Y:S01]  /*37d0*/  BSSY.RECONVERGENT B0, `(.L_x_31) ;  /* 0x0000058000007945 */ /* 0x000fe20003800200 */
[----:B------:R-:W-:Y:S02]  /*37e0*/  MOV R5, RZ ;  /* 0x000000ff00057202 */ /* 0x000fe40000000f00 */
[----:B------:R-:W-:Y:S02]  /*37f0*/  ISETP.GT.U32.AND P0, PT, R3, R2, PT ;  /* 0x000000020300720c */ /* 0x000fe40003f04070 */
[----:B------:R-:W-:-:S04]  /*3800*/  IADD3.X R9, PT, PT, RZ, R5, RZ, P1, !PT ;  /* 0x00000005ff097210 */ /* 0x000fc80000ffe4ff */
[----:B------:R-:W-:-:S04]  /*3810*/  ISETP.GT.AND.EX P0, PT, R0, R9, PT, P0 ;  /* 0x000000090000720c */ /* 0x000fc80003f04300 */
[----:B------:R-:W-:Y:S02]  /*3820*/  SEL R13, R3, R2, P0 ;  /* 0x00000002030d7207 */ /* 0x000fe40000000000 */
[----:B------:R-:W-:Y:S02]  /*3830*/  SEL R2, R0, R9, P0 ;  /* 0x0000000900027207 */ /* 0x000fe40000000000 */
[----:B------:R-:W-:-:S04]  /*3840*/  IADD3 R13, P0, PT, R13, -0x1a0, RZ ;  /* 0xfffffe600d0d7810 */ /* 0x000fc80007f1e0ff */
[----:B------:R-:W-:Y:S02]  /*3850*/  IADD3.X R2, PT, PT, R2, -0x1, RZ, P0, !PT ;  /* 0xffffffff02027810 */ /* 0x000fe400007fe4ff */
[----:B------:R-:W-:-:S04]  /*3860*/  ISETP.NE.U32.AND P0, PT, R13, R4, PT ;  /* 0x000000040d00720c */ /* 0x000fc80003f05070 */
[----:B------:R-:W-:-:S04]  /*3870*/  ISETP.NE.AND.EX P0, PT, R2, R5, PT, P0 ;  /* 0x000000050200720c */ /* 0x000fc80003f05300 */
[----:B--2---:R-:W-:-:S04]  /*3880*/  SEL R17, RZ, 0x1, !P0 ;  /* 0x00000001ff117807 */ /* 0x004fc80004000000 */
[----:B------:R-:W-:-:S04]  /*3890*/  IADD3 R13, P0, P1, R13, -R17, -R4 ;  /* 0x800000110d0d7210 */ /* 0x000fc8000791e804 */
[----:B------:R-:W-:-:S05]  /*38a0*/  IADD3.X R15, PT, PT, R2, -0x1, ~R5, P0, P1 ;  /* 0xffffffff020f7810 */ /* 0x000fca00007e2c05 */
[----:B------:R-:W-:-:S04]  /*38b0*/  IMAD.WIDE.U32 R8, R15, -0x3b13b13b, RZ ;  /* 0xc4ec4ec50f087825 */ /* 0x000fc800078e00ff */
[----:B------:R-:W-:-:S04]  /*38c0*/  IMAD.WIDE.U32 R10, P0, R13, 0x4ec4ec4e, R8 ;  /* 0x4ec4ec4e0d0a7825 */ /* 0x000fc80007800008 */
[----:B------:R-:W-:Y:S01]  /*38d0*/  IMAD.WIDE.U32 R8, R13, -0x3b13b13b, RZ ;  /* 0xc4ec4ec50d087825 */ /* 0x000fe200078e00ff */
[----:B------:R-:W-:Y:S02]  /*38e0*/  IADD3.X R13, PT, PT, RZ, RZ, RZ, P0, !PT ;  /* 0x000000ffff0d7210 */ /* 0x000fe400007fe4ff */
[----:B------:R-:W-:Y:S02]  /*38f0*/  MOV R12, R11 ;  /* 0x0000000b000c7202 */ /* 0x000fe40000000f00 */
[----:B------:R-:W-:Y:S01]  /*3900*/  IADD3 RZ, P0, PT, R9, R10, RZ ;  /* 0x0000000a09ff7210 */ /* 0x000fe20007f1e0ff */
[----:B------:R-:W-:-:S04]  /*3910*/  IMAD.WIDE.U32 R10, R6, 0x3, RZ ;  /* 0x00000003060a7825 */ /* 0x000fc800078e00ff */
[----:B------:R-:W-:Y:S01]  /*3920*/  IMAD.WIDE.U32.X R8, R15, 0x4ec4ec4e, R12, P0 ;  /* 0x4ec4ec4e0f087825 */ /* 0x000fe200000e040c */
[----:B------:R-:W-:-:S04]  /*3930*/  LEA R13, R7, R7, 0x1 ;  /* 0x00000007070d7211 */ /* 0x000fc800078e08ff */
[----:B------:R-:W-:Y:S02]  /*3940*/  SHF.R.U64 R2, R8, 0x7, R9 ;  /* 0x0000000708027819 */ /* 0x000fe40000001209 */
[----:B------:R-:W-:Y:S02]  /*3950*/  IADD3 R13, PT, PT, R11, R13, RZ ;  /* 0x0000000d0b0d7210 */ /* 0x000fe40007ffe0ff */
[----:B------:R-:W-:-:S04]  /*3960*/  IADD3 R17, P0, PT, R2, R17, RZ ;  /* 0x0000001102117210 */ /* 0x000fc80007f1e0ff */
[----:B------:R-:W-:Y:S02]  /*3970*/  LOP3.LUT R2, R17, 0x3, RZ, 0xc0, !PT ;  /* 0x0000000311027812 */ /* 0x000fe400078ec0ff */
[----:B------:R-:W-:Y:S02]  /*3980*/  LEA.HI.X R8, R9, RZ, RZ, 0x19, P0 ;  /* 0x000000ff09087211 */ /* 0x000fe400000fccff */
[----:B------:R-:W-:Y:S02]  /*3990*/  ISETP.NE.U32.AND P1, PT, R2, 0x3, PT ;  /* 0x000000030200780c */ /* 0x000fe40003f25070 */
[----:B------:R-:W-:Y:S02]  /*39a0*/  LEA.HI R2, P2, R13, R10, RZ, 0x1 ;  /* 0x0000000a0d027211 */ /* 0x000fe400078508ff */
[----:B------:R-:W-:Y:S02]  /*39b0*/  ISETP.NE.AND.EX P1, PT, RZ, RZ, PT, P1 ;  /* 0x000000ffff00720c */ /* 0x000fe40003f25310 */
[----:B------:R-:W-:-:S02]  /*39c0*/  ISETP.GE.U32.AND P0, PT, R17, 0x3, PT ;  /* 0x000000031100780c */ /* 0x000fc40003f06070 */
[----:B------:R-:W-:Y:S02]  /*39d0*/  IADD3.X R13, PT, PT, RZ, R13, RZ, P2, !PT ;  /* 0x0000000dff0d7210 */ /* 0x000fe400017fe4ff */
[----:B------:R-:W-:Y:S02]  /*39e0*/  ISETP.GE.U32.AND.EX P0, PT, R8, RZ, PT, P0 ;  /* 0x000000ff0800720c */ /* 0x000fe40003f06100 */
[--C-:B------:R-:W-:Y:S02]  /*39f0*/  SHF.R.S64 R2, R2, 0x1, R13.reuse ;  /* 0x0000000102027819 */ /* 0x100fe4000000100d */
[----:B------:R-:W-:-:S03]  /*3a00*/  SHF.R.S32.HI R23, RZ, 0x1, R13 ;  /* 0x00000001ff177819 */ /* 0x000fc6000001140d */
[----:B------:R-:W-:Y:S06]  /*3a10*/  @!P1 BRA `(.L_x_32) ;  /* 0x0000000000cc9947 */ /* 0x000fec0003800000 */
[----:B------:R-:W0:Y:S01]  /*3a20*/  LDCU.64 UR4, c[0x0][0x3d8] ;  /* 0x00007b00ff0477ac */ /* 0x000e220008000a00 */
[----:B------:R-:W-:Y:S02]  /*3a30*/  IADD3 R11, PT, PT, R17, 0x1, RZ ;  /* 0x00000001110b7810 */ /* 0x000fe40007ffe0ff */
[C---:B------:R-:W-:Y:S01]  /*3a40*/  SHF.L.U32 R25, R4.reuse, 0x3, RZ ;  /* 0x0000000304197819 */ /* 0x040fe200000006ff */
[----:B------:R-:W1:Y:S01]  /*3a50*/  LDCU.64 UR6, c[0x0][0x390] ;  /* 0x00007200ff0677ac */ /* 0x000e620008000a00 */
[----:B------:R-:W-:Y:S02]  /*3a60*/  LOP3.LUT R11, R11, 0x3, RZ, 0xc0, !PT ;  /* 0x000000030b0b7812 */ /* 0x000fe400078ec0ff */
[--C-:B------:R-:W-:Y:S01]  /*3a70*/  SHF.L.U64.HI R26, R4, 0x3, R5.reuse ;  /* 0x00000003041a7819 */ /* 0x100fe20000010205 */
[----:B------:R-:W2:Y:S01]  /*3a80*/  LDCU.64 UR8, c[0x0][0x388] ;  /* 0x00007100ff0877ac */ /* 0x000ea20008000a00 */
[----:B------:R-:W-:Y:S01]  /*3a90*/  SHF.L.U64.HI R34, R3, 0x2, R0 ;  /* 0x0000000203227819 */ /* 0x000fe20000010200 */
[----:B------:R-:W-:Y:S01]  /*3aa0*/  IMAD.WIDE.U32 R8, R11, 0x1a0, R4 ;  /* 0x000001a00b087825 */ /* 0x000fe200078e0004 */
[----:B------:R-:W-:-:S02]  /*3ab0*/  SHF.L.U64.HI R30, R2, 0x2, R23 ;  /* 0x00000002021e7819 */ /* 0x000fc40000010217 */
[C---:B0-----:R-:W-:Y:S01]  /*3ac0*/  LEA R20, P1, R4.reuse, UR4, 0x2 ;  /* 0x0000000404147c11 */ /* 0x041fe2000f8210ff */
[----:B------:R-:W-:Y:S01]  /*3ad0*/  UMOV UR4, URZ ;  /* 0x000000ff00047c82 */ /* 0x000fe20008000000 */
[----:B-1----:R-:W-:Y:S02]  /*3ae0*/  IADD3 R27, P2, PT, R25, UR6, RZ ;  /* 0x00000006191b7c10 */ /* 0x002fe4000ff5e0ff */
[----:B------:R-:W-:Y:S02]  /*3af0*/  LEA.HI.X R21, R4, UR5, R5, 0x2, P1 ;  /* 0x0000000504157c11 */ /* 0x000fe400088f1405 */
[----:B------:R-:W-:Y:S02]  /*3b00*/  IADD3 R5, PT, PT, R9, UR4, RZ ;  /* 0x0000000409057c10 */ /* 0x000fe4000fffe0ff */
[----:B------:R-:W-:Y:S01]  /*3b10*/  MOV R4, R8 ;  /* 0x0000000800047202 */ /* 0x000fe20000000f00 */
[----:B------:R-:W-:Y:S01]  /*3b20*/  IMAD.WIDE.U32 R8, R6, 0x4, RZ ;  /* 0x0000000406087825 */ /* 0x000fe200078e00ff */
[----:B------:R-:W-:-:S02]  /*3b30*/  IADD3.X R28, PT, PT, R26, UR7, RZ, P2, !PT ;  /* 0x000000071a1c7c10 */ /* 0x000fc400097fe4ff */
[----:B------:R-:W-:Y:S02]  /*3b40*/  IADD3 R22, P2, PT, RZ, -R11, RZ ;  /* 0x8000000bff167210 */ /* 0x000fe40007f5e0ff */
[----:B--2---:R-:W-:Y:S02]  /*3b50*/  IADD3 R25, P1, PT, R25, UR8, RZ ;  /* 0x0000000819197c10 */ /* 0x004fe4000ff3e0ff */
[----:B------:R-:W-:Y:S02]  /*3b60*/  SHF.L.U32 R11, R7, 0x2, RZ ;  /* 0x00000002070b7819 */ /* 0x000fe400000006ff */
[----:B------:R-:W-:Y:S02]  /*3b70*/  IADD3.X R26, PT, PT, R26, UR9, RZ, P1, !PT ;  /* 0x000000091a1a7c10 */ /* 0x000fe40008ffe4ff */
[----:B------:R-:W-:Y:S02]  /*3b80*/  IADD3 R32, PT, PT, R9, R11, RZ ;  /* 0x0000000b09207210 */ /* 0x000fe40007ffe0ff */
[----:B------:R-:W-:-:S07]  /*3b90*/  IADD3.X R24, PT, PT, RZ, -0x1, RZ, P2, !PT ;  /* 0xffffffffff187810 */ /* 0x000fce00017fe4ff */
.L_x_33:
[----:B0-----:R-:W-:Y:S01]  /*3ba0*/  LEA R14, P1, R3, R20, 0x2 ;  /* 0x00000014030e7211 */ /* 0x001fe200078210ff */
[----:B------:R-:W2:Y:S01]  /*3bb0*/  LDG.E R10, desc[UR26][R20.64] ;  /* 0x0000001a140a7981 */ /* 0x000ea2000c1e1900 */
[----:B------:R-:W-:Y:S02]  /*3bc0*/  IADD3 R16, P2, PT, R20, R8, RZ ;  /* 0x0000000814107210 */ /* 0x000fe40007f5e0ff */
[----:B------:R-:W-:Y:S02]  /*3bd0*/  LEA R12, P3, R2, R20, 0x2 ;  /* 0x00000014020c7211 */ /* 0x000fe400078610ff */
[C---:B------:R-:W-:Y:S02]  /*3be0*/  IADD3.X R15, PT, PT, R21.reuse, R34, RZ, P1, !PT ;  /* 0x00000022150f7210 */ /* 0x040fe40000ffe4ff */
[C---:B------:R-:W-:Y:S02]  /*3bf0*/  IADD3.X R17, PT, PT, R21.reuse, R32, RZ, P2, !PT ;  /* 0x0000002015117210 */ /* 0x040fe400017fe4ff */
[----:B------:R-:W-:Y:S01]  /*3c00*/  IADD3.X R13, PT, PT, R21, R30, RZ, P3, !PT ;  /* 0x0000001e150d7210 */ /* 0x000fe20001ffe4ff */
[----:B------:R0:W2:Y:S04]  /*3c10*/  LDG.E R11, desc[UR26][R14.64] ;  /* 0x0000001a0e0b7981 */ /* 0x0000a8000c1e1900 */
[----:B------:R-:W3:Y:S04]  /*3c20*/  LDG.E R18, desc[UR26][R16.64] ;  /* 0x0000001a10127981 */ /* 0x000ee8000c1e1900 */
[----:B------:R1:W3:Y:S01]  /*3c30*/  LDG.E R19, desc[UR26][R12.64] ;  /* 0x0000001a0c137981 */ /* 0x0002e2000c1e1900 */
[----:B------:R-:W-:-:S02]  /*3c40*/  IADD3 R22, P1, PT, R22, 0x1, RZ ;  /* 0x0000000116167810 */ /* 0x000fc40007f3e0ff */
[----:B0-----:R-:W-:Y:S02]  /*3c50*/  MOV R14, R27 ;  /* 0x0000001b000e7202 */ /* 0x001fe40000000f00 */
[----:B------:R-:W-:Y:S02]  /*3c60*/  MOV R15, R28 ;  /* 0x0000001c000f7202 */ /* 0x000fe40000000f00 */
[----:B-1----:R-:W-:Y:S02]  /*3c70*/  MOV R12, R25 ;  /* 0x00000019000c7202 */ /* 0x002fe40000000f00 */
[----:B------:R-:W-:Y:S02]  /*3c80*/  MOV R13, R26 ;  /* 0x0000001a000d7202 */ /* 0x000fe40000000f00 */
[----:B------:R-:W-:Y:S02]  /*3c90*/  IADD3.X R24, PT, PT, RZ, R24, RZ, P1, !PT ;  /* 0x00000018ff187210 */ /* 0x000fe40000ffe4ff */
[----:B------:R-:W-:-:S04]  /*3ca0*/  ISETP.NE.U32.AND P1, PT, R22, RZ, PT ;  /* 0x000000ff1600720c */ /* 0x000fc80003f25070 */
[----:B------:R-:W-:Y:S02]  /*3cb0*/  ISETP.NE.AND.EX P1, PT, R24, RZ, PT, P1 ;  /* 0x000000ff1800720c */ /* 0x000fe40003f25310 */
[----:B------:R-:W-:Y:S02]  /*3cc0*/  IADD3 R20, P2, PT, R20, 0x680, RZ ;  /* 0x0000068014147810 */ /* 0x000fe40007f5e0ff */
[----:B------:R-:W-:Y:S02]  /*3cd0*/  IADD3 R27, P3, PT, R27, 0xd00, RZ ;  /* 0x00000d001b1b7810 */ /* 0x000fe40007f7e0ff */
[----:B------:R-:W-:Y:S02]  /*3ce0*/  IADD3 R25, P4, PT, R25, 0xd00, RZ ;  /* 0x00000d0019197810 */ /* 0x000fe40007f9e0ff */
[----:B------:R-:W-:Y:S02]  /*3cf0*/  IADD3.X R21, PT, PT, RZ, R21, RZ, P2, !PT ;  /* 0x00000015ff157210 */ /* 0x000fe400017fe4ff */
[----:B------:R-:W-:-:S02]  /*3d00*/  IADD3.X R28, PT, PT, RZ, R28, RZ, P3, !PT ;  /* 0x0000001cff1c7210 */ /* 0x000fc40001ffe4ff */
[----:B------:R-:W-:Y:S01]  /*3d10*/  IADD3.X R26, PT, PT, RZ, R26, RZ, P4, !PT ;  /* 0x0000001aff1a7210 */ /* 0x000fe200027fe4ff */
[----:B--2---:R0:W-:Y:S04]  /*3d20*/  STG.E.64 desc[UR26][R12.64], R10 ;  /* 0x0000000a0c007986 */ /* 0x0041e8000c101b1a */
[----:B---3--:R0:W-:Y:S01]  /*3d30*/  STG.E.64 desc[UR26][R14.64], R18 ;  /* 0x000000120e007986 */ /* 0x0081e2000c101b1a */
[----:B------:R-:W-:Y:S05]  /*3d40*/  @P1 BRA `(.L_x_33) ;  /* 0xfffffffc00941947 */ /* 0x000fea000383ffff */
.L_x_32:
[----:B------:R-:W-:Y:S05]  /*3d50*/  BSYNC.RECONVERGENT B0 ;  /* 0x0000000000007941 */ /* 0x000fea0003800200 */
.L_x_31:
[----:B------:R-:W-:Y:S05]  /*3d60*/  @!P0 EXIT ;  /* 0x000000000000894d */ /* 0x000fea0003800000 */
[C---:B------:R-:W-:Y:S01]  /*3d70*/  SHF.L.U64.HI R7, R6.reuse, 0x2, R7 ;  /* 0x0000000206077819 */ /* 0x040fe20000010207 */
[----:B------:R-:W1:Y:S01]  /*3d80*/  LDCU.64 UR4, c[0x0][0x3d8] ;  /* 0x00007b00ff0477ac */ /* 0x000e620008000a00 */
[----:B------:R-:W-:Y:S02]  /*3d90*/  SHF.L.U32 R6, R6, 0x2, RZ ;  /* 0x0000000206067819 */ /* 0x000fe400000006ff */
[C---:B0-----:R-:W-:Y:S01]  /*3da0*/  SHF.L.U64.HI R15, R2.reuse, 0x2, R23 ;  /* 0x00000002020f7819 */ /* 0x041fe20000010217 */
[----:B------:R-:W0:Y:S01]  /*3db0*/  LDCU.64 UR6, c[0x0][0x388] ;  /* 0x00007100ff0677ac */ /* 0x000e220008000a00 */
[----:B------:R-:W-:Y:S02]  /*3dc0*/  SHF.L.U32 R17, R2, 0x2, RZ ;  /* 0x0000000202117819 */ /* 0x000fe400000006ff */
[C---:B------:R-:W-:Y:S01]  /*3dd0*/  SHF.L.U64.HI R11, R3.reuse, 0x2, R0 ;  /* 0x00000002030b7819 */ /* 0x040fe20000010200 */
[----:B------:R-:W2:Y:S01]  /*3de0*/  LDCU.64 UR8, c[0x0][0x390] ;  /* 0x00007200ff0877ac */ /* 0x000ea20008000a00 */
[----:B------:R-:W-:-:S07]  /*3df0*/  SHF.L.U32 R13, R3, 0x2, RZ ;  /* 0x00000002030d7819 */ /* 0x000fce00000006ff */
.L_x_34:
[C---:B------:R-:W-:Y:S02]  /*3e00*/  SHF.L.U32 R10, R4.reuse, 0x2, RZ ;  /* 0x00000002040a7819 */ /* 0x040fe400000006ff */
[----:B------:R-:W-:Y:S02]  /*3e10*/  SHF.L.U64.HI R14, R4, 0x2, R5 ;  /* 0x00000002040e7819 */ /* 0x000fe40000010205 */
[----:B-1----:R-:W-:-:S04]  /*3e20*/  IADD3 R8, P0, PT, R10, UR4, RZ ;  /* 0x000000040a087c10 */ /* 0x002fc8000ff1e0ff */
[----:B------:R-:W-:Y:S02]  /*3e30*/  IADD3.X R9, PT, PT, R14, UR5, RZ, P0, !PT ;  /* 0x000000050e097c10 */ /* 0x000fe400087fe4ff */
[C---:B------:R-:W-:Y:S02]  /*3e40*/  IADD3 R18, P0, PT, R8.reuse, R13, RZ ;  /* 0x0000000d08127210 */ /* 0x040fe40007f1e0ff */
[C---:B------:R-:W-:Y:S01]  /*3e50*/  IADD3 R22, P1, PT, R8.reuse, R17, RZ ;  /* 0x0000001108167210 */ /* 0x040fe20007f3e0ff */
[----:B---3--:R1:W3:Y:S01]  /*3e60*/  LDG.E R26, desc[UR26][R8.64] ;  /* 0x0000001a081a7981 */ /* 0x0082e2000c1e1900 */
[C---:B------:R-:W-:Y:S02]  /*3e70*/  IADD3.X R19, PT, PT, R9.reuse, R11, RZ, P0, !PT ;  /* 0x0000000b09137210 */ /* 0x040fe400007fe4ff */
[----:B------:R-:W-:Y:S02]  /*3e80*/  IADD3 R20, P0, PT, R8, R6, RZ ;  /* 0x0000000608147210 */ /* 0x000fe40007f1e0ff */
[C---:B------:R-:W-:Y:S01]  /*3e90*/  IADD3.X R23, PT, PT, R9.reuse, R15, RZ, P1, !PT ;  /* 0x0000000f09177210 */ /* 0x040fe20000ffe4ff */
[----:B------:R-:W3:Y:S01]  /*3ea0*/  LDG.E R27, desc[UR26][R18.64] ;  /* 0x0000001a121b7981 */ /* 0x000ee2000c1e1900 */
[----:B------:R-:W-:-:S03]  /*3eb0*/  IADD3.X R21, PT, PT, R9, R7, RZ, P0, !PT ;  /* 0x0000000709157210 */ /* 0x000fc600007fe4ff */
[----:B------:R-:W4:Y:S04]  /*3ec0*/  LDG.E R25, desc[UR26][R22.64] ;  /* 0x0000001a16197981 */ /* 0x000f28000c1e1900 */
[----:B------:R5:W4:Y:S01]  /*3ed0*/  LDG.E R24, desc[UR26][R20.64] ;  /* 0x0000001a14187981 */ /* 0x000b22000c1e1900 */
[C---:B------:R-:W-:Y:S02]  /*3ee0*/  SHF.L.U32 R2, R4.reuse, 0x3, RZ ;  /* 0x0000000304027819 */ /* 0x040fe400000006ff */
[----:B------:R-:W-:Y:S02]  /*3ef0*/  SHF.L.U64.HI R5, R4, 0x3, R5 ;  /* 0x0000000304057819 */ /* 0x000fe40000010205 */
[----:B------:R-:W-:Y:S02]  /*3f00*/  LOP3.LUT R34, R2, 0xfffffff8, RZ, 0xc0, !PT ;  /* 0xfffffff802227812 */ /* 0x000fe400078ec0ff */
[----:B------:R-:W-:-:S02]  /*3f10*/  LOP3.LUT R10, R10, 0xfffffffc, RZ, 0xc0, !PT ;  /* 0xfffffffc0a0a7812 */ /* 0x000fc400078ec0ff */
[----:B------:R-:W-:Y:S02]  /*3f20*/  LOP3.LUT R12, R5, 0x3, RZ, 0xc0, !PT ;  /* 0x00000003050c7812 */ /* 0x000fe400078ec0ff */
[----:B0-----:R-:W-:Y:S02]  /*3f30*/  IADD3 R32, P0, PT, R34, UR6, RZ ;  /* 0x0000000622207c10 */ /* 0x001fe4000ff1e0ff */
[----:B-1----:R-:W-:Y:S02]  /*3f40*/  LOP3.LUT R9, R14, 0x3, RZ, 0xc0, !PT ;  /* 0x000000030e097812 */ /* 0x002fe400078ec0ff */
[----:B--2---:R-:W-:Y:S02]  /*3f50*/  IADD3 R34, P1, PT, R34, UR8, RZ ;  /* 0x0000000822227c10 */ /* 0x004fe4000ff3e0ff */
[----:B------:R-:W-:Y:S02]  /*3f60*/  IADD3 R8, P2, PT, R10, UR4, RZ ;  /* 0x000000040a087c10 */ /* 0x000fe4000ff5e0ff */
[----:B------:R-:W-:-:S02]  /*3f70*/  IADD3.X R33, PT, PT, R12, UR7, RZ, P0, !PT ;  /* 0x000000070c217c10 */ /* 0x000fc400087fe4ff */
[----:B------:R-:W-:Y:S02]  /*3f80*/  IADD3.X R35, PT, PT, R12, UR9, RZ, P1, !PT ;  /* 0x000000090c237c10 */ /* 0x000fe40008ffe4ff */
[----:B------:R-:W-:Y:S02]  /*3f90*/  IADD3.X R9, PT, PT, R9, UR5, RZ, P2, !PT ;  /* 0x0000000509097c10 */ /* 0x000fe400097fe4ff */
[C---:B-----5:R-:W-:Y:S02]  /*3fa0*/  IADD3 R20, P0, PT, R8.reuse, R13, RZ ;  /* 0x0000000d08147210 */ /* 0x060fe40007f1e0ff */
[C---:B------:R-:W-:Y:S02]  /*3fb0*/  IADD3 R22, P1, PT, R8.reuse, R6, RZ ;  /* 0x0000000608167210 */ /* 0x040fe40007f3e0ff */
[----:B------:R-:W-:Y:S02]  /*3fc0*/  IADD3 R18, P2, PT, R8, R17, RZ ;  /* 0x0000001108127210 */ /* 0x000fe40007f5e0ff */
[----:B------:R-:W-:-:S02]  /*3fd0*/  IADD3.X R21, PT, PT, R9, R11, RZ, P0, !PT ;  /* 0x0000000b09157210 */ /* 0x000fc400007fe4ff */
[C---:B------:R-:W-:Y:S02]  /*3fe0*/  IADD3.X R23, PT, PT, R9.reuse, R7, RZ, P1, !PT ;  /* 0x0000000709177210 */ /* 0x040fe40000ffe4ff */
[----:B------:R-:W-:Y:S01]  /*3ff0*/  IADD3.X R19, PT, PT, R9, R15, RZ, P2, !PT ;  /* 0x0000000f09137210 */ /* 0x000fe200017fe4ff */
[----:B---3--:R0:W-:Y:S04]  /*4000*/  STG.E.64 desc[UR26][R32.64], R26 ;  /* 0x0000001a20007986 */ /* 0x0081e8000c101b1a */
[----:B----4-:R1:W-:Y:S04]  /*4010*/  STG.E.64 desc[UR26][R34.64], R24 ;  /* 0x0000001822007986 */ /* 0x0103e8000c101b1a */
[----:B------:R-:W2:Y:S04]  /*4020*/  LDG.E R30, desc[UR26][R8.64+0x680] ;  /* 0x0006801a081e7981 */ /* 0x000ea8000c1e1900 */
[----:B------:R-:W2:Y:S04]  /*4030*/  LDG.E R31, desc[UR26][R20.64+0x680] ;  /* 0x0006801a141f7981 */ /* 0x000ea8000c1e1900 */
[----:B------:R-:W3:Y:S04]  /*4040*/  LDG.E R28, desc[UR26][R22.64+0x680] ;  /* 0x0006801a161c7981 */ /* 0x000ee8000c1e1900 */
[----:B------:R-:W3:Y:S01]  /*4050*/  LDG.E R29, desc[UR26][R18.64+0x680] ;  /* 0x0006801a121d7981 */ /* 0x000ee2000c1e1900 */
[----:B------:R-:W-:-:S04]  /*4060*/  IADD3 R36, P0, PT, R2, 0xd00, RZ ;  /* 0x00000d0002247810 */ /* 0x000fc80007f1e0ff */
[----:B------:R-:W-:Y:S02]  /*4070*/  IADD3.X R10, PT, PT, RZ, R5, RZ, P0, !PT ;  /* 0x00000005ff0a7210 */ /* 0x000fe400007fe4ff */
[----:B------:R-:W-:Y:S02]  /*4080*/  LOP3.LUT R36, R36, 0xfffffff8, RZ, 0xc0, !PT ;  /* 0xfffffff824247812 */ /* 0x000fe400078ec0ff */
[----:B------:R-:W-:Y:S02]  /*4090*/  LOP3.LUT R10, R10, 0x3, RZ, 0xc0, !PT ;  /* 0x000000030a0a7812 */ /* 0x000fe400078ec0ff */
[C---:B0-----:R-:W-:Y:S02]  /*40a0*/  IADD3 R32, P0, PT, R36.reuse, UR6, RZ ;  /* 0x0000000624207c10 */ /* 0x041fe4000ff1e0ff */
[----:B------:R-:W-:Y:S02]  /*40b0*/  IADD3 R36, P1, PT, R36, UR8, RZ ;  /* 0x0000000824247c10 */ /* 0x000fe4000ff3e0ff */
[----:B------:R-:W-:-:S02]  /*40c0*/  IADD3.X R33, PT, PT, R10, UR7, RZ, P0, !PT ;  /* 0x000000070a217c10 */ /* 0x000fc400087fe4ff */
[----:B------:R-:W-:-:S03]  /*40d0*/  IADD3.X R37, PT, PT, R10, UR9, RZ, P1, !PT ;  /* 0x000000090a257c10 */ /* 0x000fc60008ffe4ff */
[----:B--2---:R0:W-:Y:S04]  /*40e0*/  STG.E.64 desc[UR26][R32.64], R30 ;  /* 0x0000001e20007986 */ /* 0x0041e8000c101b1a */
[----:B---3--:R2:W-:Y:S04]  /*40f0*/  STG.E.64 desc[UR26][R36.64], R28 ;  /* 0x0000001c24007986 */ /* 0x0085e8000c101b1a */
[----:B------:R-:W3:Y:S04]  /*4100*/  LDG.E R26, desc[UR26][R8.64+0xd00] ;  /* 0x000d001a081a7981 */ /* 0x000ee8000c1e1900 */
[----:B------:R-:W3:Y:S04]  /*4110*/  LDG.E R27, desc[UR26][R20.64+0xd00] ;  /* 0x000d001a141b7981 */ /* 0x000ee8000c1e1900 */
[----:B-1----:R-:W4:Y:S04]  /*4120*/  LDG.E R24, desc[UR26][R22.64+0xd00] ;  /* 0x000d001a16187981 */ /* 0x002f28000c1e1900 */
[----:B------:R-:W4:Y:S01]  /*4130*/  LDG.E R25, desc[UR26][R18.64+0xd00] ;  /* 0x000d001a12197981 */ /* 0x000f22000c1e1900 */
[----:B------:R-:W-:-:S04]  /*4140*/  IADD3 R10, P0, PT, R2, 0x1a00, RZ ;  /* 0x00001a00020a7810 */ /* 0x000fc80007f1e0ff */
[----:B------:R-:W-:Y:S02]  /*4150*/  IADD3.X R12, PT, PT, RZ, R5, RZ, P0, !PT ;  /* 0x00000005ff0c7210 */ /* 0x000fe400007fe4ff */
[----:B------:R-:W-:Y:S02]  /*4160*/  LOP3.LUT R10, R10, 0xfffffff8, RZ, 0xc0, !PT ;  /* 0xfffffff80a0a7812 */ /* 0x000fe400078ec0ff */
[----:B------:R-:W-:Y:S02]  /*4170*/  LOP3.LUT R12, R12, 0x3, RZ, 0xc0, !PT ;  /* 0x000000030c0c7812 */ /* 0x000fe400078ec0ff */
[C---:B------:R-:W-:Y:S02]  /*4180*/  IADD3 R34, P0, PT, R10.reuse, UR6, RZ ;  /* 0x000000060a227c10 */ /* 0x040fe4000ff1e0ff */
[----:B0-----:R-:W-:Y:S02]  /*4190*/  IADD3 R30, P1, PT, R10, UR8, RZ ;  /* 0x000000080a1e7c10 */ /* 0x001fe4000ff3e0ff */
[----:B------:R-:W-:-:S02]  /*41a0*/  IADD3.X R35, PT, PT, R12, UR7, RZ, P0, !PT ;  /* 0x000000070c237c10 */ /* 0x000fc400087fe4ff */
[----:B------:R-:W-:-:S03]  /*41b0*/  IADD3.X R31, PT, PT, R12, UR9, RZ, P1, !PT ;  /* 0x000000090c1f7c10 */ /* 0x000fc60008ffe4ff */
[----:B---3--:R0:W-:Y:S04]  /*41c0*/  STG.E.64 desc[UR26][R34.64], R26 ;  /* 0x0000001a22007986 */ /* 0x0081e8000c101b1a */
[----:B----4-:R3:W-:Y:S04]  /*41d0*/  STG.E.64 desc[UR26][R30.64], R24 ;  /* 0x000000181e007986 */ /* 0x0107e8000c101b1a */
[----:B------:R-:W4:Y:S04]  /*41e0*/  LDG.E R32, desc[UR26][R8.64+0x1380] ;  /* 0x0013801a08207981 */ /* 0x000f28000c1e1900 */
[----:B------:R-:W4:Y:S04]  /*41f0*/  LDG.E R33, desc[UR26][R20.64+0x1380] ;  /* 0x0013801a14217981 */ /* 0x000f28000c1e1900 */
[----:B--2---:R-:W2:Y:S04]  /*4200*/  LDG.E R36, desc[UR26][R22.64+0x1380] ;  /* 0x0013801a16247981 */ /* 0x004ea8000c1e1900 */
[----:B------:R-:W2:Y:S01]  /*4210*/  LDG.E R37, desc[UR26][R18.64+0x1380] ;  /* 0x0013801a12257981 */ /* 0x000ea2000c1e1900 */
[----:B------:R-:W-:-:S04]  /*4220*/  IADD3 R2, P0, PT, R2, 0x2700, RZ ;  /* 0x0000270002027810 */ /* 0x000fc80007f1e0ff */
[----:B------:R-:W-:Y:S02]  /*4230*/  IADD3.X R5, PT, PT, RZ, R5, RZ, P0, !PT ;  /* 0x00000005ff057210 */ /* 0x000fe400007fe4ff */
[----:B------:R-:W-:Y:S02]  /*4240*/  LOP3.LUT R2, R2, 0xfffffff8, RZ, 0xc0, !PT ;  /* 0xfffffff802027812 */ /* 0x000fe400078ec0ff */
[----:B------:R-:W-:Y:S02]  /*4250*/  LOP3.LUT R5, R5, 0x3, RZ, 0xc0, !PT ;  /* 0x0000000305057812 */ /* 0x000fe400078ec0ff */
[C---:B------:R-:W-:Y:S02]  /*4260*/  IADD3 R28, P0, PT, R2.reuse, UR6, RZ ;  /* 0x00000006021c7c10 */ /* 0x040fe4000ff1e0ff */
[----:B0-----:R-:W-:Y:S02]  /*4270*/  IADD3 R26, P1, PT, R2, UR8, RZ ;  /* 0x00000008021a7c10 */ /* 0x001fe4000ff3e0ff */
[----:B------:R-:W-:-:S02]  /*4280*/  IADD3.X R29, PT, PT, R5, UR7, RZ, P0, !PT ;  /* 0x00000007051d7c10 */ /* 0x000fc400087fe4ff */
[----:B------:R-:W-:Y:S02]  /*4290*/  IADD3.X R27, PT, PT, R5, UR9, RZ, P1, !PT ;  /* 0x00000009051b7c10 */ /* 0x000fe40008ffe4ff */
[----:B------:R-:W-:-:S04]  /*42a0*/  IADD3 R4, PT, PT, R4, 0x680, RZ ;  /* 0x0000068004047810 */ /* 0x000fc80007ffe0ff */
[----:B------:R-:W-:-:S04]  /*42b0*/  ISETP.GT.U32.AND P0, PT, R3, R4, PT ;  /* 0x000000040300720c */ /* 0x000fc80003f04070 */
[----:B------:R-:W-:Y:S01]  /*42c0*/  ISETP.GT.AND.EX P0, PT, R0, RZ, PT, P0 ;  /* 0x000000ff0000720c */ /* 0x000fe20003f04300 */
[----:B------:R-:W-:Y:S01]  /*42d0*/  HFMA2 R5, -RZ, RZ, 0, 0 ;  /* 0x00000000ff057431 */ /* 0x000fe200000001ff */
[----:B----4-:R3:W-:Y:S04]  /*42e0*/  STG.E.64 desc[UR26][R28.64], R32 ;  /* 0x000000201c007986 */ /* 0x0107e8000c101b1a */
[----:B--2---:R3:W-:Y:S07]  /*42f0*/  STG.E.64 desc[UR26][R26.64], R36 ;  /* 0x000000241a007986 */ /* 0x0047ee000c101b1a */
[----:B------:R-:W-:Y:S05]  /*4300*/  @P0 BRA `(.L_x_34) ;  /* 0xfffffff800bc0947 */ /* 0x000fea000383ffff */
[----:B------:R-:W-:Y:S05]  /*4310*/  EXIT ;  /* 0x000000000000794d */ /* 0x000fea0003800000 */
.L_x_35:
        /* <DEDUP_REMOVED lines=14> */
.L_x_3407:


//--------------------- .text._Z35group_norm_nhwc_bwd_one_pass_kernelI11Bf16IOFp32WLi128ELi26ELi416EEv26Group_norm_nhwc_bwd_params --------------------------
	.section	.text._Z35group_norm_nhwc_bwd_one_pass_kernelI11Bf16IOFp32WLi128ELi26ELi416EEv26Group_norm_nhwc_bwd_params,"ax",@progbits
	.align	128
        .global         _Z35group_norm_nhwc_bwd_one_pass_kernelI11Bf16IOFp32WLi128ELi26ELi416EEv26Group_norm_nhwc_bwd_params
        .type           _Z35group_norm_nhwc_bwd_one_pass_kernelI11Bf16IOFp32WLi128ELi26ELi416EEv26Group_norm_nhwc_bwd_params,@function
        .size           _Z35group_norm_nhwc_bwd_one_pass_kernelI11Bf16IOFp32WLi128ELi26ELi416EEv26Group_norm_nhwc_bwd_params,(.L_x_3408 - _Z35group_norm_nhwc_bwd_one_pass_kernelI11Bf16IOFp32WLi128ELi26ELi416EEv26Group_norm_nhwc_bwd_params)
        .other          _Z35group_norm_nhwc_bwd_one_pass_kernelI11Bf16IOFp32WLi128ELi26ELi416EEv26Group_norm_nhwc_bwd_params,@"STO_CUDA_ENTRY STV_DEFAULT"
_Z35group_norm_nhwc_bwd_one_pass_kernelI11Bf16IOFp32WLi128ELi26ELi416EEv26Group_norm_nhwc_bwd_params:
.text._Z35group_norm_nhwc_bwd_one_pass_kernelI11Bf16IOFp32WLi128ELi26ELi416EEv26Group_norm_nhwc_bwd_params:
[----:B------:R-:W-:Y:S01]  /*0000*/  LDC R1, c[0x0][0x37c] ;  /* 0x0000df00ff017b82 */ /* 0x000fe20000000800 */
[----:B------:R-:W0:Y:S01]  /*0010*/  S2R R0, SR_CTAID.Y ;  /* 0x0000000000007919 */ /* 0x000e220000002600 */
[----:B------:R-:W1:Y:S06]  /*0020*/  LDCU UR4, c[0x0][0x410] ;  /* 0x00008200ff0477ac */ /* 0x000e6c0008000800 */
[----:B------:R-:W2:Y:S01]  /*0030*/  S2UR UR10, SR_CTAID.X ;  /* 0x00000000000a79c3 */ /* 0x000ea20000002500 */
[----:B------:R-:W3:Y:S01]  /*0040*/  S2R R5, SR_TID.X ;  /* 0x0000000000057919 */ /* 0x000ee20000002100 */
[----:B------:R-:W1:Y:S01]  /*0050*/  LDCU UR5, c[0x0][0x3e0] ;  /* 0x00007c00ff0577ac */ /* 0x000e620008000800 */
[----:B------:R-:W4:Y:S01]  /*0060*/  LDCU.64 UR6, c[0x0][0x358] ;  /* 0x00006b00ff0677ac */ /* 0x000f220008000a00 */
[----:B-1----:R-:W-:-:S06]  /*0070*/  UIMAD UR4, UR4, UR5, URZ ;  /* 0x00000005040472a4 */ /* 0x002fcc000f8e02ff */
[----:B0-----:R-:W-:-:S13]  /*0080*/  ISETP.GE.AND P0, PT, R0, UR4, PT ;  /* 0x0000000400007c0c */ /* 0x001fda000bf06270 */
[----:B--234-:R-:W-:Y:S05]  /*0090*/  @P0 BRA `(.L_x_36) ;  /* 0x0000004000e80947 */ /* 0x01cfea0003800000 */
[----:B------:R-:W-:Y:S01]  /*00a0*/  LOP3.LUT R2, R5, 0xffff, RZ, 0xc0, !PT ;  /* 0x0000ffff05027812 */ /* 0x000fe200078ec0ff */
[----:B------:R-:W0:Y:S01]  /*00b0*/  LDC R3, c[0x0][0x374] ;  /* 0x0000dd00ff037b82 */ /* 0x000e220000000800 */
[----:B------:R-:W-:Y:S01]  /*00c0*/  HFMA2 R39, -RZ, RZ, 0, 0 ;  /* 0x00000000ff277431 */ /* 0x000fe200000001ff */
[----:B------:R-:W-:Y:S02]  /*00d0*/  MOV R38, R0 ;  /* 0x0000000000267202 */ /* 0x000fe40000000f00 */
[----:B------:R-:W-:-:S05]  /*00e0*/  IMAD R2, R2, 0x13b2, RZ ;  /* 0x000013b202027824 */ /* 0x000fca00078e02ff */
[----:B------:R-:W-:-:S04]  /*00f0*/  SHF.R.U32.HI R2, RZ, 0x10, R2 ;  /* 0x00000010ff027819 */ /* 0x000fc80000011602 */
[----:B------:R-:W-:Y:S02]  /*0100*/  PRMT R4, R2, 0x9910, RZ ;  /* 0x0000991002047816 */ /* 0x000fe400000000ff */
[----:B------:R-:W1:Y:S03]  /*0110*/  S2R R2, SR_LANEID ;  /* 0x0000000000027919 */ /* 0x000e660000000000 */
[----:B------:R-:W-:-:S05]  /*0120*/  IMAD R4, R4, 0xd, RZ ;  /* 0x0000000d04047824 */ /* 0x000fca00078e02ff */
[----:B------:R-:W-:-:S04]  /*0130*/  IADD3 R4, PT, PT, RZ, -R4, RZ ;  /* 0x80000004ff047210 */ /* 0x000fc80007ffe0ff */
[----:B------:R-:W-:-:S04]  /*0140*/  PRMT R4, R4, 0x7710, RZ ;  /* 0x0000771004047816 */ /* 0x000fc800000000ff */
[----:B------:R-:W-:-:S04]  /*0150*/  IADD3 R4, PT, PT, R4, R5, RZ ;  /* 0x0000000504047210 */ /* 0x000fc80007ffe0ff */
[----:B------:R-:W-:-:S04]  /*0160*/  SHF.L.U32 R4, R4, 0x1, RZ ;  /* 0x0000000104047819 */ /* 0x000fc800000006ff */
[----:B------:R-:W-:-:S07]  /*0170*/  LOP3.LUT R4, R4, 0xffff, RZ, 0xc0, !PT ;  /* 0x0000ffff04047812 */ /* 0x000fce00078ec0ff */
.L_x_67:
[----:B0-----:R-:W2:Y:S01]  /*0180*/  LDC R13, c[0x0][0x410] ;  /* 0x00010400ff0d7b82 */ /* 0x001ea20000000800 */
[----:B------:R-:W-:Y:S01]  /*0190*/  LOP3.LUT R12, R5, 0xffff, RZ, 0xc0, !PT ;  /* 0x0000ffff050c7812 */ /* 0x000fe200078ec0ff */
[----:B------:R-:W3:Y:S01]  /*01a0*/  LDCU.128 UR12, c[0x0][0x400] ;  /* 0x00008000ff0c77ac */ /* 0x000ee20008000c00 */
[----:B------:R-:W-:-:S03]  /*01b0*/  ISETP.GE.AND P1, PT, R38, RZ, PT ;  /* 0x000000ff2600720c */ /* 0x000fc60003f26270 */
[----:B------:R-:W-:Y:S01]  /*01c0*/  IMAD R12, R12, 0x13b2, RZ ;  /* 0x000013b20c0c7824 */ /* 0x000fe200078e02ff */
[----:B------:R-:W-:Y:S01]  /*01d0*/  CS2R R36, SRZ ;  /* 0x0000000000247805 */ /* 0x000fe2000001ff00 */
[----:B------:R-:W4:Y:S03]  /*01e0*/  LDCU.U8 UR5, c[0x0][0x414] ;  /* 0x00008280ff0577ac */ /* 0x000f260008000000 */
[----:B------:R-:W-:Y:S02]  /*01f0*/  SHF.R.U32.HI R22, RZ, 0x10, R12 ;  /* 0x00000010ff167819 */ /* 0x000fe4000001160c */
[----:B--2---:R-:W-:-:S04]  /*0200*/  IABS R11, R13 ;  /* 0x0000000d000b7213 */ /* 0x004fc80000000000 */
[----:B------:R-:W2:Y:S08]  /*0210*/  I2F.RP R8, R11 ;  /* 0x0000000b00087306 */ /* 0x000eb00000209400 */
[----:B--2---:R-:W2:Y:S02]  /*0220*/  MUFU.RCP R8, R8 ;  /* 0x0000000800087308 */ /* 0x004ea40000001000 */
[----:B-12---:R-:W-:-:S06]  /*0230*/  IADD3 R6, PT, PT, R8, 0xffffffe, RZ ;  /* 0x0ffffffe08067810 */ /* 0x006fcc0007ffe0ff */
[----:B------:R2:W1:Y:S02]  /*0240*/  F2I.FTZ.U32.TRUNC.NTZ R7, R6 ;  /* 0x0000000600077305 */ /* 0x000464000021f000 */
[----:B--2---:R-:W-:Y:S02]  /*0250*/  MOV R6, RZ ;  /* 0x000000ff00067202 */ /* 0x004fe40000000f00 */
[----:B-1----:R-:W-:-:S05]  /*0260*/  IADD3 R10, PT, PT, RZ, -R7, RZ ;  /* 0x80000007ff0a7210 */ /* 0x002fca0007ffe0ff */
[----:B------:R-:W-:Y:S01]  /*0270*/  IMAD R9, R10, R11, RZ ;  /* 0x0000000b0a097224 */ /* 0x000fe200078e02ff */
[----:B------:R-:W-:-:S03]  /*0280*/  IABS R10, R38 ;  /* 0x00000026000a7213 */ /* 0x000fc60000000000 */
[----:B------:R-:W-:Y:S02]  /*0290*/  IMAD.HI.U32 R7, R7, R9, R6 ;  /* 0x0000000907077227 */ /* 0x000fe400078e0006 */
[----:B------:R-:W1:Y:S04]  /*02a0*/  LDC R9, c[0x0][0x41c] ;  /* 0x00010700ff097b82 */ /* 0x000e680000000800 */
[----:B------:R-:W-:-:S05]  /*02b0*/  IMAD.HI.U32 R7, R7, R10, RZ ;  /* 0x0000000a07077227 */ /* 0x000fca00078e00ff */
[----:B------:R-:W-:-:S05]  /*02c0*/  IADD3 R8, PT, PT, -R7, RZ, RZ ;  /* 0x000000ff07087210 */ /* 0x000fca0007ffe1ff */
[----:B------:R-:W-:Y:S01]  /*02d0*/  IMAD R6, R11, R8, R10 ;  /* 0x000000080b067224 */ /* 0x000fe200078e020a */
[----:B------:R-:W-:-:S04]  /*02e0*/  LOP3.LUT R8, R38, R13, RZ, 0x3c, !PT ;  /* 0x0000000d26087212 */ /* 0x000fc800078e3cff */
[----:B------:R-:W-:Y:S02]  /*02f0*/  ISETP.GT.U32.AND P4, PT, R11, R6, PT ;  /* 0x000000060b00720c */ /* 0x000fe40003f84070 */
[----:B------:R-:W-:Y:S01]  /*0300*/  ISETP.GE.AND P2, PT, R8, RZ, PT ;  /* 0x000000ff0800720c */ /* 0x000fe20003f46270 */
[----:B-1----:R-:W-:-:S05]  /*0310*/  IMAD R9, R9, UR10, R22 ;  /* 0x0000000a09097c24 */ /* 0x002fca000f8e0216 */
[----:B---3--:R-:W-:Y:S02]  /*0320*/  ISETP.GE.U32.AND P0, PT, R9, UR12, PT ;  /* 0x0000000c09007c0c */ /* 0x008fe4000bf06070 */
[----:B------:R-:W-:-:S03]  /*0330*/  SHF.R.S32.HI R15, RZ, 0x1f, R9 ;  /* 0x0000001fff0f7819 */ /* 0x000fc60000011409 */
[-C--:B------:R-:W-:Y:S02]  /*0340*/  @!P4 IADD3 R6, PT, PT, R6, -R11.reuse, RZ ;  /* 0x8000000b0606c210 */ /* 0x080fe40007ffe0ff */
[----:B------:R-:W-:Y:S02]  /*0350*/  ISETP.GE.AND.EX P0, PT, R15, UR13, PT, P0 ;  /* 0x0000000d0f007c0c */ /* 0x000fe4000bf06300 */
[CC--:B------:R-:W-:Y:S02]  /*0360*/  ISETP.GE.U32.AND P3, PT, R6.reuse, R11.reuse, PT ;  /* 0x0000000b0600720c */ /* 0x0c0fe40003f66070 */
[----:B------:R-:W-:Y:S02]  /*0370*/  ISETP.GT.U32.AND P5, PT, R11, R6, PT ;  /* 0x000000060b00720c */ /* 0x000fe40003fa4070 */
[----:B------:R-:W-:Y:S02]  /*0380*/  IADD3 R11, PT, PT, R6, -R11, RZ ;  /* 0x8000000b060b7210 */ /* 0x000fe40007ffe0ff */
[----:B------:R-:W-:-:S02]  /*0390*/  @!P4 IADD3 R7, PT, PT, R7, 0x1, RZ ;  /* 0x000000010707c810 */ /* 0x000fc40007ffe0ff */
[----:B------:R-:W-:Y:S02]  /*03a0*/  SEL R6, R11, R6, !P5 ;  /* 0x000000060b067207 */ /* 0x000fe40006800000 */
[----:B------:R-:W-:Y:S01]  /*03b0*/  ISETP.NE.AND P4, PT, R13, RZ, PT ;  /* 0x000000ff0d00720c */ /* 0x000fe20003f85270 */
[----:B------:R-:W1:Y:S01]  /*03c0*/  @!P0 LDC.64 R20, c[0x0][0x3f8] ;  /* 0x0000fe00ff148b82 */ /* 0x000e620000000a00 */
[----:B------:R-:W-:Y:S02]  /*03d0*/  @!P1 IADD3 R6, PT, PT, -R6, RZ, RZ ;  /* 0x000000ff06069210 */ /* 0x000fe40007ffe1ff */
[----:B------:R-:W-:Y:S02]  /*03e0*/  @P3 IADD3 R7, PT, PT, R7, 0x1, RZ ;  /* 0x0000000107073810 */ /* 0x000fe40007ffe0ff */
[----:B------:R-:W-:Y:S02]  /*03f0*/  LOP3.LUT R11, RZ, R13, RZ, 0x33, !PT ;  /* 0x0000000dff0b7212 */ /* 0x000fe400078e33ff */
[----:B------:R-:W-:Y:S01]  /*0400*/  IADD3 R29, PT, PT, R9, 0x20, RZ ;  /* 0x00000020091d7810 */ /* 0x000fe20007ffe0ff */
[----:B------:R-:W2:Y:S01]  /*0410*/  @!P0 LDC.64 R18, c[0x0][0x3a0] ;  /* 0x0000e800ff128b82 */ /* 0x000ea20000000a00 */
[----:B------:R-:W-:-:S02]  /*0420*/  MOV R8, R7 ;  /* 0x0000000700087202 */ /* 0x000fc40000000f00 */
[----:B------:R-:W-:Y:S02]  /*0430*/  SEL R40, R11, R6, !P4 ;  /* 0x000000060b287207 */ /* 0x000fe40006000000 */
[----:B------:R-:W-:Y:S02]  /*0440*/  ISETP.GE.U32.AND P1, PT, R29, UR12, PT ;  /* 0x0000000c1d007c0c */ /* 0x000fe4000bf26070 */
[----:B------:R-:W-:Y:S01]  /*0450*/  SHF.R.S32.HI R31, RZ, 0x1f, R29 ;  /* 0x0000001fff1f7819 */ /* 0x000fe2000001141d */
[----:B------:R-:W3:Y:S01]  /*0460*/  LDC.64 R6, c[0x0][0x3b8] ;  /* 0x0000ee00ff067b82 */ /* 0x000ee20000000a00 */
[----:B------:R-:W-:Y:S01]  /*0470*/  @!P2 IADD3 R8, PT, PT, -R8, RZ, RZ ;  /* 0x000000ff0808a210 */ /* 0x000fe20007ffe1ff */
[----:B------:R-:W-:Y:S01]  /*0480*/  IMAD R13, R40, 0x1a, RZ ;  /* 0x0000001a280d7824 */ /* 0x000fe200078e02ff */
[----:B------:R-:W-:Y:S02]  /*0490*/  ISETP.GE.AND.EX P1, PT, R31, UR13, PT, P1 ;  /* 0x0000000d1f007c0c */ /* 0x000fe4000bf26310 */
[----:B------:R-:W-:-:S02]  /*04a0*/  SEL R11, R11, R8, !P4 ;  /* 0x000000080b0b7207 */ /* 0x000fc40006000000 */
[C---:B------:R-:W-:Y:S02]  /*04b0*/  IADD3 R42, P2, PT, R13.reuse, R4, RZ ;  /* 0x000000040d2a7210 */ /* 0x040fe40007f5e0ff */
[----:B------:R-:W-:Y:S02]  /*04c0*/  SHF.R.S32.HI R4, RZ, 0x1f, R11 ;  /* 0x0000001fff047819 */ /* 0x000fe4000001140b */
[----:B------:R-:W-:Y:S02]  /*04d0*/  LEA.HI.X.SX32 R43, R13, RZ, 0x1, P2 ;  /* 0x000000ff0d2b7211 */ /* 0x000fe400010f0eff */
[----:B------:R-:W-:Y:S01]  /*04e0*/  IADD3 R25, PT, PT, R9, 0x40, RZ ;  /* 0x0000004009197810 */ /* 0x000fe20007ffe0ff */
[----:B------:R-:W-:Y:S02]  /*04f0*/  IMAD R4, R4, UR14, RZ ;  /* 0x0000000e04047c24 */ /* 0x000fe4000f8e02ff */
[----:B------:R-:W0:Y:S01]  /*0500*/  @!P1 LDC.64 R16, c[0x0][0x3f8] ;  /* 0x0000fe00ff109b82 */ /* 0x000e220000000a00 */
[----:B------:R-:W-:Y:S01]  /*0510*/  ISETP.GE.U32.AND P2, PT, R25, UR12, PT ;  /* 0x0000000c19007c0c */ /* 0x000fe2000bf46070 */
[C---:B------:R-:W-:Y:S01]  /*0520*/  IMAD R45, R11.reuse, UR15, R4 ;  /* 0x0000000f0b2d7c24 */ /* 0x040fe2000f8e0204 */
[----:B------:R-:W-:Y:S01]  /*0530*/  SHF.R.S32.HI R27, RZ, 0x1f, R25 ;  /* 0x0000001fff1b7819 */ /* 0x000fe20000011419 */
[----:B------:R-:W-:-:S03]  /*0540*/  IMAD.WIDE.U32 R42, R11, UR14, R42 ;  /* 0x0000000e0b2a7c25 */ /* 0x000fc6000f8e002a */
[----:B------:R-:W-:Y:S01]  /*0550*/  ISETP.GE.AND.EX P2, PT, R27, UR13, PT, P2 ;  /* 0x0000000d1b007c0c */ /* 0x000fe2000bf46320 */
[----:B---3--:R-:W-:Y:S01]  /*0560*/  IMAD.WIDE R10, R38, 0x8, R6 ;  /* 0x00000008260a7825 */ /* 0x008fe200078e0206 */
[----:B------:R-:W-:Y:S02]  /*0570*/  IADD3 R45, PT, PT, R43, R45, RZ ;  /* 0x0000002d2b2d7210 */ /* 0x000fe40007ffe0ff */
[----:B------:R-:W-:Y:S01]  /*0580*/  @!P0 MOV R44, R42 ;  /* 0x0000002a002c8202 */ /* 0x000fe20000000f00 */
[-C--:B-1----:R-:W-:Y:S02]  /*0590*/  @!P0 IMAD R4, R15, R20.reuse, RZ ;  /* 0x000000140f048224 */ /* 0x082fe400078e02ff */
[----:B------:R-:W3:Y:S01]  /*05a0*/  LDG.E.64 R10, desc[UR6][R10.64] ;  /* 0x000000060a0a7981 */ /* 0x000ee2000c1e1b00 */
[----:B------:R-:W1:Y:S01]  /*05b0*/  @!P0 LDC.64 R14, c[0x0][0x398] ;  /* 0x0000e600ff0e8b82 */ /* 0x000e620000000a00 */
[C---:B------:R-:W-:Y:S02]  /*05c0*/  @!P0 IMAD R13, R9.reuse, R21, R4 ;  /* 0x00000015090d8224 */ /* 0x040fe400078e0204 */
[C---:B------:R-:W-:Y:S01]  /*05d0*/  @!P0 IMAD.WIDE.U32 R20, R9.reuse, R20, R44 ;  /* 0x0000001409148225 */ /* 0x040fe200078e002c */
[----:B------:R-:W-:-:S04]  /*05e0*/  IADD3 R4, PT, PT, R9, 0x60, RZ ;  /* 0x0000006009047810 */ /* 0x000fc80007ffe0ff */
[----:B------:R-:W-:Y:S01]  /*05f0*/  @!P0 IADD3 R21, PT, PT, R21, R13, RZ ;  /* 0x0000000d15158210 */ /* 0x000fe20007ffe0ff */
[----:B------:R-:W4:Y:S01]  /*0600*/  @!P1 LDC.64 R8, c[0x0][0x3a0] ;  /* 0x0000e800ff089b82 */ /* 0x000f220000000a00 */
[C---:B------:R-:W-:Y:S02]  /*0610*/  @!P0 SHF.L.U32 R33, R20.reuse, 0x1, RZ ;  /* 0x0000000114218819 */ /* 0x040fe400000006ff */
[----:B------:R-:W-:Y:S01]  /*0620*/  @!P0 SHF.L.U64.HI R24, R20, 0x1, R21 ;  /* 0x0000000114188819 */ /* 0x000fe20000010215 */
[----:B0-----:R-:W-:-:S04]  /*0630*/  @!P1 IMAD R20, R31, R16, RZ ;  /* 0x000000101f149224 */ /* 0x001fc800078e02ff */
[----:B------:R-:W0:Y:S01]  /*0640*/  @!P1 LDC.64 R12, c[0x0][0x398] ;  /* 0x0000e600ff0c9b82 */ /* 0x000e220000000a00 */
[----:B------:R-:W-:-:S07]  /*0650*/  @!P1 IMAD R31, R29, R17, R20 ;  /* 0x000000111d1f9224 */ /* 0x000fce00078e0214 */
[----:B------:R-:W4:Y:S01]  /*0660*/  @!P2 LDC.64 R6, c[0x0][0x3f8] ;  /* 0x0000fe00ff06ab82 */ /* 0x000f220000000a00 */
[----:B------:R-:W-:Y:S02]  /*0670*/  ISETP.GE.U32.AND P3, PT, R4, UR12, PT ;  /* 0x0000000c04007c0c */ /* 0x000fe4000bf66070 */
[----:B------:R-:W-:Y:S02]  /*0680*/  SHF.R.S32.HI R23, RZ, 0x1f, R4 ;  /* 0x0000001fff177819 */ /* 0x000fe40000011404 */
[----:B------:R-:W-:Y:S02]  /*0690*/  @!P1 MOV R20, R42 ;  /* 0x0000002a00149202 */ /* 0x000fe40000000f00 */
[----:B------:R-:W-:Y:S02]  /*06a0*/  @!P1 MOV R21, R45 ;  /* 0x0000002d00159202 */ /* 0x000fe40000000f00 */
[----:B------:R-:W-:Y:S02]  /*06b0*/  ISETP.GE.AND.EX P3, PT, R23, UR13, PT, P3 ;  /* 0x0000000d17007c0c */ /* 0x000fe4000bf66330 */
[----:B--2---:R-:W-:Y:S01]  /*06c0*/  @!P0 IADD3 R18, P4, PT, R33, R18, RZ ;  /* 0x0000001221128210 */ /* 0x004fe20007f9e0ff */
[----:B------:R-:W-:-:S02]  /*06d0*/  @!P1 IMAD.WIDE.U32 R16, R29, R16, R20 ;  /* 0x000000101d109225 */ /* 0x000fc400078e0014 */
[----:B------:R-:W2:Y:S01]  /*06e0*/  @!P2 LDC.64 R20, c[0x0][0x3a0] ;  /* 0x0000e800ff14ab82 */ /* 0x000ea20000000a00 */
[----:B------:R-:W-:Y:S02]  /*06f0*/  @!P0 IADD3.X R19, PT, PT, R24, R19, RZ, P4, !PT ;  /* 0x0000001318138210 */ /* 0x000fe400027fe4ff */
[----:B-1----:R-:W-:Y:S02]  /*0700*/  @!P0 IADD3 R14, P4, PT, R33, R14, RZ ;  /* 0x0000000e210e8210 */ /* 0x002fe40007f9e0ff */
[----:B------:R-:W-:Y:S01]  /*0710*/  @!P1 IADD3 R29, PT, PT, R17, R31, RZ ;  /* 0x0000001f111d9210 */ /* 0x000fe20007ffe0ff */
[----:B------:R1:W3:Y:S01]  /*0720*/  @!P0 LDG.E R37, desc[UR6][R18.64] ;  /* 0x0000000612258981 */ /* 0x0002e2000c1e1900 */
[----:B------:R-:W-:Y:S02]  /*0730*/  @!P1 SHF.L.U32 R17, R16, 0x1, RZ ;  /* 0x0000000110119819 */ /* 0x000fe400000006ff */
[----:B------:R-:W-:Y:S01]  /*0740*/  @!P0 IADD3.X R15, PT, PT, R24, R15, RZ, P4, !PT ;  /* 0x0000000f180f8210 */ /* 0x000fe200027fe4ff */
[----:B----4-:R-:W-:Y:S01]  /*0750*/  @!P2 IMAD R26, R27, R6, RZ ;  /* 0x000000061b1aa224 */ /* 0x010fe200078e02ff */
[----:B------:R-:W-:-:S02]  /*0760*/  @!P1 SHF.L.U64.HI R24, R16, 0x1, R29 ;  /* 0x0000000110189819 */ /* 0x000fc4000001021d */
[C---:B------:R-:W-:Y:S01]  /*0770*/  @!P1 IADD3 R8, P4, PT, R17.reuse, R8, RZ ;  /* 0x0000000811089210 */ /* 0x040fe20007f9e0ff */
[----:B------:R4:W3:Y:S01]  /*0780*/  @!P0 LDG.E R36, desc[UR6][R14.64] ;  /* 0x000000060e248981 */ /* 0x0008e2000c1e1900 */
[----:B0-----:R-:W-:Y:S01]  /*0790*/  @!P1 IADD3 R12, P5, PT, R17, R12, RZ ;  /* 0x0000000c110c9210 */ /* 0x001fe20007fbe0ff */
[----:B-1----:R-:W0:Y:S01]  /*07a0*/  @!P3 LDC.64 R18, c[0x0][0x3f8] ;  /* 0x0000fe00ff12bb82 */ /* 0x002e220000000a00 */
[----:B------:R-:W-:Y:S02]  /*07b0*/  @!P2 MOV R16, R42 ;  /* 0x0000002a0010a202 */ /* 0x000fe40000000f00 */
[----:B------:R-:W-:Y:S01]  /*07c0*/  @!P2 MOV R17, R45 ;  /* 0x0000002d0011a202 */ /* 0x000fe20000000f00 */
[C---:B------:R-:W-:Y:S02]  /*07d0*/  @!P2 IMAD R27, R25.reuse, R7, R26 ;  /* 0x00000007191ba224 */ /* 0x040fe400078e021a */
[----:B------:R-:W-:Y:S01]  /*07e0*/  @!P2 IMAD.WIDE.U32 R6, R25, R6, R16 ;  /* 0x000000061906a225 */ /* 0x000fe200078e0010 */
[----:B------:R-:W-:-:S02]  /*07f0*/  @!P1 IADD3.X R9, PT, PT, R24, R9, RZ, P4, !PT ;  /* 0x0000000918099210 */ /* 0x000fc400027fe4ff */
[----:B------:R-:W1:Y:S02]  /*0800*/  @!P2 LDC.64 R16, c[0x0][0x398] ;  /* 0x0000e600ff10ab82 */ /* 0x000e640000000a00 */
[----:B------:R-:W-:Y:S02]  /*0810*/  @!P2 IADD3 R7, PT, PT, R7, R27, RZ ;  /* 0x0000001b0707a210 */ /* 0x000fe40007ffe0ff */
[----:B------:R-:W-:Y:S02]  /*0820*/  @!P2 SHF.L.U32 R25, R6, 0x1, RZ ;  /* 0x000000010619a819 */ /* 0x000fe400000006ff */
[----:B------:R-:W-:Y:S02]  /*0830*/  @!P1 IADD3.X R13, PT, PT, R24, R13, RZ, P5, !PT ;  /* 0x0000000d180d9210 */ /* 0x000fe40002ffe4ff */
[----:B------:R-:W-:Y:S02]  /*0840*/  CS2R R34, SRZ ;  /* 0x0000000000227805 */ /* 0x000fe4000001ff00 */
[----:B------:R-:W-:Y:S01]  /*0850*/  @!P2 SHF.L.U64.HI R24, R6, 0x1, R7 ;  /* 0x000000010618a819 */ /* 0x000fe20000010207 */
[----:B----4-:R-:W4:Y:S01]  /*0860*/  @!P3 LDC.64 R14, c[0x0][0x3a0] ;  /* 0x0000e800ff0ebb82 */ /* 0x010f220000000a00 */
[----:B--2---:R-:W-:-:S02]  /*0870*/  @!P2 IADD3 R20, P0, PT, R25, R20, RZ ;  /* 0x000000141914a210 */ /* 0x004fc40007f1e0ff */
[----:B------:R-:W-:Y:S01]  /*0880*/  PRMT R22, R22, 0x9910, RZ ;  /* 0x0000991016167816 */ /* 0x000fe200000000ff */
[----:B------:R2:W3:Y:S01]  /*0890*/  @!P1 LDG.E R35, desc[UR6][R8.64] ;  /* 0x0000000608239981 */ /* 0x0004e2000c1e1900 */
[----:B------:R-:W-:Y:S02]  /*08a0*/  @!P2 IADD3.X R21, PT, PT, R24, R21, RZ, P0, !PT ;  /* 0x000000151815a210 */ /* 0x000fe400007fe4ff */
[----:B------:R-:W-:Y:S01]  /*08b0*/  ISETP.NE.AND P0, PT, RZ, UR5, PT ;  /* 0x00000005ff007c0c */ /* 0x000fe2000bf05270 */
[----:B0-----:R-:W-:Y:S01]  /*08c0*/  @!P3 IMAD R23, R23, R18, RZ ;  /* 0x000000121717b224 */ /* 0x001fe200078e02ff */
[----:B------:R-:W0:Y:S01]  /*08d0*/  @!P3 LDC.64 R6, c[0x0][0x398] ;  /* 0x0000e600ff06bb82 */ /* 0x000e220000000a00 */
[----:B------:R-:W-:Y:S01]  /*08e0*/  IMAD R22, R22, 0xd, RZ ;  /* 0x0000000d16167824 */ /* 0x000fe200078e02ff */
[----:B------:R1:W3:Y:S01]  /*08f0*/  @!P1 LDG.E R34, desc[UR6][R12.64] ;  /* 0x000000060c229981 */ /* 0x0002e2000c1e1900 */
[----:B--2---:R-:W-:Y:S02]  /*0900*/  @!P3 MOV R8, R42 ;  /* 0x0000002a0008b202 */ /* 0x004fe40000000f00 */
[----:B------:R-:W-:Y:S01]  /*0910*/  @!P3 MOV R9, R45 ;  /* 0x0000002d0009b202 */ /* 0x000fe20000000f00 */
[----:B------:R-:W-:-:S02]  /*0920*/  @!P3 IMAD R23, R4, R19, R23 ;  /* 0x000000130417b224 */ /* 0x000fc400078e0217 */
[----:B------:R-:W-:Y:S01]  /*0930*/  @!P3 IMAD.WIDE.U32 R18, R4, R18, R8 ;  /* 0x000000120412b225 */ /* 0x000fe200078e0008 */
[----:B------:R-:W-:Y:S02]  /*0940*/  IADD3 R4, PT, PT, RZ, -R22, RZ ;  /* 0x80000016ff047210 */ /* 0x000fe40007ffe0ff */
[----:B------:R-:W2:Y:S02]  /*0950*/  @P0 LDC.64 R8, c[0x0][0x3b0] ;  /* 0x0000ec00ff080b82 */ /* 0x000ea40000000a00 */
[----:B------:R-:W-:-:S06]  /*0960*/  PRMT R4, R4, 0x7710, RZ ;  /* 0x0000771004047816 */ /* 0x000fcc00000000ff */
[----:B-1----:R-:W1:Y:S01]  /*0970*/  LDC.64 R12, c[0x0][0x3a8] ;  /* 0x0000ea00ff0c7b82 */ /* 0x002e620000000a00 */
[----:B------:R-:W-:Y:S02]  /*0980*/  IADD3 R4, PT, PT, R4, R5, RZ ;  /* 0x0000000504047210 */ /* 0x000fe40007ffe0ff */
[----:B------:R-:W-:Y:S02]  /*0990*/  @!P2 IADD3 R16, P1, PT, R25, R16, RZ ;  /* 0x000000101910a210 */ /* 0x000fe40007f3e0ff */
[----:B------:R-:W-:Y:S02]  /*09a0*/  CS2R R32, SRZ ;  /* 0x0000000000207805 */ /* 0x000fe4000001ff00 */
[----:B------:R-:W-:Y:S02]  /*09b0*/  SHF.L.U32 R4, R4, 0x1, RZ ;  /* 0x0000000104047819 */ /* 0x000fe400000006ff */
[----:B------:R-:W-:Y:S02]  /*09c0*/  @!P2 IADD3.X R17, PT, PT, R24, R17, RZ, P1, !PT ;  /* 0x000000111811a210 */ /* 0x000fe40000ffe4ff */
[----:B------:R-:W-:Y:S01]  /*09d0*/  @!P3 IADD3 R23, PT, PT, R19, R23, RZ ;  /* 0x000000171317b210 */ /* 0x000fe20007ffe0ff */
[----:B------:R-:W3:Y:S01]  /*09e0*/  @!P2 LDG.E R33, desc[UR6][R20.64] ;  /* 0x000000061421a981 */ /* 0x000ee2000c1e1900 */
[----:B------:R-:W-:-:S02]  /*09f0*/  @!P3 SHF.L.U32 R19, R18, 0x1, RZ ;  /* 0x000000011213b819 */ /* 0x000fc400000006ff */
[----:B------:R-:W-:Y:S01]  /*0a00*/  LOP3.LUT R4, R4, 0xffff, RZ, 0xc0, !PT ;  /* 0x0000ffff04047812 */ /* 0x000fe200078ec0ff */
[----:B------:R2:W3:Y:S01]  /*0a10*/  @!P2 LDG.E R32, desc[UR6][R16.64] ;  /* 0x000000061020a981 */ /* 0x0004e2000c1e1900 */
[----:B------:R-:W-:Y:S02]  /*0a20*/  @!P3 SHF.L.U64.HI R18, R18, 0x1, R23 ;  /* 0x000000011212b819 */ /* 0x000fe40000010217 */
[C---:B----4-:R-:W-:Y:S02]  /*0a30*/  @!P3 IADD3 R14, P1, PT, R19.reuse, R14, RZ ;  /* 0x0000000e130eb210 */ /* 0x050fe40007f3e0ff */
[----:B0-----:R-:W-:Y:S01]  /*0a40*/  @!P3 IADD3 R6, P2, PT, R19, R6, RZ ;  /* 0x000000061306b210 */ /* 0x001fe20007f5e0ff */
[----:B------:R-:W-:Y:S01]  /*0a50*/  IMAD R19, R40, 0x1a, R4 ;  /* 0x0000001a28137824 */ /* 0x000fe200078e0204 */
[----:B------:R-:W-:Y:S02]  /*0a60*/  MOV R30, RZ ;  /* 0x000000ff001e7202 */ /* 0x000fe40000000f00 */
[----:B------:R-:W-:-:S02]  /*0a70*/  MOV R29, RZ ;  /* 0x000000ff001d7202 */ /* 0x000fc40000000f00 */
[C---:B------:R-:W-:Y:S02]  /*0a80*/  @!P3 IADD3.X R15, PT, PT, R18.reuse, R15, RZ, P1, !PT ;  /* 0x0000000f120fb210 */ /* 0x040fe40000ffe4ff */
[----:B------:R-:W-:Y:S01]  /*0a90*/  @!P3 IADD3.X R7, PT, PT, R18, R7, RZ, P2, !PT ;  /* 0x000000071207b210 */ /* 0x000fe200017fe4ff */
[C---:B--2---:R-:W-:Y:S02]  /*0aa0*/  @P0 IMAD.WIDE R16, R19.reuse, 0x4, R8 ;  /* 0x0000000413100825 */ /* 0x044fe400078e0208 */
[----:B------:R-:W2:Y:S02]  /*0ab0*/  @!P3 LDG.E R30, desc[UR6][R14.64] ;  /* 0x000000060e1eb981 */ /* 0x000ea4000c1e1900 */
[----:B-1----:R-:W-:Y:S02]  /*0ac0*/  IMAD.WIDE R8, R19, 0x4, R12 ;  /* 0x0000000413087825 */ /* 0x002fe400078e020c */
[----:B------:R0:W4:Y:S04]  /*0ad0*/  @!P3 LDG.E R29, desc[UR6][R6.64] ;  /* 0x00000006061db981 */ /* 0x000128000c1e1900 */
[----:B------:R-:W5:Y:S01]  /*0ae0*/  LDG.E.64 R8, desc[UR6][R8.64] ;  /* 0x0000000608087981 */ /* 0x000f62000c1e1b00 */
[----:B0-----:R-:W-:-:S06]  /*0af0*/  CS2R R6, SRZ ;  /* 0x0000000000067805 */ /* 0x001fcc000001ff00 */
[----:B------:R0:W5:Y:S01]  /*0b00*/  @P0 LDG.E.64 R6, desc[UR6][R16.64] ;  /* 0x0000000610060981 */ /* 0x000162000c1e1b00 */
[----:B------:R-:W-:Y:S01]  /*0b10*/  UISETP.NE.AND UP1, UPT, UR5, URZ, UPT ;  /* 0x000000ff0500728c */ /* 0x000fe2000bf25270 */
[----:B------:R-:W-:Y:S01]  /*0b20*/  UMOV UR8, 0x3f800000 ;  /* 0x3f80000000087882 */ /* 0x000fe20000000000 */
[----:B---3--:R-:W-:-:S13]  /*0b30*/  R2UR UR11, R10 ;  /* 0x000000000a0b72ca */ /* 0x008fda00000e0000 */
[----:B------:R-:W-:-:S05]  /*0b40*/  MOV R10, UR11 ;  /* 0x0000000b000a7c02 */ /* 0x000fca0008000f00 */
[----:B------:R-:W-:-:S05]  /*0b50*/  FFMA.FTZ R11, -R10, UR11, R11 ;  /* 0x0000000b0a0b7c23 */ /* 0x000fca000801010b */
[----:B------:R-:W-:-:S13]  /*0b60*/  FSETP.GTU.FTZ.AND P0, PT, R11, RZ, PT ;  /* 0x000000ff0b00720b */ /* 0x000fda0003f1c000 */
[----:B------:R-:W-:-:S05]  /*0b70*/  VOTEU.ANY UP0, P0 ;  /* 0x0000000000ff7886 */ /* 0x000fca0000000100 */
[----:B------:R-:W1:Y:S01]  /*0b80*/  @UP0 LDCU UR4, c[0x0][0x3c0] ;  /* 0x00007800ff0407ac */ /* 0x000e620008000800 */
[----:B------:R-:W-:-:S13]  /*0b90*/  PLOP3.LUT P0, PT, PT, PT, UP0, 0x80, 0x8 ;  /* 0x000000000008781c */ /* 0x000fda0003f0f008 */
[----:B-1----:R-:W-:-:S06]  /*0ba0*/  @P0 FADD.FTZ R10, R11, UR4 ;  /* 0x000000040b0a0e21 */ /* 0x002fcc0008010000 */
[----:B------:R-:W1:Y:S01]  /*0bb0*/  @P0 MUFU.RSQ R10, R10 ;  /* 0x0000000a000a0308 */ /* 0x000e620000001400 */
[----:B------:R-:W-:Y:S02]  /*0bc0*/  PRMT R11, R37, 0x7632, R11 ;  /* 0x00007632250b7816 */ /* 0x000fe4000000000b */
[----:B------:R-:W-:Y:S02]  /*0bd0*/  PRMT R15, R36, 0x7632, R15 ;  /* 0x00007632240f7816 */ /* 0x000fe4000000000f */
[----:B-1----:R-:W-:Y:S02]  /*0be0*/  @P0 R2UR UR4, R10 ;  /* 0x000000000a0402ca */ /* 0x002fe400000e0000 */
[----:B0-----:R-:W-:Y:S02]  /*0bf0*/  PRMT R16, R35, 0x7632, R16 ;  /* 0x0000763223107816 */ /* 0x001fe40000000010 */
[----:B------:R-:W-:-:S09]  /*0c00*/  PRMT R14, R34, 0x7632, R14 ;  /* 0x00007632220e7816 */ /* 0x000fd2000000000e */
[----:B------:R-:W-:Y:S01]  /*0c10*/  @UP0 UMOV UR8, UR4 ;  /* 0x0000000400080c82 */ /* 0x000fe20008000000 */
[----:B------:R-:W-:Y:S02]  /*0c20*/  PRMT R13, R33, 0x7632, R13 ;  /* 0x00007632210d7816 */ /* 0x000fe4000000000d */
[----:B------:R-:W-:Y:S02]  /*0c30*/  PRMT R31, R32, 0x7632, R31 ;  /* 0x00007632201f7816 */ /* 0x000fe4000000001f */
[----:B--2---:R-:W-:Y:S02]  /*0c40*/  PRMT R22, R30, 0x7632, R22 ;  /* 0x000076321e167816 */ /* 0x004fe40000000016 */
[----:B----4-:R-:W-:Y:S01]  /*0c50*/  PRMT R28, R29, 0x7632, R28 ;  /* 0x000076321d1c7816 */ /* 0x010fe2000000001c */
[----:B------:R-:W-:Y:S06]  /*0c60*/  BRA.U UP1, `(.L_x_37) ;  /* 0x0000000501247547 */ /* 0x000fec000b800000 */
        /* <DEDUP_REMOVED lines=13> */
[----:B------:R-:W-:Y:S01]  /*0d40*/  FFMA.FTZ R12, R11, R12, RZ ;  /* 0x0000000c0b0c7223 */ /* 0x000fe200000100ff */
[----:B------:R-:W-:Y:S01]  /*0d50*/  FADD.FTZ R24, RZ, R11 ;  /* 0x0000000bff187221 */ /* 0x000fe20000010000 */
[----:B------:R-:W-:Y:S01]  /*0d60*/  FADD.FTZ R17, R18, R19 ;  /* 0x0000001312117221 */ /* 0x000fe20000010000 */
[----:B------:R-:W-:Y:S01]  /*0d70*/  FADD.FTZ R19, R21, -UR11 ;  /* 0x8000000b15137e21 */ /* 0x000fe20008010000 */
[----:B------:R-:W-:Y:S01]  /*0d80*/  FFMA.FTZ R18, R15, R18, R20 ;  /* 0x000000120f127223 */ /* 0x000fe20000010014 */
[----:B------:R-:W-:Y:S01]  /*0d90*/  SHF.L.U32 R21, R34, 0x10, RZ ;  /* 0x0000001022157819 */ /* 0x000fe200000006ff */
[----:B------:R-:W-:Y:S01]  /*0da0*/  FFMA.FTZ R15, R10, R15, RZ ;  /* 0x0000000f0a0f7223 */ /* 0x000fe200000100ff */
[----:B------:R-:W-:Y:S01]  /*0db0*/  SHF.L.U32 R20, R16, 0x10, RZ ;  /* 0x0000001010147819 */ /* 0x000fe200000006ff */
[----:B------:R-:W-:Y:S01]  /*0dc0*/  FMUL.FTZ R19, R19, UR8 ;  /* 0x0000000813137c20 */ /* 0x000fe20008410000 */
[----:B------:R-:W-:Y:S01]  /*0dd0*/  SHF.L.U32 R16, R14, 0x10, RZ ;  /* 0x000000100e107819 */ /* 0x000fe200000006ff */
[C---:B------:R-:W-:Y:S01]  /*0de0*/  FADD.FTZ R11, R21.reuse, R24 ;  /* 0x00000018150b7221 */ /* 0x040fe20000010000 */
[----:B------:R-:W-:Y:S01]  /*0df0*/  FADD.FTZ R23, RZ, R10 ;  /* 0x0000000aff177221 */ /* 0x000fe20000010000 */
[----:B------:R-:W-:Y:S01]  /*0e00*/  FFMA.FTZ R14, R21, R19, R12 ;  /* 0x00000013150e7223 */ /* 0x000fe2000001000c */
[----:B------:R-:W-:Y:S01]  /*0e10*/  FADD.FTZ R20, R20, -UR11 ;  /* 0x8000000b14147e21 */ /* 0x000fe20008010000 */
[----:B------:R-:W-:Y:S01]  /*0e20*/  FMUL.FTZ R12, R8, R21 ;  /* 0x00000015080c7220 */ /* 0x000fe20000410000 */
[----:B------:R-:W-:-:S02]  /*0e30*/  SHF.L.U32 R24, R30, 0x10, RZ ;  /* 0x000000101e187819 */ /* 0x000fc400000006ff */
[----:B------:R-:W-:Y:S01]  /*0e40*/  FMUL.FTZ R21, R20, UR8 ;  /* 0x0000000814157c20 */ /* 0x000fe20008410000 */
[----:B------:R-:W-:Y:S01]  /*0e50*/  FFMA.FTZ R18, R19, R12, R18 ;  /* 0x0000000c13127223 */ /* 0x000fe20000010012 */
[----:B------:R-:W-:Y:S01]  /*0e60*/  SHF.L.U32 R19, R33, 0x10, RZ ;  /* 0x0000001021137819 */ /* 0x000fe200000006ff */
[----:B------:R-:W-:Y:S01]  /*0e70*/  FADD.FTZ R17, R17, R12 ;  /* 0x0000000c11117221 */ /* 0x000fe20000010000 */
[C---:B------:R-:W-:Y:S01]  /*0e80*/  FADD.FTZ R12, R16.reuse, R23 ;  /* 0x00000017100c7221 */ /* 0x040fe20000010000 */
[----:B------:R-:W-:Y:S01]  /*0e90*/  FFMA.FTZ R10, R16, R21, R15 ;  /* 0x00000015100a7223 */ /* 0x000fe2000001000f */
[----:B------:R-:W-:Y:S01]  /*0ea0*/  FMUL.FTZ R16, R9, R16 ;  /* 0x0000001009107220 */ /* 0x000fe20000410000 */
[----:B------:R-:W-:Y:S01]  /*0eb0*/  SHF.L.U32 R15, R32, 0x10, RZ ;  /* 0x00000010200f7819 */ /* 0x000fe200000006ff */
[----:B------:R-:W-:Y:S01]  /*0ec0*/  FADD.FTZ R19, R19, -UR11 ;  /* 0x8000000b13137e21 */ /* 0x000fe20008010000 */
[----:B------:R-:W-:Y:S01]  /*0ed0*/  SHF.L.U32 R20, R13, 0x10, RZ ;  /* 0x000000100d147819 */ /* 0x000fe200000006ff */
[----:B------:R-:W-:Y:S01]  /*0ee0*/  FADD.FTZ R17, R16, R17 ;  /* 0x0000001110117221 */ /* 0x000fe20000010000 */
[----:B------:R-:W-:Y:S01]  /*0ef0*/  FFMA.FTZ R18, R21, R16, R18 ;  /* 0x0000001015127223 */ /* 0x000fe20000010012 */
[----:B------:R-:W-:Y:S01]  /*0f00*/  FMUL.FTZ R16, R8, R15 ;  /* 0x0000000f08107220 */ /* 0x000fe20000410000 */
[----:B------:R-:W-:Y:S01]  /*0f10*/  FMUL.FTZ R21, R19, UR8 ;  /* 0x0000000813157c20 */ /* 0x000fe20008410000 */
[----:B------:R-:W-:Y:S01]  /*0f20*/  SHF.L.U32 R13, R31, 0x10, RZ ;  /* 0x000000101f0d7819 */ /* 0x000fe200000006ff */
[----:B------:R-:W-:Y:S01]  /*0f30*/  FADD.FTZ R19, R20, -UR11 ;  /* 0x8000000b14137e21 */ /* 0x000fe20008010000 */
[----:B------:R-:W-:Y:S01]  /*0f40*/  FADD.FTZ R23, R17, R16 ;  /* 0x0000001011177221 */ /* 0x000fe20000010000 */
[----:B------:R-:W-:Y:S01]  /*0f50*/  FFMA.FTZ R20, R21, R16, R18 ;  /* 0x0000001015147223 */ /* 0x000fe20000010012 */
[----:B------:R-:W-:Y:S01]  /*0f60*/  FFMA.FTZ R17, R15, R21, R14 ;  /* 0x000000150f117223 */ /* 0x000fe2000001000e */
[----:B------:R-:W-:Y:S01]  /*0f70*/  FMUL.FTZ R16, R9, R13 ;  /* 0x0000000d09107220 */ /* 0x000fe20000410000 */
[----:B------:R-:W-:Y:S01]  /*0f80*/  FMUL.FTZ R19, R19, UR8 ;  /* 0x0000000813137c20 */ /* 0x000fe20008410000 */
[----:B------:R-:W-:Y:S01]  /*0f90*/  SHF.L.U32 R18, R29, 0x10, RZ ;  /* 0x000000101d127819 */ /* 0x000fe200000006ff */
[----:B------:R-:W-:Y:S01]  /*0fa0*/  FADD.FTZ R15, R11, R15 ;  /* 0x0000000f0b0f7221 */ /* 0x000fe20000010000 */
[----:B------:R-:W-:Y:S01]  /*0fb0*/  SHF.L.U32 R22, R22, 0x10, RZ ;  /* 0x0000001016167819 */ /* 0x000fe200000006ff */
[----:B------:R-:W-:Y:S01]  /*0fc0*/  FFMA.FTZ R21, R19, R16, R20 ;  /* 0x0000001013157223 */ /* 0x000fe20000010014 */
[----:B------:R-:W-:Y:S01]  /*0fd0*/  FADD.FTZ R20, R24, -UR11 ;  /* 0x8000000b18147e21 */ /* 0x000fe20008010000 */
[----:B------:R-:W-:Y:S01]  /*0fe0*/  FADD.FTZ R14, R16, R23 ;  /* 0x00000017100e7221 */ /* 0x000fe20000010000 */
[----:B------:R-:W-:Y:S01]  /*0ff0*/  SHF.L.U32 R16, R28, 0x10, RZ ;  /* 0x000000101c107819 */ /* 0x000fe200000006ff */
[----:B------:R-:W-:Y:S01]  /*1000*/  FMUL.FTZ R23, R8, R18 ;  /* 0x0000001208177220 */ /* 0x000fe20000410000 */
[----:B------:R-:W-:Y:S01]  /*1010*/  FMUL.FTZ R20, R20, UR8 ;  /* 0x0000000814147c20 */ /* 0x000fe20008410000 */
[----:B------:R-:W-:-:S02]  /*1020*/  FADD.FTZ R22, R22, -UR11 ;  /* 0x8000000b16167e21 */ /* 0x000fc40008010000 */
[----:B------:R-:W-:Y:S01]  /*1030*/  FADD.FTZ R11, R14, R23 ;  /* 0x000000170e0b7221 */ /* 0x000fe20000010000 */
[----:B------:R-:W-:Y:S01]  /*1040*/  FFMA.FTZ R24, R20, R23, R21 ;  /* 0x0000001714187223 */ /* 0x000fe20000010015 */
[----:B------:R-:W-:Y:S01]  /*1050*/  FMUL.FTZ R14, R9, R16 ;  /* 0x00000010090e7220 */ /* 0x000fe20000410000 */
[----:B------:R-:W-:Y:S01]  /*1060*/  FMUL.FTZ R21, R22, UR8 ;  /* 0x0000000816157c20 */ /* 0x000fe20008410000 */
[----:B------:R-:W-:Y:S01]  /*1070*/  FADD.FTZ R23, R12, R13 ;  /* 0x0000000d0c177221 */ /* 0x000fe20000010000 */
[----:B------:R-:W-:Y:S01]  /*1080*/  FFMA.FTZ R13, R13, R19, R10 ;  /* 0x000000130d0d7223 */ /* 0x000fe2000001000a */
[----:B------:R-:W-:Y:S01]  /*1090*/  FADD.FTZ R11, R14, R11 ;  /* 0x0000000b0e0b7221 */ /* 0x000fe20000010000 */
[----:B------:R-:W-:Y:S01]  /*10a0*/  FFMA.FTZ R10, R21, R14, R24 ;  /* 0x0000000e150a7223 */ /* 0x000fe20000010018 */
[----:B------:R-:W-:Y:S01]  /*10b0*/  FADD.FTZ R14, R15, R18 ;  /* 0x000000120f0e7221 */ /* 0x000fe20000010000 */
[----:B------:R-:W-:Y:S01]  /*10c0*/  FFMA.FTZ R12, R18, R20, R17 ;  /* 0x00000014120c7223 */ /* 0x000fe20000010011 */
[----:B------:R-:W-:Y:S01]  /*10d0*/  FADD.FTZ R15, R23, R16 ;  /* 0x00000010170f7221 */ /* 0x000fe20000010000 */
[----:B------:R-:W-:Y:S01]  /*10e0*/  FFMA.FTZ R13, R16, R21, R13 ;  /* 0x00000015100d7223 */ /* 0x000fe2000001000d */
[----:B------:R-:W-:Y:S06]  /*10f0*/  BRA `(.L_x_38) ;  /* 0x0000000800447947 */ /* 0x000fec0003800000 */
.L_x_37:
        /* <DEDUP_REMOVED lines=8> */
[----:B------:R-:W-:Y:S01]  /*1180*/  SHF.L.U32 R25, R34, 0x10, RZ ;  /* 0x0000001022197819 */ /* 0x000fe200000006ff */
[----:B------:R-:W-:Y:S01]  /*1190*/  FMUL.FTZ R12, R12, UR8 ;  /* 0x000000080c0c7c20 */ /* 0x000fe20008410000 */
[----:B------:R-:W-:Y:S01]  /*11a0*/  FADD.FTZ R11, R11, -UR11 ;  /* 0x8000000b0b0b7e21 */ /* 0x000fe20008010000 */
[C-C-:B-----5:R-:W-:Y:S01]  /*11b0*/  FFMA.FTZ R21, R9.reuse, R10, R7.reuse ;  /* 0x0000000a09157223 */ /* 0x160fe20000010007 */
[----:B------:R-:W-:Y:S01]  /*11c0*/  SHF.L.U32 R41, R32, 0x10, RZ ;  /* 0x0000001020297819 */ /* 0x000fe200000006ff */
[----:B------:R-:W-:Y:S01]  /*11d0*/  FFMA.FTZ R18, R9, R12, R7 ;  /* 0x0000000c09127223 */ /* 0x000fe20000010007 */
[----:B------:R-:W-:Y:S01]  /*11e0*/  FMUL.FTZ R11, R11, UR8 ;  /* 0x000000080b0b7c20 */ /* 0x000fe20008410000 */
[----:B------:R-:W-:-:S02]  /*11f0*/  FMUL.FTZ R13, R21, -1.4426950216293334961 ;  /* 0xbfb8aa3b150d7820 */ /* 0x000fc40000410000 */
[----:B------:R-:W-:Y:S01]  /*1200*/  FMUL.FTZ R16, R18, -1.4426950216293334961 ;  /* 0xbfb8aa3b12107820 */ /* 0x000fe20000410000 */
[----:B------:R-:W-:-:S03]  /*1210*/  FFMA.FTZ R20, R8, R11, R6 ;  /* 0x0000000b08147223 */ /* 0x000fc60000010006 */
[----:B------:R-:W0:Y:S01]  /*1220*/  MUFU.EX2 R13, R13 ;  /* 0x0000000d000d7308 */ /* 0x000e220000000800 */
[----:B------:R-:W-:-:S07]  /*1230*/  FMUL.FTZ R24, R20, -1.4426950216293334961 ;  /* 0xbfb8aa3b14187820 */ /* 0x000fce0000410000 */
[----:B------:R-:W1:Y:S08]  /*1240*/  MUFU.EX2 R16, R16 ;  /* 0x0000001000107308 */ /* 0x000e700000000800 */
[----:B------:R-:W2:Y:S01]  /*1250*/  MUFU.EX2 R24, R24 ;  /* 0x0000001800187308 */ /* 0x000ea20000000800 */
[----:B0-----:R-:W-:Y:S01]  /*1260*/  FADD.FTZ R17, R13, 1 ;  /* 0x3f8000000d117421 */ /* 0x001fe20000010000 */
[----:B------:R-:W-:-:S04]  /*1270*/  FADD.FTZ R13, R19, -UR11 ;  /* 0x8000000b130d7e21 */ /* 0x000fc80008010000 */
[----:B------:R-:W-:Y:S02]  /*1280*/  FMUL.FTZ R13, R13, UR8 ;  /* 0x000000080d0d7c20 */ /* 0x000fe40008410000 */
[----:B------:R-:W0:Y:S01]  /*1290*/  MUFU.RCP R17, R17 ;  /* 0x0000001100117308 */ /* 0x000e220000001000 */
[----:B-1----:R-:W-:Y:S01]  /*12a0*/  FADD.FTZ R23, R16, 1 ;  /* 0x3f80000010177421 */ /* 0x002fe20000010000 */
[----:B------:R-:W-:-:S06]  /*12b0*/  FFMA.FTZ R16, R8, R13, R6 ;  /* 0x0000000d08107223 */ /* 0x000fcc0000010006 */
[----:B------:R-:W1:Y:S01]  /*12c0*/  MUFU.RCP R23, R23 ;  /* 0x0000001700177308 */ /* 0x000e620000001000 */
[----:B--2---:R-:W-:Y:S01]  /*12d0*/  FADD.FTZ R19, R24, 1 ;  /* 0x3f80000018137421 */ /* 0x004fe20000010000 */
[----:B------:R-:W-:Y:S01]  /*12e0*/  SHF.L.U32 R24, R15, 0x10, RZ ;  /* 0x000000100f187819 */ /* 0x000fe200000006ff */
[----:B------:R-:W-:-:S05]  /*12f0*/  FMUL.FTZ R15, R16, -1.4426950216293334961 ;  /* 0xbfb8aa3b100f7820 */ /* 0x000fca0000410000 */
[----:B------:R-:W2:Y:S01]  /*1300*/  MUFU.RCP R19, R19 ;  /* 0x0000001300137308 */ /* 0x000ea20000001000 */
[----:B0-----:R-:W-:Y:S01]  /*1310*/  FMUL.FTZ R14, R24, R17 ;  /* 0x00000011180e7220 */ /* 0x001fe20000410000 */
[----:B------:R-:W-:-:S04]  /*1320*/  FADD.FTZ R24, -R17, 1 ;  /* 0x3f80000011187421 */ /* 0x000fc80000010100 */
[----:B------:R-:W-:Y:S01]  /*1330*/  FFMA.FTZ R21, R21, R24, 1 ;  /* 0x3f80000015157423 */ /* 0x000fe20000010018 */
[----:B------:R-:W-:Y:S01]  /*1340*/  SHF.L.U32 R24, R33, 0x10, RZ ;  /* 0x0000001021187819 */ /* 0x000fe200000006ff */
[----:B------:R-:W0:Y:S01]  /*1350*/  MUFU.EX2 R15, R15 ;  /* 0x0000000f000f7308 */ /* 0x000e220000000800 */
[----:B-1----:R-:W-:Y:S01]  /*1360*/  FMUL.FTZ R17, R26, R23 ;  /* 0x000000171a117220 */ /* 0x002fe20000410000 */
[----:B------:R-:W-:Y:S01]  /*1370*/  FADD.FTZ R23, -R23, 1 ;  /* 0x3f80000017177421 */ /* 0x000fe20000010100 */
[----:B------:R-:W-:-:S03]  /*1380*/  FMUL.FTZ R14, R14, R21 ;  /* 0x000000150e0e7220 */ /* 0x000fc60000410000 */
[----:B------:R-:W-:Y:S01]  /*1390*/  FFMA.FTZ R18, R18, R23, 1 ;  /* 0x3f80000012127423 */ /* 0x000fe20000010017 */
[----:B--2---:R-:W-:-:S03]  /*13a0*/  FADD.FTZ R23, -R19, 1 ;  /* 0x3f80000013177421 */ /* 0x004fc60000010100 */
[----:B------:R-:W-:Y:S01]  /*13b0*/  FMUL.FTZ R17, R17, R18 ;  /* 0x0000001211117220 */ /* 0x000fe20000410000 */
[----:B------:R-:W-:Y:S01]  /*13c0*/  FFMA.FTZ R26, R20, R23, 1 ;  /* 0x3f800000141a7423 */ /* 0x000fe20000010017 */
[----:B------:R-:W-:Y:S01]  /*13d0*/  FADD.FTZ R23, R24, -UR11 ;  /* 0x8000000b18177e21 */ /* 0x000fe20008010000 */
[----:B------:R-:W-:Y:S01]  /*13e0*/  SHF.L.U32 R24, R36, 0x10, RZ ;  /* 0x0000001024187819 */ /* 0x000fe200000006ff */
[----:B0-----:R-:W-:Y:S02]  /*13f0*/  FADD.FTZ R20, R15, 1 ;  /* 0x3f8000000f147421 */ /* 0x001fe40000010000 */
[----:B------:R-:W-:Y:S02]  /*1400*/  FMUL.FTZ R15, R23, UR8 ;  /* 0x00000008170f7c20 */ /* 0x000fe40008410000 */
[----:B------:R-:W-:Y:S01]  /*1410*/  FMUL.FTZ R23, R24, R19 ;  /* 0x0000001318177220 */ /* 0x000fe20000410000 */
[----:B------:R-:W-:Y:S01]  /*1420*/  PRMT R24, R33, 0x7632, R24 ;  /* 0x0000763221187816 */ /* 0x000fe20000000018 */
[----:B------:R-:W-:Y:S01]  /*1430*/  FFMA.FTZ R19, R8, R15, R6 ;  /* 0x0000000f08137223 */ /* 0x000fe20000010006 */
[----:B------:R-:W0:Y:S01]  /*1440*/  MUFU.RCP R20, R20 ;  /* 0x0000001400147308 */ /* 0x000e220000001000 */
[----:B------:R-:W-:Y:S01]  /*1450*/  FMUL.FTZ R26, R23, R26 ;  /* 0x0000001a171a7220 */ /* 0x000fe20000410000 */
[----:B------:R-:W-:Y:S01]  /*1460*/  SHF.L.U32 R24, R24, 0x10, RZ ;  /* 0x0000001018187819 */ /* 0x000fe200000006ff */
[----:B------:R-:W-:-:S06]  /*1470*/  FMUL.FTZ R23, R19, -1.4426950216293334961 ;  /* 0xbfb8aa3b13177820 */ /* 0x000fcc0000410000 */
[----:B------:R-:W1:Y:S01]  /*1480*/  MUFU.EX2 R23, R23 ;  /* 0x0000001700177308 */ /* 0x000e620000000800 */
[----:B0-----:R-:W-:-:S04]  /*1490*/  FADD.FTZ R21, -R20, 1 ;  /* 0x3f80000014157421 */ /* 0x001fc80000010100 */
[----:B------:R-:W-:Y:S01]  /*14a0*/  FFMA.FTZ R21, R16, R21, 1 ;  /* 0x3f80000010157423 */ /* 0x000fe20000010015 */
[----:B------:R-:W-:Y:S01]  /*14b0*/  FADD.FTZ R16, R24, -UR11 ;  /* 0x8000000b18107e21 */ /* 0x000fe20008010000 */
[----:B------:R-:W-:-:S03]  /*14c0*/  FMUL.FTZ R24, R25, R20 ;  /* 0x0000001419187220 */ /* 0x000fc60000410000 */
[----:B------:R-:W-:Y:S01]  /*14d0*/  FMUL.FTZ R16, R16, UR8 ;  /* 0x0000000810107c20 */ /* 0x000fe20008410000 */
[----:B-1----:R-:W-:Y:S01]  /*14e0*/  FADD.FTZ R27, R23, 1 ;  /* 0x3f800000171b7421 */ /* 0x002fe20000010000 */
[----:B------:R-:W-:Y:S02]  /*14f0*/  FMUL.FTZ R21, R24, R21 ;  /* 0x0000001518157220 */ /* 0x000fe40000410000 */
[----:B------:R-:W-:Y:S01]  /*1500*/  FFMA.FTZ R23, R9, R16, R7 ;  /* 0x0000001009177223 */ /* 0x000fe20000010007 */
[----:B------:R-:W0:Y:S03]  /*1510*/  MUFU.RCP R20, R27 ;  /* 0x0000001b00147308 */ /* 0x000e260000001000 */
[----:B------:R-:W-:-:S06]  /*1520*/  FMUL.FTZ R25, R23, -1.4426950216293334961 ;  /* 0xbfb8aa3b17197820 */ /* 0x000fcc0000410000 */
[----:B------:R-:W1:Y:S01]  /*1530*/  MUFU.EX2 R25, R25 ;  /* 0x0000001900197308 */ /* 0x000e620000000800 */
[----:B0-----:R-:W-:-:S04]  /*1540*/  FADD.FTZ R18, -R20, 1 ;  /* 0x3f80000014127421 */ /* 0x001fc80000010100 */
[----:B------:R-:W-:Y:S01]  /*1550*/  FFMA.FTZ R19, R19, R18, 1 ;  /* 0x3f80000013137423 */ /* 0x000fe20000010012 */
[----:B------:R-:W-:Y:S01]  /*1560*/  FMUL.FTZ R18, R41, R20 ;  /* 0x0000001429127220 */ /* 0x000fe20000410000 */
[----:B------:R-:W-:Y:S01]  /*1570*/  FMUL.FTZ R20, R8, R26 ;  /* 0x0000001a08147220 */ /* 0x000fe20000410000 */
[----:B-1----:R-:W-:Y:S02]  /*1580*/  FADD.FTZ R24, R25, 1 ;  /* 0x3f80000019187421 */ /* 0x002fe40000010000 */
[----:B------:R-:W-:Y:S01]  /*1590*/  FMUL.FTZ R18, R18, R19 ;  /* 0x0000001312127220 */ /* 0x000fe20000410000 */
[----:B------:R-:W-:Y:S01]  /*15a0*/  FFMA.FTZ R25, R11, R20, RZ ;  /* 0x000000140b197223 */ /* 0x000fe200000100ff */
[----:B------:R-:W-:Y:S01]  /*15b0*/  FMUL.FTZ R19, R9, R14 ;  /* 0x0000000e09137220 */ /* 0x000fe20000410000 */
[----:B------:R-:W-:Y:S01]  /*15c0*/  FADD.FTZ R27, RZ, R20 ;  /* 0x00000014ff1b7221 */ /* 0x000fe20000010000 */
[----:B------:R-:W0:Y:S02]  /*15d0*/  MUFU.RCP R24, R24 ;  /* 0x0000001800187308 */ /* 0x000e240000001000 */
[----:B------:R-:W-:Y:S01]  /*15e0*/  FFMA.FTZ R20, R10, R19, R25 ;  /* 0x000000130a147223 */ /* 0x000fe20000010019 */
[----:B------:R-:W-:Y:S01]  /*15f0*/  FADD.FTZ R19, R19, R27 ;  /* 0x0000001b13137221 */ /* 0x000fe20000010000 */
[----:B------:R-:W-:-:S02]  /*1600*/  SHF.L.U32 R27, R22, 0x10, RZ ;  /* 0x00000010161b7819 */ /* 0x000fc400000006ff */
[----:B------:R-:W-:-:S03]  /*1610*/  SHF.L.U32 R25, R31, 0x10, RZ ;  /* 0x000000101f197819 */ /* 0x000fc600000006ff */
[----:B------:R-:W-:Y:S01]  /*1620*/  FADD.FTZ R27, R27, -UR11 ;  /* 0x8000000b1b1b7e21 */ /* 0x000fe20008010000 */
[----:B0-----:R-:W-:Y:S01]  /*1630*/  FADD.FTZ R22, -R24, 1 ;  /* 0x3f80000018167421 */ /* 0x001fe20000010100 */
[----:B------:R-:W-:-:S03]  /*1640*/  FMUL.FTZ R25, R25, R24 ;  /* 0x0000001819197220 */ /* 0x000fc60000410000 */
[----:B------:R-:W-:Y:S01]  /*1650*/  FFMA.FTZ R24, R23, R22, 1 ;  /* 0x3f80000017187423 */ /* 0x000fe20000010016 */
[----:B------:R-:W-:Y:S01]  /*1660*/  FMUL.FTZ R22, R27, UR8 ;  /* 0x000000081b167c20 */ /* 0x000fe20008410000 */
[----:B------:R-:W-:Y:S01]  /*1670*/  FFMA.FTZ R27, R11, R26, RZ ;  /* 0x0000001a0b1b7223 */ /* 0x000fe200000100ff */
[----:B------:R-:W-:Y:S01]  /*1680*/  FADD.FTZ R26, RZ, R26 ;  /* 0x0000001aff1a7221 */ /* 0x000fe20000010000 */
[----:B------:R-:W-:Y:S01]  /*1690*/  FMUL.FTZ R23, R25, R24 ;  /* 0x0000001819177220 */ /* 0x000fe20000410000 */
[----:B------:R-:W-:Y:S01]  /*16a0*/  FFMA.FTZ R24, R9, R22, R7 ;  /* 0x0000001609187223 */ /* 0x000fe20000010007 */
[-C--:B------:R-:W-:Y:S01]  /*16b0*/  FFMA.FTZ R27, R13, R21.reuse, R27 ;  /* 0x000000150d1b7223 */ /* 0x080fe2000001001b */
[----:B------:R-:W-:Y:S01]  /*16c0*/  FADD.FTZ R11, R26, R21 ;  /* 0x000000151a0b7221 */ /* 0x000fe20000010000 */
[----:B------:R-:W-:Y:S01]  /*16d0*/  FMUL.FTZ R21, R8, R21 ;  /* 0x0000001508157220 */ /* 0x000fe20000410000 */
[----:B------:R-:W-:-:S03]  /*16e0*/  FMUL.FTZ R41, R24, -1.4426950216293334961 ;  /* 0xbfb8aa3b18297820 */ /* 0x000fc60000410000 */
[----:B------:R-:W-:Y:S01]  /*16f0*/  FFMA.FTZ R13, R13, R21, R20 ;  /* 0x000000150d0d7223 */ /* 0x000fe20000010014 */
[----:B------:R-:W-:Y:S01]  /*1700*/  SHF.L.U32 R20, R28, 0x10, RZ ;  /* 0x000000101c147819 */ /* 0x000fe200000006ff */
[----:B------:R-:W-:Y:S01]  /*1710*/  FADD.FTZ R19, R19, R21 ;  /* 0x0000001513137221 */ /* 0x000fe20000010000 */
[----:B------:R-:W0:Y:S01]  /*1720*/  MUFU.EX2 R41, R41 ;  /* 0x0000002900297308 */ /* 0x000e220000000800 */
[----:B------:R-:W-:Y:S01]  /*1730*/  FFMA.FTZ R21, R10, R14, RZ ;  /* 0x0000000e0a157223 */ /* 0x000fe200000100ff */
[----:B------:R-:W-:-:S03]  /*1740*/  FADD.FTZ R10, RZ, R14 ;  /* 0x0000000eff0a7221 */ /* 0x000fc60000010000 */
[-C--:B------:R-:W-:Y:S01]  /*1750*/  FFMA.FTZ R21, R12, R17.reuse, R21 ;  /* 0x000000110c157223 */ /* 0x080fe20000010015 */
[----:B------:R-:W-:Y:S01]  /*1760*/  FADD.FTZ R10, R10, R17 ;  /* 0x000000110a0a7221 */ /* 0x000fe20000010000 */
[----:B------:R-:W-:Y:S02]  /*1770*/  FMUL.FTZ R17, R9, R17 ;  /* 0x0000001109117220 */ /* 0x000fe40000410000 */
[----:B------:R-:W-:Y:S02]  /*1780*/  FFMA.FTZ R21, R16, R23, R21 ;  /* 0x0000001710157223 */ /* 0x000fe40000010015 */
[----:B------:R-:W-:Y:S01]  /*1790*/  FFMA.FTZ R12, R12, R17, R13 ;  /* 0x000000110c0c7223 */ /* 0x000fe2000001000d */
[----:B------:R-:W-:Y:S01]  /*17a0*/  SHF.L.U32 R13, R29, 0x10, RZ ;  /* 0x000000101d0d7819 */ /* 0x000fe200000006ff */
[----:B------:R-:W-:Y:S01]  /*17b0*/  FADD.FTZ R19, R17, R19 ;  /* 0x0000001311137221 */ /* 0x000fe20000010000 */
[----:B0-----:R-:W-:-:S06]  /*17c0*/  FADD.FTZ R25, R41, 1 ;  /* 0x3f80000029197421 */ /* 0x001fcc0000010000 */
[----:B------:R-:W0:Y:S02]  /*17d0*/  MUFU.RCP R25, R25 ;  /* 0x0000001900197308 */ /* 0x000e240000001000 */
[----:B0-----:R-:W-:Y:S01]  /*17e0*/  FADD.FTZ R41, -R25, 1 ;  /* 0x3f80000019297421 */ /* 0x001fe20000010100 */
[----:B------:R-:W-:-:S03]  /*17f0*/  FMUL.FTZ R20, R20, R25 ;  /* 0x0000001914147220 */ /* 0x000fc60000410000 */
[----:B------:R-:W-:Y:S01]  /*1800*/  FFMA.FTZ R41, R24, R41, 1 ;  /* 0x3f80000018297423 */ /* 0x000fe20000010029 */
[----:B------:R-:W-:-:S03]  /*1810*/  SHF.L.U32 R24, R30, 0x10, RZ ;  /* 0x000000101e187819 */ /* 0x000fc600000006ff */
[----:B------:R-:W-:Y:S02]  /*1820*/  FMUL.FTZ R20, R20, R41 ;  /* 0x0000002914147220 */ /* 0x000fe40000410000 */
[----:B------:R-:W-:-:S04]  /*1830*/  FADD.FTZ R24, R24, -UR11 ;  /* 0x8000000b18187e21 */ /* 0x000fc80008010000 */
[----:B------:R-:W-:-:S04]  /*1840*/  FMUL.FTZ R25, R24, UR8 ;  /* 0x0000000818197c20 */ /* 0x000fc80008410000 */
[----:B------:R-:W-:-:S04]  /*1850*/  FFMA.FTZ R26, R8, R25, R6 ;  /* 0x00000019081a7223 */ /* 0x000fc80000010006 */
[----:B------:R-:W-:-:S06]  /*1860*/  FMUL.FTZ R41, R26, -1.4426950216293334961 ;  /* 0xbfb8aa3b1a297820 */ /* 0x000fcc0000410000 */
[----:B------:R-:W0:Y:S02]  /*1870*/  MUFU.EX2 R41, R41 ;  /* 0x0000002900297308 */ /* 0x000e240000000800 */
[----:B0-----:R-:W-:-:S06]  /*1880*/  FADD.FTZ R24, R41, 1 ;  /* 0x3f80000029187421 */ /* 0x001fcc0000010000 */
[----:B------:R-:W0:Y:S02]  /*1890*/  MUFU.RCP R24, R24 ;  /* 0x0000001800187308 */ /* 0x000e240000001000 */
[----:B0-----:R-:W-:Y:S01]  /*18a0*/  FMUL.FTZ R14, R13, R24 ;  /* 0x000000180d0e7220 */ /* 0x001fe20000410000 */
[----:B------:R-:W-:Y:S01]  /*18b0*/  FADD.FTZ R13, -R24, 1 ;  /* 0x3f800000180d7421 */ /* 0x000fe20000010100 */
[----:B------:R-:W-:-:S03]  /*18c0*/  FMUL.FTZ R24, R8, R18 ;  /* 0x0000001208187220 */ /* 0x000fc60000410000 */
[----:B------:R-:W-:Y:S01]  /*18d0*/  FFMA.FTZ R13, R26, R13, 1 ;  /* 0x3f8000001a0d7423 */ /* 0x000fe2000001000d */
[----:B------:R-:W-:Y:S01]  /*18e0*/  FFMA.FTZ R17, R15, R24, R12 ;  /* 0x000000180f117223 */ /* 0x000fe2000001000c */
[----:B------:R-:W-:Y:S01]  /*18f0*/  FADD.FTZ R26, R19, R24 ;  /* 0x00000018131a7221 */ /* 0x000fe20000010000 */
[----:B------:R-:W-:Y:S01]  /*1900*/  FFMA.FTZ R12, R15, R18, R27 ;  /* 0x000000120f0c7223 */ /* 0x000fe2000001001b */
[----:B------:R-:W-:Y:S01]  /*1910*/  FMUL.FTZ R14, R14, R13 ;  /* 0x0000000d0e0e7220 */ /* 0x000fe20000410000 */
[----:B------:R-:W-:Y:S01]  /*1920*/  FMUL.FTZ R13, R9, R23 ;  /* 0x00000017090d7220 */ /* 0x000fe20000410000 */
[----:B------:R-:W-:Y:S02]  /*1930*/  FADD.FTZ R15, R10, R23 ;  /* 0x000000170a0f7221 */ /* 0x000fe40000010000 */
[-C--:B------:R-:W-:Y:S01]  /*1940*/  FFMA.FTZ R12, R25, R14.reuse, R12 ;  /* 0x0000000e190c7223 */ /* 0x080fe2000001000c */
[----:B------:R-:W-:Y:S01]  /*1950*/  FFMA.FTZ R24, R16, R13, R17 ;  /* 0x0000000d10187223 */ /* 0x000fe20000010011 */
[----:B------:R-:W-:Y:S01]  /*1960*/  FADD.FTZ R26, R13, R26 ;  /* 0x0000001a0d1a7221 */ /* 0x000fe20000010000 */
[----:B------:R-:W-:Y:S01]  /*1970*/  FMUL.FTZ R13, R8, R14 ;  /* 0x0000000e080d7220 */ /* 0x000fe20000410000 */
[----:B------:R-:W-:Y:S01]  /*1980*/  FADD.FTZ R17, R11, R18 ;  /* 0x000000120b117221 */ /* 0x000fe20000010000 */
[-C--:B------:R-:W-:Y:S01]  /*1990*/  FMUL.FTZ R11, R9, R20.reuse ;  /* 0x00000014090b7220 */ /* 0x080fe20000410000 */
[----:B------:R-:W-:Y:S01]  /*19a0*/  FADD.FTZ R15, R15, R20 ;  /* 0x000000140f0f7221 */ /* 0x000fe20000010000 */
[----:B------:R-:W-:Y:S01]  /*19b0*/  FFMA.FTZ R19, R25, R13, R24 ;  /* 0x0000000d19137223 */ /* 0x000fe20000010018 */
[----:B------:R-:W-:Y:S01]  /*19c0*/  FADD.FTZ R26, R26, R13 ;  /* 0x0000000d1a1a7221 */ /* 0x000fe20000010000 */
[C---:B------:R-:W-:Y:S01]  /*19d0*/  FFMA.FTZ R13, R22.reuse, R20, R21 ;  /* 0x00000014160d7223 */ /* 0x040fe20000010015 */
[----:B------:R-:W-:Y:S01]  /*19e0*/  FADD.FTZ R14, R17, R14 ;  /* 0x0000000e110e7221 */ /* 0x000fe20000010000 */
[----:B------:R-:W-:Y:S01]  /*19f0*/  FFMA.FTZ R10, R22, R11, R19 ;  /* 0x0000000b160a7223 */ /* 0x000fe20000010013 */
[----:B------:R-:W-:-:S07]  /*1a00*/  FADD.FTZ R11, R11, R26 ;  /* 0x0000001a0b0b7221 */ /* 0x000fce0000010000 */
.L_x_38:
[----:B------:R-:W-:Y:S01]  /*1a10*/  MOV R17, R10 ;  /* 0x0000000a00117202 */ /* 0x000fe20000000f00 */
[----:B------:R-:W0:Y:S01]  /*1a20*/  S2UR UR9, SR_CgaCtaId ;  /* 0x00000000000979c3 */ /* 0x000e220000008800 */
[----:B------:R-:W-:Y:S01]  /*1a30*/  MOV R16, R11 ;  /* 0x0000000b00107202 */ /* 0x000fe20000000f00 */
[----:B------:R-:W-:Y:S01]  /*1a40*/  UMOV UR5, 0x400 ;  /* 0x0000040000057882 */ /* 0x000fe20000000000 */
[C---:B------:R-:W-:Y:S01]  /*1a50*/  ISETP.GT.AND P0, PT, R2.reuse, 0x1e, PT ;  /* 0x0000001e0200780c */ /* 0x040fe20003f04270 */
[----:B------:R-:W1:Y:S01]  /*1a60*/  SHFL.DOWN PT, R10, R17, 0x1, 0x1f ;  /* 0x08201f00110a7f89 */ /* 0x000e6200000e0000 */
[----:B------:R-:W-:Y:S01]  /*1a70*/  UIADD3 UR4, UPT, UPT, UR5, 0x90, URZ ;  /* 0x0000009005047890 */ /* 0x000fe2000fffe0ff */
[----:B------:R-:W-:Y:S01]  /*1a80*/  ISETP.GT.AND P2, PT, R2, 0xf, PT ;  /* 0x0000000f0200780c */ /* 0x000fe20003f44270 */
[----:B------:R-:W-:Y:S01]  /*1a90*/  BSSY.RECONVERGENT B0, `(.L_x_39) ;  /* 0x0000025000007945 */ /* 0x000fe20003800200 */
[----:B------:R-:W2:Y:S01]  /*1aa0*/  SHFL.DOWN PT, R11, R16, 0x1, 0x1f ;  /* 0x08201f00100b7f89 */ /* 0x000ea200000e0000 */
[----:B------:R-:W-:-:S02]  /*1ab0*/  ISETP.NE.AND P1, PT, R5, RZ, PT ;  /* 0x000000ff0500720c */ /* 0x000fc40003f25270 */
[----:B------:R-:W-:Y:S01]  /*1ac0*/  ISETP.GT.U32.AND P3, PT, R5, 0xc, PT ;  /* 0x0000000c0500780c */ /* 0x000fe20003f64070 */
[----:B0-----:R-:W-:-:S04]  /*1ad0*/  ULEA UR4, UR9, UR4, 0x18 ;  /* 0x0000000409047291 */ /* 0x001fc8000f8ec0ff */
[----:B-1----:R-:W-:Y:S02]  /*1ae0*/  @!P0 FADD.FTZ R17, R10, R17 ;  /* 0x000000110a118221 */ /* 0x002fe40000010000 */
[----:B------:R-:W-:Y:S01]  /*1af0*/  LEA R41, R5, UR4, 0x4 ;  /* 0x0000000405297c11 */ /* 0x000fe2000f8e20ff */
[----:B--2---:R-:W-:Y:S02]  /*1b00*/  @!P0 FADD.FTZ R16, R11, R16 ;  /* 0x000000100b108221 */ /* 0x004fe40000010000 */
[----:B------:R-:W0:Y:S01]  /*1b10*/  SHFL.DOWN PT, R10, R17, 0x2, 0x1f ;  /* 0x08401f00110a7f89 */ /* 0x000e2200000e0000 */
[----:B------:R-:W-:-:S03]  /*1b20*/  ISETP.GT.AND P0, PT, R2, 0x1d, PT ;  /* 0x0000001d0200780c */ /* 0x000fc60003f04270 */
[----:B------:R-:W1:Y:S04]  /*1b30*/  SHFL.DOWN PT, R11, R16, 0x2, 0x1f ;  /* 0x08401f00100b7f89 */ /* 0x000e6800000e0000 */
[----:B------:R-:W-:Y:S06]  /*1b40*/  STS.128 [R41], R12 ;  /* 0x0000000c29007388 */ /* 0x000fec0000000c00 */
        /* <DEDUP_REMOVED lines=20> */
[----:B------:R-:W-:Y:S01]  /*1c90*/  VOTEU.ALL UP0, P0 ;  /* 0x0000000000ff7886 */ /* 0x000fe20000000000 */
[----:B------:R-:W-:-:S04]  /*1ca0*/  @!P0 SHF.R.U32.HI R16, RZ, 0x2, R5 ;  /* 0x00000002ff108819 */ /* 0x000fc80000011605 */
[----:B------:R-:W-:Y:S01]  /*1cb0*/  @!UP0 ULEA UR4, UR9, UR5, 0x18 ;  /* 0x0000000509048291 */ /* 0x000fe2000f8ec0ff */
[----:B------:R-:W-:-:S08]  /*1cc0*/  @!P0 LOP3.LUT R16, R16, 0xf8, RZ, 0xc0, !PT ;  /* 0x000000f810108812 */ /* 0x000fd000078ec0ff */
[----:B------:R3:W-:Y:S03]  /*1cd0*/  @!P0 STS.64 [R16+UR4+0x10], R10 ;  /* 0x0000100a10008988 */ /* 0x0007e60008000a04 */
.L_x_40:
[----:B------:R-:W-:Y:S05]  /*1ce0*/  BSYNC.RECONVERGENT B0 ;  /* 0x0000000000007941 */ /* 0x000fea0003800200 */
.L_x_39:
[----:B------:R-:W-:Y:S06]  /*1cf0*/  BAR.SYNC.DEFER_BLOCKING 0x0 ;  /* 0x0000000000007b1d */ /* 0x000fec0000010000 */
[----:B------:R-:W-:Y:S04]  /*1d00*/  BSSY.RECONVERGENT B0, `(.L_x_41) ;  /* 0x0000022000007945 */ /* 0x000fe80003800200 */
[----:B------:R-:W-:Y:S05]  /*1d10*/  @P1 BRA `(.L_x_42) ;  /* 0x0000000000801947 */ /* 0x000fea0003800000 */
[----:B------:R-:W-:-:S09]  /*1d20*/  ULEA UR4, UR9, UR5, 0x18 ;  /* 0x0000000509047291 */ /* 0x000fd2000f8ec0ff */
[----:B------:R-:W4:Y:S04]  /*1d30*/  LDS.64 R24, [UR4+0x18] ;  /* 0x00001804ff187984 */ /* 0x000f280008000a00 */
[----:B-1-3--:R-:W1:Y:S04]  /*1d40*/  LDS.128 R16, [UR4+0x20] ;  /* 0x00002004ff107984 */ /* 0x00ae680008000c00 */
[----:B--2---:R-:W2:Y:S01]  /*1d50*/  LDS.128 R20, [UR4+0x30] ;  /* 0x00003004ff147984 */ /* 0x004ea20008000c00 */
[----:B----4-:R-:W-:Y:S01]  /*1d60*/  FADD.FTZ R27, R10, R24 ;  /* 0x000000180a1b7221 */ /* 0x010fe20000010000 */
[----:B0-----:R-:W-:-:S03]  /*1d70*/  FADD.FTZ R10, R11, R25 ;  /* 0x000000190b0a7221 */ /* 0x001fc60000010000 */
        /* <DEDUP_REMOVED lines=14> */
[----:B------:R-:W-:Y:S02]  /*1e60*/  FADD.FTZ R24, R10, R27 ;  /* 0x0000001b0a187221 */ /* 0x000fe40000010000 */
[----:B------:R-:W0:Y:S01]  /*1e70*/  LDS.64 R10, [UR4+0x70] ;  /* 0x00007004ff0a7984 */ /* 0x000e220008000a00 */
        /* <DEDUP_REMOVED lines=10> */
.L_x_42:
[----:B------:R-:W-:Y:S05]  /*1f20*/  BSYNC.RECONVERGENT B0 ;  /* 0x0000000000007941 */ /* 0x000fea0003800200 */
.L_x_41:
[----:B------:R-:W-:Y:S06]  /*1f30*/  BAR.SYNC.DEFER_BLOCKING 0x0 ;  /* 0x0000000000007b1d */ /* 0x000fec0000010000 */
[----:B------:R-:W-:Y:S04]  /*1f40*/  BSSY.RECONVERGENT B0, `(.L_x_43) ;  /* 0x000009d000007945 */ /* 0x000fe80003800200 */
[----:B------:R-:W-:Y:S05]  /*1f50*/  @P3 BRA `(.L_x_44) ;  /* 0x00000008006c3947 */ /* 0x000fea0003800000 */
[----:B-1-3--:R-:W1:Y:S04]  /*1f60*/  LDS.128 R16, [R41+0xd0] ;  /* 0x0000d00029107984 */ /* 0x00ae680000000c00 */
[----:B--2---:R-:W2:Y:S04]  /*1f70*/  LDS.128 R20, [R41+0x1a0] ;  /* 0x0001a00029147984 */ /* 0x004ea80000000c00 */
[----:B------:R-:W3:Y:S01]  /*1f80*/  LDS.128 R24, [R41+0x270] ;  /* 0x0002700029187984 */ /* 0x000ee20000000c00 */
[----:B-1----:R-:W-:Y:S01]  /*1f90*/  FADD.FTZ R16, R12, R16 ;  /* 0x000000100c107221 */ /* 0x002fe20000010000 */
[----:B------:R-:W-:Y:S01]  /*1fa0*/  FADD.FTZ R12, R13, R17 ;  /* 0x000000110d0c7221 */ /* 0x000fe20000010000 */
[----:B------:R-:W-:Y:S01]  /*1fb0*/  FADD.FTZ R17, R14, R18 ;  /* 0x000000120e117221 */ /* 0x000fe20000010000 */
[----:B------:R-:W-:Y:S01]  /*1fc0*/  FADD.FTZ R18, R15, R19 ;  /* 0x000000130f127221 */ /* 0x000fe20000010000 */
[----:B--2---:R-:W-:Y:S01]  /*1fd0*/  FADD.FTZ R19, R16, R20 ;  /* 0x0000001410137221 */ /* 0x004fe20000010000 */
[----:B------:R-:W-:Y:S01]  /*1fe0*/  FADD.FTZ R16, R12, R21 ;  /* 0x000000150c107221 */ /* 0x000fe20000010000 */
[----:B------:R-:W-:Y:S01]  /*1ff0*/  FADD.FTZ R21, R17, R22 ;  /* 0x0000001611157221 */ /* 0x000fe20000010000 */
[----:B------:R-:W1:Y:S01]  /*2000*/  LDS.128 R12, [R41+0x340] ;  /* 0x00034000290c7984 */ /* 0x000e620000000c00 */
[----:B------:R-:W-:Y:S01]  /*2010*/  FADD.FTZ R20, R18, R23 ;  /* 0x0000001712147221 */ /* 0x000fe20000010000 */
[----:B---3--:R-:W-:Y:S01]  /*2020*/  FADD.FTZ R23, R19, R24 ;  /* 0x0000001813177221 */ /* 0x008fe20000010000 */
[----:B------:R-:W-:Y:S01]  /*2030*/  FADD.FTZ R22, R16, R25 ;  /* 0x0000001910167221 */ /* 0x000fe20000010000 */
[----:B------:R-:W-:Y:S01]  /*2040*/  FADD.FTZ R25, R21, R26 ;  /* 0x0000001a15197221 */ /* 0x000fe20000010000 */
[----:B------:R-:W2:Y:S01]  /*2050*/  LDS.128 R16, [R41+0x410] ;  /* 0x0004100029107984 */ /* 0x000ea20000000c00 */
[----:B------:R-:W-:Y:S01]  /*2060*/  FADD.FTZ R24, R20, R27 ;  /* 0x0000001b14187221 */ /* 0x000fe20000010000 */
[----:B-1----:R-:W-:Y:S01]  /*2070*/  FADD.FTZ R27, R23, R12 ;  /* 0x0000000c171b7221 */ /* 0x002fe20000010000 */
[----:B------:R-:W-:Y:S01]  /*2080*/  FADD.FTZ R12, R22, R13 ;  /* 0x0000000d160c7221 */ /* 0x000fe20000010000 */
[----:B------:R-:W-:Y:S01]  /*2090*/  FADD.FTZ R25, R25, R14 ;  /* 0x0000000e19197221 */ /* 0x000fe20000010000 */
[----:B------:R-:W1:Y:S01]  /*20a0*/  LDS.128 R20, [R41+0x4e0] ;  /* 0x0004e00029147984 */ /* 0x000e620000000c00 */
[----:B------:R-:W-:Y:S01]  /*20b0*/  FADD.FTZ R24, R24, R15 ;  /* 0x0000000f18187221 */ /* 0x000fe20000010000 */
[----:B--2---:R-:W-:Y:S01]  /*20c0*/  FADD.FTZ R27, R27, R16 ;  /* 0x000000101b1b7221 */ /* 0x004fe20000010000 */
        /* <DEDUP_REMOVED lines=112> */
[----:B------:R-:W-:Y:S01]  /*27d0*/  FADD.FTZ R26, R24, R23 ;  /* 0x00000017181a7221 */ /* 0x000fe20000010000 */
[----:B------:R-:W2:Y:S01]  /*27e0*/  LDS.128 R16, [R41+0x1790] ;  /* 0x0017900029107984 */ /* 0x000ea20000000c00 */
[----:B-1----:R-:W-:Y:S01]  /*27f0*/  FADD.FTZ R27, R27, R12 ;  /* 0x0000000c1b1b7221 */ /* 0x002fe20000010000 */
[----:B------:R-:W-:Y:S01]  /*2800*/  FADD.FTZ R24, R20, R13 ;  /* 0x0000000d14187221 */ /* 0x000fe20000010000 */
[----:B------:R-:W-:Y:S01]  /*2810*/  FADD.FTZ R25, R25, R14 ;  /* 0x0000000e19197221 */ /* 0x000fe20000010000 */
[----:B------:R-:W-:Y:S01]  /*2820*/  FADD.FTZ R26, R26, R15 ;  /* 0x0000000f1a1a7221 */ /* 0x000fe20000010000 */
[----:B------:R-:W-:Y:S01]  /*2830*/  LDS.128 R20, [R41+0x1930] ;  /* 0x0019300029147984 */ /* 0x000fe20000000c00 */
[----:B--2---:R-:W-:Y:S01]  /*2840*/  FADD.FTZ R27, R27, R16 ;  /* 0x000000101b1b7221 */ /* 0x004fe20000010000 */
[----:B------:R-:W-:-:S02]  /*2850*/  FADD.FTZ R24, R24, R17 ;  /* 0x0000001118187221 */ /* 0x000fc40000010000 */
[----:B------:R-:W1:Y:S01]  /*2860*/  LDS.128 R12, [R41+0x1860] ;  /* 0x00186000290c7984 */ /* 0x000e620000000c00 */
[----:B------:R-:W-:Y:S01]  /*2870*/  FADD.FTZ R25, R25, R18 ;  /* 0x0000001219197221 */ /* 0x000fe20000010000 */
[----:B------:R-:W-:Y:S01]  /*2880*/  FADD.FTZ R26, R26, R19 ;  /* 0x000000131a1a7221 */ /* 0x000fe20000010000 */
[----:B-1----:R-:W-:Y:S01]  /*2890*/  FADD.FTZ R27, R27, R12 ;  /* 0x0000000c1b1b7221 */ /* 0x002fe20000010000 */
[----:B------:R-:W-:Y:S01]  /*28a0*/  FADD.FTZ R24, R24, R13 ;  /* 0x0000000d18187221 */ /* 0x000fe20000010000 */
[----:B------:R-:W-:Y:S01]  /*28b0*/  FADD.FTZ R25, R25, R14 ;  /* 0x0000000e19197221 */ /* 0x000fe20000010000 */
[----:B------:R-:W-:Y:S01]  /*28c0*/  FADD.FTZ R26, R26, R15 ;  /* 0x0000000f1a1a7221 */ /* 0x000fe20000010000 */
[----:B------:R-:W-:Y:S01]  /*28d0*/  FADD.FTZ R12, R27, R20 ;  /* 0x000000141b0c7221 */ /* 0x000fe20000010000 */
[----:B------:R-:W-:Y:S01]  /*28e0*/  FADD.FTZ R13, R24, R21 ;  /* 0x00000015180d7221 */ /* 0x000fe20000010000 */
[----:B------:R-:W-:Y:S01]  /*28f0*/  FADD.FTZ R14, R25, R22 ;  /* 0x00000016190e7221 */ /* 0x000fe20000010000 */
[----:B------:R-:W-:-:S07]  /*2900*/  FADD.FTZ R15, R26, R23 ;  /* 0x000000171a0f7221 */ /* 0x000fce0000010000 */
.L_x_44:
[----:B------:R-:W-:Y:S05]  /*2910*/  BSYNC.RECONVERGENT B0 ;  /* 0x0000000000007941 */ /* 0x000fea0003800200 */
.L_x_43:
[----:B--2---:R-:W2:Y:S01]  /*2920*/  LDC R20, c[0x0][0x370] ;  /* 0x0000dc00ff147b82 */ /* 0x004ea20000000800 */
[----:B------:R-:W-:Y:S01]  /*2930*/  BSSY.RECONVERGENT B0, `(.L_x_45) ;  /* 0x000001e000007945 */ /* 0x000fe20003800200 */
[----:B--2---:R-:W-:-:S03]  /*2940*/  ISETP.GE.U32.AND P0, PT, R20, 0x2, PT ;  /* 0x000000021400780c */ /* 0x004fc60003f06070 */
[----:B------:R-:W-:Y:S10]  /*2950*/  @P3 BRA `(.L_x_46) ;  /* 0x00000000006c3947 */ /* 0x000ff40003800000 */
[----:B-1-3--:R-:W1:Y:S08]  /*2960*/  LDC.64 R16, c[0x0][0x3f8] ;  /* 0x0000fe00ff107b82 */ /* 0x00ae700000000a00 */
[----:B------:R-:W2:Y:S01]  /*2970*/  LDC.64 R24, c[0x0][0x3d8] ;  /* 0x0000f600ff187b82 */ /* 0x000ea20000000a00 */
[----:B-1----:R-:W-:Y:S01]  /*2980*/  IMAD.WIDE.U32 R18, R16, 0x3, RZ ;  /* 0x0000000310127825 */ /* 0x002fe200078e00ff */
[----:B------:R-:W-:-:S02]  /*2990*/  LEA R21, R17, R17, 0x1 ;  /* 0x0000001111157211 */ /* 0x000fc400078e08ff */
[----:B------:R-:W-:Y:S02]  /*29a0*/  LEA.HI R23, P2, R17, R16, RZ, 0x1 ;  /* 0x0000001011177211 */ /* 0x000fe400078508ff */
[----:B------:R-:W-:Y:S01]  /*29b0*/  IADD3 R21, PT, PT, R19, R21, RZ ;  /* 0x0000001513157210 */ /* 0x000fe20007ffe0ff */
[----:B------:R-:W-:Y:S01]  /*29c0*/  IMAD R19, R40, 0xd, R5 ;  /* 0x0000000d28137824 */ /* 0x000fe200078e0205 */
[----:B------:R-:W-:Y:S02]  /*29d0*/  IADD3.X R22, PT, PT, RZ, R17, RZ, P2, !PT ;  /* 0x00000011ff167210 */ /* 0x000fe400017fe4ff */
[----:B------:R-:W-:Y:S01]  /*29e0*/  LEA.HI R18, P3, R21, R18, RZ, 0x1 ;  /* 0x0000001215127211 */ /* 0x000fe200078708ff */
[----:B--2---:R-:W-:Y:S01]  /*29f0*/  IMAD.WIDE R24, R19, 0x4, R24 ;  /* 0x0000000413187825 */ /* 0x004fe200078e0218 */
[----:B------:R-:W-:Y:S02]  /*2a00*/  SHF.L.U32 R19, R23, 0x1, RZ ;  /* 0x0000000117137819 */ /* 0x000fe400000006ff */
[----:B------:R-:W-:-:S02]  /*2a10*/  IADD3.X R21, PT, PT, RZ, R21, RZ, P3, !PT ;  /* 0x00000015ff157210 */ /* 0x000fc40001ffe4ff */
[C---:B------:R-:W-:Y:S01]  /*2a20*/  SHF.L.U32 R27, R18.reuse, 0x1, RZ ;  /* 0x00000001121b7819 */ /* 0x040fe200000006ff */
[----:B------:R2:W-:Y:S01]  /*2a30*/  REDG.E.ADD.F32.FTZ.RN.STRONG.GPU desc[UR6][R24.64], R12 ;  /* 0x0000000c180079a6 */ /* 0x0005e2000c12f306 */
[----:B------:R-:W-:Y:S02]  /*2a40*/  SHF.L.U64.HI R21, R18, 0x1, R21 ;  /* 0x0000000112157819 */ /* 0x000fe40000010215 */
[----:B------:R-:W-:Y:S02]  /*2a50*/  LOP3.LUT R19, R19, 0xfffffffc, RZ, 0xc0, !PT ;  /* 0xfffffffc13137812 */ /* 0x000fe400078ec0ff */
[----:B------:R-:W-:Y:S02]  /*2a60*/  LEA R18, P3, R16, R24, 0x2 ;  /* 0x0000001810127211 */ /* 0x000fe400078610ff */
[----:B------:R-:W-:Y:S02]  /*2a70*/  LOP3.LUT R27, R27, 0xfffffffc, RZ, 0xc0, !PT ;  /* 0xfffffffc1b1b7812 */ /* 0x000fe400078ec0ff */
[----:B------:R-:W-:-:S02]  /*2a80*/  SHF.L.U64.HI R23, R23, 0x1, R22 ;  /* 0x0000000117177819 */ /* 0x000fc40000010216 */
[----:B------:R-:W-:Y:S02]  /*2a90*/  IADD3 R22, P2, PT, R24, R19, RZ ;  /* 0x0000001318167210 */ /* 0x000fe40007f5e0ff */
[----:B------:R-:W-:Y:S02]  /*2aa0*/  LEA.HI.X R19, R16, R25, R17, 0x2, P3 ;  /* 0x0000001910137211 */ /* 0x000fe400018f1411 */
[----:B------:R-:W-:Y:S02]  /*2ab0*/  IADD3 R16, P3, PT, R24, R27, RZ ;  /* 0x0000001b18107210 */ /* 0x000fe40007f7e0ff */
[C---:B------:R-:W-:Y:S02]  /*2ac0*/  IADD3.X R23, PT, PT, R25.reuse, R23, RZ, P2, !PT ;  /* 0x0000001719177210 */ /* 0x040fe400017fe4ff */
[----:B------:R-:W-:-:S03]  /*2ad0*/  IADD3.X R17, PT, PT, R25, R21, RZ, P3, !PT ;  /* 0x0000001519117210 */ /* 0x000fc60001ffe4ff */
[----:B------:R2:W-:Y:S04]  /*2ae0*/  REDG.E.ADD.F32.FTZ.RN.STRONG.GPU desc[UR6][R22.64], R13 ;  /* 0x0000000d160079a6 */ /* 0x0005e8000c12f306 */
[----:B------:R2:W-:Y:S04]  /*2af0*/  REDG.E.ADD.F32.FTZ.RN.STRONG.GPU desc[UR6][R18.64], R14 ;  /* 0x0000000e120079a6 */ /* 0x0005e8000c12f306 */
[----:B------:R2:W-:Y:S02]  /*2b00*/  REDG.E.ADD.F32.FTZ.RN.STRONG.GPU desc[UR6][R16.64], R15 ;  /* 0x0000000f100079a6 */ /* 0x0005e4000c12f306 */
.L_x_46:
[----:B------:R-:W-:Y:S05]  /*2b10*/  BSYNC.RECONVERGENT B0 ;  /* 0x0000000000007941 */ /* 0x000fea0003800200 */
.L_x_45:
[----:B------:R-:W-:Y:S05]  /*2b20*/  @!P0 BRA `(.L_x_47) ;  /* 0x0000000800948947 */ /* 0x000fea0003800000 */
[----:B------:R-:W4:Y:S01]  /*2b30*/  LDC.64 R40, c[0x0][0x3d0] ;  /* 0x0000f400ff287b82 */ /* 0x000f220000000a00 */
[----:B--2---:R-:W-:Y:S02]  /*2b40*/  LOP3.LUT R12, R39, 0x1, RZ, 0xc0, !PT ;  /* 0x00000001270c7812 */ /* 0x004fe400078ec0ff */
[----:B------:R-:W-:-:S03]  /*2b50*/  ISETP.GE.U32.AND P2, PT, R20, 0x8, PT ;  /* 0x000000081400780c */ /* 0x000fc60003f46070 */
[----:B------:R-:W-:-:S04]  /*2b60*/  IMAD R15, R12, R3, RZ ;  /* 0x000000030c0f7224 */ /* 0x000fc800078e02ff */
[----:B------:R-:W-:-:S05]  /*2b70*/  IMAD R12, R15, R20, RZ ;  /* 0x000000140f0c7224 */ /* 0x000fca00078e02ff */
[----:B------:R-:W-:-:S05]  /*2b80*/  SHF.L.U32 R13, R12, 0x1, RZ ;  /* 0x000000010c0d7819 */ /* 0x000fca00000006ff */
[----:B----4-:R-:W-:Y:S01]  /*2b90*/  IMAD.WIDE R40, R13, 0x4, R40 ;  /* 0x000000040d287825 */ /* 0x010fe200078e0228 */
[----:B------:R-:W-:Y:S06]  /*2ba0*/  @P1 BRA `(.L_x_48) ;  /* 0x0000000000501947 */ /* 0x000fec0003800000 */
[----:B------:R-:W2:Y:S01]  /*2bb0*/  LDC.64 R12, c[0x0][0x3c8] ;  /* 0x0000f200ff0c7b82 */ /* 0x000ea20000000a00 */
[----:B---3--:R-:W-:Y:S01]  /*2bc0*/  LOP3.LUT P0, R16, R39, 0x2, RZ, 0xc0, !PT ;  /* 0x0000000227107812 */ /* 0x008fe2000780c0ff */
[----:B-1----:R-:W-:Y:S01]  /*2bd0*/  IMAD R17, R3, UR10, R0 ;  /* 0x0000000a03117c24 */ /* 0x002fe2000f8e0200 */
[----:B------:R-:W-:Y:S02]  /*2be0*/  IADD3 R15, PT, PT, R15, R0, RZ ;  /* 0x000000000f0f7210 */ /* 0x000fe40007ffe0ff */
[----:B------:R-:W-:-:S04]  /*2bf0*/  SEL R19, R20, RZ, !P0 ;  /* 0x000000ff14137207 */ /* 0x000fc80004000000 */
[----:B------:R-:W-:Y:S01]  /*2c00*/  ISETP.NE.AND P0, PT, R19, -0x1, PT ;  /* 0xffffffff1300780c */ /* 0x000fe20003f05270 */
[----:B--2---:R-:W-:-:S04]  /*2c10*/  IMAD.WIDE.U32 R12, R15, 0x4, R12 ;  /* 0x000000040f0c7825 */ /* 0x004fc800078e000c */
[----:B------:R-:W-:Y:S01]  /*2c20*/  IMAD.WIDE.U32 R14, R17, 0x8, R40 ;  /* 0x00000008110e7825 */ /* 0x000fe200078e0028 */
[----:B------:R-:W-:-:S04]  /*2c30*/  IADD3 R17, PT, PT, -R16, 0x1, RZ ;  /* 0x0000000110117810 */ /* 0x000fc80007ffe1ff */
[----:B------:R2:W-:Y:S01]  /*2c40*/  STG.E.64 desc[UR6][R14.64], R10 ;  /* 0x0000000a0e007986 */ /* 0x0005e2000c101b06 */
[----:B------:R-:W-:Y:S06]  /*2c50*/  MEMBAR.ALL.GPU ;  /* 0x0000000000007992 */ /* 0x000fec000000a000 */
[----:B------:R-:W-:-:S00]  /*2c60*/  ERRBAR ;  /* 0x00000000000079ab */ /* 0x000fc00000000000 */
[----:B------:R-:W-:Y:S06]  /*2c70*/  CGAERRBAR ;  /* 0x00000000000075ab */ /* 0x000fec0000000000 */
[----:B------:R2:W-:Y:S01]  /*2c80*/  REDG.E.ADD.S32.STRONG.GPU desc[UR6][R12.64], R17 ;  /* 0x000000110c00798e */ /* 0x0005e2000c12e306 */
[----:B------:R-:W-:Y:S05]  /*2c90*/  @!P0 BRA `(.L_x_48) ;  /* 0x0000000000148947 */ /* 0x000fea0003800000 */
.L_x_49:
[----:B--2---:R-:W2:Y:S04]  /*2ca0*/  LDG.E.STRONG.GPU R14, desc[UR6][R12.64] ;  /* 0x000000060c0e7981 */ /* 0x004ea8000c1ef900 */
[----:B--2---:R-:W-:Y:S01]  /*2cb0*/  CCTL.IVALL ;  /* 0x00000000ff00798f */ /* 0x004fe20002000000 */
[----:B------:R-:W-:Y:S05]  /*2cc0*/  YIELD ;  /* 0x0000000000007946 */ /* 0x000fea0003800000 */
[----:B------:R-:W-:-:S13]  /*2cd0*/  ISETP.NE.AND P0, PT, R14, R19, PT ;  /* 0x000000130e00720c */ /* 0x000fda0003f05270 */
[----:B------:R-:W-:Y:S05]  /*2ce0*/  @P0 BRA `(.L_x_49) ;  /* 0xfffffffc00ec0947 */ /* 0x000fea000383ffff */
.L_x_48:
[----:B------:R-:W-:Y:S05]  /*2cf0*/  WARPSYNC.ALL ;  /* 0x0000000000007948 */ /* 0x000fea0003800000 */
[----:B------:R-:W-:Y:S01]  /*2d00*/  BAR.SYNC.DEFER_BLOCKING 0x0 ;  /* 0x0000000000007b1d */ /* 0x000fe20000010000 */
[----:B------:R-:W-:-:S05]  /*2d10*/  HFMA2 R21, -RZ, RZ, 0, 0 ;  /* 0x00000000ff157431 */ /* 0x000fca00000001ff */
[----:B------:R-:W-:Y:S05]  /*2d20*/  @!P2 BRA `(.L_x_50) ;  /* 0x00000004001ca947 */ /* 0x000fea0003800000 */
[C-C-:B------:R-:W-:Y:S01]  /*2d30*/  IMAD R26, R3.reuse, 0x3, R0.reuse ;  /* 0x00000003031a7824 */ /* 0x140fe200078e0200 */
[CC--:B------:R-:W-:Y:S01]  /*2d40*/  LEA R25, R3.reuse, R0.reuse, 0x1 ;  /* 0x0000000003197211 */ /* 0x0c0fe200078e08ff */
[C-C-:B------:R-:W-:Y:S01]  /*2d50*/  IMAD R24, R3.reuse, 0x5, R0.reuse ;  /* 0x0000000503187824 */ /* 0x140fe200078e0200 */
[CC--:B------:R-:W-:Y:S01]  /*2d60*/  LEA R23, R3.reuse, R0.reuse, 0x2 ;  /* 0x0000000003177211 */ /* 0x0c0fe200078e10ff */
[C-C-:B------:R-:W-:Y:S01]  /*2d70*/  IMAD R22, R3.reuse, 0x7, R0.reuse ;  /* 0x0000000703167824 */ /* 0x140fe200078e0200 */
[----:B------:R-:W-:Y:S01]  /*2d80*/  IADD3 R19, PT, PT, R0, R3, RZ ;  /* 0x0000000300137210 */ /* 0x000fe20007ffe0ff */
[----:B------:R-:W-:Y:S01]  /*2d90*/  IMAD R21, R3, 0x6, R0 ;  /* 0x0000000603157824 */ /* 0x000fe200078e0200 */
[----:B------:R-:W-:Y:S01]  /*2da0*/  MOV R18, RZ ;  /* 0x000000ff00127202 */ /* 0x000fe20000000f00 */
[----:B------:R-:W-:Y:S01]  /*2db0*/  UIADD3 UR4, UPT, UPT, -UR10, URZ, URZ ;  /* 0x000000ff0a047290 */ /* 0x000fe2000fffe1ff */
[----:B-12---:R-:W-:Y:S02]  /*2dc0*/  MOV R17, R0 ;  /* 0x0000000000117202 */ /* 0x006fe40000000f00 */
[----:B---3--:R-:W-:-:S09]  /*2dd0*/  LOP3.LUT R16, R20, 0x7ffffff8, RZ, 0xc0, !PT ;  /* 0x7ffffff814107812 */ /* 0x008fd200078ec0ff */
.L_x_51:
[----:B------:R-:W-:Y:S02]  /*2de0*/  ISETP.EQ.OR P0, PT, RZ, UR4, P1 ;  /* 0x00000004ff007c0c */ /* 0x000fe40008f02670 */
[----:B------:R-:W-:-:S04]  /*2df0*/  IADD3 R12, PT, PT, R18, 0x1, RZ ;  /* 0x00000001120c7810 */ /* 0x000fc80007ffe0ff */
[----:B------:R-:W-:-:S07]  /*2e00*/  ISETP.EQ.OR P2, PT, R12, UR10, P1 ;  /* 0x0000000a0c007c0c */ /* 0x000fce0008f42670 */
[----:B------:R-:W-:-:S06]  /*2e10*/  @!P0 IMAD.WIDE.U32 R14, R17, 0x8, R40 ;  /* 0x00000008110e8825 */ /* 0x000fcc00078e0028 */
[----:B------:R-:W0:Y:S01]  /*2e20*/  @!P0 LDG.E.64 R14, desc[UR6][R14.64] ;  /* 0x000000060e0e8981 */ /* 0x000e22000c1e1b00 */
[----:B------:R-:W-:-:S06]  /*2e30*/  @!P2 IMAD.WIDE.U32 R12, R19, 0x8, R40 ;  /* 0x00000008130ca825 */ /* 0x000fcc00078e0028 */
[----:B------:R-:W2:Y:S01]  /*2e40*/  @!P2 LDG.E.64 R12, desc[UR6][R12.64] ;  /* 0x000000060c0ca981 */ /* 0x000ea2000c1e1b00 */
[----:B------:R-:W-:Y:S01]  /*2e50*/  IADD3 R27, PT, PT, R18, 0x2, RZ ;  /* 0x00000002121b7810 */ /* 0x000fe20007ffe0ff */
[----:B0-----:R-:W-:Y:S01]  /*2e60*/  @!P0 FADD.FTZ R10, R10, R14 ;  /* 0x0000000e0a0a8221 */ /* 0x001fe20000010000 */
[----:B------:R-:W-:Y:S02]  /*2e70*/  @!P0 FADD.FTZ R11, R11, R15 ;  /* 0x0000000f0b0b8221 */ /* 0x000fe40000010000 */
[----:B------:R-:W-:Y:S02]  /*2e80*/  ISETP.EQ.OR P0, PT, R27, UR10, P1 ;  /* 0x0000000a1b007c0c */ /* 0x000fe40008f02670 */
[----:B------:R-:W-:Y:S01]  /*2e90*/  IADD3 R27, PT, PT, R18, 0x3, RZ ;  /* 0x00000003121b7810 */ /* 0x000fe20007ffe0ff */
[----:B--2---:R-:W-:Y:S01]  /*2ea0*/  @!P2 FADD.FTZ R10, R10, R12 ;  /* 0x0000000c0a0aa221 */ /* 0x004fe20000010000 */
[----:B------:R-:W-:Y:S02]  /*2eb0*/  @!P2 FADD.FTZ R11, R11, R13 ;  /* 0x0000000d0b0ba221 */ /* 0x000fe40000010000 */
[----:B------:R-:W-:-:S07]  /*2ec0*/  ISETP.EQ.OR P2, PT, R27, UR10, P1 ;  /* 0x0000000a1b007c0c */ /* 0x000fce0008f42670 */
[----:B------:R-:W-:-:S06]  /*2ed0*/  @!P0 IMAD.WIDE.U32 R14, R25, 0x8, R40 ;  /* 0x00000008190e8825 */ /* 0x000fcc00078e0028 */
[----:B------:R-:W2:Y:S01]  /*2ee0*/  @!P0 LDG.E.64 R14, desc[UR6][R14.64] ;  /* 0x000000060e0e8981 */ /* 0x000ea2000c1e1b00 */
[----:B------:R-:W-:-:S06]  /*2ef0*/  @!P2 IMAD.WIDE.U32 R12, R26, 0x8, R40 ;  /* 0x000000081a0ca825 */ /* 0x000fcc00078e0028 */
[----:B------:R-:W3:Y:S01]  /*2f00*/  @!P2 LDG.E.64 R12, desc[UR6][R12.64] ;  /* 0x000000060c0ca981 */ /* 0x000ee2000c1e1b00 */
[----:B------:R-:W-:Y:S01]  /*2f10*/  IADD3 R27, PT, PT, R18, 0x4, RZ ;  /* 0x00000004121b7810 */ /* 0x000fe20007ffe0ff */
[----:B--2---:R-:W-:Y:S01]  /*2f20*/  @!P0 FADD.FTZ R10, R10, R14 ;  /* 0x0000000e0a0a8221 */ /* 0x004fe20000010000 */
[----:B------:R-:W-:Y:S02]  /*2f30*/  @!P0 FADD.FTZ R11, R11, R15 ;  /* 0x0000000f0b0b8221 */ /* 0x000fe40000010000 */
[----:B------:R-:W-:Y:S02]  /*2f40*/  ISETP.EQ.OR P0, PT, R27, UR10, P1 ;  /* 0x0000000a1b007c0c */ /* 0x000fe40008f02670 */
[----:B------:R-:W-:Y:S01]  /*2f50*/  IADD3 R27, PT, PT, R18, 0x5, RZ ;  /* 0x00000005121b7810 */ /* 0x000fe20007ffe0ff */
[----:B---3--:R-:W-:Y:S01]  /*2f60*/  @!P2 FADD.FTZ R10, R10, R12 ;  /* 0x0000000c0a0aa221 */ /* 0x008fe20000010000 */
        /* <DEDUP_REMOVED lines=19> */
[----:B------:R-:W-:Y:S01]  /*30a0*/  UIADD3 UR4, UPT, UPT, UR4, 0x8, URZ ;  /* 0x0000000804047890 */ /* 0x000fe2000fffe0ff */
[C---:B------:R-:W-:Y:S02]  /*30b0*/  LEA R17, R3.reuse, R17, 0x3 ;  /* 0x0000001103117211 */ /* 0x040fe400078e18ff */
[C---:B------:R-:W-:Y:S02]  /*30c0*/  LEA R19, R3.reuse, R19, 0x3 ;  /* 0x0000001303137211 */ /* 0x040fe400078e18ff */
[C---:B------:R-:W-:Y:S02]  /*30d0*/  LEA R25, R3.reuse, R25, 0x3 ;  /* 0x0000001903197211 */ /* 0x040fe400078e18ff */
[C---:B------:R-:W-:Y:S02]  /*30e0*/  LEA R26, R3.reuse, R26, 0x3 ;  /* 0x0000001a031a7211 */ /* 0x040fe400078e18ff */
[----:B------:R-:W-:-:S02]  /*30f0*/  LEA R23, R3, R23, 0x3 ;  /* 0x0000001703177211 */ /* 0x000fc400078e18ff */
[C---:B------:R-:W-:Y:S02]  /*3100*/  LEA R24, R3.reuse, R24, 0x3 ;  /* 0x0000001803187211 */ /* 0x040fe400078e18ff */
[C---:B------:R-:W-:Y:S02]  /*3110*/  LEA R21, R3.reuse, R21, 0x3 ;  /* 0x0000001503157211 */ /* 0x040fe400078e18ff */
[----:B------:R-:W-:Y:S01]  /*3120*/  LEA R22, R3, R22, 0x3 ;  /* 0x0000001603167211 */ /* 0x000fe200078e18ff */
[----:B--2---:R-:W-:Y:S01]  /*3130*/  @!P0 FADD.FTZ R10, R10, R14 ;  /* 0x0000000e0a0a8221 */ /* 0x004fe20000010000 */
[----:B------:R-:W-:Y:S01]  /*3140*/  @!P0 FADD.FTZ R11, R11, R15 ;  /* 0x0000000f0b0b8221 */ /* 0x000fe20000010000 */
[----:B------:R-:W-:Y:S02]  /*3150*/  ISETP.NE.AND P0, PT, R18, R16, PT ;  /* 0x000000101200720c */ /* 0x000fe40003f05270 */
[----:B---3--:R-:W-:Y:S01]  /*3160*/  @!P2 FADD.FTZ R10, R10, R12 ;  /* 0x0000000c0a0aa221 */ /* 0x008fe20000010000 */
[----:B------:R-:W-:-:S10]  /*3170*/  @!P2 FADD.FTZ R11, R11, R13 ;  /* 0x0000000d0b0ba221 */ /* 0x000fd40000010000 */
[----:B------:R-:W-:Y:S05]  /*3180*/  @P0 BRA `(.L_x_51) ;  /* 0xfffffffc00140947 */ /* 0x000fea000383ffff */
[----:B------:R-:W-:-:S07]  /*3190*/  MOV R21, R16 ;  /* 0x0000001000157202 */ /* 0x000fce0000000f00 */
.L_x_50:
[----:B--2---:R-:W-:-:S13]  /*31a0*/  LOP3.LUT P0, R12, R20, 0x7, RZ, 0xc0, !PT ;  /* 0x00000007140c7812 */ /* 0x004fda000780c0ff */
[----:B------:R-:W-:Y:S05]  /*31b0*/  @!P0 BRA `(.L_x_47) ;  /* 0x0000000000f08947 */ /* 0x000fea0003800000 */
[----:B------:R-:W-:Y:S02]  /*31c0*/  IADD3 R12, PT, PT, R12, -0x1, RZ ;  /* 0xffffffff0c0c7810 */ /* 0x000fe40007ffe0ff */
[----:B------:R-:W-:Y:S02]  /*31d0*/  LOP3.LUT P0, R22, R20, 0x3, RZ, 0xc0, !PT ;  /* 0x0000000314167812 */ /* 0x000fe4000780c0ff */
[----:B------:R-:W-:-:S13]  /*31e0*/  ISETP.GE.U32.AND P2, PT, R12, 0x3, PT ;  /* 0x000000030c00780c */ /* 0x000fda0003f46070 */
[----:B------:R-:W-:Y:S05]  /*31f0*/  @!P2 BRA `(.L_x_52) ;  /* 0x000000000070a947 */ /* 0x000fea0003800000 */
[C---:B------:R-:W-:Y:S02]  /*3200*/  IADD3 R15, PT, PT, R21.reuse, 0x1, RZ ;  /* 0x00000001150f7810 */ /* 0x040fe40007ffe0ff */
[C---:B------:R-:W-:Y:S02]  /*3210*/  ISETP.EQ.OR P2, PT, R21.reuse, UR10, P1 ;  /* 0x0000000a15007c0c */ /* 0x040fe40008f42670 */
[----:B-1----:R-:W-:Y:S02]  /*3220*/  IADD3 R17, PT, PT, R21, 0x2, RZ ;  /* 0x0000000215117810 */ /* 0x002fe40007ffe0ff */
[----:B------:R-:W-:Y:S02]  /*3230*/  ISETP.EQ.OR P3, PT, R15, UR10, P1 ;  /* 0x0000000a0f007c0c */ /* 0x000fe40008f62670 */
[----:B------:R-:W-:Y:S02]  /*3240*/  IADD3 R19, PT, PT, R21, 0x3, RZ ;  /* 0x0000000315137810 */ /* 0x000fe40007ffe0ff */
[----:B------:R-:W-:-:S02]  /*3250*/  ISETP.EQ.OR P4, PT, R17, UR10, P1 ;  /* 0x0000000a11007c0c */ /* 0x000fc40008f82670 */
[----:B------:R-:W-:-:S03]  /*3260*/  ISETP.EQ.OR P5, PT, R19, UR10, P1 ;  /* 0x0000000a13007c0c */ /* 0x000fc60008fa2670 */
[----:B------:R-:W-:-:S04]  /*3270*/  @!P2 IMAD R13, R21, R3, R0 ;  /* 0x00000003150da224 */ /* 0x000fc800078e0200 */
[----:B------:R-:W-:Y:S02]  /*3280*/  @!P3 IMAD R15, R15, R3, R0 ;  /* 0x000000030f0fb224 */ /* 0x000fe400078e0200 */
[----:B------:R-:W-:-:S04]  /*3290*/  @!P2 IMAD.WIDE.U32 R12, R13, 0x8, R40 ;  /* 0x000000080d0ca825 */ /* 0x000fc800078e0028 */
[-C--:B------:R-:W-:Y:S02]  /*32a0*/  @!P4 IMAD R17, R17, R3.reuse, R0 ;  /* 0x000000031111c224 */ /* 0x080fe400078e0200 */
[----:B------:R-:W-:Y:S01]  /*32b0*/  @!P3 IMAD.WIDE.U32 R14, R15, 0x8, R40 ;  /* 0x000000080f0eb825 */ /* 0x000fe200078e0028 */
[----:B------:R-:W0:Y:S03]  /*32c0*/  @!P2 LDG.E.64 R12, desc[UR6][R12.64] ;  /* 0x000000060c0ca981 */ /* 0x000e26000c1e1b00 */
[----:B------:R-:W-:Y:S02]  /*32d0*/  @!P5 IMAD R19, R19, R3, R0 ;  /* 0x000000031313d224 */ /* 0x000fe400078e0200 */
[--C-:B---3--:R-:W-:Y:S01]  /*32e0*/  @!P4 IMAD.WIDE.U32 R16, R17, 0x8, R40.reuse ;  /* 0x000000081110c825 */ /* 0x108fe200078e0028 */
[----:B------:R-:W2:Y:S03]  /*32f0*/  @!P3 LDG.E.64 R14, desc[UR6][R14.64] ;  /* 0x000000060e0eb981 */ /* 0x000ea6000c1e1b00 */
[----:B------:R-:W-:-:S02]  /*3300*/  @!P5 IMAD.WIDE.U32 R18, R19, 0x8, R40 ;  /* 0x000000081312d825 */ /* 0x000fc400078e0028 */
[----:B------:R-:W3:Y:S04]  /*3310*/  @!P4 LDG.E.64 R16, desc[UR6][R16.64] ;  /* 0x000000061010c981 */ /* 0x000ee8000c1e1b00 */
[----:B------:R-:W4:Y:S01]  /*3320*/  @!P5 LDG.E.64 R18, desc[UR6][R18.64] ;  /* 0x000000061212d981 */ /* 0x000f22000c1e1b00 */
[----:B------:R-:W-:Y:S01]  /*3330*/  IADD3 R21, PT, PT, R21, 0x4, RZ ;  /* 0x0000000415157810 */ /* 0x000fe20007ffe0ff */
[----:B0-----:R-:W-:Y:S01]  /*3340*/  @!P2 FADD.FTZ R10, R10, R12 ;  /* 0x0000000c0a0aa221 */ /* 0x001fe20000010000 */
[----:B------:R-:W-:-:S03]  /*3350*/  @!P2 FADD.FTZ R11, R11, R13 ;  /* 0x0000000d0b0ba221 */ /* 0x000fc60000010000 */
[----:B--2---:R-:W-:Y:S01]  /*3360*/  @!P3 FADD.FTZ R10, R10, R14 ;  /* 0x0000000e0a0ab221 */ /* 0x004fe20000010000 */
[----:B------:R-:W-:-:S03]  /*3370*/  @!P3 FADD.FTZ R11, R11, R15 ;  /* 0x0000000f0b0bb221 */ /* 0x000fc60000010000 */
[----:B---3--:R-:W-:Y:S01]  /*3380*/  @!P4 FADD.FTZ R10, R10, R16 ;  /* 0x000000100a0ac221 */ /* 0x008fe20000010000 */
[----:B------:R-:W-:-:S03]  /*3390*/  @!P4 FADD.FTZ R11, R11, R17 ;  /* 0x000000110b0bc221 */ /* 0x000fc60000010000 */
[----:B----4-:R-:W-:Y:S01]  /*33a0*/  @!P5 FADD.FTZ R10, R10, R18 ;  /* 0x000000120a0ad221 */ /* 0x010fe20000010000 */
[----:B------:R-:W-:-:S07]  /*33b0*/  @!P5 FADD.FTZ R11, R11, R19 ;  /* 0x000000130b0bd221 */ /* 0x000fce0000010000 */
.L_x_52:
[----:B------:R-:W-:Y:S05]  /*33c0*/  @!P0 BRA `(.L_x_47) ;  /* 0x00000000006c8947 */ /* 0x000fea0003800000 */
[----:B------:R-:W-:Y:S02]  /*33d0*/  ISETP.NE.AND P0, PT, R22, 0x1, PT ;  /* 0x000000011600780c */ /* 0x000fe40003f05270 */
[----:B------:R-:W-:-:S11]  /*33e0*/  LOP3.LUT R20, R20, 0x1, RZ, 0xc0, !PT ;  /* 0x0000000114147812 */ /* 0x000fd600078ec0ff */
[----:B------:R-:W-:Y:S05]  /*33f0*/  @!P0 BRA `(.L_x_53) ;  /* 0x0000000000388947 */ /* 0x000fea0003800000 */
[C---:B------:R-:W-:Y:S02]  /*3400*/  IADD3 R15, PT, PT, R21.reuse, 0x1, RZ ;  /* 0x00000001150f7810 */ /* 0x040fe40007ffe0ff */
[----:B------:R-:W-:Y:S02]  /*3410*/  ISETP.EQ.OR P2, PT, R21, UR10, P1 ;  /* 0x0000000a15007c0c */ /* 0x000fe40008f42670 */
[----:B------:R-:W-:-:S11]  /*3420*/  ISETP.EQ.OR P0, PT, R15, UR10, P1 ;  /* 0x0000000a0f007c0c */ /* 0x000fd60008f02670 */
[-CC-:B------:R-:W-:Y:S02]  /*3430*/  @!P2 IMAD R13, R21, R3.reuse, R0.reuse ;  /* 0x00000003150da224 */ /* 0x180fe400078e0200 */
[----:B------:R-:W-:Y:S02]  /*3440*/  @!P0 IMAD R15, R15, R3, R0 ;  /* 0x000000030f0f8224 */ /* 0x000fe400078e0200 */
[----:B------:R-:W-:-:S04]  /*3450*/  @!P2 IMAD.WIDE.U32 R12, R13, 0x8, R40 ;  /* 0x000000080d0ca825 */ /* 0x000fc800078e0028 */
[----:B------:R-:W-:Y:S02]  /*3460*/  @!P0 IMAD.WIDE.U32 R14, R15, 0x8, R40 ;  /* 0x000000080f0e8825 */ /* 0x000fe400078e0028 */
[----:B------:R-:W0:Y:S04]  /*3470*/  @!P2 LDG.E.64 R12, desc[UR6][R12.64] ;  /* 0x000000060c0ca981 */ /* 0x000e28000c1e1b00 */
[----:B------:R-:W2:Y:S01]  /*3480*/  @!P0 LDG.E.64 R14, desc[UR6][R14.64] ;  /* 0x000000060e0e8981 */ /* 0x000ea2000c1e1b00 */
[----:B------:R-:W-:Y:S01]  /*3490*/  IADD3 R21, PT, PT, R21, 0x2, RZ ;  /* 0x0000000215157810 */ /* 0x000fe20007ffe0ff */
[----:B0--3--:R-:W-:Y:S01]  /*34a0*/  @!P2 FADD.FTZ R10, R10, R12 ;  /* 0x0000000c0a0aa221 */ /* 0x009fe20000010000 */
[----:B------:R-:W-:-:S03]  /*34b0*/  @!P2 FADD.FTZ R11, R11, R13 ;  /* 0x0000000d0b0ba221 */ /* 0x000fc60000010000 */
[----:B--2---:R-:W-:Y:S01]  /*34c0*/  @!P0 FADD.FTZ R10, R10, R14 ;  /* 0x0000000e0a0a8221 */ /* 0x004fe20000010000 */
[----:B------:R-:W-:-:S07]  /*34d0*/  @!P0 FADD.FTZ R11, R11, R15 ;  /* 0x0000000f0b0b8221 */ /* 0x000fce0000010000 */
.L_x_53:
[----:B------:R-:W-:Y:S01]  /*34e0*/  ISETP.EQ.OR P0, PT, R21, UR10, P1 ;  /* 0x0000000a15007c0c */ /* 0x000fe20008f02670 */
[----:B------:R-:W-:Y:S03]  /*34f0*/  BSSY.RECONVERGENT B0, `(.L_x_47) ;  /* 0x0000008000007945 */ /* 0x000fe60003800200 */
[----:B------:R-:W-:-:S13]  /*3500*/  ISETP.NE.U32.OR P0, PT, R20, 0x1, P0 ;  /* 0x000000011400780c */ /* 0x000fda0000705470 */
[----:B------:R-:W-:Y:S05]  /*3510*/  @P0 BRA `(.L_x_54) ;  /* 0x0000000000140947 */ /* 0x000fea0003800000 */
[----:B------:R-:W-:-:S04]  /*3520*/  IMAD R13, R3, R21, R0 ;  /* 0x00000015030d7224 */ /* 0x000fc800078e0200 */
[----:B------:R-:W-:-:S06]  /*3530*/  IMAD.WIDE.U32 R12, R13, 0x8, R40 ;  /* 0x000000080d0c7825 */ /* 0x000fcc00078e0028 */
[----:B------:R-:W0:Y:S02]  /*3540*/  LDG.E.64 R12, desc[UR6][R12.64] ;  /* 0x000000060c0c7981 */ /* 0x000e24000c1e1b00 */
[----:B0--3--:R-:W-:Y:S01]  /*3550*/  FADD.FTZ R10, R10, R12 ;  /* 0x0000000c0a0a7221 */ /* 0x009fe20000010000 */
[----:B------:R-:W-:-:S07]  /*3560*/  FADD.FTZ R11, R11, R13 ;  /* 0x0000000d0b0b7221 */ /* 0x000fce0000010000 */
.L_x_54:
[----:B------:R-:W-:Y:S05]  /*3570*/  BSYNC.RECONVERGENT B0 ;  /* 0x0000000000007941 */ /* 0x000fea0003800200 */
.L_x_47:
[----:B------:R-:W4:Y:S01]  /*3580*/  S2UR UR5, SR_CgaCtaId ;  /* 0x00000000000579c3 */ /* 0x000f220000008800 */
[----:B------:R-:W-:Y:S01]  /*3590*/  UMOV UR4, 0x400 ;  /* 0x0000040000047882 */ /* 0x000fe20000000000 */
[----:B--2---:R-:W-:Y:S01]  /*35a0*/  LOP3.LUT R14, R5, 0xffff, RZ, 0xc0, !PT ;  /* 0x0000ffff050e7812 */ /* 0x004fe200078ec0ff */
[----:B------:R-:W2:Y:S01]  /*35b0*/  LDCU.64 UR12, c[0x0][0x400] ;  /* 0x00008000ff0c77ac */ /* 0x000ea20008000a00 */
[C---:B------:R-:W-:Y:S02]  /*35c0*/  PRMT R18, R36.reuse, 0x7632, R18 ;  /* 0x0000763224127816 */ /* 0x040fe40000000012 */
[----:B------:R-:W-:Y:S01]  /*35d0*/  SHF.L.U32 R36, R36, 0x10, RZ ;  /* 0x0000001024247819 */ /* 0x000fe200000006ff */
[----:B------:R-:W-:Y:S01]  /*35e0*/  IMAD R14, R14, 0x13b2, RZ ;  /* 0x000013b20e0e7824 */ /* 0x000fe200078e02ff */
[----:B---3--:R-:W3:Y:S01]  /*35f0*/  LDC R16, c[0x0][0x41c] ;  /* 0x00010700ff107b82 */ /* 0x008ee20000000800 */
[----:B------:R-:W-:-:S03]  /*3600*/  SHF.L.U32 R18, R18, 0x10, RZ ;  /* 0x0000001012127819 */ /* 0x000fc600000006ff */
[----:B------:R-:W-:Y:S01]  /*3610*/  SHF.R.U32.HI R15, RZ, 0x10, R14 ;  /* 0x00000010ff0f7819 */ /* 0x000fe2000001160e */
[----:B----4-:R-:W-:Y:S01]  /*3620*/  ULEA UR4, UR5, UR4, 0x18 ;  /* 0x0000000405047291 */ /* 0x010fe2000f8ec0ff */
[----:B------:R-:W4:Y:S03]  /*3630*/  LDCU.U8 UR5, c[0x0][0x414] ;  /* 0x00008280ff0577ac */ /* 0x000f260008000000 */
[----:B---3--:R-:W-:-:S05]  /*3640*/  IMAD R16, R16, UR10, R15 ;  /* 0x0000000a10107c24 */ /* 0x008fca000f8e020f */
[----:B------:R0:W-:Y:S01]  /*3650*/  @!P1 STS.64 [UR4+0x80], R10 ;  /* 0x0000800aff009988 */ /* 0x0001e20008000a04 */
[----:B------:R-:W-:Y:S01]  /*3660*/  BAR.SYNC.DEFER_BLOCKING 0x0 ;  /* 0x0000000000007b1d */ /* 0x000fe20000010000 */
[----:B--2---:R-:W-:Y:S02]  /*3670*/  ISETP.GE.U32.AND P0, PT, R16, UR12, PT ;  /* 0x0000000c10007c0c */ /* 0x004fe4000bf06070 */
[C---:B0-----:R-:W-:Y:S01]  /*3680*/  PRMT R11, R37.reuse, 0x7632, R11 ;  /* 0x00007632250b7816 */ /* 0x041fe2000000000b */
[----:B----4-:R-:W-:Y:S01]  /*3690*/  UISETP.NE.AND UP0, UPT, UR5, URZ, UPT ;  /* 0x000000ff0500728c */ /* 0x010fe2000bf05270 */
[----:B------:R-:W-:Y:S02]  /*36a0*/  SHF.L.U32 R37, R37, 0x10, RZ ;  /* 0x0000001025257819 */ /* 0x000fe400000006ff */
[----:B------:R-:W-:Y:S02]  /*36b0*/  SHF.L.U32 R11, R11, 0x10, RZ ;  /* 0x000000100b0b7819 */ /* 0x000fe400000006ff */
[----:B------:R-:W-:Y:S01]  /*36c0*/  SHF.R.S32.HI R10, RZ, 0x1f, R16 ;  /* 0x0000001fff0a7819 */ /* 0x000fe20000011410 */
[----:B------:R-:W-:-:S03]  /*36d0*/  FADD.FTZ R37, R37, -UR11 ;  /* 0x8000000b25257e21 */ /* 0x000fc60008010000 */
[----:B------:R-:W-:Y:S01]  /*36e0*/  ISETP.GE.AND.EX P0, PT, R10, UR13, PT, P0 ;  /* 0x0000000d0a007c0c */ /* 0x000fe2000bf06300 */
[----:B------:R-:W-:Y:S01]  /*36f0*/  FMUL.FTZ R37, R37, UR8 ;  /* 0x0000000825257c20 */ /* 0x000fe20008410000 */
[----:B------:R-:W0:Y:S01]  /*3700*/  LDS.64 R12, [UR4+0x80] ;  /* 0x00008004ff0c7984 */ /* 0x000e220008000a00 */
[----:B------:R-:W0:Y:S02]  /*3710*/  LDCU UR4, c[0x0][0x42c] ;  /* 0x00008580ff0477ac */ /* 0x000e240008000800 */
[----:B0-----:R-:W-:Y:S01]  /*3720*/  FMUL.FTZ R14, R12, UR4 ;  /* 0x000000040c0e7c20 */ /* 0x001fe20008410000 */
[----:B------:R-:W-:Y:S01]  /*3730*/  FMUL.FTZ R15, R13, UR4 ;  /* 0x000000040d0f7c20 */ /* 0x000fe20008410000 */
[----:B------:R-:W-:-:S03]  /*3740*/  FADD.FTZ R12, R11, -UR11 ;  /* 0x8000000b0b0c7e21 */ /* 0x000fc60008010000 */
[----:B------:R-:W-:Y:S01]  /*3750*/  FFMA.FTZ R11, R14, R37, R15 ;  /* 0x000000250e0b7223 */ /* 0x000fe2000001000f */
[----:B------:R-:W-:Y:S01]  /*3760*/  FMUL.FTZ R12, R12, UR8 ;  /* 0x000000080c0c7c20 */ /* 0x000fe20008410000 */
[----:B------:R-:W-:Y:S06]  /*3770*/  BRA.U !UP0, `(.L_x_55) ;  /* 0x0000000108487547 */ /* 0x000fec000b800000 */
[----:B------:R-:W-:Y:S01]  /*3780*/  FFMA.FTZ R13, R9, R12, R7 ;  /* 0x0000000c090d7223 */ /* 0x000fe20000010007 */
[----:B-1----:R-:W-:-:S03]  /*3790*/  FFMA.FTZ R17, R8, R37, R6 ;  /* 0x0000002508117223 */ /* 0x002fc60000010006 */
        /* <DEDUP_REMOVED lines=16> */
.L_x_55:
[----:B------:R-:W-:Y:S01]  /*38a0*/  FFMA.FTZ R12, R14, R12, R15 ;  /* 0x0000000c0e0c7223 */ /* 0x000fe2000001000f */
[----:B------:R-:W-:Y:S01]  /*38b0*/  BSSY.RECONVERGENT B0, `(.L_x_56) ;  /* 0x0000014000007945 */ /* 0x000fe20003800200 */
[C---:B-1----:R-:W-:Y:S01]  /*38c0*/  PRMT R17, R35.reuse, 0x7632, R17 ;  /* 0x0000763223117816 */ /* 0x042fe20000000011 */
[----:B------:R-:W-:Y:S01]  /*38d0*/  FFMA.FTZ R36, R8, R36, -R11 ;  /* 0x0000002408247223 */ /* 0x000fe2000001080b */
[----:B------:R-:W-:Y:S01]  /*38e0*/  SHF.L.U32 R35, R35, 0x10, RZ ;  /* 0x0000001023237819 */ /* 0x000fe200000006ff */
[----:B------:R-:W-:Y:S01]  /*38f0*/  FFMA.FTZ R18, R9, R18, -R12 ;  /* 0x0000001209127223 */ /* 0x000fe2000001080c */
[----:B------:R-:W-:Y:S06]  /*3900*/  @P0 BRA `(.L_x_57) ;  /* 0x0000000000380947 */ /* 0x000fec0003800000 */
[----:B------:R-:W0:Y:S01]  /*3910*/  LDCU.64 UR14, c[0x0][0x3f8] ;  /* 0x00007f00ff0e77ac */ /* 0x000e220008000a00 */
[----:B------:R-:W-:Y:S01]  /*3920*/  MOV R11, R45 ;  /* 0x0000002d000b7202 */ /* 0x000fe20000000f00 */
[----:B------:R-:W-:Y:S01]  /*3930*/  FMUL.FTZ R19, R36, UR8 ;  /* 0x0000000824137c20 */ /* 0x000fe20008410000 */
[----:B------:R-:W-:Y:S01]  /*3940*/  FMUL.FTZ R18, R18, UR8 ;  /* 0x0000000812127c20 */ /* 0x000fe20008410000 */
[----:B------:R-:W1:Y:S01]  /*3950*/  LDCU.64 UR4, c[0x0][0x380] ;  /* 0x00007000ff0477ac */ /* 0x000e620008000a00 */
[----:B0-----:R-:W-:Y:S01]  /*3960*/  IMAD R13, R10, UR14, RZ ;  /* 0x0000000e0a0d7c24 */ /* 0x001fe2000f8e02ff */
[----:B------:R-:W-:-:S03]  /*3970*/  MOV R10, R42 ;  /* 0x0000002a000a7202 */ /* 0x000fc60000000f00 */
[C---:B------:R-:W-:Y:S02]  /*3980*/  IMAD R13, R16.reuse, UR15, R13 ;  /* 0x0000000f100d7c24 */ /* 0x040fe4000f8e020d */
[----:B------:R-:W-:-:S03]  /*3990*/  IMAD.WIDE.U32 R10, R16, UR14, R10 ;  /* 0x0000000e100a7c25 */ /* 0x000fc6000f8e000a */
[----:B-1----:R-:W-:Y:S02]  /*39a0*/  LEA R12, P0, R10, UR4, 0x1 ;  /* 0x000000040a0c7c11 */ /* 0x002fe4000f8008ff */
[----:B------:R-:W-:Y:S02]  /*39b0*/  IADD3 R13, PT, PT, R11, R13, RZ ;  /* 0x0000000d0b0d7210 */ /* 0x000fe40007ffe0ff */
[----:B------:R-:W-:Y:S02]  /*39c0*/  F2FP.BF16.F32.PACK_AB R11, R18, R19 ;  /* 0x00000013120b723e */ /* 0x000fe400000010ff */
[----:B------:R-:W-:-:S05]  /*39d0*/  LEA.HI.X R13, R10, UR5, R13, 0x1, P0 ;  /* 0x000000050a0d7c11 */ /* 0x000fca00080f0c0d */
[----:B------:R0:W-:Y:S02]  /*39e0*/  STG.E desc[UR6][R12.64], R11 ;  /* 0x0000000b0c007986 */ /* 0x0001e4000c101906 */
.L_x_57:
[----:B------:R-:W-:Y:S05]  /*39f0*/  BSYNC.RECONVERGENT B0 ;  /* 0x0000000000007941 */ /* 0x000fea0003800200 */
.L_x_56:
[----:B------:R-:W-:Y:S01]  /*3a00*/  PRMT R10, R33, 0x7632, R10 ;  /* 0x00007632210a7816 */ /* 0x000fe2000000000a */
[----:B------:R-:W-:Y:S01]  /*3a10*/  FADD.FTZ R27, R35, -UR11 ;  /* 0x8000000b231b7e21 */ /* 0x000fe20008010000 */
[C---:B0-----:R-:W-:Y:S02]  /*3a20*/  PRMT R11, R30.reuse, 0x7632, R11 ;  /* 0x000076321e0b7816 */ /* 0x041fe4000000000b */
[----:B------:R-:W-:Y:S01]  /*3a30*/  SHF.L.U32 R17, R17, 0x10, RZ ;  /* 0x0000001011117819 */ /* 0x000fe200000006ff */
[----:B------:R-:W-:Y:S01]  /*3a40*/  FMUL.FTZ R27, R27, UR8 ;  /* 0x000000081b1b7c20 */ /* 0x000fe20008410000 */
[----:B------:R-:W-:Y:S02]  /*3a50*/  SHF.L.U32 R33, R33, 0x10, RZ ;  /* 0x0000001021217819 */ /* 0x000fe400000006ff */
[----:B------:R-:W-:Y:S01]  /*3a60*/  SHF.L.U32 R30, R30, 0x10, RZ ;  /* 0x000000101e1e7819 */ /* 0x000fe200000006ff */
[----:B------:R-:W-:Y:S01]  /*3a70*/  FADD.FTZ R17, R17, -UR11 ;  /* 0x8000000b11117e21 */ /* 0x000fe20008010000 */
[----:B------:R-:W-:Y:S01]  /*3a80*/  SHF.L.U32 R10, R10, 0x10, RZ ;  /* 0x000000100a0a7819 */ /* 0x000fe200000006ff */
[----:B------:R-:W-:Y:S01]  /*3a90*/  FADD.FTZ R21, R33, -UR11 ;  /* 0x8000000b21157e21 */ /* 0x000fe20008010000 */
[----:B------:R-:W-:Y:S01]  /*3aa0*/  SHF.L.U32 R11, R11, 0x10, RZ ;  /* 0x000000100b0b7819 */ /* 0x000fe200000006ff */
[----:B------:R-:W-:Y:S01]  /*3ab0*/  FADD.FTZ R19, R30, -UR11 ;  /* 0x8000000b1e137e21 */ /* 0x000fe20008010000 */
[----:B------:R-:W-:Y:S01]  /*3ac0*/  FMUL.FTZ R30, R17, UR8 ;  /* 0x00000008111e7c20 */ /* 0x000fe20008410000 */
[----:B------:R-:W-:Y:S01]  /*3ad0*/  FADD.FTZ R10, R10, -UR11 ;  /* 0x8000000b0a0a7e21 */ /* 0x000fe20008010000 */
[C---:B------:R-:W-:Y:S01]  /*3ae0*/  IADD3 R13, PT, PT, R16.reuse, 0x20, RZ ;  /* 0x00000020100d7810 */ /* 0x040fe20007ffe0ff */
[----:B------:R-:W-:Y:S01]  /*3af0*/  FADD.FTZ R11, R11, -UR11 ;  /* 0x8000000b0b0b7e21 */ /* 0x000fe20008010000 */
[----:B------:R-:W-:Y:S01]  /*3b00*/  IADD3 R17, PT, PT, R16, 0x40, RZ ;  /* 0x0000004010117810 */ /* 0x000fe20007ffe0ff */
[----:B------:R-:W-:Y:S01]  /*3b10*/  FMUL.FTZ R21, R21, UR8 ;  /* 0x0000000815157c20 */ /* 0x000fe20008410000 */
[----:B------:R-:W-:Y:S01]  /*3b20*/  FMUL.FTZ R19, R19, UR8 ;  /* 0x0000000813137c20 */ /* 0x000fe20008410000 */
[----:B------:R-:W-:Y:S01]  /*3b30*/  FMUL.FTZ R20, R10, UR8 ;  /* 0x000000080a147c20 */ /* 0x000fe20008410000 */
[----:B------:R-:W-:Y:S01]  /*3b40*/  FMUL.FTZ R18, R11, UR8 ;  /* 0x000000080b127c20 */ /* 0x000fe20008410000 */
[----:B------:R-:W-:Y:S01]  /*3b50*/  PRMT R26, R34, 0x7632, R26 ;  /* 0x00007632221a7816 */ /* 0x000fe2000000001a */
[--C-:B------:R-:W-:Y:S01]  /*3b60*/  FFMA.FTZ R11, R14, R27, R15.reuse ;  /* 0x0000001b0e0b7223 */ /* 0x100fe2000001000f */
[----:B------:R-:W-:Y:S01]  /*3b70*/  IADD3 R16, PT, PT, R16, 0x60, RZ ;  /* 0x0000006010107810 */ /* 0x000fe20007ffe0ff */
[C-C-:B------:R-:W-:Y:S01]  /*3b80*/  FFMA.FTZ R12, R14.reuse, R30, R15.reuse ;  /* 0x0000001e0e0c7223 */ /* 0x140fe2000001000f */
[----:B------:R-:W-:Y:S01]  /*3b90*/  ISETP.GE.U32.AND P1, PT, R13, UR12, PT ;  /* 0x0000000c0d007c0c */ /* 0x000fe2000bf26070 */
[C-C-:B------:R-:W-:Y:S01]  /*3ba0*/  FFMA.FTZ R23, R14.reuse, R21, R15.reuse ;  /* 0x000000150e177223 */ /* 0x140fe2000001000f */
[----:B------:R-:W-:Y:S01]  /*3bb0*/  ISETP.GE.U32.AND P2, PT, R17, UR12, PT ;  /* 0x0000000c11007c0c */ /* 0x000fe2000bf46070 */
[C---:B------:R-:W-:Y:S01]  /*3bc0*/  FFMA.FTZ R24, R14.reuse, R20, R15 ;  /* 0x000000140e187223 */ /* 0x040fe2000001000f */
[----:B------:R-:W-:Y:S01]  /*3bd0*/  SHF.R.S32.HI R10, RZ, 0x1f, R13 ;  /* 0x0000001fff0a7819 */ /* 0x000fe2000001140d */
[C---:B------:R-:W-:Y:S01]  /*3be0*/  FFMA.FTZ R25, R14.reuse, R19, R15 ;  /* 0x000000130e197223 */ /* 0x040fe2000001000f */
[----:B------:R-:W-:Y:S01]  /*3bf0*/  SHF.R.S32.HI R22, RZ, 0x1f, R17 ;  /* 0x0000001fff167819 */ /* 0x000fe20000011411 */
[----:B------:R-:W-:Y:S01]  /*3c00*/  FFMA.FTZ R14, R14, R18, R15 ;  /* 0x000000120e0e7223 */ /* 0x000fe2000001000f */
[----:B------:R-:W-:-:S02]  /*3c10*/  ISETP.GE.U32.AND P0, PT, R16, UR12, PT ;  /* 0x0000000c10007c0c */ /* 0x000fc4000bf06070 */
[----:B------:R-:W-:Y:S02]  /*3c20*/  ISETP.GE.AND.EX P1, PT, R10, UR13, PT, P1 ;  /* 0x0000000d0a007c0c */ /* 0x000fe4000bf26310 */
[----:B------:R-:W-:Y:S02]  /*3c30*/  ISETP.GE.AND.EX P2, PT, R22, UR13, PT, P2 ;  /* 0x0000000d16007c0c */ /* 0x000fe4000bf46320 */
[----:B------:R-:W-:Y:S02]  /*3c40*/  SHF.L.U32 R34, R34, 0x10, RZ ;  /* 0x0000001022227819 */ /* 0x000fe400000006ff */
[----:B------:R-:W-:Y:S01]  /*3c50*/  SHF.L.U32 R15, R26, 0x10, RZ ;  /* 0x000000101a0f7819 */ /* 0x000fe200000006ff */
[----:B------:R-:W-:Y:S08]  /*3c60*/  BRA.U !UP0, `(.L_x_58) ;  /* 0x0000000108487547 */ /* 0x000ff0000b800000 */
[----:B------:R-:W-:Y:S01]  /*3c70*/  FFMA.FTZ R26, R8, R27, R6 ;  /* 0x0000001b081a7223 */ /* 0x000fe20000010006 */
[----:B------:R-:W-:-:S03]  /*3c80*/  FFMA.FTZ R27, R9, R30, R7 ;  /* 0x0000001e091b7223 */ /* 0x000fc60000010007 */
        /* <DEDUP_REMOVED lines=8> */
[----:B0-----:R-:W-:Y:S01]  /*3d10*/  FMUL.FTZ R34, R34, R35 ;  /* 0x0000002322227220 */ /* 0x001fe20000410000 */
[----:B------:R-:W-:-:S04]  /*3d20*/  FADD.FTZ R35, -R35, 1 ;  /* 0x3f80000023237421 */ /* 0x000fc80000010100 */
[----:B------:R-:W-:Y:S01]  /*3d30*/  FFMA.FTZ R35, R26, R35, 1 ;  /* 0x3f8000001a237423 */ /* 0x000fe20000010023 */
[----:B-1----:R-:W-:Y:S01]  /*3d40*/  FADD.FTZ R41, -R40, 1 ;  /* 0x3f80000028297421 */ /* 0x002fe20000010100 */
[----:B------:R-:W-:Y:S02]  /*3d50*/  FMUL.FTZ R15, R15, R40 ;  /* 0x000000280f0f7220 */ /* 0x000fe40000410000 */
[----:B------:R-:W-:Y:S01]  /*3d60*/  FMUL.FTZ R34, R34, R35 ;  /* 0x0000002322227220 */ /* 0x000fe20000410000 */
[----:B------:R-:W-:-:S04]  /*3d70*/  FFMA.FTZ R26, R27, R41, 1 ;  /* 0x3f8000001b1a7423 */ /* 0x000fc80000010029 */
[----:B------:R-:W-:-:S07]  /*3d80*/  FMUL.FTZ R15, R15, R26 ;  /* 0x0000001a0f0f7220 */ /* 0x000fce0000410000 */
.L_x_58:
[----:B------:R-:W-:Y:S01]  /*3d90*/  BSSY.RECONVERGENT B0, `(.L_x_59) ;  /* 0x0000012000007945 */ /* 0x000fe20003800200 */
[----:B------:R-:W-:Y:S01]  /*3da0*/  FFMA.FTZ R34, R8, R34, -R11 ;  /* 0x0000002208227223 */ /* 0x000fe2000001080b */
[----:B------:R-:W-:Y:S02]  /*3db0*/  FFMA.FTZ R15, R9, R15, -R12 ;  /* 0x0000000f090f7223 */ /* 0x000fe4000001080c */
[----:B------:R-:W-:Y:S05]  /*3dc0*/  @P1 BRA `(.L_x_60) ;  /* 0x0000000000381947 */ /* 0x000fea0003800000 */
[----:B------:R-:W0:Y:S01]  /*3dd0*/  LDCU.64 UR4, c[0x0][0x3f8] ;  /* 0x00007f00ff0477ac */ /* 0x000e220008000a00 */
[----:B------:R-:W-:Y:S01]  /*3de0*/  MOV R11, R45 ;  /* 0x0000002d000b7202 */ /* 0x000fe20000000f00 */
[----:B------:R-:W-:Y:S01]  /*3df0*/  FMUL.FTZ R34, R34, UR8 ;  /* 0x0000000822227c20 */ /* 0x000fe20008410000 */
[----:B------:R-:W-:Y:S01]  /*3e00*/  FMUL.FTZ R15, R15, UR8 ;  /* 0x000000080f0f7c20 */ /* 0x000fe20008410000 */
[----:B------:R-:W1:Y:S04]  /*3e10*/  LDCU.64 UR14, c[0x0][0x380] ;  /* 0x00007000ff0e77ac */ /* 0x000e680008000a00 */
[----:B------:R-:W-:Y:S01]  /*3e20*/  F2FP.BF16.F32.PACK_AB R15, R15, R34 ;  /* 0x000000220f0f723e */ /* 0x000fe200000010ff */
[----:B0-----:R-:W-:Y:S01]  /*3e30*/  IMAD R12, R10, UR4, RZ ;  /* 0x000000040a0c7c24 */ /* 0x001fe2000f8e02ff */
[----:B------:R-:W-:-:S05]  /*3e40*/  MOV R10, R42 ;  /* 0x0000002a000a7202 */ /* 0x000fca0000000f00 */
[----:B------:R-:W-:-:S04]  /*3e50*/  IMAD.WIDE.U32 R10, R13, UR4, R10 ;  /* 0x000000040d0a7c25 */ /* 0x000fc8000f8e000a */
[----:B------:R-:W-:Y:S01]  /*3e60*/  IMAD R13, R13, UR5, R12 ;  /* 0x000000050d0d7c24 */ /* 0x000fe2000f8e020c */
[----:B-1----:R-:W-:-:S04]  /*3e70*/  LEA R12, P1, R10, UR14, 0x1 ;  /* 0x0000000e0a0c7c11 */ /* 0x002fc8000f8208ff */
[----:B------:R-:W-:-:S04]  /*3e80*/  IADD3 R13, PT, PT, R11, R13, RZ ;  /* 0x0000000d0b0d7210 */ /* 0x000fc80007ffe0ff */
[----:B------:R-:W-:-:S05]  /*3e90*/  LEA.HI.X R13, R10, UR15, R13, 0x1, P1 ;  /* 0x0000000f0a0d7c11 */ /* 0x000fca00088f0c0d */
[----:B------:R0:W-:Y:S02]  /*3ea0*/  STG.E desc[UR6][R12.64], R15 ;  /* 0x0000000f0c007986 */ /* 0x0001e4000c101906 */
.L_x_60:
[----:B------:R-:W-:Y:S05]  /*3eb0*/  BSYNC.RECONVERGENT B0 ;  /* 0x0000000000007941 */ /* 0x000fea0003800200 */
.L_x_59:
[----:B------:R-:W-:Y:S02]  /*3ec0*/  SHF.L.U32 R32, R32, 0x10, RZ ;  /* 0x0000001020207819 */ /* 0x000fe400000006ff */
[----:B------:R-:W-:Y:S01]  /*3ed0*/  SHF.L.U32 R31, R31, 0x10, RZ ;  /* 0x000000101f1f7819 */ /* 0x000fe200000006ff */
[----:B------:R-:W-:Y:S06]  /*3ee0*/  BRA.U !UP0, `(.L_x_61) ;  /* 0x0000000108487547 */ /* 0x000fec000b800000 */
[----:B------:R-:W-:Y:S01]  /*3ef0*/  FFMA.FTZ R21, R8, R21, R6 ;  /* 0x0000001508157223 */ /* 0x000fe20000010006 */
[----:B------:R-:W-:-:S03]  /*3f00*/  FFMA.FTZ R20, R9, R20, R7 ;  /* 0x0000001409147223 */ /* 0x000fc60000010007 */
[----:B------:R-:W-:Y:S01]  /*3f10*/  FMUL.FTZ R10, R21, -1.4426950216293334961 ;  /* 0xbfb8aa3b150a7820 */ /* 0x000fe20000410000 */
[----:B0-----:R-:W-:-:S05]  /*3f20*/  FMUL.FTZ R12, R20, -1.4426950216293334961 ;  /* 0xbfb8aa3b140c7820 */ /* 0x001fca0000410000 */
        /* <DEDUP_REMOVED lines=14> */
.L_x_61:
[----:B------:R-:W-:Y:S01]  /*4010*/  BSSY.RECONVERGENT B0, `(.L_x_62) ;  /* 0x0000012000007945 */ /* 0x000fe20003800200 */
[----:B------:R-:W-:Y:S01]  /*4020*/  FFMA.FTZ R23, R8, R32, -R23 ;  /* 0x0000002008177223 */ /* 0x000fe20000010817 */
[----:B0-----:R-:W-:Y:S02]  /*4030*/  FFMA.FTZ R15, R9, R31, -R24 ;  /* 0x0000001f090f7223 */ /* 0x001fe40000010818 */
[----:B------:R-:W-:Y:S05]  /*4040*/  @P2 BRA `(.L_x_63) ;  /* 0x0000000000382947 */ /* 0x000fea0003800000 */
[----:B------:R-:W0:Y:S01]  /*4050*/  LDCU.64 UR4, c[0x0][0x3f8] ;  /* 0x00007f00ff0477ac */ /* 0x000e220008000a00 */
[----:B------:R-:W-:Y:S01]  /*4060*/  MOV R10, R42 ;  /* 0x0000002a000a7202 */ /* 0x000fe20000000f00 */
[----:B------:R-:W-:Y:S01]  /*4070*/  FMUL.FTZ R20, R23, UR8 ;  /* 0x0000000817147c20 */ /* 0x000fe20008410000 */
[----:B------:R-:W-:Y:S01]  /*4080*/  MOV R11, R45 ;  /* 0x0000002d000b7202 */ /* 0x000fe20000000f00 */
[----:B------:R-:W1:Y:S01]  /*4090*/  LDCU.64 UR14, c[0x0][0x380] ;  /* 0x00007000ff0e77ac */ /* 0x000e620008000a00 */
[----:B------:R-:W-:-:S05]  /*40a0*/  FMUL.FTZ R15, R15, UR8 ;  /* 0x000000080f0f7c20 */ /* 0x000fca0008410000 */
[----:B------:R-:W-:Y:S01]  /*40b0*/  F2FP.BF16.F32.PACK_AB R15, R15, R20 ;  /* 0x000000140f0f723e */ /* 0x000fe200000010ff */
[----:B0-----:R-:W-:Y:S02]  /*40c0*/  IMAD R22, R22, UR4, RZ ;  /* 0x0000000416167c24 */ /* 0x001fe4000f8e02ff */
[----:B------:R-:W-:-:S04]  /*40d0*/  IMAD.WIDE.U32 R10, R17, UR4, R10 ;  /* 0x00000004110a7c25 */ /* 0x000fc8000f8e000a */
[----:B------:R-:W-:Y:S01]  /*40e0*/  IMAD R17, R17, UR5, R22 ;  /* 0x0000000511117c24 */ /* 0x000fe2000f8e0216 */
[----:B-1----:R-:W-:-:S04]  /*40f0*/  LEA R12, P1, R10, UR14, 0x1 ;  /* 0x0000000e0a0c7c11 */ /* 0x002fc8000f8208ff */
[----:B------:R-:W-:-:S04]  /*4100*/  IADD3 R17, PT, PT, R11, R17, RZ ;  /* 0x000000110b117210 */ /* 0x000fc80007ffe0ff */
[----:B------:R-:W-:-:S05]  /*4110*/  LEA.HI.X R13, R10, UR15, R17, 0x1, P1 ;  /* 0x0000000f0a0d7c11 */ /* 0x000fca00088f0c11 */
[----:B------:R0:W-:Y:S02]  /*4120*/  STG.E desc[UR6][R12.64], R15 ;  /* 0x0000000f0c007986 */ /* 0x0001e4000c101906 */
.L_x_63:
[----:B------:R-:W-:Y:S05]  /*4130*/  BSYNC.RECONVERGENT B0 ;  /* 0x0000000000007941 */ /* 0x000fea0003800200 */
.L_x_62:
[----:B------:R-:W-:Y:S02]  /*4140*/  SHF.L.U32 R29, R29, 0x10, RZ ;  /* 0x000000101d1d7819 */ /* 0x000fe400000006ff */
[----:B------:R-:W-:Y:S02]  /*4150*/  SHF.R.S32.HI R20, RZ, 0x1f, R16 ;  /* 0x0000001fff147819 */ /* 0x000fe40000011410 */
[----:B------:R-:W-:Y:S01]  /*4160*/  SHF.L.U32 R28, R28, 0x10, RZ ;  /* 0x000000101c1c7819 */ /* 0x000fe200000006ff */
[----:B------:R-:W-:Y:S06]  /*4170*/  BRA.U !UP0, `(.L_x_64) ;  /* 0x0000000108487547 */ /* 0x000fec000b800000 */
[----:B------:R-:W-:Y:S01]  /*4180*/  FFMA.FTZ R7, R9, R18, R7 ;  /* 0x0000001209077223 */ /* 0x000fe20000010007 */
[----:B------:R-:W-:-:S03]  /*4190*/  FFMA.FTZ R6, R8, R19, R6 ;  /* 0x0000001308067223 */ /* 0x000fc60000010006 */
[----:B0-----:R-:W-:Y:S01]  /*41a0*/  FMUL.FTZ R13, R7, -1.4426950216293334961 ;  /* 0xbfb8aa3b070d7820 */ /* 0x001fe20000410000 */
        /* <DEDUP_REMOVED lines=15> */
.L_x_64:
[----:B------:R-:W-:Y:S01]  /*42a0*/  ISETP.GE.AND.EX P0, PT, R20, UR13, PT, P0 ;  /* 0x0000000d14007c0c */ /* 0x000fe2000bf06300 */
[----:B------:R-:W-:Y:S01]  /*42b0*/  FFMA.FTZ R25, R8, R29, -R25 ;  /* 0x0000001d08197223 */ /* 0x000fe20000010819 */
[----:B------:R-:W-:Y:S01]  /*42c0*/  FFMA.FTZ R14, R9, R28, -R14 ;  /* 0x0000001c090e7223 */ /* 0x000fe2000001080e */
[----:B------:R-:W-:Y:S02]  /*42d0*/  BSSY.RECONVERGENT B0, `(.L_x_65) ;  /* 0x000000f000007945 */ /* 0x000fe40003800200 */
[----:B------:R-:W-:Y:S01]  /*42e0*/  FMUL.FTZ R9, R25, UR8 ;  /* 0x0000000819097c20 */ /* 0x000fe20008410000 */
[----:B------:R-:W-:-:S07]  /*42f0*/  FMUL.FTZ R14, R14, UR8 ;  /* 0x000000080e0e7c20 */ /* 0x000fce0008410000 */
[----:B------:R-:W-:Y:S05]  /*4300*/  @P0 BRA `(.L_x_66) ;  /* 0x00000000002c0947 */ /* 0x000fea0003800000 */
[----:B------:R-:W1:Y:S01]  /*4310*/  LDCU.64 UR4, c[0x0][0x3f8] ;  /* 0x00007f00ff0477ac */ /* 0x000e620008000a00 */
[----:B------:R-:W-:Y:S02]  /*4320*/  MOV R43, R45 ;  /* 0x0000002d002b7202 */ /* 0x000fe40000000f00 */
[----:B------:R-:W-:Y:S01]  /*4330*/  F2FP.BF16.F32.PACK_AB R9, R14, R9 ;  /* 0x000000090e09723e */ /* 0x000fe200000010ff */
[----:B------:R-:W2:Y:S01]  /*4340*/  LDCU.64 UR8, c[0x0][0x380] ;  /* 0x00007000ff0877ac */ /* 0x000ea20008000a00 */
[----:B-1----:R-:W-:Y:S02]  /*4350*/  IMAD R7, R20, UR4, RZ ;  /* 0x0000000414077c24 */ /* 0x002fe4000f8e02ff */
[----:B------:R-:W-:-:S04]  /*4360*/  IMAD.WIDE.U32 R42, R16, UR4, R42 ;  /* 0x00000004102a7c25 */ /* 0x000fc8000f8e002a */
[----:B------:R-:W-:Y:S01]  /*4370*/  IMAD R7, R16, UR5, R7 ;  /* 0x0000000510077c24 */ /* 0x000fe2000f8e0207 */
[----:B--2---:R-:W-:-:S04]  /*4380*/  LEA R6, P0, R42, UR8, 0x1 ;  /* 0x000000082a067c11 */ /* 0x004fc8000f8008ff */
[----:B------:R-:W-:-:S04]  /*4390*/  IADD3 R7, PT, PT, R43, R7, RZ ;  /* 0x000000072b077210 */ /* 0x000fc80007ffe0ff */
[----:B------:R-:W-:-:S05]  /*43a0*/  LEA.HI.X R7, R42, UR9, R7, 0x1, P0 ;  /* 0x000000092a077c11 */ /* 0x000fca00080f0c07 */
[----:B------:R1:W-:Y:S02]  /*43b0*/  STG.E desc[UR6][R6.64], R9 ;  /* 0x0000000906007986 */ /* 0x0003e4000c101906 */
.L_x_66:
[----:B------:R-:W-:Y:S05]  /*43c0*/  BSYNC.RECONVERGENT B0 ;  /* 0x0000000000007941 */ /* 0x000fea0003800200 */
.L_x_65:
[----:B------:R-:W2:Y:S01]  /*43d0*/  LDCU UR4, c[0x0][0x410] ;  /* 0x00008200ff0477ac */ /* 0x000ea20008000800 */
[----:B------:R-:W-:Y:S02]  /*43e0*/  IADD3 R38, PT, PT, R3, R38, RZ ;  /* 0x0000002603267210 */ /* 0x000fe40007ffe0ff */
[----:B------:R-:W-:Y:S01]  /*43f0*/  IADD3 R39, PT, PT, R39, 0x1, RZ ;  /* 0x0000000127277810 */ /* 0x000fe20007ffe0ff */
[----:B------:R-:W2:Y:S02]  /*4400*/  LDCU UR5, c[0x0][0x3e0] ;  /* 0x00007c00ff0577ac */ /* 0x000ea40008000800 */
[----:B--2---:R-:W-:-:S06]  /*4410*/  UIMAD UR4, UR4, UR5, URZ ;  /* 0x00000005040472a4 */ /* 0x004fcc000f8e02ff */
[----:B------:R-:W-:-:S13]  /*4420*/  ISETP.GE.AND P0, PT, R38, UR4, PT ;  /* 0x0000000426007c0c */ /* 0x000fda000bf06270 */
[----:B------:R-:W-:Y:S05]  /*4430*/  @!P0 BRA `(.L_x_67) ;  /* 0xffffffbc00508947 */ /* 0x000fea000383ffff */
.L_x_36:
[----:B------:R-:W2:Y:S01]  /*4440*/  LDC R4, c[0x0][0x370] ;  /* 0x0000dc00ff047b82 */ /* 0x000ea20000000800 */
[----:B------:R-:W-:Y:S01]  /*4450*/  ISETP.NE.AND P2, PT, R5, RZ, PT ;  /* 0x000000ff0500720c */ /* 0x000fe20003f45270 */
[----:B------:R-:W-:Y:S06]  /*4460*/  BSSY.RECONVERGENT B0, `(.L_x_68) ;  /* 0x0000011000007945 */ /* 0x000fec0003800200 */
[----:B-1----:R-:W1:Y:S08]  /*4470*/  LDC R9, c[0x0][0x374] ;  /* 0x0000dd00ff097b82 */ /* 0x002e700000000800 */
[----:B------:R-:W3:Y:S01]  /*4480*/  LDC.64 R2, c[0x0][0x3c8] ;  /* 0x0000f200ff027b82 */ /* 0x000ee20000000a00 */
[----:B--2---:R-:W-:-:S02]  /*4490*/  ISETP.NE.AND P1, PT, R4, 0x1, PT ;  /* 0x000000010400780c */ /* 0x004fc40003f25270 */
[----:B------:R-:W-:Y:S02]  /*44a0*/  IADD3 R6, PT, PT, R4, -0x1, RZ ;  /* 0xffffffff04067810 */ /* 0x000fe40007ffe0ff */
[----:B-1----:R-:W-:-:S04]  /*44b0*/  IADD3 R7, PT, PT, R9, -0x1, RZ ;  /* 0xffffffff09077810 */ /* 0x002fc80007ffe0ff */
[----:B------:R-:W-:Y:S02]  /*44c0*/  ISETP.NE.AND P0, PT, R0, R7, PT ;  /* 0x000000070000720c */ /* 0x000fe40003f05270 */
        /* <DEDUP_REMOVED lines=10> */
.L_x_69:
[----:B------:R-:W-:Y:S05]  /*4570*/  BSYNC.RECONVERGENT B0 ;  /* 0x0000000000007941 */ /* 0x000fea0003800200 */
.L_x_68:
[----:B------:R-:W-:Y:S05]  /*4580*/  @P0 EXIT ;  /* 0x000000000000094d */ /* 0x000fea0003800000 */
[----:B------:R-:W-:Y:S05]  /*4590*/  @P2 BRA `(.L_x_70) ;  /* 0x0000000000202947 */ /* 0x000fea0003800000 */
[----:B------:R-:W-:-:S05]  /*45a0*/  IMAD R0, R4, R9, RZ ;  /* 0x0000000904007224 */ /* 0x000fca00078e02ff */
[----:B------:R-:W-:-:S13]  /*45b0*/  ISETP.NE.AND P0, PT, R0, -0x1, PT ;  /* 0xffffffff0000780c */ /* 0x000fda0003f05270 */
[----:B------:R-:W-:Y:S05]  /*45c0*/  @!P0 BRA `(.L_x_70) ;  /* 0x0000000000148947 */ /* 0x000fea0003800000 */
.L_x_71:
[----:B-1----:R-:W2:Y:S04]  /*45d0*/  LDG.E.STRONG.GPU R7, desc[UR6][R2.64] ;  /* 0x0000000602077981 */ /* 0x002ea8000c1ef900 */
[----:B--2---:R-:W-:Y:S01]  /*45e0*/  CCTL.IVALL ;  /* 0x00000000ff00798f */ /* 0x004fe20002000000 */
[----:B------:R-:W-:Y:S05]  /*45f0*/  YIELD ;  /* 0x0000000000007946 */ /* 0x000fea0003800000 */
[----:B------:R-:W-:-:S13]  /*4600*/  ISETP.NE.AND P0, PT, R7, R0, PT ;  /* 0x000000000700720c */ /* 0x000fda0003f05270 */
[----:B------:R-:W-:Y:S05]  /*4610*/  @P0 BRA `(.L_x_71) ;  /* 0xfffffffc00ec0947 */ /* 0x000fea000383ffff */
.L_x_70:
[----:B------:R-:W-:Y:S05]  /*4620*/  WARPSYNC.ALL ;  /* 0x0000000000007948 */ /* 0x000fea0003800000 */
[----:B-1----:R-:W1:Y:S08]  /*4630*/  LDC.64 R6, c[0x0][0x3f8] ;  /* 0x0000fe00ff067b82 */ /* 0x002e700000000a00 */
[----:B------:R-:W-:Y:S01]  /*4640*/  BAR.SYNC.DEFER_BLOCKING 0x0 ;  /* 0x0000000000007b1d */ /* 0x000fe20000010000 */
[----:B-1----:R-:W-:-:S04]  /*4650*/  LEA.HI R0, P0, R7, R6, RZ, 0x1 ;  /* 0x0000000607007211 */ /* 0x002fc800078108ff */
        /* <DEDUP_REMOVED lines=13> */
[----:B0-----:R-:W-:Y:S02]  /*4730*/  SEL R15, R3, R8, P0 ;  /* 0x00000008030f7207 */ /* 0x001fe40000000000 */
[----:B------:R-:W-:-:S04]  /*4740*/  IADD3 R4, P0, PT, R4, -0x1a0, RZ ;  /* 0xfffffe6004047810 */ /* 0x000fc80007f1e0ff */
[----:B------:R-:W-:Y:S02]  /*4750*/  IADD3.X R15, PT, PT, R15, -0x1, RZ, P0, !PT ;  /* 0xffffffff0f0f7810 */ /* 0x000fe400007fe4ff */
[----:B------:R-:W-:-:S04]  /*4760*/  ISETP.NE.U32.AND P0, PT, R4, R5, PT ;  /* 0x000000050400720c */ /* 0x000fc80003f05070 */
[----:B------:R-:W-:-:S04]  /*4770*/  ISETP.NE.AND.EX P0, PT, R15, R2, PT, P0 ;  /* 0x000000020f00720c */ /* 0x000fc80003f05300 */
[----:B------:R-:W-:-:S04]  /*4780*/  SEL R14, RZ, 0x1, !P0 ;  /* 0x00000001ff0e7807 */ /* 0x000fc80004000000 */
        /* <DEDUP_REMOVED lines=27> */
[----:B------:R-:W-:Y:S01]  /*4940*/  MOV R8, R5 ;  /* 0x0000000500087202 */ /* 0x000fe20000000f00 */
[----:B------:R-:W1:Y:S01]  /*4950*/  LDCU.64 UR8, c[0x0][0x390] ;  /* 0x00007200ff0877ac */ /* 0x000e620008000a00 */
[----:B------:R-:W-:Y:S02]  /*4960*/  LOP3.LUT R11, R11, 0x3, RZ, 0xc0, !PT ;  /* 0x000000030b0b7812 */ /* 0x000fe400078ec0ff */
[----:B------:R-:W-:Y:S01]  /*4970*/  MOV R9, R2 ;  /* 0x0000000200097202 */ /* 0x000fe20000000f00 */
[----:B------:R-:W2:Y:S01]  /*4980*/  LDCU.64 UR10, c[0x0][0x388] ;  /* 0x00007100ff0a77ac */ /* 0x000ea20008000a00 */
[C---:B------:R-:W-:Y:S02]  /*4990*/  SHF.L.U32 R25, R5.reuse, 0x3, RZ ;  /* 0x0000000305197819 */ /* 0x040fe400000006ff */
[----:B------:R-:W-:Y:S01]  /*49a0*/  SHF.L.U64.HI R26, R5, 0x3, R2 ;  /* 0x00000003051a7819 */ /* 0x000fe20000010202 */
[----:B------:R-:W-:Y:S01]  /*49b0*/  IMAD.WIDE.U32 R8, R11, 0x1a0, R8 ;  /* 0x000001a00b087825 */ /* 0x000fe200078e0008 */
[----:B------:R-:W-:-:S02]  /*49c0*/  SHF.L.U64.HI R34, R0, 0x2, R3 ;  /* 0x0000000200227819 */ /* 0x000fc40000010203 */
[----:B------:R-:W-:Y:S02]  /*49d0*/  SHF.L.U64.HI R30, R4, 0x2, R23 ;  /* 0x00000002041e7819 */ /* 0x000fe40000010217 */
[----:B0-----:R-:W-:Y:S01]  /*49e0*/  LEA R20, P1, R5, UR4, 0x2 ;  /* 0x0000000405147c11 */ /* 0x001fe2000f8210ff */
        /* <DEDUP_REMOVED lines=13> */
.L_x_74:
        /* <DEDUP_REMOVED lines=27> */
.L_x_73:
[----:B------:R-:W-:Y:S05]  /*4c70*/  BSYNC.RECONVERGENT B0 ;  /* 0x0000000000007941 */ /* 0x000fea0003800200 */
.L_x_72:
        /* <DEDUP_REMOVED lines=10> */
.L_x_75:
        /* <DEDUP_REMOVED lines=82> */
.L_x_76:
        /* <DEDUP_REMOVED lines=12> */
.L_x_3408:


//--------------------- .text._Z35group_norm_nhwc_bwd_one_pass_kernelI11Bf16IOFp32WLi256ELi26ELi416EEv26Group_norm_nhwc_bwd_params --------------------------
	.section	.text._Z35group_norm_nhwc_bwd_one_pass_kernelI11Bf16IOFp32WLi256ELi26ELi416EEv26Group_norm_nhwc_bwd_params,"ax",@progbits
	.align	128
        .global         _Z35group_norm_nhwc_bwd_one_pass_kernelI11Bf16IOFp32WLi256ELi26ELi416EEv26Group_norm_nhwc_bwd_params
        .type           _Z35group_norm_nhwc_bwd_one_pass_kernelI11Bf16IOFp32WLi256ELi26ELi416EEv26Group_norm_nhwc_bwd_params,@function
        .size           _Z35group_norm_nhwc_bwd_one_pass_kernelI11Bf16IOFp32WLi256ELi26ELi416EEv26Group_norm_nhwc_bwd_params,(.L_x_3409 - _Z35group_norm_nhwc_bwd_one_pass_kernelI11Bf16IOFp32WLi256ELi26ELi416EEv26Group_norm_nhwc_bwd_params)
        .other          _Z35group_norm_nhwc_bwd_one_pass_kernelI11Bf16IOFp32WLi256ELi26ELi416EEv26Group_norm_nhwc_bwd_params,@"STO_CUDA_ENTRY STV_DEFAULT"
_Z35group_norm_nhwc_bwd_one_pass_kernelI11Bf16IOFp32WLi256ELi26ELi416EEv26Group_norm_nhwc_bwd_params:
.text._Z35group_norm_nhwc_bwd_one_pass_kernelI11Bf16IOFp32WLi256ELi26ELi416EEv26Group_norm_nhwc_bwd_params:
        /* <DEDUP_REMOVED lines=10> */
[----:B------:R-:W0:Y:S01]  /*00a0*/  LDC R71, c[0x0][0x41c] ;  /* 0x00010700ff477b82 */ /* 0x000e220000000800 */
[----:B------:R-:W-:Y:S01]  /*00b0*/  LOP3.LUT R6, R2, 0xffff, RZ, 0xc0, !PT ;  /* 0x0000ffff02067812 */ /* 0x000fe200078ec0ff */
[----:B------:R-:W1:Y:S01]  /*00c0*/  S2R R5, SR_LANEID ;  /* 0x0000000000057919 */ /* 0x000e620000000000 */
[----:B------:R-:W-:Y:S01]  /*00d0*/  UMOV UR5, 0x400 ;  /* 0x0000040000057882 */ /* 0x000fe20000000000 */
[----:B------:R-:W-:Y:S01]  /*00e0*/  SHF.R.U32.HI R69, RZ, 0x2, R2 ;  /* 0x00000002ff457819 */ /* 0x000fe20000011602 */
[----:B------:R-:W-:Y:S01]  /*00f0*/  UIADD3 UR6, UPT, UPT, UR5, 0x90, URZ ;  /* 0x0000009005067890 */ /* 0x000fe2000fffe0ff */
[----:B------:R-:W-:Y:S02]  /*0100*/  IMAD R6, R6, 0x13b2, RZ ;  /* 0x000013b206067824 */ /* 0x000fe400078e02ff */
[----:B------:R-:W-:Y:S01]  /*0110*/  HFMA2 R51, -RZ, RZ, 0, 0 ;  /* 0x00000000ff337431 */ /* 0x000fe200000001ff */
[----:B------:R-:W2:Y:S01]  /*0120*/  S2UR UR7, SR_CgaCtaId ;  /* 0x00000000000779c3 */ /* 0x000ea20000008800 */
[----:B------:R-:W-:Y:S01]  /*0130*/  MOV R52, R0 ;  /* 0x0000000000347202 */ /* 0x000fe20000000f00 */
[----:B------:R-:W3:Y:S01]  /*0140*/  LDCU.U8 UR11, c[0x0][0x414] ;  /* 0x00008280ff0b77ac */ /* 0x000ee20008000000 */
[----:B------:R-:W-:-:S02]  /*0150*/  SHF.R.U32.HI R6, RZ, 0x10, R6 ;  /* 0x00000010ff067819 */ /* 0x000fc40000011606 */
[----:B------:R-:W-:-:S03]  /*0160*/  LOP3.LUT R69, R69, 0xf8, RZ, 0xc0, !PT ;  /* 0x000000f845457812 */ /* 0x000fc600078ec0ff */
[----:B------:R-:W4:Y:S01]  /*0170*/  LDC R3, c[0x0][0x374] ;  /* 0x0000dd00ff037b82 */ /* 0x000f220000000800 */
[----:B0-----:R-:W-:Y:S01]  /*0180*/  IMAD R71, R71, UR10, R6 ;  /* 0x0000000a47477c24 */ /* 0x001fe2000f8e0206 */
[----:B------:R-:W-:-:S06]  /*0190*/  PRMT R6, R6, 0x9910, RZ ;  /* 0x0000991006067816 */ /* 0x000fcc00000000ff */
[----:B------:R-:W0:Y:S01]  /*01a0*/  LDC R4, c[0x0][0x370] ;  /* 0x0000dc00ff047b82 */ /* 0x000e220000000800 */
[C---:B------:R-:W-:Y:S01]  /*01b0*/  IADD3 R66, PT, PT, R71.reuse, 0x20, RZ ;  /* 0x0000002047427810 */ /* 0x040fe20007ffe0ff */
[----:B------:R-:W-:Y:S01]  /*01c0*/  IMAD R6, R6, 0xd, RZ ;  /* 0x0000000d06067824 */ /* 0x000fe200078e02ff */
[C---:B------:R-:W-:Y:S01]  /*01d0*/  IADD3 R65, PT, PT, R71.reuse, 0x40, RZ ;  /* 0x0000004047417810 */ /* 0x040fe20007ffe0ff */
[----:B--2---:R-:W-:Y:S01]  /*01e0*/  ULEA UR6, UR7, UR6, 0x18 ;  /* 0x0000000607067291 */ /* 0x004fe2000f8ec0ff */
[C---:B------:R-:W-:Y:S01]  /*01f0*/  IADD3 R64, PT, PT, R71.reuse, 0x60, RZ ;  /* 0x0000006047407810 */ /* 0x040fe20007ffe0ff */
[----:B------:R-:W-:Y:S01]  /*0200*/  ULEA UR5, UR7, UR5, 0x18 ;  /* 0x0000000507057291 */ /* 0x000fe2000f8ec0ff */
[----:B------:R-:W-:Y:S02]  /*0210*/  IADD3 R6, PT, PT, RZ, -R6, RZ ;  /* 0x80000006ff067210 */ /* 0x000fe40007ffe0ff */
[----:B------:R-:W-:Y:S02]  /*0220*/  IADD3 R63, PT, PT, R71, 0x80, RZ ;  /* 0x00000080473f7810 */ /* 0x000fe40007ffe0ff */
[----:B------:R-:W-:Y:S01]  /*0230*/  PRMT R11, R6, 0x7710, RZ ;  /* 0x00007710060b7816 */ /* 0x000fe200000000ff */
[--C-:B----4-:R-:W-:Y:S01]  /*0240*/  IMAD R68, R3, UR10, R0.reuse ;  /* 0x0000000a03447c24 */ /* 0x110fe2000f8e0200 */
[----:B------:R-:W-:Y:S01]  /*0250*/  IADD3 R62, PT, PT, R71, 0xa0, RZ ;  /* 0x000000a0473e7810 */ /* 0x000fe20007ffe0ff */
[--C-:B------:R-:W-:Y:S01]  /*0260*/  IMAD R58, R3, 0x7, R0.reuse ;  /* 0x00000007033a7824 */ /* 0x100fe200078e0200 */
[----:B------:R-:W-:Y:S01]  /*0270*/  IADD3 R6, PT, PT, R11, R2, RZ ;  /* 0x000000020b067210 */ /* 0x000fe20007ffe0ff */
[--C-:B------:R-:W-:Y:S01]  /*0280*/  IMAD R57, R3, 0x6, R0.reuse ;  /* 0x0000000603397824 */ /* 0x100fe200078e0200 */
[----:B------:R-:W-:Y:S01]  /*0290*/  IADD3 R61, PT, PT, R71, 0xc0, RZ ;  /* 0x000000c0473d7810 */ /* 0x000fe20007ffe0ff */
[--C-:B------:R-:W-:Y:S01]  /*02a0*/  IMAD R56, R3, 0x5, R0.reuse ;  /* 0x0000000503387824 */ /* 0x100fe200078e0200 */
[----:B------:R-:W-:Y:S01]  /*02b0*/  IADD3 R60, PT, PT, R71, 0xe0, RZ ;  /* 0x000000e0473c7810 */ /* 0x000fe20007ffe0ff */
[----:B------:R-:W-:Y:S01]  /*02c0*/  IMAD R54, R3, 0x3, R0 ;  /* 0x0000000303367824 */ /* 0x000fe200078e0200 */
[----:B------:R-:W-:-:S02]  /*02d0*/  SHF.L.U32 R6, R6, 0x1, RZ ;  /* 0x0000000106067819 */ /* 0x000fc400000006ff */
[CC--:B------:R-:W-:Y:S02]  /*02e0*/  LEA R55, R3.reuse, R0.reuse, 0x2 ;  /* 0x0000000003377211 */ /* 0x0c0fe400078e10ff */
[----:B------:R-:W-:Y:S02]  /*02f0*/  LEA R53, R3, R0, 0x1 ;  /* 0x0000000003357211 */ /* 0x000fe400078e08ff */
[C---:B0-----:R-:W-:Y:S02]  /*0300*/  LOP3.LUT R67, R4.reuse, 0x7, RZ, 0xc0, !PT ;  /* 0x0000000704437812 */ /* 0x041fe400078ec0ff */
[----:B------:R-:W-:Y:S02]  /*0310*/  LOP3.LUT R59, R4, 0x7ffffff8, RZ, 0xc0, !PT ;  /* 0x7ffffff8043b7812 */ /* 0x000fe400078ec0ff */
[----:B------:R-:W-:Y:S02]  /*0320*/  LEA R70, R2, UR6, 0x4 ;  /* 0x0000000602467c11 */ /* 0x000fe4000f8e20ff */
[----:B------:R-:W-:-:S02]  /*0330*/  SHF.R.S32.HI R7, RZ, 0x1f, R71 ;  /* 0x0000001fff077819 */ /* 0x000fc40000011447 */
[----:B------:R-:W-:Y:S02]  /*0340*/  SHF.R.S32.HI R9, RZ, 0x1f, R66 ;  /* 0x0000001fff097819 */ /* 0x000fe40000011442 */
[----:B------:R-:W-:Y:S02]  /*0350*/  SHF.R.S32.HI R11, RZ, 0x1f, R65 ;  /* 0x0000001fff0b7819 */ /* 0x000fe40000011441 */
[----:B------:R-:W-:Y:S02]  /*0360*/  SHF.R.S32.HI R13, RZ, 0x1f, R64 ;  /* 0x0000001fff0d7819 */ /* 0x000fe40000011440 */
[----:B------:R-:W-:Y:S02]  /*0370*/  SHF.R.S32.HI R15, RZ, 0x1f, R63 ;  /* 0x0000001fff0f7819 */ /* 0x000fe4000001143f */
[----:B------:R-:W-:Y:S02]  /*0380*/  SHF.R.S32.HI R17, RZ, 0x1f, R62 ;  /* 0x0000001fff117819 */ /* 0x000fe4000001143e */
[----:B------:R-:W-:-:S02]  /*0390*/  SHF.R.S32.HI R19, RZ, 0x1f, R61 ;  /* 0x0000001fff137819 */ /* 0x000fc4000001143d */
[----:B------:R-:W-:Y:S02]  /*03a0*/  SHF.R.S32.HI R21, RZ, 0x1f, R60 ;  /* 0x0000001fff157819 */ /* 0x000fe4000001143c */
[----:B-1-3--:R-:W-:-:S07]  /*03b0*/  LOP3.LUT R6, R6, 0xffff, RZ, 0xc0, !PT ;  /* 0x0000ffff06067812 */ /* 0x00afce00078ec0ff */
.L_x_120:
[----:B0-----:R-:W0:Y:S01]  /*03c0*/  LDC R29, c[0x0][0x410] ;  /* 0x00010400ff1d7b82 */ /* 0x001e220000000800 */
[----:B-1----:R-:W1:Y:S01]  /*03d0*/  LDCU.128 UR12, c[0x0][0x400] ;  /* 0x00008000ff0c77ac */ /* 0x002e620008000c00 */
[----:B------:R-:W-:Y:S02]  /*03e0*/  ISETP.GE.AND P2, PT, R52, RZ, PT ;  /* 0x000000ff3400720c */ /* 0x000fe40003f46270 */
[----:B------:R-:W-:Y:S02]  /*03f0*/  CS2R R46, SRZ ;  /* 0x00000000002e7805 */ /* 0x000fe4000001ff00 */
[----:B------:R-:W-:Y:S02]  /*0400*/  MOV R48, RZ ;  /* 0x000000ff00307202 */ /* 0x000fe40000000f00 */
[----:B-1----:R-:W-:-:S04]  /*0410*/  ISETP.GE.U32.AND P0, PT, R66, UR12, PT ;  /* 0x0000000c42007c0c */ /* 0x002fc8000bf06070 */
[----:B------:R-:W-:Y:S02]  /*0420*/  ISETP.GE.AND.EX P0, PT, R9, UR13, PT, P0 ;  /* 0x0000000d09007c0c */ /* 0x000fe4000bf06300 */
[----:B0---4-:R-:W-:-:S04]  /*0430*/  IABS R25, R29 ;  /* 0x0000001d00197213 */ /* 0x011fc80000000000 */
[----:B------:R-:W0:Y:S07]  /*0440*/  I2F.RP R8, R25 ;  /* 0x0000001900087306 */ /* 0x000e2e0000209400 */
[----:B------:R-:W1:Y:S01]  /*0450*/  @!P0 LDC.64 R34, c[0x0][0x3a0] ;  /* 0x0000e800ff228b82 */ /* 0x000e620000000a00 */
[----:B0-----:R-:W0:Y:S07]  /*0460*/  MUFU.RCP R8, R8 ;  /* 0x0000000800087308 */ /* 0x001e2e0000001000 */
[----:B--2---:R-:W2:Y:S01]  /*0470*/  @!P0 LDC.64 R38, c[0x0][0x398] ;  /* 0x0000e600ff268b82 */ /* 0x004ea20000000a00 */
[----:B0-----:R-:W-:-:S04]  /*0480*/  IADD3 R22, PT, PT, R8, 0xffffffe, RZ ;  /* 0x0ffffffe08167810 */ /* 0x001fc80007ffe0ff */
[----:B---3--:R0:W3:Y:S02]  /*0490*/  F2I.FTZ.U32.TRUNC.NTZ R23, R22 ;  /* 0x0000001600177305 */ /* 0x0080e4000021f000 */
[----:B0-----:R-:W-:Y:S02]  /*04a0*/  MOV R22, RZ ;  /* 0x000000ff00167202 */ /* 0x001fe40000000f00 */
[----:B---3--:R-:W-:-:S05]  /*04b0*/  IADD3 R10, PT, PT, RZ, -R23, RZ ;  /* 0x80000017ff0a7210 */ /* 0x008fca0007ffe0ff */
[----:B------:R-:W-:Y:S01]  /*04c0*/  IMAD R27, R10, R25, RZ ;  /* 0x000000190a1b7224 */ /* 0x000fe200078e02ff */
[----:B------:R-:W-:-:S03]  /*04d0*/  IABS R10, R52 ;  /* 0x00000034000a7213 */ /* 0x000fc60000000000 */
[----:B------:R-:W-:Y:S02]  /*04e0*/  IMAD.HI.U32 R23, R23, R27, R22 ;  /* 0x0000001b17177227 */ /* 0x000fe400078e0016 */
[----:B------:R-:W0:Y:S04]  /*04f0*/  @!P0 LDC.64 R26, c[0x0][0x3f8] ;  /* 0x0000fe00ff1a8b82 */ /* 0x000e280000000a00 */
[----:B------:R-:W-:-:S05]  /*0500*/  IMAD.HI.U32 R23, R23, R10, RZ ;  /* 0x0000000a17177227 */ /* 0x000fca00078e00ff */
[----:B------:R-:W-:-:S05]  /*0510*/  IADD3 R8, PT, PT, -R23, RZ, RZ ;  /* 0x000000ff17087210 */ /* 0x000fca0007ffe1ff */
[----:B------:R-:W-:Y:S01]  /*0520*/  IMAD R8, R25, R8, R10 ;  /* 0x0000000819087224 */ /* 0x000fe200078e020a */
[----:B------:R-:W-:-:S04]  /*0530*/  LOP3.LUT R10, R52, R29, RZ, 0x3c, !PT ;  /* 0x0000001d340a7212 */ /* 0x000fc800078e3cff */
[----:B------:R-:W-:Y:S02]  /*0540*/  ISETP.GT.U32.AND P4, PT, R25, R8, PT ;  /* 0x000000081900720c */ /* 0x000fe40003f84070 */
[----:B------:R-:W-:-:S11]  /*0550*/  ISETP.GE.AND P1, PT, R10, RZ, PT ;  /* 0x000000ff0a00720c */ /* 0x000fd60003f26270 */
[-C--:B------:R-:W-:Y:S02]  /*0560*/  @!P4 IADD3 R8, PT, PT, R8, -R25.reuse, RZ ;  /* 0x800000190808c210 */ /* 0x080fe40007ffe0ff */
[----:B------:R-:W-:Y:S02]  /*0570*/  @!P4 IADD3 R23, PT, PT, R23, 0x1, RZ ;  /* 0x000000011717c810 */ /* 0x000fe40007ffe0ff */
[CC--:B------:R-:W-:Y:S02]  /*0580*/  ISETP.GE.U32.AND P3, PT, R8.reuse, R25.reuse, PT ;  /* 0x000000190800720c */ /* 0x0c0fe40003f66070 */
[----:B------:R-:W-:Y:S02]  /*0590*/  ISETP.GT.U32.AND P4, PT, R25, R8, PT ;  /* 0x000000081900720c */ /* 0x000fe40003f84070 */
[----:B------:R-:W-:-:S04]  /*05a0*/  IADD3 R25, PT, PT, R8, -R25, RZ ;  /* 0x8000001908197210 */ /* 0x000fc80007ffe0ff */
[----:B------:R-:W-:Y:S02]  /*05b0*/  SEL R8, R25, R8, !P4 ;  /* 0x0000000819087207 */ /* 0x000fe40006000000 */
[----:B------:R-:W-:Y:S02]  /*05c0*/  LOP3.LUT R25, RZ, R29, RZ, 0x33, !PT ;  /* 0x0000001dff197212 */ /* 0x000fe400078e33ff */
[----:B------:R-:W-:Y:S02]  /*05d0*/  @!P2 IADD3 R8, PT, PT, -R8, RZ, RZ ;  /* 0x000000ff0808a210 */ /* 0x000fe40007ffe1ff */
[----:B------:R-:W-:Y:S02]  /*05e0*/  @P3 IADD3 R23, PT, PT, R23, 0x1, RZ ;  /* 0x0000000117173810 */ /* 0x000fe40007ffe0ff */
[----:B------:R-:W-:Y:S02]  /*05f0*/  ISETP.NE.AND P3, PT, R29, RZ, PT ;  /* 0x000000ff1d00720c */ /* 0x000fe40003f65270 */
[----:B------:R-:W-:-:S02]  /*0600*/  @!P1 IADD3 R23, PT, PT, -R23, RZ, RZ ;  /* 0x000000ff17179210 */ /* 0x000fc40007ffe1ff */
[----:B------:R-:W-:Y:S02]  /*0610*/  SEL R89, R25, R8, !P3 ;  /* 0x0000000819597207 */ /* 0x000fe40005800000 */
[----:B------:R-:W-:Y:S02]  /*0620*/  ISETP.GE.U32.AND P4, PT, R65, UR12, PT ;  /* 0x0000000c41007c0c */ /* 0x000fe4000bf86070 */
[----:B------:R-:W-:Y:S01]  /*0630*/  SEL R23, R25, R23, !P3 ;  /* 0x0000001719177207 */ /* 0x000fe20005800000 */
[----:B------:R-:W-:Y:S01]  /*0640*/  IMAD R43, R89, 0x1a, RZ ;  /* 0x0000001a592b7824 */ /* 0x000fe200078e02ff */
[----:B------:R-:W-:Y:S02]  /*0650*/  ISETP.GE.AND.EX P4, PT, R11, UR13, PT, P4 ;  /* 0x0000000d0b007c0c */ /* 0x000fe4000bf86340 */
[----:B------:R-:W-:Y:S02]  /*0660*/  SHF.R.S32.HI R8, RZ, 0x1f, R23 ;  /* 0x0000001fff087819 */ /* 0x000fe40000011417 */
[----:B------:R-:W-:-:S02]  /*0670*/  IADD3 R92, P1, PT, R43, R6, RZ ;  /* 0x000000062b5c7210 */ /* 0x000fc40007f3e0ff */
[----:B------:R-:W-:Y:S01]  /*0680*/  ISETP.GE.U32.AND P3, PT, R64, UR12, PT ;  /* 0x0000000c40007c0c */ /* 0x000fe2000bf66070 */
[----:B------:R-:W-:Y:S01]  /*0690*/  IMAD R8, R8, UR14, RZ ;  /* 0x0000000e08087c24 */ /* 0x000fe2000f8e02ff */
[----:B------:R-:W-:Y:S02]  /*06a0*/  LEA.HI.X.SX32 R93, R43, RZ, 0x1, P1 ;  /* 0x000000ff2b5d7211 */ /* 0x000fe400008f0eff */
[----:B------:R-:W-:Y:S01]  /*06b0*/  ISETP.GE.AND.EX P3, PT, R13, UR13, PT, P3 ;  /* 0x0000000d0d007c0c */ /* 0x000fe2000bf66330 */
[----:B------:R-:W-:Y:S01]  /*06c0*/  IMAD R91, R23, UR15, R8 ;  /* 0x0000000f175b7c24 */ /* 0x000fe2000f8e0208 */
[----:B------:R-:W-:Y:S01]  /*06d0*/  ISETP.GE.U32.AND P2, PT, R63, UR12, PT ;  /* 0x0000000c3f007c0c */ /* 0x000fe2000bf46070 */
[----:B------:R-:W-:Y:S01]  /*06e0*/  IMAD.WIDE.U32 R92, R23, UR14, R92 ;  /* 0x0000000e175c7c25 */ /* 0x000fe2000f8e005c */
[----:B------:R-:W3:Y:S02]  /*06f0*/  @!P4 LDC.64 R40, c[0x0][0x3f8] ;  /* 0x0000fe00ff28cb82 */ /* 0x000ee40000000a00 */
[----:B------:R-:W-:Y:S01]  /*0700*/  ISETP.GE.AND.EX P2, PT, R15, UR13, PT, P2 ;  /* 0x0000000d0f007c0c */ /* 0x000fe2000bf46320 */
[----:B0-----:R-:W-:Y:S01]  /*0710*/  @!P0 IMAD R8, R9, R26, RZ ;  /* 0x0000001a09088224 */ /* 0x001fe200078e02ff */
[----:B------:R-:W-:-:S02]  /*0720*/  IADD3 R91, PT, PT, R93, R91, RZ ;  /* 0x0000005b5d5b7210 */ /* 0x000fc40007ffe0ff */
[----:B------:R-:W-:Y:S01]  /*0730*/  @!P0 MOV R90, R92 ;  /* 0x0000005c005a8202 */ /* 0x000fe20000000f00 */
[C---:B------:R-:W-:Y:S01]  /*0740*/  @!P0 IMAD R25, R66.reuse, R27, R8 ;  /* 0x0000001b42198224 */ /* 0x040fe200078e0208 */
[----:B------:R-:W0:Y:S03]  /*0750*/  @!P4 LDC.64 R32, c[0x0][0x3a0] ;  /* 0x0000e800ff20cb82 */ /* 0x000e260000000a00 */
[----:B------:R-:W-:-:S05]  /*0760*/  @!P0 IMAD.WIDE.U32 R22, R66, R26, R90 ;  /* 0x0000001a42168225 */ /* 0x000fca00078e005a */
[----:B------:R-:W-:Y:S01]  /*0770*/  @!P0 IADD3 R23, PT, PT, R23, R25, RZ ;  /* 0x0000001917178210 */ /* 0x000fe20007ffe0ff */
[----:B------:R-:W4:Y:S01]  /*0780*/  @!P3 LDC.64 R30, c[0x0][0x3f8] ;  /* 0x0000fe00ff1ebb82 */ /* 0x000f220000000a00 */
[C---:B------:R-:W-:Y:S02]  /*0790*/  @!P0 SHF.L.U32 R37, R22.reuse, 0x1, RZ ;  /* 0x0000000116258819 */ /* 0x040fe400000006ff */
[----:B------:R-:W-:Y:S02]  /*07a0*/  @!P0 SHF.L.U64.HI R22, R22, 0x1, R23 ;  /* 0x0000000116168819 */ /* 0x000fe40000010217 */
[C---:B-1----:R-:W-:Y:S02]  /*07b0*/  @!P0 IADD3 R34, P1, PT, R37.reuse, R34, RZ ;  /* 0x0000002225228210 */ /* 0x042fe40007f3e0ff */
[----:B--2---:R-:W-:Y:S01]  /*07c0*/  @!P0 IADD3 R36, P5, PT, R37, R38, RZ ;  /* 0x0000002625248210 */ /* 0x004fe20007fbe0ff */
[----:B---3--:R-:W-:Y:S01]  /*07d0*/  @!P4 IMAD R8, R11, R40, RZ ;  /* 0x000000280b08c224 */ /* 0x008fe200078e02ff */
[C---:B------:R-:W-:Y:S01]  /*07e0*/  @!P0 IADD3.X R35, PT, PT, R22.reuse, R35, RZ, P1, !PT ;  /* 0x0000002316238210 */ /* 0x040fe20000ffe4ff */
[----:B------:R-:W1:Y:S01]  /*07f0*/  @!P4 LDC.64 R28, c[0x0][0x398] ;  /* 0x0000e600ff1ccb82 */ /* 0x000e620000000a00 */
[----:B------:R-:W-:Y:S01]  /*0800*/  @!P0 IADD3.X R37, PT, PT, R22, R39, RZ, P5, !PT ;  /* 0x0000002716258210 */ /* 0x000fe20002ffe4ff */
[----:B------:R-:W-:Y:S01]  /*0810*/  @!P4 IMAD R27, R65, R41, R8 ;  /* 0x00000029411bc224 */ /* 0x000fe200078e0208 */
[----:B------:R-:W-:Y:S01]  /*0820*/  @!P4 MOV R22, R92 ;  /* 0x0000005c0016c202 */ /* 0x000fe20000000f00 */
[----:B------:R2:W3:Y:S01]  /*0830*/  @!P0 LDG.E R48, desc[UR8][R34.64] ;  /* 0x0000000822308981 */ /* 0x0004e2000c1e1900 */
[----:B------:R-:W-:-:S03]  /*0840*/  @!P4 MOV R23, R91 ;  /* 0x0000005b0017c202 */ /* 0x000fc60000000f00 */
[----:B------:R-:W1:Y:S01]  /*0850*/  @!P2 LDC.64 R24, c[0x0][0x3f8] ;  /* 0x0000fe00ff18ab82 */ /* 0x000e620000000a00 */
[----:B------:R-:W-:Y:S01]  /*0860*/  ISETP.GE.U32.AND P1, PT, R62, UR12, PT ;  /* 0x0000000c3e007c0c */ /* 0x000fe2000bf26070 */
[----:B------:R-:W-:Y:S01]  /*0870*/  @!P4 IMAD.WIDE.U32 R22, R65, R40, R22 ;  /* 0x000000284116c225 */ /* 0x000fe200078e0016 */
[----:B------:R1:W3:Y:S04]  /*0880*/  @!P0 LDG.E R47, desc[UR8][R36.64] ;  /* 0x00000008242f8981 */ /* 0x0002e8000c1e1900 */
[----:B------:R-:W-:Y:S02]  /*0890*/  @!P4 IADD3 R23, PT, PT, R23, R27, RZ ;  /* 0x0000001b1717c210 */ /* 0x000fe40007ffe0ff */
[C---:B------:R-:W-:Y:S02]  /*08a0*/  @!P4 SHF.L.U32 R27, R22.reuse, 0x1, RZ ;  /* 0x00000001161bc819 */ /* 0x040fe400000006ff */
[----:B------:R-:W-:-:S02]  /*08b0*/  @!P4 SHF.L.U64.HI R8, R22, 0x1, R23 ;  /* 0x000000011608c819 */ /* 0x000fc40000010217 */
[----:B------:R-:W1:Y:S01]  /*08c0*/  @!P3 LDC.64 R22, c[0x0][0x3a0] ;  /* 0x0000e800ff16bb82 */ /* 0x000e620000000a00 */
[----:B--2---:R-:W-:Y:S01]  /*08d0*/  @!P3 MOV R34, R92 ;  /* 0x0000005c0022b202 */ /* 0x004fe20000000f00 */
[----:B----4-:R-:W-:Y:S01]  /*08e0*/  @!P3 IMAD R10, R13, R30, RZ ;  /* 0x0000001e0d0ab224 */ /* 0x010fe200078e02ff */
[----:B------:R-:W-:Y:S02]  /*08f0*/  @!P3 MOV R35, R91 ;  /* 0x0000005b0023b202 */ /* 0x000fe40000000f00 */
[C---:B0-----:R-:W-:Y:S01]  /*0900*/  @!P4 IADD3 R38, P0, PT, R27.reuse, R32, RZ ;  /* 0x000000201b26c210 */ /* 0x041fe20007f1e0ff */
[C---:B------:R-:W-:Y:S01]  /*0910*/  @!P3 IMAD R31, R64.reuse, R31, R10 ;  /* 0x0000001f401fb224 */ /* 0x040fe200078e020a */
[----:B-1----:R-:W-:Y:S01]  /*0920*/  @!P4 IADD3 R32, P5, PT, R27, R28, RZ ;  /* 0x0000001c1b20c210 */ /* 0x002fe20007fbe0ff */
[----:B------:R-:W-:Y:S01]  /*0930*/  @!P3 IMAD.WIDE.U32 R34, R64, R30, R34 ;  /* 0x0000001e4022b225 */ /* 0x000fe200078e0022 */
[----:B------:R-:W-:Y:S01]  /*0940*/  ISETP.GE.AND.EX P1, PT, R17, UR13, PT, P1 ;  /* 0x0000000d11007c0c */ /* 0x000fe2000bf26310 */
[----:B------:R-:W0:Y:S01]  /*0950*/  @!P3 LDC.64 R26, c[0x0][0x398] ;  /* 0x0000e600ff1abb82 */ /* 0x000e220000000a00 */
[----:B------:R-:W-:-:S02]  /*0960*/  @!P4 IADD3.X R39, PT, PT, R8, R33, RZ, P0, !PT ;  /* 0x000000210827c210 */ /* 0x000fc400007fe4ff */
[----:B------:R-:W-:Y:S02]  /*0970*/  @!P4 IADD3.X R33, PT, PT, R8, R29, RZ, P5, !PT ;  /* 0x0000001d0821c210 */ /* 0x000fe40002ffe4ff */
[----:B------:R-:W-:Y:S01]  /*0980*/  @!P3 IADD3 R29, PT, PT, R35, R31, RZ ;  /* 0x0000001f231db210 */ /* 0x000fe20007ffe0ff */
[----:B------:R-:W-:Y:S01]  /*0990*/  @!P2 IMAD R10, R15, R24, RZ ;  /* 0x000000180f0aa224 */ /* 0x000fe200078e02ff */
[C---:B------:R-:W-:Y:S01]  /*09a0*/  @!P3 SHF.L.U32 R37, R34.reuse, 0x1, RZ ;  /* 0x000000012225b819 */ /* 0x040fe200000006ff */
[----:B------:R-:W1:Y:S01]  /*09b0*/  @!P2 LDC.64 R30, c[0x0][0x3a0] ;  /* 0x0000e800ff1eab82 */ /* 0x000e620000000a00 */
[----:B------:R-:W-:Y:S01]  /*09c0*/  @!P3 SHF.L.U64.HI R8, R34, 0x1, R29 ;  /* 0x000000012208b819 */ /* 0x000fe2000001021d */
[----:B------:R2:W4:Y:S01]  /*09d0*/  @!P4 LDG.E R46, desc[UR8][R38.64] ;  /* 0x00000008262ec981 */ /* 0x000522000c1e1900 */
[----:B------:R-:W-:Y:S02]  /*09e0*/  ISETP.GE.U32.AND P0, PT, R61, UR12, PT ;  /* 0x0000000c3d007c0c */ /* 0x000fe4000bf06070 */
[----:B------:R-:W-:-:S03]  /*09f0*/  @!P3 IADD3 R34, P5, PT, R37, R22, RZ ;  /* 0x000000162522b210 */ /* 0x000fc60007fbe0ff */
[----:B------:R-:W1:Y:S01]  /*0a00*/  @!P1 LDC.64 R28, c[0x0][0x3f8] ;  /* 0x0000fe00ff1c9b82 */ /* 0x000e620000000a00 */
[----:B------:R-:W-:Y:S01]  /*0a10*/  @!P2 IMAD R41, R63, R25, R10 ;  /* 0x000000193f29a224 */ /* 0x000fe200078e020a */
[----:B------:R-:W-:Y:S02]  /*0a20*/  ISETP.GE.AND.EX P0, PT, R19, UR13, PT, P0 ;  /* 0x0000000d13007c0c */ /* 0x000fe4000bf06300 */
[----:B--2---:R-:W-:Y:S02]  /*0a30*/  @!P2 MOV R38, R92 ;  /* 0x0000005c0026a202 */ /* 0x004fe40000000f00 */
[----:B------:R-:W-:Y:S02]  /*0a40*/  @!P2 MOV R39, R91 ;  /* 0x0000005b0027a202 */ /* 0x000fe40000000f00 */
[----:B------:R-:W-:Y:S02]  /*0a50*/  @!P3 IADD3.X R35, PT, PT, R8, R23, RZ, P5, !PT ;  /* 0x000000170823b210 */ /* 0x000fe40002ffe4ff */
[----:B------:R-:W-:Y:S01]  /*0a60*/  MOV R25, RZ ;  /* 0x000000ff00197202 */ /* 0x000fe20000000f00 */
[----:B------:R-:W2:Y:S01]  /*0a70*/  @!P2 LDC.64 R22, c[0x0][0x398] ;  /* 0x0000e600ff16ab82 */ /* 0x000ea20000000a00 */
[----:B------:R-:W-:-:S04]  /*0a80*/  @!P2 IMAD.WIDE.U32 R38, R63, R24, R38 ;  /* 0x000000183f26a225 */ /* 0x000fc800078e0026 */
[----:B------:R0:W4:Y:S02]  /*0a90*/  @!P4 LDG.E R25, desc[UR8][R32.64] ;  /* 0x000000082019c981 */ /* 0x000124000c1e1900 */
[----:B0-----:R-:W-:Y:S02]  /*0aa0*/  @!P3 IADD3 R36, P4, PT, R37, R26, RZ ;  /* 0x0000001a2524b210 */ /* 0x001fe40007f9e0ff */
[----:B------:R-:W-:Y:S02]  /*0ab0*/  @!P2 IADD3 R39, PT, PT, R39, R41, RZ ;  /* 0x000000292727a210 */ /* 0x000fe40007ffe0ff */
[----:B------:R-:W-:Y:S02]  /*0ac0*/  @!P2 SHF.L.U32 R73, R38, 0x1, RZ ;  /* 0x000000012649a819 */ /* 0x000fe400000006ff */
[----:B------:R-:W-:Y:S02]  /*0ad0*/  @!P3 IADD3.X R37, PT, PT, R8, R27, RZ, P4, !PT ;  /* 0x0000001b0825b210 */ /* 0x000fe400027fe4ff */
[----:B------:R-:W-:Y:S01]  /*0ae0*/  @!P2 SHF.L.U64.HI R14, R38, 0x1, R39 ;  /* 0x00000001260ea819 */ /* 0x000fe20000010227 */
[----:B------:R-:W0:Y:S01]  /*0af0*/  LDC.64 R32, c[0x0][0x3b8] ;  /* 0x0000ee00ff207b82 */ /* 0x000e220000000a00 */
[----:B-1----:R-:W-:-:S02]  /*0b00*/  @!P2 IADD3 R40, P6, PT, R73, R30, RZ ;  /* 0x0000001e4928a210 */ /* 0x002fc40007fde0ff */
[----:B------:R-:W-:Y:S02]  /*0b10*/  MOV R8, RZ ;  /* 0x000000ff00087202 */ /* 0x000fe40000000f00 */
[----:B------:R-:W-:-:S03]  /*0b20*/  @!P2 IADD3.X R41, PT, PT, R14, R31, RZ, P6, !PT ;  /* 0x0000001f0e29a210 */ /* 0x000fc600037fe4ff */
[----:B------:R-:W1:Y:S01]  /*0b30*/  @!P0 LDC.64 R26, c[0x0][0x3f8] ;  /* 0x0000fe00ff1a8b82 */ /* 0x000e620000000a00 */
[----:B------:R-:W-:Y:S01]  /*0b40*/  MOV R10, RZ ;  /* 0x000000ff000a7202 */ /* 0x000fe20000000f00 */
[----:B------:R2:W4:Y:S01]  /*0b50*/  @!P3 LDG.E R8, desc[UR8][R34.64] ;  /* 0x000000082208b981 */ /* 0x000522000c1e1900 */
[----:B------:R-:W-:Y:S01]  /*0b60*/  ISETP.GE.U32.AND P4, PT, R71, UR12, PT ;  /* 0x0000000c47007c0c */ /* 0x000fe2000bf86070 */
[----:B------:R-:W-:-:S04]  /*0b70*/  @!P1 IMAD R16, R17, R28, RZ ;  /* 0x0000001c11109224 */ /* 0x000fc800078e02ff */
[----:B------:R-:W1:Y:S01]  /*0b80*/  @!P1 LDC.64 R30, c[0x0][0x3a0] ;  /* 0x0000e800ff1e9b82 */ /* 0x000e620000000a00 */
[----:B------:R1:W4:Y:S01]  /*0b90*/  @!P3 LDG.E R10, desc[UR8][R36.64] ;  /* 0x00000008240ab981 */ /* 0x000322000c1e1900 */
[----:B--2---:R-:W-:Y:S02]  /*0ba0*/  @!P1 MOV R34, R92 ;  /* 0x0000005c00229202 */ /* 0x004fe40000000f00 */
[----:B------:R-:W-:Y:S01]  /*0bb0*/  @!P1 MOV R35, R91 ;  /* 0x0000005b00239202 */ /* 0x000fe20000000f00 */
[C---:B------:R-:W-:Y:S01]  /*0bc0*/  @!P1 IMAD R45, R62.reuse, R29, R16 ;  /* 0x0000001d3e2d9224 */ /* 0x040fe200078e0210 */
[----:B------:R-:W-:Y:S02]  /*0bd0*/  ISETP.GE.AND.EX P4, PT, R7, UR13, PT, P4 ;  /* 0x0000000d07007c0c */ /* 0x000fe4000bf86340 */
[----:B------:R-:W2:Y:S01]  /*0be0*/  @!P1 LDC.64 R38, c[0x0][0x398] ;  /* 0x0000e600ff269b82 */ /* 0x000ea20000000a00 */
[----:B------:R-:W-:Y:S01]  /*0bf0*/  @!P2 IADD3 R72, P3, PT, R73, R22, RZ ;  /* 0x000000164948a210 */ /* 0x000fe20007f7e0ff */
[----:B------:R-:W-:-:S03]  /*0c00*/  @!P1 IMAD.WIDE.U32 R28, R62, R28, R34 ;  /* 0x0000001c3e1c9225 */ /* 0x000fc600078e0022 */
[----:B------:R-:W-:Y:S02]  /*0c10*/  @!P2 IADD3.X R73, PT, PT, R14, R23, RZ, P3, !PT ;  /* 0x000000170e49a210 */ /* 0x000fe40001ffe4ff */
[----:B------:R-:W-:Y:S01]  /*0c20*/  @!P1 IADD3 R23, PT, PT, R29, R45, RZ ;  /* 0x0000002d1d179210 */ /* 0x000fe20007ffe0ff */
[----:B0-----:R-:W-:Y:S01]  /*0c30*/  IMAD.WIDE R44, R52, 0x8, R32 ;  /* 0x00000008342c7825 */ /* 0x001fe200078e0220 */
[----:B------:R-:W-:Y:S01]  /*0c40*/  MOV R12, RZ ;  /* 0x000000ff000c7202 */ /* 0x000fe20000000f00 */
[----:B------:R-:W0:Y:S01]  /*0c50*/  @!P0 LDC.64 R34, c[0x0][0x3a0] ;  /* 0x0000e800ff228b82 */ /* 0x000e220000000a00 */
[----:B------:R-:W-:Y:S02]  /*0c60*/  MOV R14, RZ ;  /* 0x000000ff000e7202 */ /* 0x000fe40000000f00 */
[----:B------:R-:W-:Y:S02]  /*0c70*/  ISETP.GE.U32.AND P5, PT, R60, UR12, PT ;  /* 0x0000000c3c007c0c */ /* 0x000fe4000bfa6070 */
[C---:B------:R-:W-:Y:S01]  /*0c80*/  @!P1 SHF.L.U64.HI R18, R28.reuse, 0x1, R23 ;  /* 0x000000011c129819 */ /* 0x040fe20000010217 */
[----:B-1----:R-:W-:Y:S01]  /*0c90*/  @!P0 IMAD R16, R19, R26, RZ ;  /* 0x0000001a13108224 */ /* 0x002fe200078e02ff */
[----:B------:R-:W-:Y:S01]  /*0ca0*/  @!P1 SHF.L.U32 R37, R28, 0x1, RZ ;  /* 0x000000011c259819 */ /* 0x000fe200000006ff */
[----:B------:R-:W1:Y:S01]  /*0cb0*/  @!P0 LDC.64 R22, c[0x0][0x398] ;  /* 0x0000e600ff168b82 */ /* 0x000e620000000a00 */
[----:B------:R-:W-:Y:S01]  /*0cc0*/  @!P0 MOV R32, R92 ;  /* 0x0000005c00208202 */ /* 0x000fe20000000f00 */
[----:B------:R2:W4:Y:S01]  /*0cd0*/  @!P2 LDG.E R12, desc[UR8][R40.64] ;  /* 0x00000008280ca981 */ /* 0x000522000c1e1900 */
[----:B------:R-:W-:-:S02]  /*0ce0*/  @!P0 MOV R33, R91 ;  /* 0x0000005b00218202 */ /* 0x000fc40000000f00 */
[----:B------:R-:W-:Y:S01]  /*0cf0*/  ISETP.GE.AND.EX P5, PT, R21, UR13, PT, P5 ;  /* 0x0000000d15007c0c */ /* 0x000fe2000bfa6350 */
[----:B------:R-:W4:Y:S02]  /*0d00*/  @!P2 LDG.E R14, desc[UR8][R72.64] ;  /* 0x00000008480ea981 */ /* 0x000f24000c1e1900 */
[----:B------:R-:W0:Y:S01]  /*0d10*/  @!P4 LDC.64 R28, c[0x0][0x3f8] ;  /* 0x0000fe00ff1ccb82 */ /* 0x000e220000000a00 */
[C---:B------:R-:W-:Y:S02]  /*0d20*/  @!P0 IMAD R49, R61.reuse, R27, R16 ;  /* 0x0000001b3d318224 */ /* 0x040fe400078e0210 */
[----:B------:R-:W-:Y:S01]  /*0d30*/  @!P0 IMAD.WIDE.U32 R32, R61, R26, R32 ;  /* 0x0000001a3d208225 */ /* 0x000fe200078e0020 */
[----:B--2---:R-:W-:Y:S01]  /*0d40*/  @!P1 IADD3 R40, P2, PT, R37, R30, RZ ;  /* 0x0000001e25289210 */ /* 0x004fe20007f5e0ff */
[----:B------:R1:W2:Y:S03]  /*0d50*/  LDG.E.64 R26, desc[UR8][R44.64] ;  /* 0x000000082c1a7981 */ /* 0x0002a6000c1e1b00 */
[----:B------:R-:W-:-:S02]  /*0d60*/  @!P1 IADD3.X R41, PT, PT, R18, R31, RZ, P2, !PT ;  /* 0x0000001f12299210 */ /* 0x000fc400017fe4ff */
[----:B------:R-:W-:Y:S02]  /*0d70*/  @!P0 IADD3 R31, PT, PT, R33, R49, RZ ;  /* 0x00000031211f8210 */ /* 0x000fe40007ffe0ff */
[----:B------:R-:W-:Y:S02]  /*0d80*/  @!P1 IADD3 R38, P2, PT, R37, R38, RZ ;  /* 0x0000002625269210 */ /* 0x000fe40007f5e0ff */
[C---:B------:R-:W-:Y:S01]  /*0d90*/  @!P0 SHF.L.U64.HI R24, R32.reuse, 0x1, R31 ;  /* 0x0000000120188819 */ /* 0x040fe2000001021f */
[----:B------:R-:W0:Y:S01]  /*0da0*/  @!P4 LDC.64 R36, c[0x0][0x398] ;  /* 0x0000e600ff24cb82 */ /* 0x000e220000000a00 */
[----:B------:R-:W-:Y:S02]  /*0db0*/  @!P0 SHF.L.U32 R49, R32, 0x1, RZ ;  /* 0x0000000120318819 */ /* 0x000fe400000006ff */
[----:B------:R-:W-:Y:S02]  /*0dc0*/  @!P1 IADD3.X R39, PT, PT, R18, R39, RZ, P2, !PT ;  /* 0x0000002712279210 */ /* 0x000fe400017fe4ff */
[----:B------:R-:W-:-:S02]  /*0dd0*/  MOV R16, RZ ;  /* 0x000000ff00107202 */ /* 0x000fc40000000f00 */
[----:B------:R-:W-:Y:S01]  /*0de0*/  MOV R18, RZ ;  /* 0x000000ff00127202 */ /* 0x000fe20000000f00 */
[----:B------:R-:W0:Y:S03]  /*0df0*/  @!P5 LDC.64 R30, c[0x0][0x3f8] ;  /* 0x0000fe00ff1edb82 */ /* 0x000e260000000a00 */
[----:B------:R0:W2:Y:S04]  /*0e00*/  @!P1 LDG.E R16, desc[UR8][R40.64] ;  /* 0x0000000828109981 */ /* 0x0000a8000c1e1900 */
[----:B------:R0:W2:Y:S01]  /*0e10*/  @!P1 LDG.E R18, desc[UR8][R38.64] ;  /* 0x0000000826129981 */ /* 0x0000a2000c1e1900 */
[----:B------:R-:W0:Y:S01]  /*0e20*/  @!P4 LDC.64 R32, c[0x0][0x3a0] ;  /* 0x0000e800ff20cb82 */ /* 0x000e220000000a00 */
[----:B-1----:R-:W-:Y:S01]  /*0e30*/  @!P0 IADD3 R44, P1, PT, R49, R22, RZ ;  /* 0x00000016312c8210 */ /* 0x002fe20007f3e0ff */
[----:B0-----:R-:W-:Y:S01]  /*0e40*/  @!P4 IMAD R22, R7, R28, RZ ;  /* 0x0000001c0716c224 */ /* 0x001fe200078e02ff */
[----:B------:R-:W-:-:S02]  /*0e50*/  @!P4 MOV R40, R92 ;  /* 0x0000005c0028c202 */ /* 0x000fc40000000f00 */
[----:B------:R-:W-:Y:S02]  /*0e60*/  @!P4 MOV R41, R91 ;  /* 0x0000005b0029c202 */ /* 0x000fe40000000f00 */
[----:B------:R-:W-:Y:S01]  /*0e70*/  @!P0 IADD3.X R45, PT, PT, R24, R23, RZ, P1, !PT ;  /* 0x00000017182d8210 */ /* 0x000fe20000ffe4ff */
[C---:B------:R-:W-:Y:S02]  /*0e80*/  @!P4 IMAD R23, R71.reuse, R29, R22 ;  /* 0x0000001d4717c224 */ /* 0x040fe400078e0216 */
[----:B------:R-:W-:Y:S01]  /*0e90*/  @!P4 IMAD.WIDE.U32 R40, R71, R28, R40 ;  /* 0x0000001c4728c225 */ /* 0x000fe200078e0028 */
[----:B------:R-:W-:Y:S01]  /*0ea0*/  @!P0 IADD3 R72, P2, PT, R49, R34, RZ ;  /* 0x0000002231488210 */ /* 0x000fe20007f5e0ff */
[----:B------:R-:W0:Y:S01]  /*0eb0*/  @!P5 LDC.64 R28, c[0x0][0x398] ;  /* 0x0000e600ff1cdb82 */ /* 0x000e220000000a00 */
[----:B------:R-:W-:Y:S02]  /*0ec0*/  ISETP.NE.AND P1, PT, RZ, UR11, PT ;  /* 0x0000000bff007c0c */ /* 0x000fe4000bf25270 */
[----:B------:R-:W-:-:S02]  /*0ed0*/  MOV R20, RZ ;  /* 0x000000ff00147202 */ /* 0x000fc40000000f00 */
[----:B------:R-:W-:Y:S02]  /*0ee0*/  MOV R22, RZ ;  /* 0x000000ff00167202 */ /* 0x000fe40000000f00 */
[----:B------:R-:W-:Y:S02]  /*0ef0*/  @!P4 IADD3 R39, PT, PT, R41, R23, RZ ;  /* 0x000000172927c210 */ /* 0x000fe40007ffe0ff */
[----:B------:R-:W-:Y:S02]  /*0f00*/  @!P0 IADD3.X R73, PT, PT, R24, R35, RZ, P2, !PT ;  /* 0x0000002318498210 */ /* 0x000fe400017fe4ff */
[----:B------:R-:W1:Y:S01]  /*0f10*/  @!P5 LDC.64 R34, c[0x0][0x3a0] ;  /* 0x0000e800ff22db82 */ /* 0x000e620000000a00 */
[C---:B------:R-:W-:Y:S01]  /*0f20*/  @!P4 SHF.L.U32 R23, R40.reuse, 0x1, RZ ;  /* 0x000000012817c819 */ /* 0x040fe200000006ff */
[----:B------:R-:W2:Y:S01]  /*0f30*/  @!P0 LDG.E R22, desc[UR8][R44.64] ;  /* 0x000000082c168981 */ /* 0x000ea2000c1e1900 */
[----:B------:R-:W-:Y:S01]  /*0f40*/  @!P4 SHF.L.U64.HI R42, R40, 0x1, R39 ;  /* 0x00000001282ac819 */ /* 0x000fe20000010227 */
[----:B------:R-:W-:Y:S01]  /*0f50*/  @!P5 IMAD R24, R21, R30, RZ ;  /* 0x0000001e1518d224 */ /* 0x000fe200078e02ff */
[----:B------:R-:W-:Y:S01]  /*0f60*/  @!P5 MOV R38, R92 ;  /* 0x0000005c0026d202 */ /* 0x000fe20000000f00 */
[----:B------:R-:W2:Y:S01]  /*0f70*/  @!P0 LDG.E R20, desc[UR8][R72.64] ;  /* 0x0000000848148981 */ /* 0x000ea2000c1e1900 */
[----:B------:R-:W-:-:S02]  /*0f80*/  @!P5 MOV R39, R91 ;  /* 0x0000005b0027d202 */ /* 0x000fc40000000f00 */
[C---:B------:R-:W-:Y:S02]  /*0f90*/  @!P4 IADD3 R40, P0, PT, R23.reuse, R32, RZ ;  /* 0x000000201728c210 */ /* 0x040fe40007f1e0ff */
[----:B------:R-:W-:Y:S01]  /*0fa0*/  @!P4 IADD3 R36, P2, PT, R23, R36, RZ ;  /* 0x000000241724c210 */ /* 0x000fe20007f5e0ff */
[----:B------:R-:W-:Y:S01]  /*0fb0*/  @!P5 IMAD R23, R60, R31, R24 ;  /* 0x0000001f3c17d224 */ /* 0x000fe200078e0218 */
[----:B------:R-:W-:Y:S01]  /*0fc0*/  @!P4 IADD3.X R41, PT, PT, R42, R33, RZ, P0, !PT ;  /* 0x000000212a29c210 */ /* 0x000fe200007fe4ff */
[----:B------:R-:W-:Y:S01]  /*0fd0*/  @!P5 IMAD.WIDE.U32 R38, R60, R30, R38 ;  /* 0x0000001e3c26d225 */ /* 0x000fe200078e0026 */
[----:B------:R-:W3:Y:S08]  /*0fe0*/  LDC.64 R32, c[0x0][0x3a8] ;  /* 0x0000ea00ff207b82 */ /* 0x000ef00000000a00 */
[----:B------:R-:W3:Y:S01]  /*0ff0*/  @P1 LDC.64 R30, c[0x0][0x3b0] ;  /* 0x0000ec00ff1e1b82 */ /* 0x000ee20000000a00 */
[----:B------:R-:W-:-:S02]  /*1000*/  @!P5 IADD3 R23, PT, PT, R39, R23, RZ ;  /* 0x000000172717d210 */ /* 0x000fc40007ffe0ff */
[C---:B------:R-:W-:Y:S02]  /*1010*/  @!P5 SHF.L.U32 R39, R38.reuse, 0x1, RZ ;  /* 0x000000012627d819 */ /* 0x040fe400000006ff */
[----:B------:R-:W-:Y:S02]  /*1020*/  @!P5 SHF.L.U64.HI R24, R38, 0x1, R23 ;  /* 0x000000012618d819 */ /* 0x000fe40000010217 */
[----:B------:R-:W-:Y:S02]  /*1030*/  @!P4 IADD3.X R37, PT, PT, R42, R37, RZ, P2, !PT ;  /* 0x000000252a25c210 */ /* 0x000fe400017fe4ff */
[C---:B-1----:R-:W-:Y:S02]  /*1040*/  @!P5 IADD3 R34, P0, PT, R39.reuse, R34, RZ ;  /* 0x000000222722d210 */ /* 0x042fe40007f1e0ff */
[----:B0-----:R-:W-:Y:S02]  /*1050*/  @!P5 IADD3 R38, P2, PT, R39, R28, RZ ;  /* 0x0000001c2726d210 */ /* 0x001fe40007f5e0ff */
[----:B------:R-:W-:-:S02]  /*1060*/  MOV R50, RZ ;  /* 0x000000ff00327202 */ /* 0x000fc40000000f00 */
[----:B------:R-:W-:Y:S02]  /*1070*/  IADD3 R43, PT, PT, R43, R6, RZ ;  /* 0x000000062b2b7210 */ /* 0x000fe40007ffe0ff */
[C---:B------:R-:W-:Y:S02]  /*1080*/  @!P5 IADD3.X R35, PT, PT, R24.reuse, R35, RZ, P0, !PT ;  /* 0x000000231823d210 */ /* 0x040fe400007fe4ff */
[----:B------:R-:W-:Y:S01]  /*1090*/  @!P5 IADD3.X R39, PT, PT, R24, R29, RZ, P2, !PT ;  /* 0x0000001d1827d210 */ /* 0x000fe200017fe4ff */
[----:B------:R3:W2:Y:S01]  /*10a0*/  @!P4 LDG.E R50, desc[UR8][R40.64] ;  /* 0x000000082832c981 */ /* 0x0006a2000c1e1900 */
[----:B------:R-:W-:Y:S02]  /*10b0*/  MOV R49, RZ ;  /* 0x000000ff00317202 */ /* 0x000fe40000000f00 */
[----:B------:R-:W-:Y:S02]  /*10c0*/  MOV R23, RZ ;  /* 0x000000ff00177202 */ /* 0x000fe40000000f00 */
[----:B------:R-:W-:-:S02]  /*10d0*/  MOV R24, RZ ;  /* 0x000000ff00187202 */ /* 0x000fc40000000f00 */
[----:B------:R-:W-:Y:S01]  /*10e0*/  CS2R R28, SRZ ;  /* 0x00000000001c7805 */ /* 0x000fe2000001ff00 */
[----:B------:R-:W2:Y:S01]  /*10f0*/  @!P4 LDG.E R49, desc[UR8][R36.64] ;  /* 0x000000082431c981 */ /* 0x000ea2000c1e1900 */
[----:B---3--:R-:W-:-:S03]  /*1100*/  @P1 IMAD.WIDE R40, R43, 0x4, R30 ;  /* 0x000000042b281825 */ /* 0x008fc600078e021e */
[----:B------:R-:W3:Y:S01]  /*1110*/  @!P5 LDG.E R23, desc[UR8][R34.64] ;  /* 0x000000082217d981 */ /* 0x000ee2000c1e1900 */
[----:B------:R-:W-:-:S03]  /*1120*/  IMAD.WIDE R30, R43, 0x4, R32 ;  /* 0x000000042b1e7825 */ /* 0x000fc600078e0220 */
[----:B------:R-:W3:Y:S04]  /*1130*/  @!P5 LDG.E R24, desc[UR8][R38.64] ;  /* 0x000000082618d981 */ /* 0x000ee8000c1e1900 */
[----:B------:R0:W5:Y:S04]  /*1140*/  @P1 LDG.E.64 R28, desc[UR8][R40.64] ;  /* 0x00000008281c1981 */ /* 0x000168000c1e1b00 */
[----:B------:R-:W5:Y:S01]  /*1150*/  LDG.E.64 R30, desc[UR8][R30.64] ;  /* 0x000000081e1e7981 */ /* 0x000f62000c1e1b00 */
[----:B------:R-:W-:Y:S01]  /*1160*/  UISETP.NE.AND UP0, UPT, UR11, URZ, UPT ;  /* 0x000000ff0b00728c */ /* 0x000fe2000bf05270 */
[----:B------:R-:W-:-:S02]  /*1170*/  MOV R87, 0x3f800000 ;  /* 0x3f80000000577802 */ /* 0x000fc40000000f00 */
[----:B------:R-:W-:Y:S02]  /*1180*/  PRMT R83, R48, 0x7632, R83 ;  /* 0x0000763230537816 */ /* 0x000fe40000000053 */
[----:B------:R-:W-:Y:S02]  /*1190*/  PRMT R84, R47, 0x7632, R84 ;  /* 0x000076322f547816 */ /* 0x000fe40000000054 */
[----:B----4-:R-:W-:Y:S02]  /*11a0*/  PRMT R81, R46, 0x7632, R81 ;  /* 0x000076322e517816 */ /* 0x010fe40000000051 */
[----:B------:R-:W-:Y:S01]  /*11b0*/  PRMT R82, R25, 0x7632, R82 ;  /* 0x0000763219527816 */ /* 0x000fe20000000052 */
[----:B--2---:R-:W-:-:S05]  /*11c0*/  FFMA.FTZ R32, -R26, R26, R27 ;  /* 0x0000001a1a207223 */ /* 0x004fca000001011b */
[----:B------:R-:W-:-:S13]  /*11d0*/  FSETP.GTU.FTZ.AND P0, PT, R32, RZ, PT ;  /* 0x000000ff2000720b */ /* 0x000fda0003f1c000 */
[----:B------:R-:W1:Y:S01]  /*11e0*/  @P0 LDC R27, c[0x0][0x3c0] ;  /* 0x0000f000ff1b0b82 */ /* 0x000e620000000800 */
[----:B------:R-:W-:Y:S02]  /*11f0*/  PRMT R79, R8, 0x7632, R79 ;  /* 0x00007632084f7816 */ /* 0x000fe4000000004f */
[----:B------:R-:W-:Y:S02]  /*1200*/  PRMT R80, R10, 0x7632, R80 ;  /* 0x000076320a507816 */ /* 0x000fe40000000050 */
[----:B------:R-:W-:Y:S02]  /*1210*/  PRMT R77, R12, 0x7632, R77 ;  /* 0x000076320c4d7816 */ /* 0x000fe4000000004d */
[----:B------:R-:W-:Y:S02]  /*1220*/  PRMT R78, R14, 0x7632, R78 ;  /* 0x000076320e4e7816 */ /* 0x000fe4000000004e */
[----:B------:R-:W-:Y:S02]  /*1230*/  PRMT R75, R16, 0x7632, R75 ;  /* 0x00007632104b7816 */ /* 0x000fe4000000004b */
[----:B------:R-:W-:Y:S01]  /*1240*/  PRMT R76, R18, 0x7632, R76 ;  /* 0x00007632124c7816 */ /* 0x000fe2000000004c */
[----:B-1----:R-:W-:-:S04]  /*1250*/  @P0 FADD.FTZ R27, R32, R27 ;  /* 0x0000001b201b0221 */ /* 0x002fc80000010000 */
[----:B------:R3:W1:Y:S01]  /*1260*/  @P0 MUFU.RSQ R87, R27 ;  /* 0x0000001b00570308 */ /* 0x0006620000001400 */
[----:B------:R-:W-:Y:S02]  /*1270*/  PRMT R74, R22, 0x7632, R74 ;  /* 0x00007632164a7816 */ /* 0x000fe4000000004a */
[----:B------:R-:W-:Y:S02]  /*1280*/  PRMT R73, R20, 0x7632, R73 ;  /* 0x0000763214497816 */ /* 0x000fe40000000049 */
[----:B------:R-:W-:Y:S02]  /*1290*/  PRMT R85, R50, 0x7632, R85 ;  /* 0x0000763232557816 */ /* 0x000fe40000000055 */
[----:B------:R-:W-:Y:S02]  /*12a0*/  PRMT R86, R49, 0x7632, R86 ;  /* 0x0000763231567816 */ /* 0x000fe40000000056 */
[----:B---3--:R-:W-:Y:S02]  /*12b0*/  PRMT R27, R23, 0x7632, R27 ;  /* 0x00007632171b7816 */ /* 0x008fe4000000001b */
[----:B------:R-:W-:Y:S01]  /*12c0*/  PRMT R72, R24, 0x7632, R72 ;  /* 0x0000763218487816 */ /* 0x000fe20000000048 */
[----:B01----:R-:W-:Y:S06]  /*12d0*/  BRA.U UP0, `(.L_x_78) ;  /* 0x0000000900447547 */ /* 0x003fec000b800000 */
[----:B------:R-:W-:Y:S02]  /*12e0*/  SHF.L.U32 R35, R50, 0x10, RZ ;  /* 0x0000001032237819 */ /* 0x000fe400000006ff */
[----:B------:R-:W-:Y:S02]  /*12f0*/  SHF.L.U32 R37, R85, 0x10, RZ ;  /* 0x0000001055257819 */ /* 0x000fe400000006ff */
[----:B------:R-:W-:Y:S01]  /*1300*/  SHF.L.U32 R33, R49, 0x10, RZ ;  /* 0x0000001031217819 */ /* 0x000fe200000006ff */
[----:B------:R-:W-:Y:S01]  /*1310*/  FADD.FTZ R34, -R26, R35 ;  /* 0x000000231a227221 */ /* 0x000fe20000010100 */
[----:B------:R-:W-:Y:S01]  /*1320*/  SHF.L.U32 R32, R86, 0x10, RZ ;  /* 0x0000001056207819 */ /* 0x000fe200000006ff */
[----:B------:R-:W-:Y:S02]  /*1330*/  FADD.FTZ R36, -R26, R37 ;  /* 0x000000251a247221 */ /* 0x000fe40000010100 */
[----:B-----5:R-:W-:Y:S01]  /*1340*/  FMUL.FTZ R37, R30, R33 ;  /* 0x000000211e257220 */ /* 0x020fe20000410000 */
[-C--:B------:R-:W-:Y:S01]  /*1350*/  FMUL.FTZ R34, R34, R87.reuse ;  /* 0x0000005722227220 */ /* 0x080fe20000410000 */
[----:B------:R-:W-:Y:S01]  /*1360*/  FMUL.FTZ R35, R36, R87 ;  /* 0x0000005724237220 */ /* 0x000fe20000410000 */
[----:B------:R-:W-:Y:S01]  /*1370*/  FMUL.FTZ R36, R31, R32 ;  /* 0x000000201f247220 */ /* 0x000fe20000410000 */
[----:B------:R-:W-:Y:S01]  /*1380*/  FADD.FTZ R39, RZ, R37 ;  /* 0x00000025ff277221 */ /* 0x000fe20000010000 */
[----:B------:R-:W-:Y:S01]  /*1390*/  FFMA.FTZ R38, R34, R37, RZ ;  /* 0x0000002522267223 */ /* 0x000fe200000100ff */
[----:B------:R-:W-:Y:S01]  /*13a0*/  SHF.L.U32 R37, R48, 0x10, RZ ;  /* 0x0000001030257819 */ /* 0x000fe200000006ff */
[----:B------:R-:W-:Y:S01]  /*13b0*/  FFMA.FTZ R34, R33, R34, RZ ;  /* 0x0000002221227223 */ /* 0x000fe200000100ff */
[----:B------:R-:W-:Y:S01]  /*13c0*/  FADD.FTZ R39, R36, R39 ;  /* 0x0000002724277221 */ /* 0x000fe20000010000 */
[----:B------:R-:W-:Y:S01]  /*13d0*/  FFMA.FTZ R38, R35, R36, R38 ;  /* 0x0000002423267223 */ /* 0x000fe20000010026 */
[----:B------:R-:W-:Y:S01]  /*13e0*/  FADD.FTZ R40, RZ, R33 ;  /* 0x00000021ff287221 */ /* 0x000fe20000010000 */
[----:B------:R-:W-:Y:S01]  /*13f0*/  FADD.FTZ R36, -R26, R37 ;  /* 0x000000251a247221 */ /* 0x000fe20000010100 */
[----:B------:R-:W-:Y:S01]  /*1400*/  SHF.L.U32 R37, R47, 0x10, RZ ;  /* 0x000000102f257819 */ /* 0x000fe200000006ff */
[----:B------:R-:W-:-:S02]  /*1410*/  FFMA.FTZ R35, R32, R35, RZ ;  /* 0x0000002320237223 */ /* 0x000fc400000100ff */
[----:B------:R-:W-:Y:S02]  /*1420*/  FMUL.FTZ R33, R36, R87 ;  /* 0x0000005724217220 */ /* 0x000fe40000410000 */
[----:B------:R-:W-:Y:S01]  /*1430*/  FMUL.FTZ R42, R30, R37 ;  /* 0x000000251e2a7220 */ /* 0x000fe20000410000 */
[C---:B------:R-:W-:Y:S01]  /*1440*/  FADD.FTZ R40, R37.reuse, R40 ;  /* 0x0000002825287221 */ /* 0x040fe20000010000 */
[----:B------:R-:W-:Y:S01]  /*1450*/  FFMA.FTZ R36, R37, R33, R34 ;  /* 0x0000002125247223 */ /* 0x000fe20000010022 */
[----:B------:R-:W-:Y:S01]  /*1460*/  FADD.FTZ R37, RZ, R32 ;  /* 0x00000020ff257221 */ /* 0x000fe20000010000 */
[----:B------:R-:W-:Y:S01]  /*1470*/  FFMA.FTZ R38, R33, R42, R38 ;  /* 0x0000002a21267223 */ /* 0x000fe20000010026 */
[----:B------:R-:W-:Y:S01]  /*1480*/  SHF.L.U32 R33, R83, 0x10, RZ ;  /* 0x0000001053217819 */ /* 0x000fe200000006ff */
[----:B------:R-:W-:Y:S01]  /*1490*/  FADD.FTZ R39, R39, R42 ;  /* 0x0000002a27277221 */ /* 0x000fe20000010000 */
[----:B------:R-:W-:-:S03]  /*14a0*/  SHF.L.U32 R32, R84, 0x10, RZ ;  /* 0x0000001054207819 */ /* 0x000fc600000006ff */
[----:B------:R-:W-:Y:S02]  /*14b0*/  FADD.FTZ R34, -R26, R33 ;  /* 0x000000211a227221 */ /* 0x000fe40000010100 */
[----:B------:R-:W-:Y:S02]  /*14c0*/  FADD.FTZ R37, R32, R37 ;  /* 0x0000002520257221 */ /* 0x000fe40000010000 */
[----:B------:R-:W-:-:S04]  /*14d0*/  FMUL.FTZ R33, R34, R87 ;  /* 0x0000005722217220 */ /* 0x000fc80000410000 */
[----:B------:R-:W-:Y:S01]  /*14e0*/  FFMA.FTZ R35, R32, R33, R35 ;  /* 0x0000002120237223 */ /* 0x000fe20000010023 */
[----:B------:R-:W-:-:S04]  /*14f0*/  FMUL.FTZ R32, R31, R32 ;  /* 0x000000201f207220 */ /* 0x000fc80000410000 */
[----:B------:R-:W-:Y:S01]  /*1500*/  FFMA.FTZ R38, R33, R32, R38 ;  /* 0x0000002021267223 */ /* 0x000fe20000010026 */
[----:B------:R-:W-:Y:S01]  /*1510*/  SHF.L.U32 R33, R46, 0x10, RZ ;  /* 0x000000102e217819 */ /* 0x000fe200000006ff */
[----:B------:R-:W-:-:S04]  /*1520*/  FADD.FTZ R39, R32, R39 ;  /* 0x0000002720277221 */ /* 0x000fc80000010000 */
[----:B------:R-:W-:Y:S01]  /*1530*/  FADD.FTZ R32, -R26, R33 ;  /* 0x000000211a207221 */ /* 0x000fe20000010100 */
[----:B------:R-:W-:-:S03]  /*1540*/  SHF.L.U32 R33, R25, 0x10, RZ ;  /* 0x0000001019217819 */ /* 0x000fc600000006ff */
[----:B------:R-:W-:Y:S01]  /*1550*/  FMUL.FTZ R41, R32, R87 ;  /* 0x0000005720297220 */ /* 0x000fe20000410000 */
[----:B------:R-:W-:Y:S01]  /*1560*/  SHF.L.U32 R32, R82, 0x10, RZ ;  /* 0x0000001052207819 */ /* 0x000fe200000006ff */
[----:B------:R-:W-:Y:S01]  /*1570*/  FMUL.FTZ R42, R30, R33 ;  /* 0x000000211e2a7220 */ /* 0x000fe20000410000 */
[----:B------:R-:W-:Y:S01]  /*1580*/  FADD.FTZ R40, R40, R33 ;  /* 0x0000002128287221 */ /* 0x000fe20000010000 */
[----:B------:R-:W-:Y:S01]  /*1590*/  FFMA.FTZ R36, R33, R41, R36 ;  /* 0x0000002921247223 */ /* 0x000fe20000010024 */
[----:B------:R-:W-:Y:S01]  /*15a0*/  SHF.L.U32 R33, R81, 0x10, RZ ;  /* 0x0000001051217819 */ /* 0x000fe200000006ff */
[----:B------:R-:W-:Y:S01]  /*15b0*/  FFMA.FTZ R41, R41, R42, R38 ;  /* 0x0000002a29297223 */ /* 0x000fe20000010026 */
[----:B------:R-:W-:Y:S01]  /*15c0*/  FADD.FTZ R42, R39, R42 ;  /* 0x0000002a272a7221 */ /* 0x000fe20000010000 */
[----:B------:R-:W-:Y:S01]  /*15d0*/  SHF.L.U32 R39, R8, 0x10, RZ ;  /* 0x0000001008277819 */ /* 0x000fe200000006ff */
[----:B------:R-:W-:Y:S01]  /*15e0*/  FADD.FTZ R37, R37, R32 ;  /* 0x0000002025257221 */ /* 0x000fe20000010000 */
[----:B------:R-:W-:Y:S01]  /*15f0*/  FADD.FTZ R34, -R26, R33 ;  /* 0x000000211a227221 */ /* 0x000fe20000010100 */
[----:B------:R-:W-:Y:S01]  /*1600*/  FMUL.FTZ R33, R31, R32 ;  /* 0x000000201f217220 */ /* 0x000fe20000410000 */
[----:B------:R-:W-:-:S02]  /*1610*/  SHF.L.U32 R38, R72, 0x10, RZ ;  /* 0x0000001048267819 */ /* 0x000fc400000006ff */
[----:B------:R-:W-:Y:S01]  /*1620*/  FMUL.FTZ R34, R34, R87 ;  /* 0x0000005722227220 */ /* 0x000fe20000410000 */
[----:B------:R-:W-:-:S03]  /*1630*/  FADD.FTZ R42, R33, R42 ;  /* 0x0000002a212a7221 */ /* 0x000fc60000010000 */
[----:B------:R-:W-:Y:S01]  /*1640*/  FFMA.FTZ R35, R32, R34, R35 ;  /* 0x0000002220237223 */ /* 0x000fe20000010023 */
[----:B------:R-:W-:Y:S01]  /*1650*/  FADD.FTZ R32, -R26, R39 ;  /* 0x000000271a207221 */ /* 0x000fe20000010100 */
[----:B------:R-:W-:Y:S01]  /*1660*/  SHF.L.U32 R39, R10, 0x10, RZ ;  /* 0x000000100a277819 */ /* 0x000fe200000006ff */
[----:B------:R-:W-:Y:S01]  /*1670*/  FFMA.FTZ R41, R34, R33, R41 ;  /* 0x0000002122297223 */ /* 0x000fe20000010029 */
[----:B------:R-:W-:Y:S01]  /*1680*/  SHF.L.U32 R33, R79, 0x10, RZ ;  /* 0x000000104f217819 */ /* 0x000fe200000006ff */
[----:B------:R-:W-:Y:S02]  /*1690*/  FMUL.FTZ R32, R32, R87 ;  /* 0x0000005720207220 */ /* 0x000fe40000410000 */
[----:B------:R-:W-:Y:S02]  /*16a0*/  FADD.FTZ R40, R40, R39 ;  /* 0x0000002728287221 */ /* 0x000fe40000010000 */
[----:B------:R-:W-:Y:S01]  /*16b0*/  FFMA.FTZ R36, R39, R32, R36 ;  /* 0x0000002027247223 */ /* 0x000fe20000010024 */
[----:B------:R-:W-:Y:S01]  /*16c0*/  FMUL.FTZ R39, R30, R39 ;  /* 0x000000271e277220 */ /* 0x000fe20000410000 */
[----:B------:R-:W-:-:S03]  /*16d0*/  FADD.FTZ R34, -R26, R33 ;  /* 0x000000211a227221 */ /* 0x000fc60000010100 */
[----:B------:R-:W-:Y:S01]  /*16e0*/  FFMA.FTZ R41, R32, R39, R41 ;  /* 0x0000002720297223 */ /* 0x000fe20000010029 */
[----:B------:R-:W-:Y:S01]  /*16f0*/  SHF.L.U32 R32, R80, 0x10, RZ ;  /* 0x0000001050207819 */ /* 0x000fe200000006ff */
[----:B------:R-:W-:Y:S01]  /*1700*/  FADD.FTZ R42, R42, R39 ;  /* 0x000000272a2a7221 */ /* 0x000fe20000010000 */
[----:B------:R-:W-:Y:S01]  /*1710*/  FMUL.FTZ R34, R34, R87 ;  /* 0x0000005722227220 */ /* 0x000fe20000410000 */
[----:B------:R-:W-:Y:S02]  /*1720*/  SHF.L.U32 R39, R12, 0x10, RZ ;  /* 0x000000100c277819 */ /* 0x000fe400000006ff */
[----:B------:R-:W-:Y:S01]  /*1730*/  FADD.FTZ R37, R37, R32 ;  /* 0x0000002025257221 */ /* 0x000fe20000010000 */
[----:B------:R-:W-:Y:S01]  /*1740*/  FFMA.FTZ R35, R32, R34, R35 ;  /* 0x0000002220237223 */ /* 0x000fe20000010023 */
[----:B------:R-:W-:Y:S01]  /*1750*/  FMUL.FTZ R33, R31, R32 ;  /* 0x000000201f217220 */ /* 0x000fe20000410000 */
[----:B------:R-:W-:Y:S01]  /*1760*/  FADD.FTZ R32, -R26, R39 ;  /* 0x000000271a207221 */ /* 0x000fe20000010100 */
[----:B------:R-:W-:-:S02]  /*1770*/  SHF.L.U32 R39, R14, 0x10, RZ ;  /* 0x000000100e277819 */ /* 0x000fc400000006ff */
[----:B------:R-:W-:Y:S01]  /*1780*/  FFMA.FTZ R41, R34, R33, R41 ;  /* 0x0000002122297223 */ /* 0x000fe20000010029 */
[----:B------:R-:W-:Y:S01]  /*1790*/  FMUL.FTZ R32, R32, R87 ;  /* 0x0000005720207220 */ /* 0x000fe20000410000 */
[----:B------:R-:W-:Y:S01]  /*17a0*/  FADD.FTZ R42, R33, R42 ;  /* 0x0000002a212a7221 */ /* 0x000fe20000010000 */
[----:B------:R-:W-:Y:S01]  /*17b0*/  SHF.L.U32 R33, R77, 0x10, RZ ;  /* 0x000000104d217819 */ /* 0x000fe200000006ff */
[----:B------:R-:W-:Y:S01]  /*17c0*/  FADD.FTZ R40, R40, R39 ;  /* 0x0000002728287221 */ /* 0x000fe20000010000 */
[----:B------:R-:W-:Y:S01]  /*17d0*/  FFMA.FTZ R36, R39, R32, R36 ;  /* 0x0000002027247223 */ /* 0x000fe20000010024 */
[----:B------:R-:W-:Y:S02]  /*17e0*/  FMUL.FTZ R39, R30, R39 ;  /* 0x000000271e277220 */ /* 0x000fe40000410000 */
[----:B------:R-:W-:Y:S02]  /*17f0*/  FADD.FTZ R34, -R26, R33 ;  /* 0x000000211a227221 */ /* 0x000fe40000010100 */
[----:B------:R-:W-:Y:S01]  /*1800*/  FFMA.FTZ R41, R32, R39, R41 ;  /* 0x0000002720297223 */ /* 0x000fe20000010029 */
[----:B------:R-:W-:Y:S01]  /*1810*/  SHF.L.U32 R32, R78, 0x10, RZ ;  /* 0x000000104e207819 */ /* 0x000fe200000006ff */
[----:B------:R-:W-:Y:S01]  /*1820*/  FADD.FTZ R42, R42, R39 ;  /* 0x000000272a2a7221 */ /* 0x000fe20000010000 */
[----:B------:R-:W-:Y:S01]  /*1830*/  FMUL.FTZ R34, R34, R87 ;  /* 0x0000005722227220 */ /* 0x000fe20000410000 */
[----:B------:R-:W-:-:S02]  /*1840*/  SHF.L.U32 R39, R16, 0x10, RZ ;  /* 0x0000001010277819 */ /* 0x000fc400000006ff */
[----:B------:R-:W-:Y:S01]  /*1850*/  FADD.FTZ R37, R37, R32 ;  /* 0x0000002025257221 */ /* 0x000fe20000010000 */
[----:B------:R-:W-:Y:S01]  /*1860*/  FFMA.FTZ R35, R32, R34, R35 ;  /* 0x0000002220237223 */ /* 0x000fe20000010023 */
[----:B------:R-:W-:Y:S01]  /*1870*/  FMUL.FTZ R33, R31, R32 ;  /* 0x000000201f217220 */ /* 0x000fe20000410000 */
[----:B------:R-:W-:Y:S01]  /*1880*/  FADD.FTZ R32, -R26, R39 ;  /* 0x000000271a207221 */ /* 0x000fe20000010100 */
[----:B------:R-:W-:Y:S02]  /*1890*/  SHF.L.U32 R39, R18, 0x10, RZ ;  /* 0x0000001012277819 */ /* 0x000fe400000006ff */
[----:B------:R-:W-:Y:S01]  /*18a0*/  FFMA.FTZ R41, R34, R33, R41 ;  /* 0x0000002122297223 */ /* 0x000fe20000010029 */
[----:B------:R-:W-:Y:S01]  /*18b0*/  FMUL.FTZ R32, R32, R87 ;  /* 0x0000005720207220 */ /* 0x000fe20000410000 */
[----:B------:R-:W-:Y:S01]  /*18c0*/  FADD.FTZ R42, R33, R42 ;  /* 0x0000002a212a7221 */ /* 0x000fe20000010000 */
[----:B------:R-:W-:Y:S01]  /*18d0*/  SHF.L.U32 R33, R75, 0x10, RZ ;  /* 0x000000104b217819 */ /* 0x000fe200000006ff */
[----:B------:R-:W-:Y:S01]  /*18e0*/  FADD.FTZ R40, R40, R39 ;  /* 0x0000002728287221 */ /* 0x000fe20000010000 */
[----:B------:R-:W-:Y:S01]  /*18f0*/  FFMA.FTZ R36, R39, R32, R36 ;  /* 0x0000002027247223 */ /* 0x000fe20000010024 */
[----:B------:R-:W-:-:S02]  /*1900*/  FMUL.FTZ R39, R30, R39 ;  /* 0x000000271e277220 */ /* 0x000fc40000410000 */
[----:B------:R-:W-:Y:S02]  /*1910*/  FADD.FTZ R34, -R26, R33 ;  /* 0x000000211a227221 */ /* 0x000fe40000010100 */
        /* <DEDUP_REMOVED lines=29> */
[----:B------:R-:W-:Y:S01]  /*1af0*/  FADD.FTZ R42, R33, R42 ;  /* 0x0000002a212a7221 */ /* 0x000fe20000010000 */
[----:B------:R-:W-:Y:S01]  /*1b00*/  FMUL.FTZ R34, R32, R87 ;  /* 0x0000005720227220 */ /* 0x000fe20000410000 */
[----:B------:R-:W-:-:S04]  /*1b10*/  FMUL.FTZ R33, R30, R39 ;  /* 0x000000271e217220 */ /* 0x000fc80000410000 */
[----:B------:R-:W-:Y:S01]  /*1b20*/  FADD.FTZ R43, R42, R33 ;  /* 0x000000212a2b7221 */ /* 0x000fe20000010000 */
[----:B------:R-:W-:Y:S01]  /*1b30*/  FFMA.FTZ R42, R34, R33, R41 ;  /* 0x00000021222a7223 */ /* 0x000fe20000010029 */
[----:B------:R-:W-:-:S05]  /*1b40*/  SHF.L.U32 R33, R27, 0x10, RZ ;  /* 0x000000101b217819 */ /* 0x000fca00000006ff */
[----:B------:R-:W-:-:S04]  /*1b50*/  FADD.FTZ R32, -R26, R33 ;  /* 0x000000211a207221 */ /* 0x000fc80000010100 */
[----:B------:R-:W-:Y:S01]  /*1b60*/  FMUL.FTZ R33, R32, R87 ;  /* 0x0000005720217220 */ /* 0x000fe20000410000 */
[----:B------:R-:W-:-:S04]  /*1b70*/  FMUL.FTZ R32, R31, R38 ;  /* 0x000000261f207220 */ /* 0x000fc80000410000 */
[----:B------:R-:W-:Y:S01]  /*1b80*/  FADD.FTZ R43, R32, R43 ;  /* 0x0000002b202b7221 */ /* 0x000fe20000010000 */
[----:B------:R-:W-:Y:S01]  /*1b90*/  FFMA.FTZ R42, R33, R32, R42 ;  /* 0x00000020212a7223 */ /* 0x000fe2000001002a */
[----:B------:R-:W-:Y:S01]  /*1ba0*/  FFMA.FTZ R32, R39, R34, R36 ;  /* 0x0000002227207223 */ /* 0x000fe20000010024 */
[----:B------:R-:W-:Y:S01]  /*1bb0*/  FFMA.FTZ R33, R38, R33, R35 ;  /* 0x0000002126217223 */ /* 0x000fe20000010023 */
[----:B------:R-:W-:Y:S01]  /*1bc0*/  FADD.FTZ R34, R40, R39 ;  /* 0x0000002728227221 */ /* 0x000fe20000010000 */
[----:B------:R-:W-:Y:S01]  /*1bd0*/  FADD.FTZ R35, R37, R38 ;  /* 0x0000002625237221 */ /* 0x000fe20000010000 */
[----:B------:R-:W-:Y:S06]  /*1be0*/  BRA `(.L_x_79) ;  /* 0x0000001000807947 */ /* 0x000fec0003800000 */
.L_x_78:
[----:B------:R-:W-:Y:S02]  /*1bf0*/  SHF.L.U32 R33, R50, 0x10, RZ ;  /* 0x0000001032217819 */ /* 0x000fe400000006ff */
[----:B------:R-:W-:Y:S02]  /*1c00*/  SHF.L.U32 R35, R85, 0x10, RZ ;  /* 0x0000001055237819 */ /* 0x000fe400000006ff */
[----:B------:R-:W-:Y:S01]  /*1c10*/  SHF.L.U32 R43, R83, 0x10, RZ ;  /* 0x00000010532b7819 */ /* 0x000fe200000006ff */
[----:B------:R-:W-:Y:S01]  /*1c20*/  FADD.FTZ R32, -R26, R33 ;  /* 0x000000211a207221 */ /* 0x000fe20000010100 */
[----:B------:R-:W-:Y:S02]  /*1c30*/  SHF.L.U32 R45, R86, 0x10, RZ ;  /* 0x00000010562d7819 */ /* 0x000fe400000006ff */
[----:B------:R-:W-:Y:S01]  /*1c40*/  SHF.L.U32 R44, R47, 0x10, RZ ;  /* 0x000000102f2c7819 */ /* 0x000fe200000006ff */
[----:B------:R-:W-:Y:S01]  /*1c50*/  FMUL.FTZ R33, R32, R87 ;  /* 0x0000005720217220 */ /* 0x000fe20000410000 */
[----:B------:R-:W-:Y:S01]  /*1c60*/  FADD.FTZ R32, -R26, R35 ;  /* 0x000000231a207221 */ /* 0x000fe20000010100 */
[----:B------:R-:W-:-:S02]  /*1c70*/  SHF.L.U32 R35, R48, 0x10, RZ ;  /* 0x0000001030237819 */ /* 0x000fc400000006ff */
[--C-:B-----5:R-:W-:Y:S01]  /*1c80*/  FFMA.FTZ R34, R30, R33, R28.reuse ;  /* 0x000000211e227223 */ /* 0x120fe2000001001c */
[-C--:B------:R-:W-:Y:S01]  /*1c90*/  FMUL.FTZ R32, R32, R87.reuse ;  /* 0x0000005720207220 */ /* 0x080fe20000410000 */
[----:B------:R-:W-:Y:S01]  /*1ca0*/  SHF.L.U32 R88, R25, 0x10, RZ ;  /* 0x0000001019587819 */ /* 0x000fe200000006ff */
[----:B------:R-:W-:Y:S01]  /*1cb0*/  FADD.FTZ R42, -R26, R35 ;  /* 0x000000231a2a7221 */ /* 0x000fe20000010100 */
[----:B------:R-:W-:Y:S01]  /*1cc0*/  FMUL.FTZ R37, R34, -1.4426950216293334961 ;  /* 0xbfb8aa3b22257820 */ /* 0x000fe20000410000 */
[----:B------:R-:W-:Y:S02]  /*1cd0*/  FFMA.FTZ R36, R31, R32, R29 ;  /* 0x000000201f247223 */ /* 0x000fe4000001001d */
[----:B------:R-:W-:Y:S02]  /*1ce0*/  FMUL.FTZ R35, R42, R87 ;  /* 0x000000572a237220 */ /* 0x000fe40000410000 */
[----:B------:R-:W-:Y:S01]  /*1cf0*/  FMUL.FTZ R39, R36, -1.4426950216293334961 ;  /* 0xbfb8aa3b24277820 */ /* 0x000fe20000410000 */
[----:B------:R-:W0:Y:S01]  /*1d00*/  MUFU.EX2 R37, R37 ;  /* 0x0000002500257308 */ /* 0x000e220000000800 */
[----:B------:R-:W-:-:S04]  /*1d10*/  FFMA.FTZ R41, R30, R35, R28 ;  /* 0x000000231e297223 */ /* 0x000fc8000001001c */
[----:B------:R-:W-:-:S03]  /*1d20*/  FMUL.FTZ R42, R41, -1.4426950216293334961 ;  /* 0xbfb8aa3b292a7820 */ /* 0x000fc60000410000 */
[----:B------:R-:W1:Y:S08]  /*1d30*/  MUFU.EX2 R39, R39 ;  /* 0x0000002700277308 */ /* 0x000e700000000800 */
[----:B------:R-:W-:Y:S01]  /*1d40*/  MUFU.EX2 R42, R42 ;  /* 0x0000002a002a7308 */ /* 0x000fe20000000800 */
[----:B0-----:R-:W-:-:S07]  /*1d50*/  FADD.FTZ R38, R37, 1 ;  /* 0x3f80000025267421 */ /* 0x001fce0000010000 */
[----:B------:R-:W0:Y:S01]  /*1d60*/  MUFU.RCP R38, R38 ;  /* 0x0000002600267308 */ /* 0x000e220000001000 */
[----:B-1----:R-:W-:Y:S01]  /*1d70*/  FADD.FTZ R40, R39, 1 ;  /* 0x3f80000027287421 */ /* 0x002fe20000010000 */
[----:B------:R-:W-:-:S06]  /*1d80*/  SHF.L.U32 R39, R49, 0x10, RZ ;  /* 0x0000001031277819 */ /* 0x000fcc00000006ff */
[----:B------:R-:W1:Y:S01]  /*1d90*/  MUFU.RCP R40, R40 ;  /* 0x0000002800287308 */ /* 0x000e620000001000 */
[----:B0-----:R-:W-:Y:S01]  /*1da0*/  FADD.FTZ R37, -R38, 1 ;  /* 0x3f80000026257421 */ /* 0x001fe20000010100 */
[----:B------:R-:W-:-:S03]  /*1db0*/  FMUL.FTZ R38, R39, R38 ;  /* 0x0000002627267220 */ /* 0x000fc60000410000 */
[----:B------:R-:W-:Y:S01]  /*1dc0*/  FFMA.FTZ R37, R34, R37, 1 ;  /* 0x3f80000022257423 */ /* 0x000fe20000010025 */
[----:B------:R-:W-:Y:S01]  /*1dd0*/  FADD.FTZ R34, -R26, R43 ;  /* 0x0000002b1a227221 */ /* 0x000fe20000010100 */
[----:B------:R-:W-:Y:S01]  /*1de0*/  FADD.FTZ R43, R42, 1 ;  /* 0x3f8000002a2b7421 */ /* 0x000fe20000010000 */
[----:B-1----:R-:W-:Y:S02]  /*1df0*/  FADD.FTZ R39, -R40, 1 ;  /* 0x3f80000028277421 */ /* 0x002fe40000010100 */
[----:B------:R-:W-:Y:S01]  /*1e00*/  FMUL.FTZ R34, R34, R87 ;  /* 0x0000005722227220 */ /* 0x000fe20000410000 */
[----:B------:R-:W-:Y:S01]  /*1e10*/  FMUL.FTZ R37, R38, R37 ;  /* 0x0000002526257220 */ /* 0x000fe20000410000 */
[----:B------:R-:W-:Y:S02]  /*1e20*/  FFMA.FTZ R39, R36, R39, 1 ;  /* 0x3f80000024277423 */ /* 0x000fe40000010027 */
[----:B------:R-:W-:Y:S01]  /*1e30*/  FFMA.FTZ R42, R31, R34, R29 ;  /* 0x000000221f2a7223 */ /* 0x000fe2000001001d */
[----:B------:R-:W-:Y:S01]  /*1e40*/  FMUL.FTZ R36, R45, R40 ;  /* 0x000000282d247220 */ /* 0x000fe20000410000 */
[----:B------:R-:W0:Y:S02]  /*1e50*/  MUFU.RCP R43, R43 ;  /* 0x0000002b002b7308 */ /* 0x000e240000001000 */
[----:B------:R-:W-:Y:S01]  /*1e60*/  FMUL.FTZ R40, R42, -1.4426950216293334961 ;  /* 0xbfb8aa3b2a287820 */ /* 0x000fe20000410000 */
[----:B------:R-:W-:-:S04]  /*1e70*/  FMUL.FTZ R36, R36, R39 ;  /* 0x0000002724247220 */ /* 0x000fc80000410000 */
[----:B------:R-:W-:Y:S01]  /*1e80*/  FMUL.FTZ R39, R31, R36 ;  /* 0x000000241f277220 */ /* 0x000fe20000410000 */
[----:B------:R-:W1:Y:S01]  /*1e90*/  MUFU.EX2 R40, R40 ;  /* 0x0000002800287308 */ /* 0x000e620000000800 */
[----:B0-----:R-:W-:-:S04]  /*1ea0*/  FADD.FTZ R38, -R43, 1 ;  /* 0x3f8000002b267421 */ /* 0x001fc80000010100 */
[----:B------:R-:W-:Y:S01]  /*1eb0*/  FFMA.FTZ R41, R41, R38, 1 ;  /* 0x3f80000029297423 */ /* 0x000fe20000010026 */
[----:B------:R-:W-:Y:S01]  /*1ec0*/  FMUL.FTZ R38, R44, R43 ;  /* 0x0000002b2c267220 */ /* 0x000fe20000410000 */
[----:B-1----:R-:W-:-:S03]  /*1ed0*/  FADD.FTZ R44, R40, 1 ;  /* 0x3f800000282c7421 */ /* 0x002fc60000010000 */
[----:B------:R-:W-:Y:S01]  /*1ee0*/  FMUL.FTZ R43, R38, R41 ;  /* 0x00000029262b7220 */ /* 0x000fe20000410000 */
[----:B------:R-:W-:Y:S02]  /*1ef0*/  FMUL.FTZ R38, R30, R37 ;  /* 0x000000251e267220 */ /* 0x000fe40000410000 */
[----:B------:R-:W0:Y:S02]  /*1f00*/  MUFU.RCP R44, R44 ;  /* 0x0000002c002c7308 */ /* 0x000e240000001000 */
[----:B------:R-:W-:Y:S01]  /*1f10*/  FFMA.FTZ R41, R33, R38, RZ ;  /* 0x0000002621297223 */ /* 0x000fe200000100ff */
[----:B------:R-:W-:-:S03]  /*1f20*/  FADD.FTZ R38, RZ, R38 ;  /* 0x00000026ff267221 */ /* 0x000fc60000010000 */
[----:B------:R-:W-:Y:S01]  /*1f30*/  FFMA.FTZ R40, R32, R39, R41 ;  /* 0x0000002720287223 */ /* 0x000fe20000010029 */
[----:B------:R-:W-:Y:S01]  /*1f40*/  SHF.L.U32 R41, R84, 0x10, RZ ;  /* 0x0000001054297819 */ /* 0x000fe200000006ff */
[----:B------:R-:W-:-:S04]  /*1f50*/  FADD.FTZ R39, R39, R38 ;  /* 0x0000002627277221 */ /* 0x000fc80000010000 */
[----:B0-----:R-:W-:Y:S01]  /*1f60*/  FMUL.FTZ R38, R41, R44 ;  /* 0x0000002c29267220 */ /* 0x001fe20000410000 */
[----:B------:R-:W-:-:S04]  /*1f70*/  FADD.FTZ R41, -R44, 1 ;  /* 0x3f8000002c297421 */ /* 0x000fc80000010100 */
[----:B------:R-:W-:-:S04]  /*1f80*/  FFMA.FTZ R41, R42, R41, 1 ;  /* 0x3f8000002a297423 */ /* 0x000fc80000010029 */
[----:B------:R-:W-:Y:S01]  /*1f90*/  FMUL.FTZ R41, R38, R41 ;  /* 0x0000002926297220 */ /* 0x000fe20000410000 */
[----:B------:R-:W-:Y:S01]  /*1fa0*/  FFMA.FTZ R38, R33, R37, RZ ;  /* 0x0000002521267223 */ /* 0x000fe200000100ff */
[----:B------:R-:W-:Y:S01]  /*1fb0*/  SHF.L.U32 R33, R46, 0x10, RZ ;  /* 0x000000102e217819 */ /* 0x000fe200000006ff */
[----:B------:R-:W-:-:S04]  /*1fc0*/  FADD.FTZ R37, RZ, R37 ;  /* 0x00000025ff257221 */ /* 0x000fc80000010000 */
[----:B------:R-:W-:Y:S01]  /*1fd0*/  FADD.FTZ R42, -R26, R33 ;  /* 0x000000211a2a7221 */ /* 0x000fe20000010100 */
[----:B------:R-:W-:Y:S01]  /*1fe0*/  FADD.FTZ R37, R37, R43 ;  /* 0x0000002b25257221 */ /* 0x000fe20000010000 */
[-C--:B------:R-:W-:Y:S01]  /*1ff0*/  FFMA.FTZ R33, R35, R43.reuse, R38 ;  /* 0x0000002b23217223 */ /* 0x080fe20000010026 */
[----:B------:R-:W-:Y:S01]  /*2000*/  FMUL.FTZ R43, R30, R43 ;  /* 0x0000002b1e2b7220 */ /* 0x000fe20000410000 */
[----:B------:R-:W-:-:S03]  /*2010*/  FMUL.FTZ R38, R42, R87 ;  /* 0x000000572a267220 */ /* 0x000fc60000410000 */
[----:B------:R-:W-:Y:S01]  /*2020*/  FFMA.FTZ R40, R35, R43, R40 ;  /* 0x0000002b23287223 */ /* 0x000fe20000010028 */
[----:B------:R-:W-:Y:S01]  /*2030*/  FFMA.FTZ R35, R30, R38, R28 ;  /* 0x000000261e237223 */ /* 0x000fe2000001001c */
[----:B------:R-:W-:-:S03]  /*2040*/  FADD.FTZ R42, R39, R43 ;  /* 0x0000002b272a7221 */ /* 0x000fc60000010000 */
[----:B------:R-:W-:-:S06]  /*2050*/  FMUL.FTZ R44, R35, -1.4426950216293334961 ;  /* 0xbfb8aa3b232c7820 */ /* 0x000fcc0000410000 */
[----:B------:R-:W0:Y:S02]  /*2060*/  MUFU.EX2 R44, R44 ;  /* 0x0000002c002c7308 */ /* 0x000e240000000800 */
[----:B0-----:R-:W-:-:S06]  /*2070*/  FADD.FTZ R45, R44, 1 ;  /* 0x3f8000002c2d7421 */ /* 0x001fcc0000010000 */
[----:B------:R-:W0:Y:S02]  /*2080*/  MUFU.RCP R45, R45 ;  /* 0x0000002d002d7308 */ /* 0x000e240000001000 */
[----:B0-----:R-:W-:Y:S01]  /*2090*/  FMUL.FTZ R39, R88, R45 ;  /* 0x0000002d58277220 */ /* 0x001fe20000410000 */
[----:B------:R-:W-:-:S04]  /*20a0*/  FADD.FTZ R88, -R45, 1 ;  /* 0x3f8000002d587421 */ /* 0x000fc80000010100 */
[----:B------:R-:W-:Y:S01]  /*20b0*/  FFMA.FTZ R88, R35, R88, 1 ;  /* 0x3f80000023587423 */ /* 0x000fe20000010058 */
[----:B------:R-:W-:Y:S01]  /*20c0*/  FFMA.FTZ R35, R32, R36, RZ ;  /* 0x0000002420237223 */ /* 0x000fe200000100ff */
[----:B------:R-:W-:Y:S02]  /*20d0*/  FADD.FTZ R36, RZ, R36 ;  /* 0x00000024ff247221 */ /* 0x000fe40000010000 */
[----:B------:R-:W-:Y:S01]  /*20e0*/  FMUL.FTZ R88, R39, R88 ;  /* 0x0000005827587220 */ /* 0x000fe20000410000 */
[----:B------:R-:W-:Y:S01]  /*20f0*/  SHF.L.U32 R39, R81, 0x10, RZ ;  /* 0x0000001051277819 */ /* 0x000fe200000006ff */
[----:B------:R-:W-:Y:S01]  /*2100*/  FADD.FTZ R36, R36, R41 ;  /* 0x0000002924247221 */ /* 0x000fe20000010000 */
[-C--:B------:R-:W-:Y:S01]  /*2110*/  FFMA.FTZ R35, R34, R41.reuse, R35 ;  /* 0x0000002922237223 */ /* 0x080fe20000010023 */
[----:B------:R-:W-:Y:S01]  /*2120*/  FMUL.FTZ R41, R31, R41 ;  /* 0x000000291f297220 */ /* 0x000fe20000410000 */
[----:B------:R-:W-:Y:S01]  /*2130*/  FADD.FTZ R37, R37, R88 ;  /* 0x0000005825257221 */ /* 0x000fe20000010000 */
[----:B------:R-:W-:Y:S01]  /*2140*/  FADD.FTZ R32, -R26, R39 ;  /* 0x000000271a207221 */ /* 0x000fe20000010100 */
[-C--:B------:R-:W-:Y:S01]  /*2150*/  FFMA.FTZ R33, R38, R88.reuse, R33 ;  /* 0x0000005826217223 */ /* 0x080fe20000010021 */
[----:B------:R-:W-:Y:S01]  /*2160*/  FFMA.FTZ R39, R34, R41, R40 ;  /* 0x0000002922277223 */ /* 0x000fe20000010028 */
[----:B------:R-:W-:Y:S01]  /*2170*/  FADD.FTZ R42, R41, R42 ;  /* 0x0000002a292a7221 */ /* 0x000fe20000010000 */
[----:B------:R-:W-:Y:S01]  /*2180*/  FMUL.FTZ R44, R32, R87 ;  /* 0x00000057202c7220 */ /* 0x000fe20000410000 */
[----:B------:R-:W-:Y:S01]  /*2190*/  SHF.L.U32 R41, R82, 0x10, RZ ;  /* 0x0000001052297819 */ /* 0x000fe200000006ff */
[----:B------:R-:W-:-:S02]  /*21a0*/  FMUL.FTZ R88, R30, R88 ;  /* 0x000000581e587220 */ /* 0x000fc40000410000 */
[----:B------:R-:W-:Y:S02]  /*21b0*/  FFMA.FTZ R32, R31, R44, R29 ;  /* 0x0000002c1f207223 */ /* 0x000fe4000001001d */
[----:B------:R-:W-:Y:S02]  /*21c0*/  FFMA.FTZ R39, R38, R88, R39 ;  /* 0x0000005826277223 */ /* 0x000fe40000010027 */
[----:B------:R-:W-:-:S06]  /*21d0*/  FMUL.FTZ R34, R32, -1.4426950216293334961 ;  /* 0xbfb8aa3b20227820 */ /* 0x000fcc0000410000 */
[----:B------:R-:W0:Y:S02]  /*21e0*/  MUFU.EX2 R34, R34 ;  /* 0x0000002200227308 */ /* 0x000e240000000800 */
[----:B0-----:R-:W-:-:S06]  /*21f0*/  FADD.FTZ R40, R34, 1 ;  /* 0x3f80000022287421 */ /* 0x001fcc0000010000 */
[----:B------:R-:W0:Y:S02]  /*2200*/  MUFU.RCP R40, R40 ;  /* 0x0000002800287308 */ /* 0x000e240000001000 */
[----:B0-----:R-:W-:Y:S01]  /*2210*/  FADD.FTZ R43, -R40, 1 ;  /* 0x3f800000282b7421 */ /* 0x001fe20000010100 */
[----:B------:R-:W-:-:S03]  /*2220*/  FMUL.FTZ R41, R41, R40 ;  /* 0x0000002829297220 */ /* 0x000fc60000410000 */
[----:B------:R-:W-:Y:S01]  /*2230*/  FFMA.FTZ R32, R32, R43, 1 ;  /* 0x3f80000020207423 */ /* 0x000fe2000001002b */
[----:B------:R-:W-:-:S03]  /*2240*/  SHF.L.U32 R43, R10, 0x10, RZ ;  /* 0x000000100a2b7819 */ /* 0x000fc600000006ff */
[----:B------:R-:W-:Y:S01]  /*2250*/  FMUL.FTZ R32, R41, R32 ;  /* 0x0000002029207220 */ /* 0x000fe20000410000 */
[----:B------:R-:W-:-:S03]  /*2260*/  SHF.L.U32 R41, R8, 0x10, RZ ;  /* 0x0000001008297819 */ /* 0x000fc600000006ff */
[----:B------:R-:W-:Y:S01]  /*2270*/  FADD.FTZ R36, R36, R32 ;  /* 0x0000002024247221 */ /* 0x000fe20000010000 */
[-C--:B------:R-:W-:Y:S01]  /*2280*/  FFMA.FTZ R35, R44, R32.reuse, R35 ;  /* 0x000000202c237223 */ /* 0x080fe20000010023 */
[----:B------:R-:W-:Y:S01]  /*2290*/  FADD.FTZ R94, -R26, R41 ;  /* 0x000000291a5e7221 */ /* 0x000fe20000010100 */
[----:B------:R-:W-:Y:S01]  /*22a0*/  FADD.FTZ R41, R42, R88 ;  /* 0x000000582a297221 */ /* 0x000fe20000010000 */
[----:B------:R-:W-:Y:S02]  /*22b0*/  FMUL.FTZ R32, R31, R32 ;  /* 0x000000201f207220 */ /* 0x000fe40000410000 */
[----:B------:R-:W-:Y:S02]  /*22c0*/  FMUL.FTZ R94, R94, R87 ;  /* 0x000000575e5e7220 */ /* 0x000fe40000410000 */
[----:B------:R-:W-:Y:S01]  /*22d0*/  FFMA.FTZ R39, R44, R32, R39 ;  /* 0x000000202c277223 */ /* 0x000fe20000010027 */
[----:B------:R-:W-:Y:S01]  /*22e0*/  FADD.FTZ R41, R32, R41 ;  /* 0x0000002920297221 */ /* 0x000fe20000010000 */
[----:B------:R-:W-:-:S04]  /*22f0*/  FFMA.FTZ R34, R30, R94, R28 ;  /* 0x0000005e1e227223 */ /* 0x000fc8000001001c */
[----:B------:R-:W-:-:S06]  /*2300*/  FMUL.FTZ R38, R34, -1.4426950216293334961 ;  /* 0xbfb8aa3b22267820 */ /* 0x000fcc0000410000 */
[----:B------:R-:W0:Y:S02]  /*2310*/  MUFU.EX2 R38, R38 ;  /* 0x0000002600267308 */ /* 0x000e240000000800 */
[----:B0-----:R-:W-:-:S06]  /*2320*/  FADD.FTZ R40, R38, 1 ;  /* 0x3f80000026287421 */ /* 0x001fcc0000010000 */
[----:B------:R-:W0:Y:S02]  /*2330*/  MUFU.RCP R40, R40 ;  /* 0x0000002800287308 */ /* 0x000e240000001000 */
[----:B0-----:R-:W-:Y:S01]  /*2340*/  FMUL.FTZ R42, R43, R40 ;  /* 0x000000282b2a7220 */ /* 0x001fe20000410000 */
[----:B------:R-:W-:-:S04]  /*2350*/  FADD.FTZ R43, -R40, 1 ;  /* 0x3f800000282b7421 */ /* 0x000fc80000010100 */
[----:B------:R-:W-:-:S04]  /*2360*/  FFMA.FTZ R43, R34, R43, 1 ;  /* 0x3f800000222b7423 */ /* 0x000fc8000001002b */
[----:B------:R-:W-:Y:S01]  /*2370*/  FMUL.FTZ R42, R42, R43 ;  /* 0x0000002b2a2a7220 */ /* 0x000fe20000410000 */
[----:B------:R-:W-:-:S03]  /*2380*/  SHF.L.U32 R43, R79, 0x10, RZ ;  /* 0x000000104f2b7819 */ /* 0x000fc600000006ff */
[----:B------:R-:W-:Y:S01]  /*2390*/  FADD.FTZ R37, R37, R42 ;  /* 0x0000002a25257221 */ /* 0x000fe20000010000 */
[-C--:B------:R-:W-:Y:S01]  /*23a0*/  FFMA.FTZ R33, R94, R42.reuse, R33 ;  /* 0x0000002a5e217223 */ /* 0x080fe20000010021 */
[----:B------:R-:W-:Y:S01]  /*23b0*/  FADD.FTZ R34, -R26, R43 ;  /* 0x0000002b1a227221 */ /* 0x000fe20000010100 */
[----:B------:R-:W-:Y:S01]  /*23c0*/  SHF.L.U32 R43, R80, 0x10, RZ ;  /* 0x00000010502b7819 */ /* 0x000fe200000006ff */
        /* <DEDUP_REMOVED lines=68> */
[----:B------:R-:W-:Y:S02]  /*2810*/  FFMA.FTZ R33, R45, R42, R33 ;  /* 0x0000002a2d217223 */ /* 0x000fe40000010021 */
[----:B------:R-:W-:Y:S01]  /*2820*/  FADD.FTZ R34, -R26, R43 ;  /* 0x0000002b1a227221 */ /* 0x000fe20000010100 */
[----:B------:R-:W-:-:S03]  /*2830*/  SHF.L.U32 R43, R76, 0x10, RZ ;  /* 0x000000104c2b7819 */ /* 0x000fc600000006ff */
[----:B------:R-:W-:-:S04]  /*2840*/  FMUL.FTZ R88, R34, R87 ;  /* 0x0000005722587220 */ /* 0x000fc80000410000 */
[----:B------:R-:W-:-:S04]  /*2850*/  FFMA.FTZ R34, R31, R88, R29 ;  /* 0x000000581f227223 */ /* 0x000fc8000001001d */
[----:B------:R-:W-:-:S06]  /*2860*/  FMUL.FTZ R38, R34, -1.4426950216293334961 ;  /* 0xbfb8aa3b22267820 */ /* 0x000fcc0000410000 */
[----:B------:R-:W0:Y:S02]  /*2870*/  MUFU.EX2 R38, R38 ;  /* 0x0000002600267308 */ /* 0x000e240000000800 */
[----:B0-----:R-:W-:-:S06]  /*2880*/  FADD.FTZ R40, R38, 1 ;  /* 0x3f80000026287421 */ /* 0x001fcc0000010000 */
[----:B------:R-:W0:Y:S02]  /*2890*/  MUFU.RCP R40, R40 ;  /* 0x0000002800287308 */ /* 0x000e240000001000 */
[----:B0-----:R-:W-:Y:S01]  /*28a0*/  FMUL.FTZ R32, R43, R40 ;  /* 0x000000282b207220 */ /* 0x001fe20000410000 */
[----:B------:R-:W-:-:S04]  /*28b0*/  FADD.FTZ R43, -R40, 1 ;  /* 0x3f800000282b7421 */ /* 0x000fc80000010100 */
[----:B------:R-:W-:Y:S01]  /*28c0*/  FFMA.FTZ R43, R34, R43, 1 ;  /* 0x3f800000222b7423 */ /* 0x000fe2000001002b */
[----:B------:R-:W-:Y:S01]  /*28d0*/  FADD.FTZ R34, R37, R42 ;  /* 0x0000002a25227221 */ /* 0x000fe20000010000 */
[----:B------:R-:W-:Y:S02]  /*28e0*/  FMUL.FTZ R42, R30, R42 ;  /* 0x0000002a1e2a7220 */ /* 0x000fe40000410000 */
[----:B------:R-:W-:Y:S01]  /*28f0*/  FMUL.FTZ R32, R32, R43 ;  /* 0x0000002b20207220 */ /* 0x000fe20000410000 */
[----:B------:R-:W-:Y:S01]  /*2900*/  SHF.L.U32 R43, R20, 0x10, RZ ;  /* 0x00000010142b7819 */ /* 0x000fe200000006ff */
[----:B------:R-:W-:Y:S01]  /*2910*/  FFMA.FTZ R39, R45, R42, R39 ;  /* 0x0000002a2d277223 */ /* 0x000fe20000010027 */
[----:B------:R-:W-:Y:S01]  /*2920*/  FADD.FTZ R41, R41, R42 ;  /* 0x0000002a29297221 */ /* 0x000fe20000010000 */
[----:B------:R-:W-:Y:S01]  /*2930*/  FADD.FTZ R36, R36, R32 ;  /* 0x0000002024247221 */ /* 0x000fe20000010000 */
[-C--:B------:R-:W-:Y:S01]  /*2940*/  FFMA.FTZ R35, R88, R32.reuse, R35 ;  /* 0x0000002058237223 */ /* 0x080fe20000010023 */
[----:B------:R-:W-:Y:S01]  /*2950*/  FADD.FTZ R44, -R26, R43 ;  /* 0x0000002b1a2c7221 */ /* 0x000fe20000010100 */
[----:B------:R-:W-:Y:S01]  /*2960*/  SHF.L.U32 R43, R22, 0x10, RZ ;  /* 0x00000010162b7819 */ /* 0x000fe200000006ff */
[----:B------:R-:W-:Y:S01]  /*2970*/  FMUL.FTZ R32, R31, R32 ;  /* 0x000000201f207220 */ /* 0x000fe20000410000 */
[----:B------:R-:W-:Y:S01]  /*2980*/  SHF.L.U32 R45, R74, 0x10, RZ ;  /* 0x000000104a2d7819 */ /* 0x000fe200000006ff */
[----:B------:R-:W-:-:S02]  /*2990*/  FMUL.FTZ R94, R44, R87 ;  /* 0x000000572c5e7220 */ /* 0x000fc40000410000 */
[----:B------:R-:W-:Y:S01]  /*29a0*/  FFMA.FTZ R39, R88, R32, R39 ;  /* 0x0000002058277223 */ /* 0x000fe20000010027 */
[----:B------:R-:W-:Y:S01]  /*29b0*/  FADD.FTZ R41, R32, R41 ;  /* 0x0000002920297221 */ /* 0x000fe20000010000 */
[----:B------:R-:W-:-:S04]  /*29c0*/  FFMA.FTZ R37, R30, R94, R28 ;  /* 0x0000005e1e257223 */ /* 0x000fc8000001001c */
[----:B------:R-:W-:-:S06]  /*29d0*/  FMUL.FTZ R38, R37, -1.4426950216293334961 ;  /* 0xbfb8aa3b25267820 */ /* 0x000fcc0000410000 */
[----:B------:R-:W0:Y:S02]  /*29e0*/  MUFU.EX2 R38, R38 ;  /* 0x0000002600267308 */ /* 0x000e240000000800 */
[----:B0-----:R-:W-:-:S06]  /*29f0*/  FADD.FTZ R40, R38, 1 ;  /* 0x3f80000026287421 */ /* 0x001fcc0000010000 */
[----:B------:R-:W0:Y:S02]  /*2a00*/  MUFU.RCP R40, R40 ;  /* 0x0000002800287308 */ /* 0x000e240000001000 */
[----:B0-----:R-:W-:Y:S01]  /*2a10*/  FADD.FTZ R44, -R40, 1 ;  /* 0x3f800000282c7421 */ /* 0x001fe20000010100 */
[----:B------:R-:W-:-:S03]  /*2a20*/  FMUL.FTZ R42, R43, R40 ;  /* 0x000000282b2a7220 */ /* 0x000fc60000410000 */
[----:B------:R-:W-:-:S04]  /*2a30*/  FFMA.FTZ R37, R37, R44, 1 ;  /* 0x3f80000025257423 */ /* 0x000fc8000001002c */
[----:B------:R-:W-:Y:S01]  /*2a40*/  FMUL.FTZ R43, R42, R37 ;  /* 0x000000252a2b7220 */ /* 0x000fe20000410000 */
[----:B------:R-:W-:-:S03]  /*2a50*/  SHF.L.U32 R37, R73, 0x10, RZ ;  /* 0x0000001049257819 */ /* 0x000fc600000006ff */
[----:B------:R-:W-:Y:S02]  /*2a60*/  FADD.FTZ R34, R34, R43 ;  /* 0x0000002b22227221 */ /* 0x000fe40000010000 */
[----:B------:R-:W-:-:S04]  /*2a70*/  FADD.FTZ R42, -R26, R37 ;  /* 0x000000251a2a7221 */ /* 0x000fc80000010100 */
[----:B------:R-:W-:-:S04]  /*2a80*/  FMUL.FTZ R96, R42, R87 ;  /* 0x000000572a607220 */ /* 0x000fc80000410000 */
[----:B------:R-:W-:-:S04]  /*2a90*/  FFMA.FTZ R37, R31, R96, R29 ;  /* 0x000000601f257223 */ /* 0x000fc8000001001d */
[----:B------:R-:W-:-:S06]  /*2aa0*/  FMUL.FTZ R38, R37, -1.4426950216293334961 ;  /* 0xbfb8aa3b25267820 */ /* 0x000fcc0000410000 */
[----:B------:R-:W0:Y:S02]  /*2ab0*/  MUFU.EX2 R38, R38 ;  /* 0x0000002600267308 */ /* 0x000e240000000800 */
[----:B0-----:R-:W-:Y:S01]  /*2ac0*/  FADD.FTZ R40, R38, 1 ;  /* 0x3f80000026287421 */ /* 0x001fe20000010000 */
[----:B------:R-:W-:-:S04]  /*2ad0*/  FMUL.FTZ R38, R30, R43 ;  /* 0x0000002b1e267220 */ /* 0x000fc80000410000 */
[----:B------:R-:W-:Y:S01]  /*2ae0*/  FFMA.FTZ R39, R94, R38, R39 ;  /* 0x000000265e277223 */ /* 0x000fe20000010027 */
[----:B------:R-:W0:Y:S01]  /*2af0*/  MUFU.RCP R40, R40 ;  /* 0x0000002800287308 */ /* 0x000e220000001000 */
[----:B------:R-:W-:Y:S01]  /*2b00*/  FADD.FTZ R41, R41, R38 ;  /* 0x0000002629297221 */ /* 0x000fe20000010000 */
[----:B0-----:R-:W-:Y:S01]  /*2b10*/  FADD.FTZ R42, -R40, 1 ;  /* 0x3f800000282a7421 */ /* 0x001fe20000010100 */
[----:B------:R-:W-:-:S03]  /*2b20*/  FMUL.FTZ R32, R45, R40 ;  /* 0x000000282d207220 */ /* 0x000fc60000410000 */
[----:B------:R-:W-:-:S04]  /*2b30*/  FFMA.FTZ R37, R37, R42, 1 ;  /* 0x3f80000025257423 */ /* 0x000fc8000001002a */
[----:B------:R-:W-:Y:S01]  /*2b40*/  FMUL.FTZ R42, R32, R37 ;  /* 0x00000025202a7220 */ /* 0x000fe20000410000 */
[----:B------:R-:W-:Y:S01]  /*2b50*/  SHF.L.U32 R37, R23, 0x10, RZ ;  /* 0x0000001017257819 */ /* 0x000fe200000006ff */
[----:B------:R-:W-:Y:S01]  /*2b60*/  FFMA.FTZ R32, R94, R43, R33 ;  /* 0x0000002b5e207223 */ /* 0x000fe20000010021 */
[----:B------:R-:W-:Y:S01]  /*2b70*/  SHF.L.U32 R43, R24, 0x10, RZ ;  /* 0x00000010182b7819 */ /* 0x000fe200000006ff */
[----:B------:R-:W-:Y:S01]  /*2b80*/  FADD.FTZ R36, R36, R42 ;  /* 0x0000002a24247221 */ /* 0x000fe20000010000 */
[-C--:B------:R-:W-:Y:S01]  /*2b90*/  FFMA.FTZ R35, R96, R42.reuse, R35 ;  /* 0x0000002a60237223 */ /* 0x080fe20000010023 */
[----:B------:R-:W-:Y:S01]  /*2ba0*/  FADD.FTZ R44, -R26, R37 ;  /* 0x000000251a2c7221 */ /* 0x000fe20000010100 */
[----:B------:R-:W-:-:S03]  /*2bb0*/  FMUL.FTZ R42, R31, R42 ;  /* 0x0000002a1f2a7220 */ /* 0x000fc60000410000 */
[----:B------:R-:W-:Y:S01]  /*2bc0*/  FMUL.FTZ R95, R44, R87 ;  /* 0x000000572c5f7220 */ /* 0x000fe20000410000 */
[----:B------:R-:W-:Y:S01]  /*2bd0*/  FFMA.FTZ R39, R96, R42, R39 ;  /* 0x0000002a60277223 */ /* 0x000fe20000010027 */
[----:B------:R-:W-:Y:S02]  /*2be0*/  FADD.FTZ R41, R42, R41 ;  /* 0x000000292a297221 */ /* 0x000fe40000010000 */
        /* <DEDUP_REMOVED lines=10> */
[-C--:B------:R-:W-:Y:S01]  /*2c90*/  FMUL.FTZ R40, R30, R45.reuse ;  /* 0x0000002d1e287220 */ /* 0x080fe20000410000 */
[C---:B------:R-:W-:Y:S01]  /*2ca0*/  FFMA.FTZ R32, R95.reuse, R45, R32 ;  /* 0x0000002d5f207223 */ /* 0x040fe20000010020 */
[----:B------:R-:W-:Y:S01]  /*2cb0*/  FADD.FTZ R38, -R26, R33 ;  /* 0x000000211a267221 */ /* 0x000fe20000010100 */
[----:B------:R-:W-:Y:S01]  /*2cc0*/  FADD.FTZ R34, R34, R45 ;  /* 0x0000002d22227221 */ /* 0x000fe20000010000 */
[----:B------:R-:W-:Y:S01]  /*2cd0*/  FFMA.FTZ R42, R95, R40, R39 ;  /* 0x000000285f2a7223 */ /* 0x000fe20000010027 */
[----:B------:R-:W-:Y:S01]  /*2ce0*/  FADD.FTZ R44, R41, R40 ;  /* 0x00000028292c7221 */ /* 0x000fe20000010000 */
[----:B------:R-:W-:Y:S01]  /*2cf0*/  FMUL.FTZ R88, R38, R87 ;  /* 0x0000005726587220 */ /* 0x000fe20000410000 */
[----:B------:R-:W-:-:S03]  /*2d00*/  SHF.L.U32 R39, R72, 0x10, RZ ;  /* 0x0000001048277819 */ /* 0x000fc600000006ff */
        /* <DEDUP_REMOVED lines=8> */
[----:B------:R-:W-:-:S04]  /*2d90*/  FMUL.FTZ R40, R39, R40 ;  /* 0x0000002827287220 */ /* 0x000fc80000410000 */
[-C--:B------:R-:W-:Y:S01]  /*2da0*/  FMUL.FTZ R43, R31, R40.reuse ;  /* 0x000000281f2b7220 */ /* 0x080fe20000410000 */
[----:B------:R-:W-:Y:S01]  /*2db0*/  FFMA.FTZ R33, R88, R40, R35 ;  /* 0x0000002858217223 */ /* 0x000fe20000010023 */
[----:B------:R-:W-:Y:S02]  /*2dc0*/  FADD.FTZ R35, R36, R40 ;  /* 0x0000002824237221 */ /* 0x000fe40000010000 */
[----:B------:R-:W-:Y:S01]  /*2dd0*/  FFMA.FTZ R42, R88, R43, R42 ;  /* 0x0000002b582a7223 */ /* 0x000fe2000001002a */
[----:B------:R-:W-:-:S07]  /*2de0*/  FADD.FTZ R43, R43, R44 ;  /* 0x0000002c2b2b7221 */ /* 0x000fce0000010000 */
.L_x_79:
[----:B------:R-:W0:Y:S01]  /*2df0*/  SHFL.DOWN PT, R36, R42, 0x1, 0x1f ;  /* 0x08201f002a247f89 */ /* 0x000e2200000e0000 */
[C---:B------:R-:W-:Y:S01]  /*2e00*/  ISETP.GT.AND P0, PT, R5.reuse, 0x1e, PT ;  /* 0x0000001e0500780c */ /* 0x040fe20003f04270 */
[----:B------:R-:W-:Y:S01]  /*2e10*/  BSSY.RECONVERGENT B0, `(.L_x_80) ;  /* 0x000001e000007945 */ /* 0x000fe20003800200 */
[----:B------:R-:W-:Y:S01]  /*2e20*/  ISETP.GT.AND P2, PT, R5, 0xf, PT ;  /* 0x0000000f0500780c */ /* 0x000fe20003f44270 */
        /* <DEDUP_REMOVED lines=28> */
.L_x_81:
[----:B------:R-:W-:Y:S05]  /*2ff0*/  BSYNC.RECONVERGENT B0 ;  /* 0x0000000000007941 */ /* 0x000fea0003800200 */
.L_x_80:
[----:B------:R-:W-:Y:S01]  /*3000*/  BAR.SYNC.DEFER_BLOCKING 0x0 ;  /* 0x0000000000007b1d */ /* 0x000fe20000010000 */
[C---:B------:R-:W-:Y:S02]  /*3010*/  ISETP.NE.AND P2, PT, R2.reuse, RZ, PT ;  /* 0x000000ff0200720c */ /* 0x040fe40003f45270 */
[----:B------:R-:W-:Y:S02]  /*3020*/  ISETP.GT.U32.AND P3, PT, R2, 0xc, PT ;  /* 0x0000000c0200780c */ /* 0x000fe40003f64070 */
[----:B------:R-:W-:Y:S01]  /*3030*/  ISETP.GE.U32.AND P0, PT, R4, 0x2, PT ;  /* 0x000000020400780c */ /* 0x000fe20003f06070 */
[----:B------:R-:W-:Y:S08]  /*3040*/  BSSY.RECONVERGENT B0, `(.L_x_82) ;  /* 0x0000024000007945 */ /* 0x000ff00003800200 */
[----:B------:R-:W-:Y:S05]  /*3050*/  @P2 BRA `(.L_x_83) ;  /* 0x0000000000882947 */ /* 0x000fea0003800000 */
[----:B------:R-:W4:Y:S01]  /*3060*/  S2UR UR7, SR_CgaCtaId ;  /* 0x00000000000779c3 */ /* 0x000f220000008800 */
[----:B------:R-:W-:Y:S02]  /*3070*/  UMOV UR6, 0x400 ;  /* 0x0000040000067882 */ /* 0x000fe40000000000 */
[----:B----4-:R-:W-:-:S09]  /*3080*/  ULEA UR6, UR7, UR6, 0x18 ;  /* 0x0000000607067291 */ /* 0x010fd2000f8ec0ff */
[----:B------:R-:W4:Y:S04]  /*3090*/  LDS.64 R40, [UR6+0x18] ;  /* 0x00001806ff287984 */ /* 0x000f280008000a00 */
[----:B-12---:R-:W0:Y:S01]  /*30a0*/  LDS.128 R36, [UR6+0x20] ;  /* 0x00002006ff247984 */ /* 0x006e220008000c00 */
[----:B----4-:R-:W-:Y:S01]  /*30b0*/  FADD.FTZ R43, R44, R40 ;  /* 0x000000282c2b7221 */ /* 0x010fe20000010000 */
[----:B------:R-:W-:-:S03]  /*30c0*/  FADD.FTZ R40, R45, R41 ;  /* 0x000000292d287221 */ /* 0x000fc60000010000 */
[----:B0--3--:R-:W-:Y:S01]  /*30d0*/  FADD.FTZ R45, R43, R36 ;  /* 0x000000242b2d7221 */ /* 0x009fe20000010000 */
[----:B------:R-:W-:Y:S02]  /*30e0*/  FADD.FTZ R36, R40, R37 ;  /* 0x0000002528247221 */ /* 0x000fe40000010000 */
[----:B------:R-:W0:Y:S01]  /*30f0*/  LDS.128 R40, [UR6+0x30] ;  /* 0x00003006ff287984 */ /* 0x000e220008000c00 */
[----:B------:R-:W-:Y:S01]  /*3100*/  FADD.FTZ R45, R45, R38 ;  /* 0x000000262d2d7221 */ /* 0x000fe20000010000 */
[----:B------:R-:W-:-:S03]  /*3110*/  FADD.FTZ R36, R36, R39 ;  /* 0x0000002724247221 */ /* 0x000fc60000010000 */
[----:B0-----:R-:W-:Y:S01]  /*3120*/  FADD.FTZ R45, R45, R40 ;  /* 0x000000282d2d7221 */ /* 0x001fe20000010000 */
        /* <DEDUP_REMOVED lines=8> */
[----:B------:R-:W-:-:S04]  /*31b0*/  FADD.FTZ R36, R36, R39 ;  /* 0x0000002724247221 */ /* 0x000fc80000010000 */
[----:B0-----:R-:W-:Y:S01]  /*31c0*/  FADD.FTZ R36, R36, R41 ;  /* 0x0000002924247221 */ /* 0x001fe20000010000 */
[----:B------:R-:W-:-:S03]  /*31d0*/  FADD.FTZ R45, R45, R40 ;  /* 0x000000282d2d7221 */ /* 0x000fc60000010000 */
[----:B------:R-:W-:Y:S01]  /*31e0*/  FADD.FTZ R40, R36, R43 ;  /* 0x0000002b24287221 */ /* 0x000fe20000010000 */
[----:B------:R-:W-:Y:S01]  /*31f0*/  FADD.FTZ R41, R45, R42 ;  /* 0x0000002a2d297221 */ /* 0x000fe20000010000 */
[----:B------:R-:W0:Y:S04]  /*3200*/  LDS.128 R36, [UR6+0x60] ;  /* 0x00006006ff247984 */ /* 0x000e280008000c00 */
[----:B------:R-:W1:Y:S01]  /*3210*/  LDS.64 R44, [UR6+0x70] ;  /* 0x00007006ff2c7984 */ /* 0x000e620008000a00 */
[----:B0-----:R-:W-:Y:S01]  /*3220*/  FADD.FTZ R41, R41, R36 ;  /* 0x0000002429297221 */ /* 0x001fe20000010000 */
[----:B------:R-:W-:-:S03]  /*3230*/  FADD.FTZ R40, R40, R37 ;  /* 0x0000002528287221 */ /* 0x000fc60000010000 */
[----:B------:R-:W-:Y:S01]  /*3240*/  FADD.FTZ R41, R41, R38 ;  /* 0x0000002629297221 */ /* 0x000fe20000010000 */
[----:B------:R-:W-:-:S03]  /*3250*/  FADD.FTZ R40, R40, R39 ;  /* 0x0000002728287221 */ /* 0x000fc60000010000 */
[----:B-1----:R-:W-:Y:S01]  /*3260*/  FADD.FTZ R44, R41, R44 ;  /* 0x0000002c292c7221 */ /* 0x002fe20000010000 */
[----:B------:R-:W-:-:S07]  /*3270*/  FADD.FTZ R45, R40, R45 ;  /* 0x0000002d282d7221 */ /* 0x000fce0000010000 */
.L_x_83:
[----:B------:R-:W-:Y:S05]  /*3280*/  BSYNC.RECONVERGENT B0 ;  /* 0x0000000000007941 */ /* 0x000fea0003800200 */
.L_x_82:
[----:B------:R-:W-:Y:S06]  /*3290*/  BAR.SYNC.DEFER_BLOCKING 0x0 ;  /* 0x0000000000007b1d */ /* 0x000fec0000010000 */
[----:B------:R-:W-:Y:S04]  /*32a0*/  BSSY.RECONVERGENT B0, `(.L_x_84) ;  /* 0x000009d000007945 */ /* 0x000fe80003800200 */
[----:B------:R-:W-:Y:S05]  /*32b0*/  @P3 BRA `(.L_x_85) ;  /* 0x00000008006c3947 */ /* 0x000fea0003800000 */
[----:B-12---:R-:W1:Y:S04]  /*32c0*/  LDS.128 R36, [R70+0xd0] ;  /* 0x0000d00046247984 */ /* 0x006e680000000c00 */
[----:B------:R-:W2:Y:S01]  /*32d0*/  LDS.128 R40, [R70+0x1a0] ;  /* 0x0001a00046287984 */ /* 0x000ea20000000c00 */
        /* <DEDUP_REMOVED lines=9> */
[----:B-1----:R-:W-:Y:S01]  /*3370*/  FADD.FTZ R95, R95, R32 ;  /* 0x000000205f5f7221 */ /* 0x002fe20000010000 */
        /* <DEDUP_REMOVED lines=142> */
[----:B------:R-:W-:-:S07]  /*3c60*/  FADD.FTZ R35, R40, R35 ;  /* 0x0000002328237221 */ /* 0x000fce0000010000 */
.L_x_85:
[----:B------:R-:W-:Y:S05]  /*3c70*/  BSYNC.RECONVERGENT B0 ;  /* 0x0000000000007941 */ /* 0x000fea0003800200 */
.L_x_84:
[----:B------:R-:W-:Y:S04]  /*3c80*/  BSSY.RECONVERGENT B0, `(.L_x_86) ;  /* 0x000001d000007945 */ /* 0x000fe80003800200 */
[----:B------:R-:W-:Y:S05]  /*3c90*/  @P3 BRA `(.L_x_87) ;  /* 0x00000000006c3947 */ /* 0x000fea0003800000 */
[----:B--2---:R-:W2:Y:S01]  /*3ca0*/  LDC.64 R36, c[0x0][0x3f8] ;  /* 0x0000fe00ff247b82 */ /* 0x004ea20000000a00 */
[----:B------:R-:W-:-:S07]  /*3cb0*/  IMAD R41, R89, 0xd, R2 ;  /* 0x0000000d59297824 */ /* 0x000fce00078e0202 */
[----:B-1----:R-:W1:Y:S01]  /*3cc0*/  LDC.64 R38, c[0x0][0x3d8] ;  /* 0x0000f600ff267b82 */ /* 0x002e620000000a00 */
[----:B--2---:R-:W-:Y:S01]  /*3cd0*/  LEA.HI R43, P3, R37, R36, RZ, 0x1 ;  /* 0x00000024252b7211 */ /* 0x004fe200078708ff */
[----:B-1----:R-:W-:-:S03]  /*3ce0*/  IMAD.WIDE R40, R41, 0x4, R38 ;  /* 0x0000000429287825 */ /* 0x002fc600078e0226 */
[----:B------:R-:W-:Y:S02]  /*3cf0*/  SHF.L.U32 R39, R43, 0x1, RZ ;  /* 0x000000012b277819 */ /* 0x000fe400000006ff */
[----:B------:R-:W-:Y:S02]  /*3d00*/  IADD3.X R38, PT, PT, RZ, R37, RZ, P3, !PT ;  /* 0x00000025ff267210 */ /* 0x000fe40001ffe4ff */
[----:B------:R-:W-:Y:S01]  /*3d10*/  LOP3.LUT R39, R39, 0xfffffffc, RZ, 0xc0, !PT ;  /* 0xfffffffc27277812 */ /* 0x000fe200078ec0ff */
[----:B------:R1:W-:Y:S01]  /*3d20*/  REDG.E.ADD.F32.FTZ.RN.STRONG.GPU desc[UR8][R40.64], R32 ;  /* 0x00000020280079a6 */ /* 0x0003e2000c12f308 */
[----:B------:R-:W-:Y:S02]  /*3d30*/  SHF.L.U64.HI R43, R43, 0x1, R38 ;  /* 0x000000012b2b7819 */ /* 0x000fe40000010226 */
[----:B------:R-:W-:Y:S02]  /*3d40*/  IADD3 R38, P3, PT, R40, R39, RZ ;  /* 0x0000002728267210 */ /* 0x000fe40007f7e0ff */
[----:B------:R-:W-:-:S02]  /*3d50*/  LEA R89, R37, R37, 0x1 ;  /* 0x0000002525597211 */ /* 0x000fc400078e08ff */
[----:B------:R-:W-:Y:S01]  /*3d60*/  IADD3.X R39, PT, PT, R41, R43, RZ, P3, !PT ;  /* 0x0000002b29277210 */ /* 0x000fe20001ffe4ff */
[----:B------:R-:W-:-:S04]  /*3d70*/  IMAD.WIDE.U32 R42, R36, 0x3, RZ ;  /* 0x00000003242a7825 */ /* 0x000fc800078e00ff */
[----:B------:R4:W-:Y:S01]  /*3d80*/  REDG.E.ADD.F32.FTZ.RN.STRONG.GPU desc[UR8][R38.64], R33 ;  /* 0x00000021260079a6 */ /* 0x0009e2000c12f308 */
[----:B------:R-:W-:-:S04]  /*3d90*/  IADD3 R89, PT, PT, R43, R89, RZ ;  /* 0x000000592b597210 */ /* 0x000fc80007ffe0ff */
[----:B------:R-:W-:-:S04]  /*3da0*/  LEA.HI R42, P3, R89, R42, RZ, 0x1 ;  /* 0x0000002a592a7211 */ /* 0x000fc800078708ff */
[C---:B------:R-:W-:Y:S02]  /*3db0*/  SHF.L.U32 R43, R42.reuse, 0x1, RZ ;  /* 0x000000012a2b7819 */ /* 0x040fe400000006ff */
[----:B------:R-:W-:Y:S02]  /*3dc0*/  IADD3.X R89, PT, PT, RZ, R89, RZ, P3, !PT ;  /* 0x00000059ff597210 */ /* 0x000fe40001ffe4ff */
[----:B------:R-:W-:Y:S02]  /*3dd0*/  LOP3.LUT R43, R43, 0xfffffffc, RZ, 0xc0, !PT ;  /* 0xfffffffc2b2b7812 */ /* 0x000fe400078ec0ff */
[----:B------:R-:W-:Y:S02]  /*3de0*/  SHF.L.U64.HI R89, R42, 0x1, R89 ;  /* 0x000000012a597819 */ /* 0x000fe40000010259 */
[----:B------:R-:W-:Y:S02]  /*3df0*/  LEA R42, P3, R36, R40, 0x2 ;  /* 0x00000028242a7211 */ /* 0x000fe400078610ff */
[----:B-1----:R-:W-:-:S02]  /*3e00*/  IADD3 R40, P5, PT, R40, R43, RZ ;  /* 0x0000002b28287210 */ /* 0x002fc40007fbe0ff */
[----:B------:R-:W-:Y:S02]  /*3e10*/  LEA.HI.X R43, R36, R41, R37, 0x2, P3 ;  /* 0x00000029242b7211 */ /* 0x000fe400018f1425 */
[----:B------:R-:W-:-:S03]  /*3e20*/  IADD3.X R41, PT, PT, R41, R89, RZ, P5, !PT ;  /* 0x0000005929297210 */ /* 0x000fc60002ffe4ff */
[----:B------:R4:W-:Y:S04]  /*3e30*/  REDG.E.ADD.F32.FTZ.RN.STRONG.GPU desc[UR8][R42.64], R34 ;  /* 0x000000222a0079a6 */ /* 0x0009e8000c12f308 */
[----:B------:R4:W-:Y:S02]  /*3e40*/  REDG.E.ADD.F32.FTZ.RN.STRONG.GPU desc[UR8][R40.64], R35 ;  /* 0x00000023280079a6 */ /* 0x0009e4000c12f308 */
.L_x_87:
[----:B------:R-:W-:Y:S05]  /*3e50*/  BSYNC.RECONVERGENT B0 ;  /* 0x0000000000007941 */ /* 0x000fea0003800200 */
.L_x_86:
[----:B------:R-:W-:Y:S05]  /*3e60*/  @!P0 BRA `(.L_x_88) ;  /* 0x00000008008c8947 */ /* 0x000fea0003800000 */
[----:B----4-:R-:W4:Y:S01]  /*3e70*/  LDC.64 R40, c[0x0][0x3d0] ;  /* 0x0000f400ff287b82 */ /* 0x010f220000000a00 */
[----:B------:R-:W-:Y:S02]  /*3e80*/  LOP3.LUT R32, R51, 0x1, RZ, 0xc0, !PT ;  /* 0x0000000133207812 */ /* 0x000fe400078ec0ff */
[----:B------:R-:W-:-:S03]  /*3e90*/  ISETP.GE.U32.AND P3, PT, R4, 0x8, PT ;  /* 0x000000080400780c */ /* 0x000fc60003f66070 */
[----:B------:R-:W-:-:S04]  /*3ea0*/  IMAD R35, R32, R3, RZ ;  /* 0x0000000320237224 */ /* 0x000fc800078e02ff */
[----:B------:R-:W-:-:S05]  /*3eb0*/  IMAD R32, R35, R4, RZ ;  /* 0x0000000423207224 */ /* 0x000fca00078e02ff */
[----:B------:R-:W-:-:S05]  /*3ec0*/  SHF.L.U32 R33, R32, 0x1, RZ ;  /* 0x0000000120217819 */ /* 0x000fca00000006ff */
[----:B----4-:R-:W-:Y:S01]  /*3ed0*/  IMAD.WIDE R40, R33, 0x4, R40 ;  /* 0x0000000421287825 */ /* 0x010fe200078e0228 */
[----:B------:R-:W-:Y:S06]  /*3ee0*/  @P2 BRA `(.L_x_89) ;  /* 0x00000000004c2947 */ /* 0x000fec0003800000 */
[----:B------:R-:W4:Y:S01]  /*3ef0*/  LDC.64 R32, c[0x0][0x3c8] ;  /* 0x0000f200ff207b82 */ /* 0x000f220000000a00 */
[----:B------:R-:W-:Y:S02]  /*3f00*/  LOP3.LUT P0, R34, R51, 0x2, RZ, 0xc0, !PT ;  /* 0x0000000233227812 */ /* 0x000fe4000780c0ff */
[----:B------:R-:W-:Y:S02]  /*3f10*/  IADD3 R35, PT, PT, R35, R0, RZ ;  /* 0x0000000023237210 */ /* 0x000fe40007ffe0ff */
[----:B------:R-:W-:Y:S02]  /*3f20*/  SEL R39, R4, RZ, !P0 ;  /* 0x000000ff04277207 */ /* 0x000fe40004000000 */
[----:B--2---:R-:W-:Y:S02]  /*3f30*/  IADD3 R37, PT, PT, -R34, 0x1, RZ ;  /* 0x0000000122257810 */ /* 0x004fe40007ffe1ff */
[----:B------:R-:W-:Y:S01]  /*3f40*/  ISETP.NE.AND P0, PT, R39, -0x1, PT ;  /* 0xffffffff2700780c */ /* 0x000fe20003f05270 */
[----:B----4-:R-:W-:-:S04]  /*3f50*/  IMAD.WIDE.U32 R32, R35, 0x4, R32 ;  /* 0x0000000423207825 */ /* 0x010fc800078e0020 */
[----:B------:R-:W-:-:S05]  /*3f60*/  IMAD.WIDE.U32 R34, R68, 0x8, R40 ;  /* 0x0000000844227825 */ /* 0x000fca00078e0028 */
[----:B------:R4:W-:Y:S01]  /*3f70*/  STG.E.64 desc[UR8][R34.64], R44 ;  /* 0x0000002c22007986 */ /* 0x0009e2000c101b08 */
[----:B------:R-:W-:Y:S06]  /*3f80*/  MEMBAR.ALL.GPU ;  /* 0x0000000000007992 */ /* 0x000fec000000a000 */
[----:B------:R-:W-:-:S00]  /*3f90*/  ERRBAR ;  /* 0x00000000000079ab */ /* 0x000fc00000000000 */
[----:B------:R-:W-:Y:S06]  /*3fa0*/  CGAERRBAR ;  /* 0x00000000000075ab */ /* 0x000fec0000000000 */
[----:B------:R4:W-:Y:S01]  /*3fb0*/  REDG.E.ADD.S32.STRONG.GPU desc[UR8][R32.64], R37 ;  /* 0x000000252000798e */ /* 0x0009e2000c12e308 */
[----:B------:R-:W-:Y:S05]  /*3fc0*/  @!P0 BRA `(.L_x_89) ;  /* 0x0000000000148947 */ /* 0x000fea0003800000 */
.L_x_90:
[----:B----4-:R-:W2:Y:S04]  /*3fd0*/  LDG.E.STRONG.GPU R34, desc[UR8][R32.64] ;  /* 0x0000000820227981 */ /* 0x010ea8000c1ef900 */
[----:B--2---:R-:W-:Y:S01]  /*3fe0*/  CCTL.IVALL ;  /* 0x00000000ff00798f */ /* 0x004fe20002000000 */
[----:B------:R-:W-:Y:S05]  /*3ff0*/  YIELD ;  /* 0x0000000000007946 */ /* 0x000fea0003800000 */
[----:B------:R-:W-:-:S13]  /*4000*/  ISETP.NE.AND P0, PT, R34, R39, PT ;  /* 0x000000272200720c */ /* 0x000fda0003f05270 */
[----:B------:R-:W-:Y:S05]  /*4010*/  @P0 BRA `(.L_x_90) ;  /* 0xfffffffc00ec0947 */ /* 0x000fea000383ffff */
.L_x_89:
[----:B------:R-:W-:Y:S05]  /*4020*/  WARPSYNC.ALL ;  /* 0x0000000000007948 */ /* 0x000fea0003800000 */
[----:B------:R-:W-:Y:S01]  /*4030*/  BAR.SYNC.DEFER_BLOCKING 0x0 ;  /* 0x0000000000007b1d */ /* 0x000fe20000010000 */
[----:B------:R-:W-:-:S05]  /*4040*/  HFMA2 R42, -RZ, RZ, 0, 0 ;  /* 0x00000000ff2a7431 */ /* 0x000fca00000001ff */
[----:B------:R-:W-:Y:S05]  /*4050*/  @!P3 BRA `(.L_x_91) ;  /* 0x000000040018b947 */ /* 0x000fea0003800000 */
[----:B------:R-:W-:Y:S01]  /*4060*/  IADD3 R42, PT, PT, R0, R3, RZ ;  /* 0x00000003002a7210 */ /* 0x000fe20007ffe0ff */
[----:B------:R-:W-:Y:S01]  /*4070*/  UIADD3 UR6, UPT, UPT, -UR10, URZ, URZ ;  /* 0x000000ff0a067290 */ /* 0x000fe2000fffe1ff */
[----:B------:R-:W-:Y:S02]  /*4080*/  MOV R96, RZ ;  /* 0x000000ff00607202 */ /* 0x000fe40000000f00 */
[----:B------:R-:W-:Y:S02]  /*4090*/  MOV R39, R0 ;  /* 0x0000000000277202 */ /* 0x000fe40000000f00 */
[----:B-1----:R-:W-:Y:S02]  /*40a0*/  MOV R38, R53 ;  /* 0x0000003500267202 */ /* 0x002fe40000000f00 */
[----:B------:R-:W-:Y:S02]  /*40b0*/  MOV R43, R54 ;  /* 0x00000036002b7202 */ /* 0x000fe40000000f00 */
[----:B------:R-:W-:-:S02]  /*40c0*/  MOV R88, R55 ;  /* 0x0000003700587202 */ /* 0x000fc40000000f00 */
[----:B------:R-:W-:Y:S02]  /*40d0*/  MOV R89, R56 ;  /* 0x0000003800597202 */ /* 0x000fe40000000f00 */
[----:B------:R-:W-:Y:S02]  /*40e0*/  MOV R94, R57 ;  /* 0x00000039005e7202 */ /* 0x000fe40000000f00 */
[----:B------:R-:W-:-:S07]  /*40f0*/  MOV R95, R58 ;  /* 0x0000003a005f7202 */ /* 0x000fce0000000f00 */
.L_x_92:
[----:B------:R-:W-:-:S13]  /*4100*/  ISETP.EQ.OR P0, PT, RZ, UR6, P2 ;  /* 0x00000006ff007c0c */ /* 0x000fda0009702670 */
[----:B----4-:R-:W-:-:S05]  /*4110*/  @!P0 IMAD.WIDE.U32 R34, R39, 0x8, R40 ;  /* 0x0000000827228825 */ /* 0x010fca00078e0028 */
[----:B------:R-:W0:Y:S02]  /*4120*/  @!P0 LDG.E.64 R32, desc[UR8][R34.64] ;  /* 0x0000000822208981 */ /* 0x000e24000c1e1b00 */
[----:B0--3--:R-:W-:Y:S01]  /*4130*/  @!P0 FADD.FTZ R44, R44, R32 ;  /* 0x000000202c2c8221 */ /* 0x009fe20000010000 */
[----:B------:R-:W-:Y:S01]  /*4140*/  IADD3 R32, PT, PT, R96, 0x1, RZ ;  /* 0x0000000160207810 */ /* 0x000fe20007ffe0ff */
[----:B------:R-:W-:-:S03]  /*4150*/  @!P0 FADD.FTZ R45, R45, R33 ;  /* 0x000000212d2d8221 */ /* 0x000fc60000010000 */
[----:B------:R-:W-:-:S13]  /*4160*/  ISETP.EQ.OR P0, PT, R32, UR10, P2 ;  /* 0x0000000a20007c0c */ /* 0x000fda0009702670 */
[----:B--2---:R-:W-:-:S05]  /*4170*/  @!P0 IMAD.WIDE.U32 R36, R42, 0x8, R40 ;  /* 0x000000082a248825 */ /* 0x004fca00078e0028 */
[----:B------:R-:W2:Y:S02]  /*4180*/  @!P0 LDG.E.64 R32, desc[UR8][R36.64] ;  /* 0x0000000824208981 */ /* 0x000ea4000c1e1b00 */
[----:B--2---:R-:W-:Y:S01]  /*4190*/  @!P0 FADD.FTZ R44, R44, R32 ;  /* 0x000000202c2c8221 */ /* 0x004fe20000010000 */
[----:B------:R-:W-:Y:S01]  /*41a0*/  IADD3 R32, PT, PT, R96, 0x2, RZ ;  /* 0x0000000260207810 */ /* 0x000fe20007ffe0ff */
[----:B------:R-:W-:-:S03]  /*41b0*/  @!P0 FADD.FTZ R45, R45, R33 ;  /* 0x000000212d2d8221 */ /* 0x000fc60000010000 */
[----:B------:R-:W-:-:S13]  /*41c0*/  ISETP.EQ.OR P0, PT, R32, UR10, P2 ;  /* 0x0000000a20007c0c */ /* 0x000fda0009702670 */
[----:B------:R-:W-:-:S05]  /*41d0*/  @!P0 IMAD.WIDE.U32 R34, R38, 0x8, R40 ;  /* 0x0000000826228825 */ /* 0x000fca00078e0028 */
        /* <DEDUP_REMOVED lines=29> */
[----:B------:R-:W-:-:S06]  /*43b0*/  @!P0 IMAD.WIDE.U32 R32, R95, 0x8, R40 ;  /* 0x000000085f208825 */ /* 0x000fcc00078e0028 */
[----:B------:R-:W2:Y:S01]  /*43c0*/  @!P0 LDG.E.64 R32, desc[UR8][R32.64] ;  /* 0x0000000820208981 */ /* 0x000ea2000c1e1b00 */
        /* <DEDUP_REMOVED lines=12> */
[----:B------:R-:W-:-:S13]  /*4490*/  ISETP.NE.AND P0, PT, R96, R59, PT ;  /* 0x0000003b6000720c */ /* 0x000fda0003f05270 */
[----:B------:R-:W-:Y:S05]  /*44a0*/  @P0 BRA `(.L_x_92) ;  /* 0xfffffffc00140947 */ /* 0x000fea000383ffff */
[----:B------:R-:W-:-:S07]  /*44b0*/  MOV R42, R59 ;  /* 0x0000003b002a7202 */ /* 0x000fce0000000f00 */
.L_x_91:
[----:B------:R-:W-:-:S13]  /*44c0*/  ISETP.NE.AND P0, PT, R67, RZ, PT ;  /* 0x000000ff4300720c */ /* 0x000fda0003f05270 */
[----:B------:R-:W-:Y:S05]  /*44d0*/  @!P0 BRA `(.L_x_88) ;  /* 0x0000000000f08947 */ /* 0x000fea0003800000 */
[----:B----4-:R-:W-:-:S04]  /*44e0*/  IADD3 R32, PT, PT, R67, -0x1, RZ ;  /* 0xffffffff43207810 */ /* 0x010fc80007ffe0ff */
[----:B------:R-:W-:-:S13]  /*44f0*/  ISETP.GE.U32.AND P0, PT, R32, 0x3, PT ;  /* 0x000000032000780c */ /* 0x000fda0003f06070 */
[----:B------:R-:W-:Y:S05]  /*4500*/  @!P0 BRA `(.L_x_93) ;  /* 0x0000000000708947 */ /* 0x000fea0003800000 */
[C---:B------:R-:W-:Y:S02]  /*4510*/  ISETP.EQ.OR P0, PT, R42.reuse, UR10, P2 ;  /* 0x0000000a2a007c0c */ /* 0x040fe40009702670 */
[C---:B------:R-:W-:Y:S02]  /*4520*/  IADD3 R35, PT, PT, R42.reuse, 0x1, RZ ;  /* 0x000000012a237810 */ /* 0x040fe40007ffe0ff */
[C---:B--2---:R-:W-:Y:S02]  /*4530*/  IADD3 R37, PT, PT, R42.reuse, 0x2, RZ ;  /* 0x000000022a257810 */ /* 0x044fe40007ffe0ff */
[----:B------:R-:W-:Y:S02]  /*4540*/  ISETP.EQ.OR P3, PT, R35, UR10, P2 ;  /* 0x0000000a23007c0c */ /* 0x000fe40009762670 */
[----:B------:R-:W-:Y:S02]  /*4550*/  ISETP.EQ.OR P5, PT, R37, UR10, P2 ;  /* 0x0000000a25007c0c */ /* 0x000fe400097a2670 */
[----:B------:R-:W-:-:S03]  /*4560*/  IADD3 R39, PT, PT, R42, 0x3, RZ ;  /* 0x000000032a277810 */ /* 0x000fc60007ffe0ff */
[----:B------:R-:W-:Y:S01]  /*4570*/  @!P0 IMAD R33, R42, R3, R0 ;  /* 0x000000032a218224 */ /* 0x000fe200078e0200 */
[----:B------:R-:W-:-:S03]  /*4580*/  ISETP.EQ.OR P6, PT, R39, UR10, P2 ;  /* 0x0000000a27007c0c */ /* 0x000fc600097c2670 */
[----:B------:R-:W-:-:S04]  /*4590*/  @!P0 IMAD.WIDE.U32 R32, R33, 0x8, R40 ;  /* 0x0000000821208825 */ /* 0x000fc800078e0028 */
[-CC-:B------:R-:W-:Y:S02]  /*45a0*/  @!P3 IMAD R35, R35, R3.reuse, R0.reuse ;  /* 0x000000032323b224 */ /* 0x180fe400078e0200 */
[----:B------:R-:W-:Y:S01]  /*45b0*/  @!P5 IMAD R37, R37, R3, R0 ;  /* 0x000000032525d224 */ /* 0x000fe200078e0200 */
[----:B------:R-:W0:Y:S01]  /*45c0*/  @!P0 LDG.E.64 R32, desc[UR8][R32.64] ;  /* 0x0000000820208981 */ /* 0x000e22000c1e1b00 */
[----:B------:R-:W-:-:S04]  /*45d0*/  @!P3 IMAD.WIDE.U32 R34, R35, 0x8, R40 ;  /* 0x000000082322b825 */ /* 0x000fc800078e0028 */
[----:B------:R-:W-:Y:S02]  /*45e0*/  @!P5 IMAD.WIDE.U32 R36, R37, 0x8, R40 ;  /* 0x000000082524d825 */ /* 0x000fe400078e0028 */
[----:B------:R-:W2:Y:S02]  /*45f0*/  @!P3 LDG.E.64 R34, desc[UR8][R34.64] ;  /* 0x000000082222b981 */ /* 0x000ea4000c1e1b00 */
[----:B------:R-:W-:Y:S02]  /*4600*/  @!P6 IMAD R39, R39, R3, R0 ;  /* 0x000000032727e224 */ /* 0x000fe400078e0200 */
[----:B------:R-:W4:Y:S02]  /*4610*/  @!P5 LDG.E.64 R36, desc[UR8][R36.64] ;  /* 0x000000082424d981 */ /* 0x000f24000c1e1b00 */
[----:B-1----:R-:W-:-:S06]  /*4620*/  @!P6 IMAD.WIDE.U32 R38, R39, 0x8, R40 ;  /* 0x000000082726e825 */ /* 0x002fcc00078e0028 */
        /* <DEDUP_REMOVED lines=10> */
.L_x_93:
[----:B------:R-:W-:-:S13]  /*46d0*/  LOP3.LUT P0, R32, R4, 0x3, RZ, 0xc0, !PT ;  /* 0x0000000304207812 */ /* 0x000fda000780c0ff */
[----:B------:R-:W-:Y:S05]  /*46e0*/  @!P0 BRA `(.L_x_88) ;  /* 0x00000000006c8947 */ /* 0x000fea0003800000 */
[----:B------:R-:W-:Y:S02]  /*46f0*/  ISETP.NE.AND P0, PT, R32, 0x1, PT ;  /* 0x000000012000780c */ /* 0x000fe40003f05270 */
[----:B------:R-:W-:-:S11]  /*4700*/  LOP3.LUT R36, R4, 0x1, RZ, 0xc0, !PT ;  /* 0x0000000104247812 */ /* 0x000fd600078ec0ff */
[----:B------:R-:W-:Y:S05]  /*4710*/  @!P0 BRA `(.L_x_94) ;  /* 0x0000000000388947 */ /* 0x000fea0003800000 */
[C---:B------:R-:W-:Y:S02]  /*4720*/  ISETP.EQ.OR P3, PT, R42.reuse, UR10, P2 ;  /* 0x0000000a2a007c0c */ /* 0x040fe40009762670 */
[----:B------:R-:W-:-:S04]  /*4730*/  IADD3 R35, PT, PT, R42, 0x1, RZ ;  /* 0x000000012a237810 */ /* 0x000fc80007ffe0ff */
[----:B------:R-:W-:-:S07]  /*4740*/  ISETP.EQ.OR P0, PT, R35, UR10, P2 ;  /* 0x0000000a23007c0c */ /* 0x000fce0009702670 */
[----:B------:R-:W-:-:S04]  /*4750*/  @!P3 IMAD R33, R42, R3, R0 ;  /* 0x000000032a21b224 */ /* 0x000fc800078e0200 */
[----:B------:R-:W-:-:S04]  /*4760*/  @!P3 IMAD.WIDE.U32 R32, R33, 0x8, R40 ;  /* 0x000000082120b825 */ /* 0x000fc800078e0028 */
[----:B------:R-:W-:Y:S02]  /*4770*/  @!P0 IMAD R35, R35, R3, R0 ;  /* 0x0000000323238224 */ /* 0x000fe400078e0200 */
[----:B------:R-:W0:Y:S02]  /*4780*/  @!P3 LDG.E.64 R32, desc[UR8][R32.64] ;  /* 0x000000082020b981 */ /* 0x000e24000c1e1b00 */
[----:B------:R-:W-:-:S06]  /*4790*/  @!P0 IMAD.WIDE.U32 R34, R35, 0x8, R40 ;  /* 0x0000000823228825 */ /* 0x000fcc00078e0028 */
[----:B------:R-:W4:Y:S01]  /*47a0*/  @!P0 LDG.E.64 R34, desc[UR8][R34.64] ;  /* 0x0000000822228981 */ /* 0x000f22000c1e1b00 */
[----:B------:R-:W-:Y:S01]  /*47b0*/  IADD3 R42, PT, PT, R42, 0x2, RZ ;  /* 0x000000022a2a7810 */ /* 0x000fe20007ffe0ff */
[----:B0--3--:R-:W-:Y:S01]  /*47c0*/  @!P3 FADD.FTZ R44, R44, R32 ;  /* 0x000000202c2cb221 */ /* 0x009fe20000010000 */
[----:B------:R-:W-:-:S03]  /*47d0*/  @!P3 FADD.FTZ R45, R45, R33 ;  /* 0x000000212d2db221 */ /* 0x000fc60000010000 */
[----:B----4-:R-:W-:Y:S01]  /*47e0*/  @!P0 FADD.FTZ R44, R44, R34 ;  /* 0x000000222c2c8221 */ /* 0x010fe20000010000 */
[----:B------:R-:W-:-:S07]  /*47f0*/  @!P0 FADD.FTZ R45, R45, R35 ;  /* 0x000000232d2d8221 */ /* 0x000fce0000010000 */
.L_x_94:
        /* <DEDUP_REMOVED lines=9> */
.L_x_95:
[----:B------:R-:W-:Y:S05]  /*4890*/  BSYNC.RECONVERGENT B0 ;  /* 0x0000000000007941 */ /* 0x000fea0003800200 */
.L_x_88:
[----:B------:R-:W5:Y:S01]  /*48a0*/  S2UR UR7, SR_CgaCtaId ;  /* 0x00000000000779c3 */ /* 0x000f620000008800 */
[----:B------:R-:W-:Y:S01]  /*48b0*/  UMOV UR6, 0x400 ;  /* 0x0000040000067882 */ /* 0x000fe20000000000 */
[----:B----4-:R-:W-:Y:S01]  /*48c0*/  SHF.L.U32 R35, R50, 0x10, RZ ;  /* 0x0000001032237819 */ /* 0x010fe200000006ff */
[----:B------:R-:W4:Y:S01]  /*48d0*/  LDCU.64 UR14, c[0x0][0x400] ;  /* 0x00008000ff0e77ac */ /* 0x000f220008000a00 */
[----:B------:R-:W-:Y:S02]  /*48e0*/  SHF.L.U32 R85, R85, 0x10, RZ ;  /* 0x0000001055557819 */ /* 0x000fe400000006ff */
[----:B------:R-:W-:Y:S01]  /*48f0*/  SHF.L.U32 R23, R23, 0x10, RZ ;  /* 0x0000001017177819 */ /* 0x000fe200000006ff */
[----:B------:R-:W-:Y:S01]  /*4900*/  FADD.FTZ R96, -R26, R35 ;  /* 0x000000231a607221 */ /* 0x000fe20000010100 */
[----:B------:R-:W-:Y:S01]  /*4910*/  SHF.L.U32 R41, R8, 0x10, RZ ;  /* 0x0000001008297819 */ /* 0x000fe200000006ff */
[----:B------:R-:W-:Y:S01]  /*4920*/  FADD.FTZ R98, -R26, R85 ;  /* 0x000000551a627221 */ /* 0x000fe20000010100 */
[----:B--2---:R-:W-:-:S02]  /*4930*/  SHF.L.U32 R37, R48, 0x10, RZ ;  /* 0x0000001030257819 */ /* 0x004fc400000006ff */
[----:B------:R-:W-:Y:S01]  /*4940*/  SHF.L.U32 R83, R83, 0x10, RZ ;  /* 0x0000001053537819 */ /* 0x000fe200000006ff */
[----:B------:R-:W-:Y:S01]  /*4950*/  FADD.FTZ R88, -R26, R41 ;  /* 0x000000291a587221 */ /* 0x000fe20000010100 */
[----:B------:R-:W-:Y:S01]  /*4960*/  SHF.L.U32 R39, R46, 0x10, RZ ;  /* 0x000000102e277819 */ /* 0x000fe200000006ff */
[C---:B-1----:R-:W-:Y:S01]  /*4970*/  FADD.FTZ R38, -R26.reuse, R37 ;  /* 0x000000251a267221 */ /* 0x042fe20000010100 */
[----:B------:R-:W-:Y:S01]  /*4980*/  SHF.L.U32 R81, R81, 0x10, RZ ;  /* 0x0000001051517819 */ /* 0x000fe200000006ff */
[C---:B------:R-:W-:Y:S01]  /*4990*/  FADD.FTZ R42, -R26.reuse, R83 ;  /* 0x000000531a2a7221 */ /* 0x040fe20000010100 */
[----:B------:R-:W-:Y:S01]  /*49a0*/  SHF.L.U32 R79, R79, 0x10, RZ ;  /* 0x000000104f4f7819 */ /* 0x000fe200000006ff */
[----:B------:R-:W-:Y:S01]  /*49b0*/  FADD.FTZ R94, -R26, R39 ;  /* 0x000000271a5e7221 */ /* 0x000fe20000010100 */
[----:B------:R-:W-:Y:S01]  /*49c0*/  SHF.L.U32 R43, R12, 0x10, RZ ;  /* 0x000000100c2b7819 */ /* 0x000fe200000006ff */
[C---:B------:R-:W-:Y:S01]  /*49d0*/  FADD.FTZ R12, -R26.reuse, R23 ;  /* 0x000000171a0c7221 */ /* 0x040fe20000010100 */
[----:B------:R-:W-:Y:S01]  /*49e0*/  SHF.L.U32 R77, R77, 0x10, RZ ;  /* 0x000000104d4d7819 */ /* 0x000fe200000006ff */
[C---:B------:R-:W-:Y:S01]  /*49f0*/  FADD.FTZ R46, -R26.reuse, R81 ;  /* 0x000000511a2e7221 */ /* 0x040fe20000010100 */
[----:B-----5:R-:W-:Y:S01]  /*4a00*/  ULEA UR6, UR7, UR6, 0x18 ;  /* 0x0000000607067291 */ /* 0x020fe2000f8ec0ff */
[----:B------:R-:W-:Y:S01]  /*4a10*/  SHF.L.U32 R75, R75, 0x10, RZ ;  /* 0x000000104b4b7819 */ /* 0x000fe200000006ff */
[----:B------:R-:W-:Y:S01]  /*4a20*/  FADD.FTZ R40, -R26, R79 ;  /* 0x0000004f1a287221 */ /* 0x000fe20000010100 */
[----:B------:R-:W-:Y:S01]  /*4a30*/  SHF.L.U32 R89, R20, 0x10, RZ ;  /* 0x0000001014597819 */ /* 0x000fe200000006ff */
[C---:B------:R-:W-:Y:S01]  /*4a40*/  FADD.FTZ R50, -R26.reuse, R43 ;  /* 0x0000002b1a327221 */ /* 0x040fe20000010100 */
[----:B------:R-:W-:Y:S01]  /*4a50*/  SHF.L.U32 R73, R73, 0x10, RZ ;  /* 0x0000001049497819 */ /* 0x000fe200000006ff */
[C---:B------:R-:W-:Y:S01]  /*4a60*/  FADD.FTZ R48, -R26.reuse, R77 ;  /* 0x0000004d1a307221 */ /* 0x040fe20000010100 */
[----:B------:R-:W-:Y:S01]  /*4a70*/  SHF.L.U32 R27, R27, 0x10, RZ ;  /* 0x000000101b1b7819 */ /* 0x000fe200000006ff */
[C---:B------:R-:W-:Y:S01]  /*4a80*/  FADD.FTZ R36, -R26.reuse, R75 ;  /* 0x0000004b1a247221 */ /* 0x040fe20000010100 */
[----:B------:R0:W-:Y:S01]  /*4a90*/  @!P2 STS.64 [UR6+0x80], R44 ;  /* 0x0000802cff00a988 */ /* 0x0001e20008000a06 */
[C---:B------:R-:W-:Y:S01]  /*4aa0*/  FADD.FTZ R20, -R26.reuse, R89 ;  /* 0x000000591a147221 */ /* 0x040fe20000010100 */
[----:B------:R-:W-:Y:S01]  /*4ab0*/  FADD.FTZ R34, -R26, R73 ;  /* 0x000000491a227221 */ /* 0x000fe20000010100 */
[----:B------:R-:W-:Y:S01]  /*4ac0*/  SHF.L.U32 R49, R49, 0x10, RZ ;  /* 0x0000001031317819 */ /* 0x000fe200000006ff */
[----:B------:R-:W-:Y:S01]  /*4ad0*/  BAR.SYNC.DEFER_BLOCKING 0x0 ;  /* 0x0000000000007b1d */ /* 0x000fe20000010000 */
[----:B------:R-:W-:Y:S01]  /*4ae0*/  SHF.L.U32 R86, R86, 0x10, RZ ;  /* 0x0000001056567819 */ /* 0x000fe200000006ff */
[-C--:B------:R-:W-:Y:S01]  /*4af0*/  FMUL.FTZ R41, R96, R87.reuse ;  /* 0x0000005760297220 */ /* 0x080fe20000410000 */
[----:B------:R-:W-:Y:S01]  /*4b00*/  FMUL.FTZ R100, R98, R87 ;  /* 0x0000005762647220 */ /* 0x000fe20000410000 */
[----:B0--3--:R-:W-:Y:S01]  /*4b10*/  SHF.L.U32 R45, R16, 0x10, RZ ;  /* 0x00000010102d7819 */ /* 0x009fe200000006ff */
[----:B------:R-:W-:-:S04]  /*4b20*/  FADD.FTZ R16, -R26, R27 ;  /* 0x0000001b1a107221 */ /* 0x000fc80000010100 */
[----:B------:R-:W-:Y:S01]  /*4b30*/  FADD.FTZ R44, -R26, R45 ;  /* 0x0000002d1a2c7221 */ /* 0x000fe20000010100 */
[----:B------:R-:W0:Y:S01]  /*4b40*/  LDS.64 R32, [UR6+0x80] ;  /* 0x00008006ff207984 */ /* 0x000e220008000a00 */
[----:B------:R-:W0:Y:S02]  /*4b50*/  LDCU UR6, c[0x0][0x42c] ;  /* 0x00008580ff0677ac */ /* 0x000e240008000800 */
[----:B0-----:R-:W-:Y:S01]  /*4b60*/  FMUL.FTZ R8, R32, UR6 ;  /* 0x0000000620087c20 */ /* 0x001fe20008410000 */
[----:B------:R-:W-:Y:S01]  /*4b70*/  FMUL.FTZ R23, R33, UR6 ;  /* 0x0000000621177c20 */ /* 0x000fe20008410000 */
[----:B----4-:R-:W-:Y:S06]  /*4b80*/  @!P1 BRA `(.L_x_96) ;  /* 0x0000000000489947 */ /* 0x010fec0003800000 */
        /* <DEDUP_REMOVED lines=18> */
.L_x_96:
[----:B------:R-:W-:Y:S04]  /*4cb0*/  BSSY.RECONVERGENT B0, `(.L_x_97) ;  /* 0x0000014000007945 */ /* 0x000fe80003800200 */
[----:B------:R-:W-:Y:S05]  /*4cc0*/  @P4 BRA `(.L_x_98) ;  /* 0x0000000000484947 */ /* 0x000fea0003800000 */
[----:B------:R-:W0:Y:S01]  /*4cd0*/  LDCU.64 UR12, c[0x0][0x3f8] ;  /* 0x00007f00ff0c77ac */ /* 0x000e220008000a00 */
[C-C-:B------:R-:W-:Y:S01]  /*4ce0*/  FFMA.FTZ R27, R8.reuse, R41, R23.reuse ;  /* 0x00000029081b7223 */ /* 0x140fe20000010017 */
[----:B------:R-:W-:Y:S01]  /*4cf0*/  FFMA.FTZ R26, R8, R100, R23 ;  /* 0x00000064081a7223 */ /* 0x000fe20000010017 */
[----:B------:R-:W1:Y:S02]  /*4d00*/  LDCU.64 UR6, c[0x0][0x380] ;  /* 0x00007000ff0677ac */ /* 0x000e640008000a00 */
[----:B------:R-:W-:Y:S01]  /*4d10*/  FFMA.FTZ R32, R30, R49, -R27 ;  /* 0x000000311e207223 */ /* 0x000fe2000001081b */
[----:B------:R-:W-:Y:S01]  /*4d20*/  FFMA.FTZ R96, R31, R86, -R26 ;  /* 0x000000561f607223 */ /* 0x000fe2000001081a */
[----:B------:R-:W-:Y:S02]  /*4d30*/  MOV R26, R92 ;  /* 0x0000005c001a7202 */ /* 0x000fe40000000f00 */
[----:B------:R-:W-:Y:S01]  /*4d40*/  MOV R27, R91 ;  /* 0x0000005b001b7202 */ /* 0x000fe20000000f00 */
[-C--:B------:R-:W-:Y:S01]  /*4d50*/  FMUL.FTZ R86, R32, R87.reuse ;  /* 0x0000005720567220 */ /* 0x080fe20000410000 */
[----:B------:R-:W-:-:S05]  /*4d60*/  FMUL.FTZ R35, R96, R87 ;  /* 0x0000005760237220 */ /* 0x000fca0000410000 */
        /* <DEDUP_REMOVED lines=8> */
.L_x_98:
[----:B------:R-:W-:Y:S05]  /*4df0*/  BSYNC.RECONVERGENT B0 ;  /* 0x0000000000007941 */ /* 0x000fea0003800200 */
.L_x_97:
[----:B------:R-:W-:Y:S01]  /*4e00*/  UISETP.NE.AND UP0, UPT, UR11, URZ, UPT ;  /* 0x000000ff0b00728c */ /* 0x000fe2000bf05270 */
[----:B------:R-:W-:Y:S01]  /*4e10*/  ISETP.GE.U32.AND P2, PT, R66, UR14, PT ;  /* 0x0000000e42007c0c */ /* 0x000fe2000bf46070 */
[-C--:B------:R-:W-:Y:S01]  /*4e20*/  FMUL.FTZ R75, R38, R87.reuse ;  /* 0x00000057264b7220 */ /* 0x080fe20000410000 */
        /* <DEDUP_REMOVED lines=10> */
[----:B------:R-:W-:Y:S01]  /*4ed0*/  SHF.L.U32 R27, R47, 0x10, RZ ;  /* 0x000000102f1b7819 */ /* 0x000fe200000006ff */
[-C--:B------:R-:W-:Y:S01]  /*4ee0*/  FMUL.FTZ R37, R50, R87.reuse ;  /* 0x0000005732257220 */ /* 0x080fe20000410000 */
[----:B------:R-:W-:Y:S01]  /*4ef0*/  SHF.L.U32 R84, R84, 0x10, RZ ;  /* 0x0000001054547819 */ /* 0x000fe200000006ff */
[-C--:B0-----:R-:W-:Y:S01]  /*4f00*/  FMUL.FTZ R35, R44, R87.reuse ;  /* 0x000000572c237220 */ /* 0x081fe20000410000 */
[----:B------:R-:W-:Y:S01]  /*4f10*/  ISETP.GE.U32.AND P3, PT, R60, UR14, PT ;  /* 0x0000000e3c007c0c */ /* 0x000fe2000bf66070 */
[-C--:B------:R-:W-:Y:S01]  /*4f20*/  FMUL.FTZ R36, R36, R87.reuse ;  /* 0x0000005724247220 */ /* 0x080fe20000410000 */
[----:B------:R-:W-:Y:S01]  /*4f30*/  ISETP.GE.AND.EX P2, PT, R9, UR15, PT, P2 ;  /* 0x0000000f09007c0c */ /* 0x000fe2000bf46320 */
        /* <DEDUP_REMOVED lines=8> */
[----:B------:R-:W-:Y:S01]  /*4fc0*/  FMUL.FTZ R48, R42, R87 ;  /* 0x000000572a307220 */ /* 0x000fe20000410000 */
[----:B------:R-:W-:Y:S01]  /*4fd0*/  ISETP.GE.AND.EX P5, PT, R19, UR15, PT, P5 ;  /* 0x0000000f13007c0c */ /* 0x000fe2000bfa6350 */
[----:B------:R-:W-:-:S12]  /*4fe0*/  BRA.U !UP0, `(.L_x_99) ;  /* 0x0000000108487547 */ /* 0x000fd8000b800000 */
        /* <DEDUP_REMOVED lines=18> */
.L_x_99:
[C-C-:B------:R-:W-:Y:S01]  /*5110*/  FFMA.FTZ R33, R8.reuse, R75, R23.reuse ;  /* 0x0000004b08217223 */ /* 0x140fe20000010017 */
[C-C-:B------:R-:W-:Y:S01]  /*5120*/  FFMA.FTZ R26, R8.reuse, R48, R23.reuse ;  /* 0x00000030081a7223 */ /* 0x140fe20000010017 */
[----:B------:R-:W-:Y:S01]  /*5130*/  BSSY.RECONVERGENT B0, `(.L_x_100) ;  /* 0x000001e000007945 */ /* 0x000fe20003800200 */
[C-C-:B------:R-:W-:Y:S01]  /*5140*/  FFMA.FTZ R77, R8.reuse, R73, R23.reuse ;  /* 0x00000049084d7223 */ /* 0x140fe20000010017 */
        /* <DEDUP_REMOVED lines=10> */
[----:B------:R-:W-:Y:S01]  /*51f0*/  FFMA.FTZ R8, R8, R16, R23 ;  /* 0x0000001008087223 */ /* 0x000fe20000010017 */
[----:B------:R-:W-:Y:S01]  /*5200*/  FFMA.FTZ R32, R30, R27, -R33 ;  /* 0x0000001b1e207223 */ /* 0x000fe20000010821 */
[----:B------:R-:W-:Y:S01]  /*5210*/  FFMA.FTZ R88, R31, R84, -R26 ;  /* 0x000000541f587223 */ /* 0x000fe2000001081a */
[----:B------:R-:W-:Y:S06]  /*5220*/  @P2 BRA `(.L_x_101) ;  /* 0x0000000000382947 */ /* 0x000fec0003800000 */
[----:B------:R-:W0:Y:S01]  /*5230*/  LDCU.64 UR6, c[0x0][0x3f8] ;  /* 0x00007f00ff0677ac */ /* 0x000e220008000a00 */
[----:B------:R-:W-:Y:S01]  /*5240*/  MOV R26, R92 ;  /* 0x0000005c001a7202 */ /* 0x000fe20000000f00 */
[----:B------:R-:W-:Y:S01]  /*5250*/  FMUL.FTZ R84, R32, R87 ;  /* 0x0000005720547220 */ /* 0x000fe20000410000 */
[----:B------:R-:W-:Y:S01]  /*5260*/  MOV R27, R91 ;  /* 0x0000005b001b7202 */ /* 0x000fe20000000f00 */
[----:B------:R-:W1:Y:S01]  /*5270*/  LDCU.64 UR12, c[0x0][0x380] ;  /* 0x00007000ff0c77ac */ /* 0x000e620008000a00 */
[----:B0-----:R-:W-:Y:S02]  /*5280*/  IMAD R23, R9, UR6, RZ ;  /* 0x0000000609177c24 */ /* 0x001fe4000f8e02ff */
[----:B------:R-:W-:-:S04]  /*5290*/  IMAD.WIDE.U32 R26, R66, UR6, R26 ;  /* 0x00000006421a7c25 */ /* 0x000fc8000f8e001a */
[----:B------:R-:W-:Y:S02]  /*52a0*/  IMAD R33, R66, UR7, R23 ;  /* 0x0000000742217c24 */ /* 0x000fe4000f8e0217 */
[----:B------:R-:W-:Y:S01]  /*52b0*/  FMUL.FTZ R23, R88, R87 ;  /* 0x0000005758177220 */ /* 0x000fe20000410000 */
[C---:B-1----:R-:W-:Y:S02]  /*52c0*/  LEA R32, P2, R26.reuse, UR12, 0x1 ;  /* 0x0000000c1a207c11 */ /* 0x042fe4000f8408ff */
[----:B------:R-:W-:Y:S02]  /*52d0*/  IADD3 R33, PT, PT, R27, R33, RZ ;  /* 0x000000211b217210 */ /* 0x000fe40007ffe0ff */
[----:B------:R-:W-:Y:S02]  /*52e0*/  F2FP.BF16.F32.PACK_AB R23, R23, R84 ;  /* 0x000000541717723e */ /* 0x000fe400000010ff */
[----:B------:R-:W-:-:S05]  /*52f0*/  LEA.HI.X R33, R26, UR13, R33, 0x1, P2 ;  /* 0x0000000d1a217c11 */ /* 0x000fca00090f0c21 */
[----:B------:R0:W-:Y:S02]  /*5300*/  STG.E desc[UR8][R32.64], R23 ;  /* 0x0000001720007986 */ /* 0x0001e4000c101908 */
.L_x_101:
[----:B------:R-:W-:Y:S05]  /*5310*/  BSYNC.RECONVERGENT B0 ;  /* 0x0000000000007941 */ /* 0x000fea0003800200 */
.L_x_100:
[----:B------:R-:W-:Y:S02]  /*5320*/  SHF.L.U32 R25, R25, 0x10, RZ ;  /* 0x0000001019197819 */ /* 0x000fe400000006ff */
        /* <DEDUP_REMOVED lines=20> */
.L_x_102:
[----:B------:R-:W-:Y:S01]  /*5470*/  BSSY.RECONVERGENT B0, `(.L_x_103) ;  /* 0x0000012000007945 */ /* 0x000fe20003800200 */
[----:B0-----:R-:W-:Y:S01]  /*5480*/  FFMA.FTZ R32, R30, R25, -R77 ;  /* 0x000000191e207223 */ /* 0x001fe2000001084d */
[----:B------:R-:W-:Y:S02]  /*5490*/  FFMA.FTZ R86, R31, R82, -R86 ;  /* 0x000000521f567223 */ /* 0x000fe40000010856 */
[----:B------:R-:W-:Y:S05]  /*54a0*/  @P1 BRA `(.L_x_104) ;  /* 0x0000000000381947 */ /* 0x000fea0003800000 */
        /* <DEDUP_REMOVED lines=14> */
.L_x_104:
[----:B------:R-:W-:Y:S05]  /*5590*/  BSYNC.RECONVERGENT B0 ;  /* 0x0000000000007941 */ /* 0x000fea0003800200 */
.L_x_103:
        /* <DEDUP_REMOVED lines=21> */
.L_x_105:
[----:B------:R-:W-:Y:S01]  /*56f0*/  BSSY.RECONVERGENT B0, `(.L_x_106) ;  /* 0x0000012000007945 */ /* 0x000fe20003800200 */
[----:B------:R-:W-:Y:S01]  /*5700*/  FFMA.FTZ R10, R30, R10, -R49 ;  /* 0x0000000a1e0a7223 */ /* 0x000fe20000010831 */
[----:B------:R-:W-:Y:S02]  /*5710*/  FFMA.FTZ R50, R31, R80, -R50 ;  /* 0x000000501f327223 */ /* 0x000fe40000010832 */
[----:B------:R-:W-:Y:S05]  /*5720*/  @P0 BRA `(.L_x_107) ;  /* 0x0000000000380947 */ /* 0x000fea0003800000 */
[----:B------:R-:W0:Y:S01]  /*5730*/  LDCU.64 UR6, c[0x0][0x3f8] ;  /* 0x00007f00ff0677ac */ /* 0x000e220008000a00 */
[----:B------:R-:W-:Y:S02]  /*5740*/  MOV R26, R92 ;  /* 0x0000005c001a7202 */ /* 0x000fe40000000f00 */
[----:B------:R-:W-:Y:S01]  /*5750*/  MOV R27, R91 ;  /* 0x0000005b001b7202 */ /* 0x000fe20000000f00 */
[----:B------:R-:W1:Y:S01]  /*5760*/  LDCU.64 UR12, c[0x0][0x380] ;  /* 0x00007000ff0c77ac */ /* 0x000e620008000a00 */
[----:B0-----:R-:W-:Y:S02]  /*5770*/  IMAD R23, R13, UR6, RZ ;  /* 0x000000060d177c24 */ /* 0x001fe4000f8e02ff */
[----:B------:R-:W-:-:S04]  /*5780*/  IMAD.WIDE.U32 R26, R64, UR6, R26 ;  /* 0x00000006401a7c25 */ /* 0x000fc8000f8e001a */
[----:B------:R-:W-:Y:S02]  /*5790*/  IMAD R25, R64, UR7, R23 ;  /* 0x0000000740197c24 */ /* 0x000fe4000f8e0217 */
[-C--:B------:R-:W-:Y:S01]  /*57a0*/  FMUL.FTZ R23, R10, R87.reuse ;  /* 0x000000570a177220 */ /* 0x080fe20000410000 */
[----:B------:R-:W-:Y:S01]  /*57b0*/  FMUL.FTZ R10, R50, R87 ;  /* 0x00000057320a7220 */ /* 0x000fe20000410000 */
[----:B-1----:R-:W-:Y:S02]  /*57c0*/  LEA R32, P0, R26, UR12, 0x1 ;  /* 0x0000000c1a207c11 */ /* 0x002fe4000f8008ff */
[----:B------:R-:W-:Y:S02]  /*57d0*/  IADD3 R25, PT, PT, R27, R25, RZ ;  /* 0x000000191b197210 */ /* 0x000fe40007ffe0ff */
[----:B------:R-:W-:Y:S02]  /*57e0*/  F2FP.BF16.F32.PACK_AB R23, R10, R23 ;  /* 0x000000170a17723e */ /* 0x000fe400000010ff */
[----:B------:R-:W-:-:S05]  /*57f0*/  LEA.HI.X R33, R26, UR13, R25, 0x1, P0 ;  /* 0x0000000d1a217c11 */ /* 0x000fca00080f0c19 */
[----:B------:R1:W-:Y:S02]  /*5800*/  STG.E desc[UR8][R32.64], R23 ;  /* 0x0000001720007986 */ /* 0x0003e4000c101908 */
.L_x_107:
[----:B------:R-:W-:Y:S05]  /*5810*/  BSYNC.RECONVERGENT B0 ;  /* 0x0000000000007941 */ /* 0x000fea0003800200 */
.L_x_106:
[----:B------:R-:W-:Y:S02]  /*5820*/  SHF.L.U32 R14, R14, 0x10, RZ ;  /* 0x000000100e0e7819 */ /* 0x000fe400000006ff */
[----:B------:R-:W-:Y:S01]  /*5830*/  SHF.L.U32 R78, R78, 0x10, RZ ;  /* 0x000000104e4e7819 */ /* 0x000fe200000006ff */
[----:B------:R-:W-:Y:S06]  /*5840*/  BRA.U !UP0, `(.L_x_108) ;  /* 0x0000000108487547 */ /* 0x000fec000b800000 */
[----:B------:R-:W-:Y:S01]  /*5850*/  FFMA.FTZ R37, R30, R37, R28 ;  /* 0x000000251e257223 */ /* 0x000fe2000001001c */
[----:B------:R-:W-:-:S03]  /*5860*/  FFMA.FTZ R38, R31, R38, R29 ;  /* 0x000000261f267223 */ /* 0x000fc6000001001d */
[----:B------:R-:W-:Y:S01]  /*5870*/  FMUL.FTZ R10, R37, -1.4426950216293334961 ;  /* 0xbfb8aa3b250a7820 */ /* 0x000fe20000410000 */
[----:B------:R-:W-:-:S05]  /*5880*/  FMUL.FTZ R25, R38, -1.4426950216293334961 ;  /* 0xbfb8aa3b26197820 */ /* 0x000fca0000410000 */
[----:B------:R-:W0:Y:S08]  /*5890*/  MUFU.EX2 R10, R10 ;  /* 0x0000000a000a7308 */ /* 0x000e300000000800 */
[----:B------:R-:W2:Y:S01]  /*58a0*/  MUFU.EX2 R25, R25 ;  /* 0x0000001900197308 */ /* 0x000ea20000000800 */
[----:B01----:R-:W-:-:S07]  /*58b0*/  FADD.FTZ R23, R10, 1 ;  /* 0x3f8000000a177421 */ /* 0x003fce0000010000 */
[----:B------:R-:W0:Y:S01]  /*58c0*/  MUFU.RCP R23, R23 ;  /* 0x0000001700177308 */ /* 0x000e220000001000 */
[----:B--2---:R-:W-:-:S07]  /*58d0*/  FADD.FTZ R26, R25, 1 ;  /* 0x3f800000191a7421 */ /* 0x004fce0000010000 */
        /* <DEDUP_REMOVED lines=9> */
.L_x_108:
[----:B------:R-:W-:Y:S01]  /*5970*/  BSSY.RECONVERGENT B0, `(.L_x_109) ;  /* 0x0000012000007945 */ /* 0x000fe20003800200 */
[----:B------:R-:W-:Y:S01]  /*5980*/  FFMA.FTZ R14, R30, R14, -R47 ;  /* 0x0000000e1e0e7223 */ /* 0x000fe2000001082f */
[----:B------:R-:W-:Y:S02]  /*5990*/  FFMA.FTZ R10, R31, R78, -R48 ;  /* 0x0000004e1f0a7223 */ /* 0x000fe40000010830 */
[----:B------:R-:W-:Y:S05]  /*59a0*/  @P6 BRA `(.L_x_110) ;  /* 0x0000000000386947 */ /* 0x000fea0003800000 */
[----:B------:R-:W2:Y:S01]  /*59b0*/  LDCU.64 UR6, c[0x0][0x3f8] ;  /* 0x00007f00ff0677ac */ /* 0x000ea20008000a00 */
[----:B------:R-:W-:Y:S01]  /*59c0*/  MOV R26, R92 ;  /* 0x0000005c001a7202 */ /* 0x000fe20000000f00 */
[----:B01----:R-:W-:Y:S01]  /*59d0*/  FMUL.FTZ R23, R14, R87 ;  /* 0x000000570e177220 */ /* 0x003fe20000410000 */
[----:B------:R-:W-:Y:S01]  /*59e0*/  MOV R27, R91 ;  /* 0x0000005b001b7202 */ /* 0x000fe20000000f00 */
[----:B------:R-:W0:Y:S01]  /*59f0*/  LDCU.64 UR12, c[0x0][0x380] ;  /* 0x00007000ff0c77ac */ /* 0x000e220008000a00 */
[----:B------:R-:W-:-:S05]  /*5a00*/  FMUL.FTZ R10, R10, R87 ;  /* 0x000000570a0a7220 */ /* 0x000fca0000410000 */
[----:B------:R-:W-:Y:S01]  /*5a10*/  F2FP.BF16.F32.PACK_AB R23, R10, R23 ;  /* 0x000000170a17723e */ /* 0x000fe200000010ff */
[----:B--2---:R-:W-:Y:S02]  /*5a20*/  IMAD R32, R15, UR6, RZ ;  /* 0x000000060f207c24 */ /* 0x004fe4000f8e02ff */
[----:B------:R-:W-:-:S04]  /*5a30*/  IMAD.WIDE.U32 R26, R63, UR6, R26 ;  /* 0x000000063f1a7c25 */ /* 0x000fc8000f8e001a */
[----:B------:R-:W-:Y:S01]  /*5a40*/  IMAD R25, R63, UR7, R32 ;  /* 0x000000073f197c24 */ /* 0x000fe2000f8e0220 */
[----:B0-----:R-:W-:-:S04]  /*5a50*/  LEA R32, P0, R26, UR12, 0x1 ;  /* 0x0000000c1a207c11 */ /* 0x001fc8000f8008ff */
[----:B------:R-:W-:-:S04]  /*5a60*/  IADD3 R25, PT, PT, R27, R25, RZ ;  /* 0x000000191b197210 */ /* 0x000fc80007ffe0ff */
[----:B------:R-:W-:-:S05]  /*5a70*/  LEA.HI.X R33, R26, UR13, R25, 0x1, P0 ;  /* 0x0000000d1a217c11 */ /* 0x000fca00080f0c19 */
[----:B------:R2:W-:Y:S02]  /*5a80*/  STG.E desc[UR8][R32.64], R23 ;  /* 0x0000001720007986 */ /* 0x0005e4000c101908 */
.L_x_110:
[----:B------:R-:W-:Y:S05]  /*5a90*/  BSYNC.RECONVERGENT B0 ;  /* 0x0000000000007941 */ /* 0x000fea0003800200 */
.L_x_109:
[----:B------:R-:W-:Y:S02]  /*5aa0*/  SHF.L.U32 R18, R18, 0x10, RZ ;  /* 0x0000001012127819 */ /* 0x000fe400000006ff */
[----:B------:R-:W-:Y:S01]  /*5ab0*/  SHF.L.U32 R76, R76, 0x10, RZ ;  /* 0x000000104c4c7819 */ /* 0x000fe200000006ff */
[----:B------:R-:W-:Y:S06]  /*5ac0*/  BRA.U !UP0, `(.L_x_111) ;  /* 0x0000000108487547 */ /* 0x000fec000b800000 */
[----:B------:R-:W-:Y:S01]  /*5ad0*/  FFMA.FTZ R35, R30, R35, R28 ;  /* 0x000000231e237223 */ /* 0x000fe2000001001c */
[----:B------:R-:W-:-:S03]  /*5ae0*/  FFMA.FTZ R36, R31, R36, R29 ;  /* 0x000000241f247223 */ /* 0x000fc6000001001d */
[----:B------:R-:W-:Y:S01]  /*5af0*/  FMUL.FTZ R10, R35, -1.4426950216293334961 ;  /* 0xbfb8aa3b230a7820 */ /* 0x000fe20000410000 */
[----:B------:R-:W-:-:S05]  /*5b00*/  FMUL.FTZ R25, R36, -1.4426950216293334961 ;  /* 0xbfb8aa3b24197820 */ /* 0x000fca0000410000 */
[----:B------:R-:W3:Y:S08]  /*5b10*/  MUFU.EX2 R10, R10 ;  /* 0x0000000a000a7308 */ /* 0x000ef00000000800 */
[----:B------:R-:W4:Y:S01]  /*5b20*/  MUFU.EX2 R25, R25 ;  /* 0x0000001900197308 */ /* 0x000f220000000800 */
[----:B---3--:R-:W-:-:S07]  /*5b30*/  FADD.FTZ R14, R10, 1 ;  /* 0x3f8000000a0e7421 */ /* 0x008fce0000010000 */
[----:B012---:R-:W0:Y:S01]  /*5b40*/  MUFU.RCP R23, R14 ;  /* 0x0000000e00177308 */ /* 0x007e220000001000 */
[----:B----4-:R-:W-:-:S07]  /*5b50*/  FADD.FTZ R26, R25, 1 ;  /* 0x3f800000191a7421 */ /* 0x010fce0000010000 */
        /* <DEDUP_REMOVED lines=9> */
.L_x_111:
[----:B------:R-:W-:Y:S01]  /*5bf0*/  BSSY.RECONVERGENT B0, `(.L_x_112) ;  /* 0x0000012000007945 */ /* 0x000fe20003800200 */
[----:B------:R-:W-:Y:S01]  /*5c00*/  FFMA.FTZ R18, R30, R18, -R45 ;  /* 0x000000121e127223 */ /* 0x000fe2000001082d */
[----:B------:R-:W-:Y:S02]  /*5c10*/  FFMA.FTZ R10, R31, R76, -R44 ;  /* 0x0000004c1f0a7223 */ /* 0x000fe4000001082c */
[----:B------:R-:W-:Y:S05]  /*5c20*/  @P4 BRA `(.L_x_113) ;  /* 0x0000000000384947 */ /* 0x000fea0003800000 */
[----:B------:R-:W0:Y:S01]  /*5c30*/  LDCU.64 UR6, c[0x0][0x3f8] ;  /* 0x00007f00ff0677ac */ /* 0x000e220008000a00 */
[----:B------:R-:W-:Y:S01]  /*5c40*/  MOV R26, R92 ;  /* 0x0000005c001a7202 */ /* 0x000fe20000000f00 */
[----:B------:R-:W-:Y:S01]  /*5c50*/  FMUL.FTZ R10, R10, R87 ;  /* 0x000000570a0a7220 */ /* 0x000fe20000410000 */
[----:B------:R-:W-:Y:S01]  /*5c60*/  MOV R27, R91 ;  /* 0x0000005b001b7202 */ /* 0x000fe20000000f00 */
[----:B------:R-:W3:Y:S01]  /*5c70*/  LDCU.64 UR12, c[0x0][0x380] ;  /* 0x00007000ff0c77ac */ /* 0x000ee20008000a00 */
[----:B012---:R-:W-:Y:S02]  /*5c80*/  IMAD R23, R17, UR6, RZ ;  /* 0x0000000611177c24 */ /* 0x007fe4000f8e02ff */
[----:B------:R-:W-:-:S04]  /*5c90*/  IMAD.WIDE.U32 R32, R62, UR6, R26 ;  /* 0x000000063e207c25 */ /* 0x000fc8000f8e001a */
[----:B------:R-:W-:Y:S02]  /*5ca0*/  IMAD R25, R62, UR7, R23 ;  /* 0x000000073e197c24 */ /* 0x000fe4000f8e0217 */
[----:B------:R-:W-:Y:S01]  /*5cb0*/  FMUL.FTZ R23, R18, R87 ;  /* 0x0000005712177220 */ /* 0x000fe20000410000 */
[----:B---3--:R-:W-:Y:S02]  /*5cc0*/  LEA R26, P0, R32, UR12, 0x1 ;  /* 0x0000000c201a7c11 */ /* 0x008fe4000f8008ff */
[----:B------:R-:W-:Y:S02]  /*5cd0*/  IADD3 R25, PT, PT, R33, R25, RZ ;  /* 0x0000001921197210 */ /* 0x000fe40007ffe0ff */
[----:B------:R-:W-:Y:S02]  /*5ce0*/  F2FP.BF16.F32.PACK_AB R23, R10, R23 ;  /* 0x000000170a17723e */ /* 0x000fe400000010ff */
[----:B------:R-:W-:-:S05]  /*5cf0*/  LEA.HI.X R27, R32, UR13, R25, 0x1, P0 ;  /* 0x0000000d201b7c11 */ /* 0x000fca00080f0c19 */
[----:B------:R3:W-:Y:S02]  /*5d00*/  STG.E desc[UR8][R26.64], R23 ;  /* 0x000000171a007986 */ /* 0x0007e4000c101908 */
.L_x_113:
[----:B------:R-:W-:Y:S05]  /*5d10*/  BSYNC.RECONVERGENT B0 ;  /* 0x0000000000007941 */ /* 0x000fea0003800200 */
.L_x_112:
[----:B------:R-:W-:Y:S02]  /*5d20*/  SHF.L.U32 R22, R22, 0x10, RZ ;  /* 0x0000001016167819 */ /* 0x000fe400000006ff */
[----:B------:R-:W-:Y:S01]  /*5d30*/  SHF.L.U32 R74, R74, 0x10, RZ ;  /* 0x000000104a4a7819 */ /* 0x000fe200000006ff */
[----:B------:R-:W-:Y:S06]  /*5d40*/  BRA.U !UP0, `(.L_x_114) ;  /* 0x0000000108487547 */ /* 0x000fec000b800000 */
[----:B------:R-:W-:Y:S01]  /*5d50*/  FFMA.FTZ R34, R31, R34, R29 ;  /* 0x000000221f227223 */ /* 0x000fe2000001001d */
[----:B------:R-:W-:-:S03]  /*5d60*/  FFMA.FTZ R20, R30, R20, R28 ;  /* 0x000000141e147223 */ /* 0x000fc6000001001c */
[----:B------:R-:W-:Y:S01]  /*5d70*/  FMUL.FTZ R18, R34, -1.4426950216293334961 ;  /* 0xbfb8aa3b22127820 */ /* 0x000fe20000410000 */
[----:B------:R-:W-:-:S05]  /*5d80*/  FMUL.FTZ R10, R20, -1.4426950216293334961 ;  /* 0xbfb8aa3b140a7820 */ /* 0x000fca0000410000 */
[----:B------:R-:W4:Y:S08]  /*5d90*/  MUFU.EX2 R18, R18 ;  /* 0x0000001200127308 */ /* 0x000f300000000800 */
[----:B------:R-:W5:Y:S01]  /*5da0*/  MUFU.EX2 R10, R10 ;  /* 0x0000000a000a7308 */ /* 0x000f620000000800 */
[----:B----4-:R-:W-:-:S07]  /*5db0*/  FADD.FTZ R25, R18, 1 ;  /* 0x3f80000012197421 */ /* 0x010fce0000010000 */
[----:B------:R-:W4:Y:S01]  /*5dc0*/  MUFU.RCP R25, R25 ;  /* 0x0000001900197308 */ /* 0x000f220000001000 */
[----:B-----5:R-:W-:-:S07]  /*5dd0*/  FADD.FTZ R14, R10, 1 ;  /* 0x3f8000000a0e7421 */ /* 0x020fce0000010000 */
[----:B0123--:R-:W0:Y:S01]  /*5de0*/  MUFU.RCP R23, R14 ;  /* 0x0000000e00177308 */ /* 0x00fe220000001000 */
[----:B----4-:R-:W-:Y:S01]  /*5df0*/  FADD.FTZ R33, -R25, 1 ;  /* 0x3f80000019217421 */ /* 0x010fe20000010100 */
[----:B------:R-:W-:-:S03]  /*5e00*/  FMUL.FTZ R74, R74, R25 ;  /* 0x000000194a4a7220 */ /* 0x000fc60000410000 */
[----:B------:R-:W-:Y:S01]  /*5e10*/  FFMA.FTZ R33, R34, R33, 1 ;  /* 0x3f80000022217423 */ /* 0x000fe20000010021 */
[----:B0-----:R-:W-:Y:S01]  /*5e20*/  FADD.FTZ R27, -R23, 1 ;  /* 0x3f800000171b7421 */ /* 0x001fe20000010100 */
[----:B------:R-:W-:Y:S02]  /*5e30*/  FMUL.FTZ R22, R22, R23 ;  /* 0x0000001716167220 */ /* 0x000fe40000410000 */
[----:B------:R-:W-:Y:S01]  /*5e40*/  FMUL.FTZ R74, R74, R33 ;  /* 0x000000214a4a7220 */ /* 0x000fe20000410000 */
[----:B------:R-:W-:-:S04]  /*5e50*/  FFMA.FTZ R27, R20, R27, 1 ;  /* 0x3f800000141b7423 */ /* 0x000fc8000001001b */
[----:B------:R-:W-:-:S07]  /*5e60*/  FMUL.FTZ R22, R22, R27 ;  /* 0x0000001b16167220 */ /* 0x000fce0000410000 */
.L_x_114:
[----:B------:R-:W-:Y:S01]  /*5e70*/  BSSY.RECONVERGENT B0, `(.L_x_115) ;  /* 0x0000012000007945 */ /* 0x000fe20003800200 */
[----:B------:R-:W-:Y:S01]  /*5e80*/  FFMA.FTZ R10, R30, R22, -R43 ;  /* 0x000000161e0a7223 */ /* 0x000fe2000001082b */
[----:B------:R-:W-:Y:S02]  /*5e90*/  FFMA.FTZ R42, R31, R74, -R42 ;  /* 0x0000004a1f2a7223 */ /* 0x000fe4000001082a */
[----:B------:R-:W-:Y:S05]  /*5ea0*/  @P5 BRA `(.L_x_116) ;  /* 0x0000000000385947 */ /* 0x000fea0003800000 */
[----:B------:R-:W4:Y:S01]  /*5eb0*/  LDCU.64 UR6, c[0x0][0x3f8] ;  /* 0x00007f00ff0677ac */ /* 0x000f220008000a00 */
[----:B------:R-:W-:Y:S01]  /*5ec0*/  MOV R22, R92 ;  /* 0x0000005c00167202 */ /* 0x000fe20000000f00 */
[----:B------:R-:W-:Y:S01]  /*5ed0*/  FMUL.FTZ R25, R10, R87 ;  /* 0x000000570a197220 */ /* 0x000fe20000410000 */
[----:B0123--:R-:W-:Y:S01]  /*5ee0*/  MOV R23, R91 ;  /* 0x0000005b00177202 */ /* 0x00ffe20000000f00 */
[----:B------:R-:W0:Y:S01]  /*5ef0*/  LDCU.64 UR12, c[0x0][0x380] ;  /* 0x00007000ff0c77ac */ /* 0x000e220008000a00 */
[----:B------:R-:W-:-:S05]  /*5f00*/  FMUL.FTZ R10, R42, R87 ;  /* 0x000000572a0a7220 */ /* 0x000fca0000410000 */
[----:B------:R-:W-:Y:S01]  /*5f10*/  F2FP.BF16.F32.PACK_AB R25, R10, R25 ;  /* 0x000000190a19723e */ /* 0x000fe200000010ff */
[----:B----4-:R-:W-:Y:S02]  /*5f20*/  IMAD R14, R19, UR6, RZ ;  /* 0x00000006130e7c24 */ /* 0x010fe4000f8e02ff */
[----:B------:R-:W-:-:S04]  /*5f30*/  IMAD.WIDE.U32 R26, R61, UR6, R22 ;  /* 0x000000063d1a7c25 */ /* 0x000fc8000f8e0016 */
[----:B------:R-:W-:Y:S01]  /*5f40*/  IMAD R23, R61, UR7, R14 ;  /* 0x000000073d177c24 */ /* 0x000fe2000f8e020e */
[----:B0-----:R-:W-:-:S04]  /*5f50*/  LEA R22, P0, R26, UR12, 0x1 ;  /* 0x0000000c1a167c11 */ /* 0x001fc8000f8008ff */
[----:B------:R-:W-:-:S04]  /*5f60*/  IADD3 R23, PT, PT, R27, R23, RZ ;  /* 0x000000171b177210 */ /* 0x000fc80007ffe0ff */
[----:B------:R-:W-:-:S05]  /*5f70*/  LEA.HI.X R23, R26, UR13, R23, 0x1, P0 ;  /* 0x0000000d1a177c11 */ /* 0x000fca00080f0c17 */
[----:B------:R4:W-:Y:S02]  /*5f80*/  STG.E desc[UR8][R22.64], R25 ;  /* 0x0000001916007986 */ /* 0x0009e4000c101908 */
.L_x_116:
[----:B------:R-:W-:Y:S05]  /*5f90*/  BSYNC.RECONVERGENT B0 ;  /* 0x0000000000007941 */ /* 0x000fea0003800200 */
.L_x_115:
[----:B------:R-:W-:Y:S02]  /*5fa0*/  SHF.L.U32 R24, R24, 0x10, RZ ;  /* 0x0000001018187819 */ /* 0x000fe400000006ff */
[----:B------:R-:W-:Y:S01]  /*5fb0*/  SHF.L.U32 R72, R72, 0x10, RZ ;  /* 0x0000001048487819 */ /* 0x000fe200000006ff */
[----:B------:R-:W-:Y:S06]  /*5fc0*/  BRA.U !UP0, `(.L_x_117) ;  /* 0x0000000108487547 */ /* 0x000fec000b800000 */
[----:B------:R-:W-:Y:S01]  /*5fd0*/  FFMA.FTZ R12, R30, R12, R28 ;  /* 0x0000000c1e0c7223 */ /* 0x000fe2000001001c */
[----:B------:R-:W-:-:S03]  /*5fe0*/  FFMA.FTZ R16, R31, R16, R29 ;  /* 0x000000101f107223 */ /* 0x000fc6000001001d */
[----:B------:R-:W-:Y:S01]  /*5ff0*/  FMUL.FTZ R10, R12, -1.4426950216293334961 ;  /* 0xbfb8aa3b0c0a7820 */ /* 0x000fe20000410000 */
[----:B------:R-:W-:-:S05]  /*6000*/  FMUL.FTZ R18, R16, -1.4426950216293334961 ;  /* 0xbfb8aa3b10127820 */ /* 0x000fca0000410000 */
[----:B------:R-:W5:Y:S08]  /*6010*/  MUFU.EX2 R10, R10 ;  /* 0x0000000a000a7308 */ /* 0x000f700000000800 */
[----:B------:R-:W0:Y:S01]  /*6020*/  MUFU.EX2 R18, R18 ;  /* 0x0000001200127308 */ /* 0x000e220000000800 */
[----:B-----5:R-:W-:-:S07]  /*6030*/  FADD.FTZ R14, R10, 1 ;  /* 0x3f8000000a0e7421 */ /* 0x020fce0000010000 */
[----:B01234-:R-:W0:Y:S01]  /*6040*/  MUFU.RCP R23, R14 ;  /* 0x0000000e00177308 */ /* 0x01fe220000001000 */
[----:B------:R-:W-:-:S07]  /*6050*/  FADD.FTZ R20, R18, 1 ;  /* 0x3f80000012147421 */ /* 0x000fce0000010000 */
        /* <DEDUP_REMOVED lines=9> */
.L_x_117:
[----:B------:R-:W-:Y:S01]  /*60f0*/  ISETP.GE.AND.EX P3, PT, R21, UR15, PT, P3 ;  /* 0x0000000f15007c0c */ /* 0x000fe2000bf66330 */
[----:B------:R-:W-:Y:S01]  /*6100*/  FFMA.FTZ R24, R30, R24, -R41 ;  /* 0x000000181e187223 */ /* 0x000fe20000010829 */
[----:B------:R-:W-:Y:S01]  /*6110*/  FFMA.FTZ R8, R31, R72, -R8 ;  /* 0x000000481f087223 */ /* 0x000fe20000010808 */
[----:B------:R-:W-:Y:S02]  /*6120*/  BSSY.RECONVERGENT B0, `(.L_x_118) ;  /* 0x000000f000007945 */ /* 0x000fe40003800200 */
[-C--:B------:R-:W-:Y:S01]  /*6130*/  FMUL.FTZ R24, R24, R87.reuse ;  /* 0x0000005718187220 */ /* 0x080fe20000410000 */
[----:B----4-:R-:W-:-:S07]  /*6140*/  FMUL.FTZ R25, R8, R87 ;  /* 0x0000005708197220 */ /* 0x010fce0000410000 */
[----:B------:R-:W-:Y:S05]  /*6150*/  @P3 BRA `(.L_x_119) ;  /* 0x00000000002c3947 */ /* 0x000fea0003800000 */
[----:B------:R-:W0:Y:S01]  /*6160*/  LDCU.64 UR6, c[0x0][0x3f8] ;  /* 0x00007f00ff0677ac */ /* 0x000e220008000a00 */
[----:B------:R-:W-:Y:S02]  /*6170*/  MOV R90, R92 ;  /* 0x0000005c005a7202 */ /* 0x000fe40000000f00 */
[----:B------:R-:W-:Y:S01]  /*6180*/  F2FP.BF16.F32.PACK_AB R25, R25, R24 ;  /* 0x000000181919723e */ /* 0x000fe200000010ff */
[----:B------:R-:W4:Y:S01]  /*6190*/  LDCU.64 UR12, c[0x0][0x380] ;  /* 0x00007000ff0c77ac */ /* 0x000f220008000a00 */
[----:B0123--:R-:W-:Y:S02]  /*61a0*/  IMAD R23, R21, UR6, RZ ;  /* 0x0000000615177c24 */ /* 0x00ffe4000f8e02ff */
[----:B------:R-:W-:-:S04]  /*61b0*/  IMAD.WIDE.U32 R90, R60, UR6, R90 ;  /* 0x000000063c5a7c25 */ /* 0x000fc8000f8e005a */
[----:B------:R-:W-:Y:S01]  /*61c0*/  IMAD R23, R60, UR7, R23 ;  /* 0x000000073c177c24 */ /* 0x000fe2000f8e0217 */
[----:B----4-:R-:W-:-:S04]  /*61d0*/  LEA R22, P0, R90, UR12, 0x1 ;  /* 0x0000000c5a167c11 */ /* 0x010fc8000f8008ff */
[----:B------:R-:W-:-:S04]  /*61e0*/  IADD3 R23, PT, PT, R91, R23, RZ ;  /* 0x000000175b177210 */ /* 0x000fc80007ffe0ff */
[----:B------:R-:W-:-:S05]  /*61f0*/  LEA.HI.X R23, R90, UR13, R23, 0x1, P0 ;  /* 0x0000000d5a177c11 */ /* 0x000fca00080f0c17 */
[----:B------:R4:W-:Y:S02]  /*6200*/  STG.E desc[UR8][R22.64], R25 ;  /* 0x0000001916007986 */ /* 0x0009e4000c101908 */
.L_x_119:
[----:B------:R-:W-:Y:S05]  /*6210*/  BSYNC.RECONVERGENT B0 ;  /* 0x0000000000007941 */ /* 0x000fea0003800200 */
.L_x_118:
[----:B------:R-:W-:Y:S02]  /*6220*/  IADD3 R52, PT, PT, R3, R52, RZ ;  /* 0x0000003403347210 */ /* 0x000fe40007ffe0ff */
[----:B------:R-:W-:Y:S02]  /*6230*/  IADD3 R51, PT, PT, R51, 0x1, RZ ;  /* 0x0000000133337810 */ /* 0x000fe40007ffe0ff */
[----:B------:R-:W-:-:S13]  /*6240*/  ISETP.GE.AND P0, PT, R52, UR4, PT ;  /* 0x0000000434007c0c */ /* 0x000fda000bf06270 */
[----:B------:R-:W-:Y:S05]  /*6250*/  @!P0 BRA `(.L_x_120) ;  /* 0xffffffa000588947 */ /* 0x000fea000383ffff */
.L_x_77:
[----:B------:R-:W5:Y:S01]  /*6260*/  LDC R6, c[0x0][0x370] ;  /* 0x0000dc00ff067b82 */ /* 0x000f620000000800 */
[----:B------:R-:W-:Y:S01]  /*6270*/  ISETP.NE.AND P2, PT, R2, RZ, PT ;  /* 0x000000ff0200720c */ /* 0x000fe20003f45270 */
[----:B------:R-:W-:Y:S06]  /*6280*/  BSSY.RECONVERGENT B0, `(.L_x_121) ;  /* 0x0000011000007945 */ /* 0x000fec0003800200 */
[----:B------:R-:W0:Y:S08]  /*6290*/  LDC R7, c[0x0][0x374] ;  /* 0x0000dd00ff077b82 */ /* 0x000e300000000800 */
[----:B------:R-:W1:Y:S01]  /*62a0*/  LDC.64 R4, c[0x0][0x3c8] ;  /* 0x0000f200ff047b82 */ /* 0x000e620000000a00 */
[----:B-----5:R-:W-:-:S02]  /*62b0*/  ISETP.NE.AND P1, PT, R6, 0x1, PT ;  /* 0x000000010600780c */ /* 0x020fc40003f25270 */
[----:B------:R-:W-:Y:S02]  /*62c0*/  IADD3 R8, PT, PT, R6, -0x1, RZ ;  /* 0xffffffff06087810 */ /* 0x000fe40007ffe0ff */
[----:B0-----:R-:W-:-:S04]  /*62d0*/  IADD3 R3, PT, PT, R7, -0x1, RZ ;  /* 0xffffffff07037810 */ /* 0x001fc80007ffe0ff */
[----:B------:R-:W-:Y:S02]  /*62e0*/  ISETP.NE.AND P0, PT, R0, R3, PT ;  /* 0x000000030000720c */ /* 0x000fe40003f05270 */
[----:B------:R-:W-:Y:S02]  /*62f0*/  SHF.L.U32 R0, R7, 0x1, RZ ;  /* 0x0000000107007819 */ /* 0x000fe400000006ff */
[----:B------:R-:W-:Y:S02]  /*6300*/  ISETP.NE.OR P0, PT, R8, UR10, P0 ;  /* 0x0000000a08007c0c */ /* 0x000fe40008705670 */
[----:B------:R-:W-:-:S05]  /*6310*/  SEL R3, R0, RZ, P1 ;  /* 0x000000ff00037207 */ /* 0x000fca0000800000 */
[----:B-1----:R-:W-:Y:S01]  /*6320*/  IMAD.WIDE.U32 R4, R3, 0x4, R4 ;  /* 0x0000000403047825 */ /* 0x002fe200078e0004 */
[----:B------:R-:W-:Y:S06]  /*6330*/  @P2 BRA `(.L_x_122) ;  /* 0x0000000000142947 */ /* 0x000fec0003800000 */
[----:B------:R-:W-:Y:S01]  /*6340*/  HFMA2 R3, -RZ, RZ, 0, 5.9604644775390625e-08 ;  /* 0x00000001ff037431 */ /* 0x000fe200000001ff */
[----:B------:R-:W-:Y:S06]  /*6350*/  MEMBAR.ALL.GPU ;  /* 0x0000000000007992 */ /* 0x000fec000000a000 */
[----:B------:R-:W-:-:S00]  /*6360*/  ERRBAR ;  /* 0x00000000000079ab */ /* 0x000fc00000000000 */
[----:B------:R-:W-:Y:S06]  /*6370*/  CGAERRBAR ;  /* 0x00000000000075ab */ /* 0x000fec0000000000 */
[----:B------:R0:W-:Y:S02]  /*6380*/  REDG.E.ADD.S32.STRONG.GPU desc[UR8][R4.64], R3 ;  /* 0x000000030400798e */ /* 0x0001e4000c12e308 */
.L_x_122:
[----:B------:R-:W-:Y:S05]  /*6390*/  BSYNC.RECONVERGENT B0 ;  /* 0x0000000000007941 */ /* 0x000fea0003800200 */
.L_x_121:
[----:B------:R-:W-:Y:S05]  /*63a0*/  @P0 EXIT ;  /* 0x000000000000094d */ /* 0x000fea0003800000 */
[----:B------:R-:W-:Y:S05]  /*63b0*/  @P2 BRA `(.L_x_123) ;  /* 0x0000000000202947 */ /* 0x000fea0003800000 */
[----:B------:R-:W-:-:S05]  /*63c0*/  IMAD R0, R6, R7, RZ ;  /* 0x0000000706007224 */ /* 0x000fca00078e02ff */
[----:B------:R-:W-:-:S13]  /*63d0*/  ISETP.NE.AND P0, PT, R0, -0x1, PT ;  /* 0xffffffff0000780c */ /* 0x000fda0003f05270 */
[----:B------:R-:W-:Y:S05]  /*63e0*/  @!P0 BRA `(.L_x_123) ;  /* 0x0000000000148947 */ /* 0x000fea0003800000 */
.L_x_124:
[----:B0-----:R-:W5:Y:S04]  /*63f0*/  LDG.E.STRONG.GPU R3, desc[UR8][R4.64] ;  /* 0x0000000804037981 */ /* 0x001f68000c1ef900 */
[----:B-----5:R-:W-:Y:S01]  /*6400*/  CCTL.IVALL ;  /* 0x00000000ff00798f */ /* 0x020fe20002000000 */
[----:B------:R-:W-:Y:S05]  /*6410*/  YIELD ;  /* 0x0000000000007946 */ /* 0x000fea0003800000 */
[----:B------:R-:W-:-:S13]  /*6420*/  ISETP.NE.AND P0, PT, R3, R0, PT ;  /* 0x000000000300720c */ /* 0x000fda0003f05270 */
[----:B------:R-:W-:Y:S05]  /*6430*/  @P0 BRA `(.L_x_124) ;  /* 0xfffffffc00ec0947 */ /* 0x000fea000383ffff */
.L_x_123:
        /* <DEDUP_REMOVED lines=12> */
[----:B--2---:R-:W-:Y:S02]  /*6500*/  MOV R33, RZ ;  /* 0x000000ff00217202 */ /* 0x004fe40000000f00 */
        /* <DEDUP_REMOVED lines=23> */
[----:B------:R-:W-:Y:S02]  /*6680*/  IADD3 R4, P0, PT, R4, R13, RZ ;  /* 0x0000000d04047210 */ /* 0x000fe40007f1e0ff */
[----:B---3--:R-:W-:Y:S02]  /*6690*/  LEA.HI R27, P2, R9, R6, RZ, 0x1 ;  /* 0x00000006091b7211 */ /* 0x008fe400078508ff */
[----:B------:R-:W-:Y:S02]  /*66a0*/  LOP3.LUT R8, R4, 0x3, RZ, 0xc0, !PT ;  /* 0x0000000304087812 */ /* 0x000fe400078ec0ff */
[----:B------:R-:W-:-:S02]  /*66b0*/  LEA.HI.X R5, R5, RZ, RZ, 0x19, P0 ;  /* 0x000000ff05057211 */ /* 0x000fc400000fccff */
[----:B------:R-:W-:Y:S02]  /*66c0*/  ISETP.NE.U32.AND P1, PT, R8, 0x3, PT ;  /* 0x000000030800780c */ /* 0x000fe40003f25070 */
[----:B------:R-:W-:Y:S02]  /*66d0*/  IADD3.X R32, PT, PT, RZ, R9, RZ, P2, !PT ;  /* 0x00000009ff207210 */ /* 0x000fe400017fe4ff */
[----:B------:R-:W-:Y:S02]  /*66e0*/  ISETP.NE.AND.EX P1, PT, RZ, RZ, PT, P1 ;  /* 0x000000ffff00720c */ /* 0x000fe40003f25310 */
[----:B------:R-:W-:Y:S02]  /*66f0*/  ISETP.GE.U32.AND P0, PT, R4, 0x3, PT ;  /* 0x000000030400780c */ /* 0x000fe40003f06070 */
[----:B------:R-:W-:Y:S02]  /*6700*/  SHF.R.S64 R27, R27, 0x1, R32 ;  /* 0x000000011b1b7819 */ /* 0x000fe40000001020 */
[----:B------:R-:W-:-:S02]  /*6710*/  ISETP.GE.U32.AND.EX P0, PT, R5, RZ, PT, P0 ;  /* 0x000000ff0500720c */ /* 0x000fc40003f06100 */
[----:B------:R-:W-:-:S05]  /*6720*/  SHF.R.S32.HI R32, RZ, 0x1, R32 ;  /* 0x00000001ff207819 */ /* 0x000fca0000011420 */
[----:B------:R-:W-:Y:S06]  /*6730*/  @!P1 BRA `(.L_x_126) ;  /* 0x0000000000dc9947 */ /* 0x000fec0003800000 */
[----:B------:R-:W0:Y:S01]  /*6740*/  LDCU.64 UR4, c[0x0][0x3d8] ;  /* 0x00007b00ff0477ac */ /* 0x000e220008000a00 */
[----:B------:R-:W-:Y:S02]  /*6750*/  IADD3 R7, PT, PT, R4, 0x1, RZ ;  /* 0x0000000104077810 */ /* 0x000fe40007ffe0ff */
[----:B------:R-:W-:Y:S01]  /*6760*/  MOV R4, R2 ;  /* 0x0000000200047202 */ /* 0x000fe20000000f00 */
[----:B------:R-:W4:Y:S01]  /*6770*/  LDCU.64 UR6, c[0x0][0x390] ;  /* 0x00007200ff0677ac */ /* 0x000f220008000a00 */
[----:B------:R-:W-:Y:S02]  /*6780*/  LOP3.LUT R7, R7, 0x3, RZ, 0xc0, !PT ;  /* 0x0000000307077812 */ /* 0x000fe400078ec0ff */
[----:B------:R-:W-:Y:S01]  /*6790*/  MOV R5, R33 ;  /* 0x0000002100057202 */ /* 0x000fe20000000f00 */
[----:B------:R-:W1:Y:S01]  /*67a0*/  LDCU.64 UR10, c[0x0][0x388] ;  /* 0x00007100ff0a77ac */ /* 0x000e620008000a00 */
[C---:B------:R-:W-:Y:S02]  /*67b0*/  SHF.L.U32 R20, R2.reuse, 0x3, RZ ;  /* 0x0000000302147819 */ /* 0x040fe400000006ff */
[----:B------:R-:W-:Y:S01]  /*67c0*/  SHF.L.U64.HI R21, R2, 0x3, R33 ;  /* 0x0000000302157819 */ /* 0x000fe20000010221 */
[----:B------:R-:W-:Y:S01]  /*67d0*/  IMAD.WIDE.U32 R4, R7, 0x1a0, R4 ;  /* 0x000001a007047825 */ /* 0x000fe200078e0004 */
[----:B------:R-:W-:-:S02]  /*67e0*/  SHF.L.U64.HI R30, R3, 0x2, R0 ;  /* 0x00000002031e7819 */ /* 0x000fc40000010200 */
[----:B------:R-:W-:Y:S02]  /*67f0*/  SHF.L.U64.HI R26, R27, 0x2, R32 ;  /* 0x000000021b1a7819 */ /* 0x000fe40000010220 */
[----:B0-----:R-:W-:Y:S01]  /*6800*/  LEA R24, P1, R2, UR4, 0x2 ;  /* 0x0000000402187c11 */ /* 0x001fe2000f8210ff */
[----:B------:R-:W-:Y:S01]  /*6810*/  UMOV UR4, URZ ;  /* 0x000000ff00047c82 */ /* 0x000fe20008000000 */
[----:B----4-:R-:W-:Y:S02]  /*6820*/  IADD3 R22, P2, PT, R20, UR6, RZ ;  /* 0x0000000614167c10 */ /* 0x010fe4000ff5e0ff */
[----:B------:R-:W-:Y:S02]  /*6830*/  LEA.HI.X R25, R2, UR5, R33, 0x2, P1 ;  /* 0x0000000502197c11 */ /* 0x000fe400088f1421 */
[----:B------:R-:W-:Y:S02]  /*6840*/  IADD3 R33, PT, PT, R5, UR4, RZ ;  /* 0x0000000405217c10 */ /* 0x000fe4000fffe0ff */
[----:B------:R-:W-:Y:S01]  /*6850*/  MOV R2, R4 ;  /* 0x0000000400027202 */ /* 0x000fe20000000f00 */
[----:B------:R-:W-:Y:S01]  /*6860*/  IMAD.WIDE.U32 R4, R34, 0x4, RZ ;  /* 0x0000000422047825 */ /* 0x000fe200078e00ff */
[----:B------:R-:W-:-:S02]  /*6870*/  IADD3.X R23, PT, PT, R21, UR7, RZ, P2, !PT ;  /* 0x0000000715177c10 */ /* 0x000fc400097fe4ff */
[----:B------:R-:W-:Y:S02]  /*6880*/  IADD3 R18, P2, PT, RZ, -R7, RZ ;  /* 0x80000007ff127210 */ /* 0x000fe40007f5e0ff */
[----:B-1----:R-:W-:Y:S02]  /*6890*/  IADD3 R20, P1, PT, R20, UR10, RZ ;  /* 0x0000000a14147c10 */ /* 0x002fe4000ff3e0ff */
[----:B------:R-:W-:Y:S02]  /*68a0*/  SHF.L.U32 R7, R35, 0x2, RZ ;  /* 0x0000000223077819 */ /* 0x000fe400000006ff */
[----:B------:R-:W-:Y:S02]  /*68b0*/  IADD3.X R21, PT, PT, R21, UR11, RZ, P1, !PT ;  /* 0x0000000b15157c10 */ /* 0x000fe40008ffe4ff */
[----:B------:R-:W-:Y:S02]  /*68c0*/  IADD3 R28, PT, PT, R5, R7, RZ ;  /* 0x00000007051c7210 */ /* 0x000fe40007ffe0ff */
[----:B------:R-:W-:-:S07]  /*68d0*/  IADD3.X R19, PT, PT, RZ, -0x1, RZ, P2, !PT ;  /* 0xffffffffff137810 */ /* 0x000fce00017fe4ff */
.L_x_127:
[----:B0-----:R-:W-:Y:S02]  /*68e0*/  LEA R8, P1, R3, R24, 0x2 ;  /* 0x0000001803087211 */ /* 0x001fe400078210ff */
[----:B------:R-:W-:Y:S02]  /*68f0*/  IADD3 R10, P2, PT, R24, R4, RZ ;  /* 0x00000004180a7210 */ /* 0x000fe40007f5e0ff */
[----:B------:R-:W-:Y:S02]  /*6900*/  LEA R12, P3, R27, R24, 0x2 ;  /* 0x000000181b0c7211 */ /* 0x000fe400078610ff */
[C---:B------:R-:W-:Y:S02]  /*6910*/  IADD3.X R9, PT, PT, R25.reuse, R30, RZ, P1, !PT ;  /* 0x0000001e19097210 */ /* 0x040fe40000ffe4ff */
[----:B------:R-:W-:Y:S02]  /*6920*/  MOV R6, R24 ;  /* 0x0000001800067202 */ /* 0x000fe40000000f00 */
[----:B------:R-:W-:Y:S01]  /*6930*/  MOV R7, R25 ;  /* 0x0000001900077202 */ /* 0x000fe20000000f00 */
[----:B------:R0:W2:Y:S01]  /*6940*/  LDG.E R15, desc[UR8][R8.64] ;  /* 0x00000008080f7981 */ /* 0x0000a2000c1e1900 */
[----:B------:R-:W-:-:S02]  /*6950*/  IADD3.X R11, PT, PT, R25, R28, RZ, P2, !PT ;  /* 0x0000001c190b7210 */ /* 0x000fc400017fe4ff */
[----:B------:R-:W-:Y:S01]  /*6960*/  IADD3.X R13, PT, PT, R25, R26, RZ, P3, !PT ;  /* 0x0000001a190d7210 */ /* 0x000fe20001ffe4ff */
[----:B------:R1:W2:Y:S04]  /*6970*/  LDG.E R14, desc[UR8][R6.64] ;  /* 0x00000008060e7981 */ /* 0x0002a8000c1e1900 */
[----:B------:R-:W3:Y:S04]  /*6980*/  LDG.E R16, desc[UR8][R10.64] ;  /* 0x000000080a107981 */ /* 0x000ee8000c1e1900 */
[----:B------:R-:W3:Y:S01]  /*6990*/  LDG.E R17, desc[UR8][R12.64] ;  /* 0x000000080c117981 */ /* 0x000ee2000c1e1900 */
[----:B0-----:R-:W-:-:S02]  /*69a0*/  MOV R8, R22 ;  /* 0x0000001600087202 */ /* 0x001fc40000000f00 */
[----:B-1----:R-:W-:Y:S02]  /*69b0*/  MOV R6, R20 ;  /* 0x0000001400067202 */ /* 0x002fe40000000f00 */
[----:B------:R-:W-:Y:S02]  /*69c0*/  MOV R7, R21 ;  /* 0x0000001500077202 */ /* 0x000fe40000000f00 */
[----:B------:R-:W-:Y:S02]  /*69d0*/  MOV R9, R23 ;  /* 0x0000001700097202 */ /* 0x000fe40000000f00 */
[----:B------:R-:W-:-:S04]  /*69e0*/  IADD3 R18, P1, PT, R18, 0x1, RZ ;  /* 0x0000000112127810 */ /* 0x000fc80007f3e0ff */
        /* <DEDUP_REMOVED lines=12> */
.L_x_126:
[----:B------:R-:W-:Y:S05]  /*6ab0*/  BSYNC.RECONVERGENT B0 ;  /* 0x0000000000007941 */ /* 0x000fea0003800200 */
.L_x_125:
[----:B------:R-:W-:Y:S05]  /*6ac0*/  @!P0 EXIT ;  /* 0x000000000000894d */ /* 0x000fea0003800000 */
[C---:B------:R-:W-:Y:S01]  /*6ad0*/  SHF.L.U64.HI R31, R34.reuse, 0x2, R35 ;  /* 0x00000002221f7819 */ /* 0x040fe20000010223 */
[----:B------:R-:W1:Y:S01]  /*6ae0*/  LDCU.64 UR4, c[0x0][0x3d8] ;  /* 0x00007b00ff0477ac */ /* 0x000e620008000a00 */
[----:B------:R-:W-:Y:S02]  /*6af0*/  SHF.L.U32 R29, R34, 0x2, RZ ;  /* 0x00000002221d7819 */ /* 0x000fe400000006ff */
[C---:B------:R-:W-:Y:S01]  /*6b00*/  SHF.L.U64.HI R39, R27.reuse, 0x2, R32 ;  /* 0x000000021b277819 */ /* 0x040fe20000010220 */
[----:B------:R-:W2:Y:S01]  /*6b10*/  LDCU.64 UR6, c[0x0][0x388] ;  /* 0x00007100ff0677ac */ /* 0x000ea20008000a00 */
[----:B------:R-:W-:Y:S02]  /*6b20*/  SHF.L.U32 R41, R27, 0x2, RZ ;  /* 0x000000021b297819 */ /* 0x000fe400000006ff */
[C---:B------:R-:W-:Y:S01]  /*6b30*/  SHF.L.U64.HI R35, R3.reuse, 0x2, R0 ;  /* 0x0000000203237819 */ /* 0x040fe20000010200 */
[----:B------:R-:W3:Y:S01]  /*6b40*/  LDCU.64 UR10, c[0x0][0x390] ;  /* 0x00007200ff0a77ac */ /* 0x000ee20008000a00 */
[----:B------:R-:W-:-:S07]  /*6b50*/  SHF.L.U32 R37, R3, 0x2, RZ ;  /* 0x0000000203257819 */ /* 0x000fce00000006ff */
.L_x_128:
[C---:B0-----:R-:W-:Y:S02]  /*6b60*/  SHF.L.U32 R16, R2.reuse, 0x2, RZ ;  /* 0x0000000202107819 */ /* 0x041fe400000006ff */
[----:B-1----:R-:W-:Y:S02]  /*6b70*/  SHF.L.U64.HI R13, R2, 0x2, R33 ;  /* 0x00000002020d7819 */ /* 0x002fe40000010221 */
[----:B-1----:R-:W-:-:S04]  /*6b80*/  IADD3 R4, P0, PT, R16, UR4, RZ ;  /* 0x0000000410047c10 */ /* 0x002fc8000ff1e0ff */
[----:B------:R-:W-:Y:S02]  /*6b90*/  IADD3.X R5, PT, PT, R13, UR5, RZ, P0, !PT ;  /* 0x000000050d057c10 */ /* 0x000fe400087fe4ff */
[C---:B------:R-:W-:Y:S02]  /*6ba0*/  IADD3 R6, P0, PT, R4.reuse, R37, RZ ;  /* 0x0000002504067210 */ /* 0x040fe40007f1e0ff */
[C---:B------:R-:W-:Y:S01]  /*6bb0*/  IADD3 R10, P1, PT, R4.reuse, R41, RZ ;  /* 0x00000029040a7210 */ /* 0x040fe20007f3e0ff */
[----:B------:R0:W5:Y:S01]  /*6bc0*/  LDG.E R18, desc[UR8][R4.64] ;  /* 0x0000000804127981 */ /* 0x000162000c1e1900 */
[C---:B------:R-:W-:Y:S02]  /*6bd0*/  IADD3.X R7, PT, PT, R5.reuse, R35, RZ, P0, !PT ;  /* 0x0000002305077210 */ /* 0x040fe400007fe4ff */
[----:B------:R-:W-:Y:S02]  /*6be0*/  IADD3 R8, P0, PT, R4, R29, RZ ;  /* 0x0000001d04087210 */ /* 0x000fe40007f1e0ff */
[C---:B------:R-:W-:Y:S01]  /*6bf0*/  IADD3.X R11, PT, PT, R5.reuse, R39, RZ, P1, !PT ;  /* 0x00000027050b7210 */ /* 0x040fe20000ffe4ff */
[----:B------:R1:W5:Y:S01]  /*6c00*/  LDG.E R19, desc[UR8][R6.64] ;  /* 0x0000000806137981 */ /* 0x000362000c1e1900 */
[----:B------:R-:W-:-:S03]  /*6c10*/  IADD3.X R9, PT, PT, R5, R31, RZ, P0, !PT ;  /* 0x0000001f05097210 */ /* 0x000fc600007fe4ff */
[----:B------:R-:W4:Y:S04]  /*6c20*/  LDG.E R21, desc[UR8][R10.64] ;  /* 0x000000080a157981 */ /* 0x000f28000c1e1900 */
[----:B------:R1:W4:Y:S01]  /*6c30*/  LDG.E R20, desc[UR8][R8.64] ;  /* 0x0000000808147981 */ /* 0x000322000c1e1900 */
[C---:B------:R-:W-:Y:S02]  /*6c40*/  SHF.L.U32 R27, R2.reuse, 0x3, RZ ;  /* 0x00000003021b7819 */ /* 0x040fe400000006ff */
[----:B------:R-:W-:Y:S02]  /*6c50*/  SHF.L.U64.HI R28, R2, 0x3, R33 ;  /* 0x00000003021c7819 */ /* 0x000fe40000010221 */
[----:B------:R-:W-:Y:S02]  /*6c60*/  LOP3.LUT R14, R27, 0xfffffff8, RZ, 0xc0, !PT ;  /* 0xfffffff81b0e7812 */ /* 0x000fe400078ec0ff */
[----:B------:R-:W-:-:S02]  /*6c70*/  LOP3.LUT R16, R16, 0xfffffffc, RZ, 0xc0, !PT ;  /* 0xfffffffc10107812 */ /* 0x000fc400078ec0ff */
[----:B0-----:R-:W-:Y:S02]  /*6c80*/  LOP3.LUT R5, R28, 0x3, RZ, 0xc0, !PT ;  /* 0x000000031c057812 */ /* 0x001fe400078ec0ff */
[----:B--2---:R-:W-:Y:S02]  /*6c90*/  IADD3 R12, P0, PT, R14, UR6, RZ ;  /* 0x000000060e0c7c10 */ /* 0x004fe4000ff1e0ff */
[----:B------:R-:W-:Y:S02]  /*6ca0*/  LOP3.LUT R4, R13, 0x3, RZ, 0xc0, !PT ;  /* 0x000000030d047812 */ /* 0x000fe400078ec0ff */
[----:B------:R-:W-:Y:S02]  /*6cb0*/  IADD3 R16, P2, PT, R16, UR4, RZ ;  /* 0x0000000410107c10 */ /* 0x000fe4000ff5e0ff */
[----:B---3--:R-:W-:Y:S02]  /*6cc0*/  IADD3 R14, P1, PT, R14, UR10, RZ ;  /* 0x0000000a0e0e7c10 */ /* 0x008fe4000ff3e0ff */
[----:B------:R-:W-:-:S02]  /*6cd0*/  IADD3.X R13, PT, PT, R5, UR7, RZ, P0, !PT ;  /* 0x00000007050d7c10 */ /* 0x000fc400087fe4ff */
[----:B------:R-:W-:Y:S02]  /*6ce0*/  IADD3.X R17, PT, PT, R4, UR5, RZ, P2, !PT ;  /* 0x0000000504117c10 */ /* 0x000fe400097fe4ff */
[----:B------:R-:W-:Y:S02]  /*6cf0*/  IADD3.X R15, PT, PT, R5, UR11, RZ, P1, !PT ;  /* 0x0000000b050f7c10 */ /* 0x000fe40008ffe4ff */
[C---:B------:R-:W-:Y:S02]  /*6d00*/  IADD3 R4, P0, PT, R16.reuse, R37, RZ ;  /* 0x0000002510047210 */ /* 0x040fe40007f1e0ff */
[C---:B-1----:R-:W-:Y:S02]  /*6d10*/  IADD3 R6, P1, PT, R16.reuse, R29, RZ ;  /* 0x0000001d10067210 */ /* 0x042fe40007f3e0ff */
[----:B------:R-:W-:Y:S02]  /*6d20*/  IADD3 R8, P2, PT, R16, R41, RZ ;  /* 0x0000002910087210 */ /* 0x000fe40007f5e0ff */
[----:B------:R-:W-:-:S02]  /*6d30*/  IADD3.X R5, PT, PT, R17, R35, RZ, P0, !PT ;  /* 0x0000002311057210 */ /* 0x000fc400007fe4ff */
[C---:B------:R-:W-:Y:S02]  /*6d40*/  IADD3.X R7, PT, PT, R17.reuse, R31, RZ, P1, !PT ;  /* 0x0000001f11077210 */ /* 0x040fe40000ffe4ff */
[----:B------:R-:W-:Y:S01]  /*6d50*/  IADD3.X R9, PT, PT, R17, R39, RZ, P2, !PT ;  /* 0x0000002711097210 */ /* 0x000fe200017fe4ff */
[----:B-----5:R0:W-:Y:S04]  /*6d60*/  STG.E.64 desc[UR8][R12.64], R18 ;  /* 0x000000120c007986 */ /* 0x0201e8000c101b08 */
[----:B----4-:R1:W-:Y:S04]  /*6d70*/  STG.E.64 desc[UR8][R14.64], R20 ;  /* 0x000000140e007986 */ /* 0x0103e8000c101b08 */
[----:B------:R-:W2:Y:S04]  /*6d80*/  LDG.E R22, desc[UR8][R16.64+0x680] ;  /* 0x0006800810167981 */ /* 0x000ea8000c1e1900 */
[----:B------:R-:W2:Y:S04]  /*6d90*/  LDG.E R23, desc[UR8][R4.64+0x680] ;  /* 0x0006800804177981 */ /* 0x000ea8000c1e1900 */
[----:B------:R-:W3:Y:S04]  /*6da0*/  LDG.E R24, desc[UR8][R6.64+0x680] ;  /* 0x0006800806187981 */ /* 0x000ee8000c1e1900 */
[----:B------:R-:W3:Y:S01]  /*6db0*/  LDG.E R25, desc[UR8][R8.64+0x680] ;  /* 0x0006800808197981 */ /* 0x000ee2000c1e1900 */
[----:B0-----:R-:W-:-:S04]  /*6dc0*/  IADD3 R12, P0, PT, R27, 0xd00, RZ ;  /* 0x00000d001b0c7810 */ /* 0x001fc80007f1e0ff */
[----:B------:R-:W-:Y:S02]  /*6dd0*/  IADD3.X R13, PT, PT, RZ, R28, RZ, P0, !PT ;  /* 0x0000001cff0d7210 */ /* 0x000fe400007fe4ff */
[----:B------:R-:W-:Y:S02]  /*6de0*/  LOP3.LUT R12, R12, 0xfffffff8, RZ, 0xc0, !PT ;  /* 0xfffffff80c0c7812 */ /* 0x000fe400078ec0ff */
[----:B------:R-:W-:Y:S02]  /*6df0*/  LOP3.LUT R13, R13, 0x3, RZ, 0xc0, !PT ;  /* 0x000000030d0d7812 */ /* 0x000fe400078ec0ff */
[C---:B------:R-:W-:Y:S02]  /*6e00*/  IADD3 R10, P0, PT, R12.reuse, UR6, RZ ;  /* 0x000000060c0a7c10 */ /* 0x040fe4000ff1e0ff */
        /* <DEDUP_REMOVED lines=19> */
[----:B------:R-:W3:Y:S04]  /*6f40*/  LDG.E R22, desc[UR8][R16.64+0x1380] ;  /* 0x0013800810167981 */ /* 0x000ee8000c1e1900 */
[----:B------:R-:W3:Y:S04]  /*6f50*/  LDG.E R23, desc[UR8][R4.64+0x1380] ;  /* 0x0013800804177981 */ /* 0x000ee8000c1e1900 */
        /* <DEDUP_REMOVED lines=14> */
[----:B---3--:R1:W-:Y:S04]  /*7040*/  STG.E.64 desc[UR8][R12.64], R22 ;  /* 0x000000160c007986 */ /* 0x0083e8000c101b08 */
[----:B--2---:R1:W-:Y:S07]  /*7050*/  STG.E.64 desc[UR8][R14.64], R24 ;  /* 0x000000180e007986 */ /* 0x0043ee000c101b08 */
[----:B------:R-:W-:Y:S05]  /*7060*/  @P0 BRA `(.L_x_128) ;  /* 0xfffffff800bc0947 */ /* 0x000fea000383ffff */
[----:B------:R-:W-:Y:S05]  /*7070*/  EXIT ;  /* 0x000000000000794d */ /* 0x000fea0003800000 */
.L_x_129:
        /* <DEDUP_REMOVED lines=16> */
.L_x_3409:


//--------------------- .text._Z35group_norm_nhwc_bwd_one_pass_kernelI11Bf16IOFp32WLi512ELi26ELi416EEv26Group_norm_nhwc_bwd_params --------------------------
	.section	.text._Z35group_norm_nhwc_bwd_one_pass_kernelI11Bf16IOFp32WLi512ELi26ELi416EEv26Group_norm_nhwc_bwd_params,"ax",@progbits
	.align	128
        .global         _Z35group_norm_nhwc_bwd_one_pass_kernelI11Bf16IOFp32WLi512ELi26ELi416EEv26Group_norm_nhwc_bwd_params
        .type           _Z35group_norm_nhwc_bwd_one_pass_kernelI11Bf16IOFp32WLi512ELi26ELi416EEv26Group_norm_nhwc_bwd_params,@function
        .size           _Z35group_norm_nhwc_bwd_one_pass_kernelI11Bf16IOFp32WLi512ELi26ELi416EEv26Group_norm_nhwc_bwd_params,(.L_x_3410 - _Z35group_norm_nhwc_bwd_one_pass_kernelI11Bf16IOFp32WLi512ELi26ELi416EEv26Group_norm_nhwc_bwd_params)
        .other          _Z35group_norm_nhwc_bwd_one_pass_kernelI11Bf16IOFp32WLi512ELi26ELi416EEv26Group_norm_nhwc_bwd_params,@"STO_CUDA_ENTRY STV_DEFAULT"
_Z35group_norm_nhwc_bwd_one_pass_kernelI11Bf16IOFp32WLi512ELi26ELi416EEv26Group_norm_nhwc_bwd_params:
.text._Z35group_norm_nhwc_bwd_one_pass_kernelI11Bf16IOFp32WLi512ELi26ELi416EEv26Group_norm_nhwc_bwd_params:
[----:B------:R-:W-:Y:S08]  /*0000*/  LDC R1, c[0x0][0x37c] ;  /* 0x0000df00ff017b82 */ /* 0x000ff00000000800 */
[----:B------:R-:W0:Y:S01]  /*0010*/  S2UR UR8, SR_CTAID.Y ;  /* 0x00000000000879c3 */ /* 0x000e220000002600 */
[----:B------:R-:W1:Y:S01]  /*0020*/  LDCU UR4, c[0x0][0x410] ;  /* 0x00008200ff0477ac */ /* 0x000e620008000800 */
[----:B------:R-:W1:Y:S01]  /*0030*/  LDCU UR5, c[0x0][0x3e0] ;  /* 0x00007c00ff0577ac */ /* 0x000e620008000800 */
[----:B------:R-:W2:Y:S01]  /*0040*/  LDCU.64 UR6, c[0x0][0x358] ;  /* 0x00006b00ff0677ac */ /* 0x000ea20008000a00 */
[----:B-1----:R-:W-:-:S04]  /*0050*/  UIMAD UR4, UR4, UR5, URZ ;  /* 0x00000005040472a4 */ /* 0x002fc8000f8e02ff */
[----:B0-----:R-:W-:-:S09]  /*0060*/  UISETP.GE.AND UP0, UPT, UR8, UR4, UPT ;  /* 0x000000040800728c */ /* 0x001fd2000bf06270 */
[----:B--2---:R-:W-:Y:S05]  /*0070*/  BRA.U UP0, `(.L_x_130) ;  /* 0x000000a100f47547 */ /* 0x004fea000b800000 */
[----:B------:R-:W0:Y:S01]  /*0080*/  S2R R4, SR_TID.X ;  /* 0x0000000000047919 */ /* 0x000e220000002100 */
[----:B------:R-:W-:Y:S01]  /*0090*/  HFMA2 R80, -RZ, RZ, 0, 0 ;  /* 0x00000000ff507431 */ /* 0x000fe200000001ff */
[----:B------:R-:W-:Y:S02]  /*00a0*/  MOV R83, UR8 ;  /* 0x0000000800537c02 */ /* 0x000fe40008000f00 */
[----:B0-----:R-:W-:-:S05]  /*00b0*/  LOP3.LUT R0, R4, 0xffff, RZ, 0xc0, !PT ;  /* 0x0000ffff04007812 */ /* 0x001fca00078ec0ff */
[----:B------:R-:W-:-:S05]  /*00c0*/  IMAD R0, R0, 0x13b2, RZ ;  /* 0x000013b200007824 */ /* 0x000fca00078e02ff */
[----:B------:R-:W-:Y:S02]  /*00d0*/  SHF.R.U32.HI R82, RZ, 0x10, R0 ;  /* 0x00000010ff527819 */ /* 0x000fe40000011600 */
[----:B------:R-:W0:Y:S02]  /*00e0*/  S2R R0, SR_LANEID ;  /* 0x0000000000007919 */ /* 0x000e240000000000 */
[----:B------:R-:W-:-:S05]  /*00f0*/  PRMT R2, R82, 0x9910, RZ ;  /* 0x0000991052027816 */ /* 0x000fca00000000ff */
[----:B------:R-:W-:-:S05]  /*0100*/  IMAD R2, R2, 0xd, RZ ;  /* 0x0000000d02027824 */ /* 0x000fca00078e02ff */
[----:B------:R-:W-:-:S04]  /*0110*/  IADD3 R2, PT, PT, RZ, -R2, RZ ;  /* 0x80000002ff027210 */ /* 0x000fc80007ffe0ff */
[----:B------:R-:W-:-:S04]  /*0120*/  PRMT R81, R2, 0x7710, RZ ;  /* 0x0000771002517816 */ /* 0x000fc800000000ff */
[----:B------:R-:W-:-:S04]  /*0130*/  IADD3 R81, PT, PT, R81, R4, RZ ;  /* 0x0000000451517210 */ /* 0x000fc80007ffe0ff */
[----:B------:R-:W-:-:S04]  /*0140*/  SHF.L.U32 R81, R81, 0x1, RZ ;  /* 0x0000000151517819 */ /* 0x000fc800000006ff */
[----:B------:R-:W-:-:S07]  /*0150*/  LOP3.LUT R2, R81, 0xffff, RZ, 0xc0, !PT ;  /* 0x0000ffff51027812 */ /* 0x000fce00078ec0ff */
.L_x_197:
[----:B-1----:R-:W1:Y:S01]  /*0160*/  LDC R10, c[0x0][0x410] ;  /* 0x00010400ff0a7b82 */ /* 0x002e620000000800 */
[----:B--2---:R-:W2:Y:S01]  /*0170*/  LDCU UR4, c[0x0][0x41c] ;  /* 0x00008380ff0477ac */ /* 0x004ea20008000800 */
[----:B------:R-:W-:Y:S02]  /*0180*/  ISETP.GE.AND P1, PT, R83, RZ, PT ;  /* 0x000000ff5300720c */ /* 0x000fe40003f26270 */
[----:B------:R-:W-:Y:S01]  /*0190*/  CS2R R78, SRZ ;  /* 0x00000000004e7805 */ /* 0x000fe2000001ff00 */
[----:B---3--:R-:W3:Y:S01]  /*01a0*/  LDCU.128 UR8, c[0x0][0x400] ;  /* 0x00008000ff0877ac */ /* 0x008ee20008000c00 */
[----:B-1--4-:R-:W-:-:S04]  /*01b0*/  IABS R9, R10 ;  /* 0x0000000a00097213 */ /* 0x012fc80000000000 */
[----:B------:R-:W1:Y:S08]  /*01c0*/  I2F.RP R6, R9 ;  /* 0x0000000900067306 */ /* 0x000e700000209400 */
[----:B-1----:R-:W1:Y:S02]  /*01d0*/  MUFU.RCP R6, R6 ;  /* 0x0000000600067308 */ /* 0x002e640000001000 */
[----:B01----:R-:W-:-:S06]  /*01e0*/  IADD3 R4, PT, PT, R6, 0xffffffe, RZ ;  /* 0x0ffffffe06047810 */ /* 0x003fcc0007ffe0ff */
[----:B------:R1:W4:Y:S02]  /*01f0*/  F2I.FTZ.U32.TRUNC.NTZ R5, R4 ;  /* 0x0000000400057305 */ /* 0x000324000021f000 */
[----:B-1----:R-:W-:Y:S02]  /*0200*/  MOV R4, RZ ;  /* 0x000000ff00047202 */ /* 0x002fe40000000f00 */
[----:B----4-:R-:W-:-:S05]  /*0210*/  IADD3 R8, PT, PT, RZ, -R5, RZ ;  /* 0x80000005ff087210 */ /* 0x010fca0007ffe0ff */
[----:B------:R-:W-:Y:S01]  /*0220*/  IMAD R3, R8, R9, RZ ;  /* 0x0000000908037224 */ /* 0x000fe200078e02ff */
[----:B------:R-:W-:-:S03]  /*0230*/  IABS R8, R83 ;  /* 0x0000005300087213 */ /* 0x000fc60000000000 */
[----:B------:R-:W-:Y:S02]  /*0240*/  IMAD.HI.U32 R5, R5, R3, R4 ;  /* 0x0000000305057227 */ /* 0x000fe400078e0004 */
[----:B------:R-:W2:Y:S04]  /*0250*/  S2R R3, SR_CTAID.X ;  /* 0x0000000000037919 */ /* 0x000ea80000002500 */
[----:B------:R-:W-:-:S05]  /*0260*/  IMAD.HI.U32 R5, R5, R8, RZ ;  /* 0x0000000805057227 */ /* 0x000fca00078e00ff */
[----:B------:R-:W-:-:S05]  /*0270*/  IADD3 R6, PT, PT, -R5, RZ, RZ ;  /* 0x000000ff05067210 */ /* 0x000fca0007ffe1ff */
[----:B------:R-:W-:Y:S01]  /*0280*/  IMAD R4, R9, R6, R8 ;  /* 0x0000000609047224 */ /* 0x000fe200078e0208 */
[----:B------:R-:W-:-:S04]  /*0290*/  LOP3.LUT R6, R83, R10, RZ, 0x3c, !PT ;  /* 0x0000000a53067212 */ /* 0x000fc800078e3cff */
[----:B------:R-:W-:Y:S02]  /*02a0*/  ISETP.GT.U32.AND P4, PT, R9, R4, PT ;  /* 0x000000040900720c */ /* 0x000fe40003f84070 */
[----:B------:R-:W-:-:S11]  /*02b0*/  ISETP.GE.AND P2, PT, R6, RZ, PT ;  /* 0x000000ff0600720c */ /* 0x000fd60003f46270 */
[-C--:B------:R-:W-:Y:S01]  /*02c0*/  @!P4 IADD3 R4, PT, PT, R4, -R9.reuse, RZ ;  /* 0x800000090404c210 */ /* 0x080fe20007ffe0ff */
[----:B--2---:R-:W-:Y:S01]  /*02d0*/  IMAD R7, R3, UR4, R82 ;  /* 0x0000000403077c24 */ /* 0x004fe2000f8e0252 */
[----:B------:R-:W-:Y:S02]  /*02e0*/  @!P4 IADD3 R5, PT, PT, R5, 0x1, RZ ;  /* 0x000000010505c810 */ /* 0x000fe40007ffe0ff */
[----:B------:R-:W-:Y:S02]  /*02f0*/  CS2R R76, SRZ ;  /* 0x00000000004c7805 */ /* 0x000fe4000001ff00 */
[----:B------:R-:W-:Y:S02]  /*0300*/  ISETP.GE.U32.AND P0, PT, R4, R9, PT ;  /* 0x000000090400720c */ /* 0x000fe40003f06070 */
[----:B------:R-:W-:Y:S02]  /*0310*/  CS2R R74, SRZ ;  /* 0x00000000004a7805 */ /* 0x000fe4000001ff00 */
[----:B---3--:R-:W-:-:S02]  /*0320*/  ISETP.GE.U32.AND P3, PT, R7, UR8, PT ;  /* 0x0000000807007c0c */ /* 0x008fc4000bf66070 */
[----:B------:R-:W-:Y:S02]  /*0330*/  CS2R R72, SRZ ;  /* 0x0000000000487805 */ /* 0x000fe4000001ff00 */
[----:B------:R-:W-:Y:S02]  /*0340*/  SHF.R.S32.HI R17, RZ, 0x1f, R7 ;  /* 0x0000001fff117819 */ /* 0x000fe40000011407 */
[----:B------:R-:W-:Y:S02]  /*0350*/  CS2R R70, SRZ ;  /* 0x0000000000467805 */ /* 0x000fe4000001ff00 */
[----:B------:R-:W-:Y:S02]  /*0360*/  ISETP.GT.U32.AND P5, PT, R9, R4, PT ;  /* 0x000000040900720c */ /* 0x000fe40003fa4070 */
[----:B------:R-:W-:Y:S02]  /*0370*/  CS2R R68, SRZ ;  /* 0x0000000000447805 */ /* 0x000fe4000001ff00 */
[----:B------:R-:W-:-:S02]  /*0380*/  IADD3 R9, PT, PT, R4, -R9, RZ ;  /* 0x8000000904097210 */ /* 0x000fc40007ffe0ff */
[----:B------:R-:W-:Y:S02]  /*0390*/  CS2R R66, SRZ ;  /* 0x0000000000427805 */ /* 0x000fe4000001ff00 */
[----:B------:R-:W-:Y:S02]  /*03a0*/  ISETP.GE.AND.EX P3, PT, R17, UR9, PT, P3 ;  /* 0x0000000911007c0c */ /* 0x000fe4000bf66330 */
[----:B------:R-:W-:Y:S02]  /*03b0*/  CS2R R64, SRZ ;  /* 0x0000000000407805 */ /* 0x000fe4000001ff00 */
[----:B------:R-:W-:Y:S01]  /*03c0*/  SEL R4, R9, R4, !P5 ;  /* 0x0000000409047207 */ /* 0x000fe20006800000 */
[----:B------:R-:W1:Y:S01]  /*03d0*/  LDCU.U8 UR4, c[0x0][0x414] ;  /* 0x00008280ff0477ac */ /* 0x000e620008000000 */
[----:B------:R-:W-:Y:S02]  /*03e0*/  @P0 IADD3 R5, PT, PT, R5, 0x1, RZ ;  /* 0x0000000105050810 */ /* 0x000fe40007ffe0ff */
[----:B------:R-:W-:-:S02]  /*03f0*/  ISETP.NE.AND P4, PT, R10, RZ, PT ;  /* 0x000000ff0a00720c */ /* 0x000fc40003f85270 */
[----:B------:R-:W-:Y:S02]  /*0400*/  LOP3.LUT R9, RZ, R10, RZ, 0x33, !PT ;  /* 0x0000000aff097212 */ /* 0x000fe400078e33ff */
[----:B------:R-:W-:Y:S02]  /*0410*/  @!P1 IADD3 R4, PT, PT, -R4, RZ, RZ ;  /* 0x000000ff04049210 */ /* 0x000fe40007ffe1ff */
[----:B------:R-:W-:Y:S01]  /*0420*/  @!P2 IADD3 R5, PT, PT, -R5, RZ, RZ ;  /* 0x000000ff0505a210 */ /* 0x000fe20007ffe1ff */
[----:B------:R-:W2:Y:S01]  /*0430*/  @!P3 LDC.64 R20, c[0x0][0x3f8] ;  /* 0x0000fe00ff14bb82 */ /* 0x000ea20000000a00 */
[----:B------:R-:W-:Y:S02]  /*0440*/  IADD3 R13, PT, PT, R7, 0x20, RZ ;  /* 0x00000020070d7810 */ /* 0x000fe40007ffe0ff */
[C---:B------:R-:W-:Y:S02]  /*0450*/  SEL R119, R9.reuse, R4, !P4 ;  /* 0x0000000409777207 */ /* 0x040fe40006000000 */
[----:B------:R-:W-:-:S02]  /*0460*/  SEL R5, R9, R5, !P4 ;  /* 0x0000000509057207 */ /* 0x000fc40006000000 */
[----:B------:R-:W-:Y:S01]  /*0470*/  ISETP.GE.U32.AND P0, PT, R13, UR8, PT ;  /* 0x000000080d007c0c */ /* 0x000fe2000bf06070 */
[----:B------:R-:W-:Y:S01]  /*0480*/  IMAD R11, R119, 0x1a, RZ ;  /* 0x0000001a770b7824 */ /* 0x000fe200078e02ff */
[----:B------:R-:W-:Y:S01]  /*0490*/  SHF.R.S32.HI R9, RZ, 0x1f, R13 ;  /* 0x0000001fff097819 */ /* 0x000fe2000001140d */
[----:B------:R-:W3:Y:S01]  /*04a0*/  @!P3 LDC.64 R22, c[0x0][0x3a0] ;  /* 0x0000e800ff16bb82 */ /* 0x000ee20000000a00 */
[----:B------:R-:W-:Y:S02]  /*04b0*/  IADD3 R15, PT, PT, R7, 0x40, RZ ;  /* 0x00000040070f7810 */ /* 0x000fe40007ffe0ff */
[----:B------:R-:W-:Y:S02]  /*04c0*/  ISETP.GE.AND.EX P0, PT, R9, UR9, PT, P0 ;  /* 0x0000000909007c0c */ /* 0x000fe4000bf06300 */
[C---:B------:R-:W-:Y:S02]  /*04d0*/  IADD3 R120, P1, PT, R11.reuse, R2, RZ ;  /* 0x000000020b787210 */ /* 0x040fe40007f3e0ff */
[----:B------:R-:W-:Y:S01]  /*04e0*/  SHF.R.S32.HI R2, RZ, 0x1f, R5 ;  /* 0x0000001fff027819 */ /* 0x000fe20000011405 */
[----:B------:R-:W4:Y:S01]  /*04f0*/  @!P3 LDC.64 R24, c[0x0][0x398] ;  /* 0x0000e600ff18bb82 */ /* 0x000f220000000a00 */
[----:B------:R-:W-:-:S02]  /*0500*/  LEA.HI.X.SX32 R121, R11, RZ, 0x1, P1 ;  /* 0x000000ff0b797211 */ /* 0x000fc400008f0eff */
[----:B------:R-:W-:Y:S01]  /*0510*/  ISETP.GE.U32.AND P1, PT, R15, UR8, PT ;  /* 0x000000080f007c0c */ /* 0x000fe2000bf26070 */
[----:B------:R-:W-:Y:S01]  /*0520*/  IMAD R2, R2, UR10, RZ ;  /* 0x0000000a02027c24 */ /* 0x000fe2000f8e02ff */
[----:B------:R-:W-:Y:S01]  /*0530*/  SHF.R.S32.HI R19, RZ, 0x1f, R15 ;  /* 0x0000001fff137819 */ /* 0x000fe2000001140f */
[----:B------:R-:W-:Y:S02]  /*0540*/  IMAD.WIDE.U32 R120, R5, UR10, R120 ;  /* 0x0000000a05787c25 */ /* 0x000fe4000f8e0078 */
[----:B------:R-:W0:Y:S01]  /*0550*/  @!P0 LDC.64 R26, c[0x0][0x3f8] ;  /* 0x0000fe00ff1a8b82 */ /* 0x000e220000000a00 */
[----:B------:R-:W-:Y:S01]  /*0560*/  ISETP.GE.AND.EX P1, PT, R19, UR9, PT, P1 ;  /* 0x0000000913007c0c */ /* 0x000fe2000bf26310 */
[----:B------:R-:W-:Y:S01]  /*0570*/  IMAD R123, R5, UR11, R2 ;  /* 0x0000000b057b7c24 */ /* 0x000fe2000f8e0202 */
[----:B------:R-:W-:Y:S01]  /*0580*/  @!P3 MOV R122, R120 ;  /* 0x00000078007ab202 */ /* 0x000fe20000000f00 */
[----:B--2---:R-:W-:Y:S01]  /*0590*/  @!P3 IMAD R2, R17, R20, RZ ;  /* 0x000000141102b224 */ /* 0x004fe200078e02ff */
[----:B------:R-:W-:-:S02]  /*05a0*/  IADD3 R17, PT, PT, R7, 0x60, RZ ;  /* 0x0000006007117810 */ /* 0x000fc40007ffe0ff */
[----:B------:R-:W-:Y:S01]  /*05b0*/  IADD3 R123, PT, PT, R121, R123, RZ ;  /* 0x0000007b797b7210 */ /* 0x000fe20007ffe0ff */
[C---:B------:R-:W-:Y:S01]  /*05c0*/  @!P3 IMAD R11, R7.reuse, R21, R2 ;  /* 0x00000015070bb224 */ /* 0x040fe200078e0202 */
[----:B------:R-:W2:Y:S01]  /*05d0*/  @!P0 LDC.64 R28, c[0x0][0x3a0] ;  /* 0x0000e800ff1c8b82 */ /* 0x000ea20000000a00 */
[----:B------:R-:W-:Y:S01]  /*05e0*/  @!P0 MOV R10, R120 ;  /* 0x00000078000a8202 */ /* 0x000fe20000000f00 */
[----:B------:R-:W-:Y:S01]  /*05f0*/  @!P3 IMAD.WIDE.U32 R4, R7, R20, R122 ;  /* 0x000000140704b225 */ /* 0x000fe200078e007a */
[----:B------:R-:W-:-:S05]  /*0600*/  SHF.R.S32.HI R21, RZ, 0x1f, R17 ;  /* 0x0000001fff157819 */ /* 0x000fca0000011411 */
[----:B------:R-:W1:Y:S01]  /*0610*/  @!P1 LDC.64 R32, c[0x0][0x3f8] ;  /* 0x0000fe00ff209b82 */ /* 0x000e620000000a00 */
[----:B------:R-:W-:Y:S02]  /*0620*/  @!P3 IADD3 R11, PT, PT, R5, R11, RZ ;  /* 0x0000000b050bb210 */ /* 0x000fe40007ffe0ff */
[C---:B------:R-:W-:Y:S02]  /*0630*/  @!P3 SHF.L.U32 R5, R4.reuse, 0x1, RZ ;  /* 0x000000010405b819 */ /* 0x040fe400000006ff */
[----:B------:R-:W-:Y:S02]  /*0640*/  @!P3 SHF.L.U64.HI R2, R4, 0x1, R11 ;  /* 0x000000010402b819 */ /* 0x000fe4000001020b */
[----:B---3--:R-:W-:Y:S01]  /*0650*/  @!P3 IADD3 R4, P2, PT, R5, R22, RZ ;  /* 0x000000160504b210 */ /* 0x008fe20007f5e0ff */
[----:B0-----:R-:W-:Y:S01]  /*0660*/  @!P0 IMAD R6, R9, R26, RZ ;  /* 0x0000001a09068224 */ /* 0x001fe200078e02ff */
[----:B----4-:R-:W-:Y:S01]  /*0670*/  @!P3 IADD3 R8, P4, PT, R5, R24, RZ ;  /* 0x000000180508b210 */ /* 0x010fe20007f9e0ff */
[----:B------:R-:W0:Y:S01]  /*0680*/  @!P0 LDC.64 R30, c[0x0][0x398] ;  /* 0x0000e600ff1e8b82 */ /* 0x000e220000000a00 */
[----:B------:R-:W-:-:S02]  /*0690*/  @!P0 MOV R11, R123 ;  /* 0x0000007b000b8202 */ /* 0x000fc40000000f00 */
[C---:B------:R-:W-:Y:S01]  /*06a0*/  @!P3 IADD3.X R5, PT, PT, R2.reuse, R23, RZ, P2, !PT ;  /* 0x000000170205b210 */ /* 0x040fe200017fe4ff */
[----:B------:R-:W-:Y:S01]  /*06b0*/  @!P0 IMAD R23, R13, R27, R6 ;  /* 0x0000001b0d178224 */ /* 0x000fe200078e0206 */
[----:B------:R-:W-:Y:S01]  /*06c0*/  ISETP.GE.U32.AND P2, PT, R17, UR8, PT ;  /* 0x0000000811007c0c */ /* 0x000fe2000bf46070 */
[----:B------:R-:W-:Y:S01]  /*06d0*/  @!P0 IMAD.WIDE.U32 R10, R13, R26, R10 ;  /* 0x0000001a0d0a8225 */ /* 0x000fe200078e000a */
[----:B------:R-:W-:Y:S01]  /*06e0*/  @!P3 IADD3.X R9, PT, PT, R2, R25, RZ, P4, !PT ;  /* 0x000000190209b210 */ /* 0x000fe200027fe4ff */
[----:B------:R3:W4:Y:S01]  /*06f0*/  @!P3 LDG.E R79, desc[UR6][R4.64] ;  /* 0x00000006044fb981 */ /* 0x000722000c1e1900 */
[----:B------:R-:W-:Y:S01]  /*0700*/  ISETP.GE.AND.EX P2, PT, R21, UR9, PT, P2 ;  /* 0x0000000915007c0c */ /* 0x000fe2000bf46320 */
[----:B------:R-:W3:Y:S01]  /*0710*/  @!P1 LDC.64 R26, c[0x0][0x398] ;  /* 0x0000e600ff1a9b82 */ /* 0x000ee20000000a00 */
[----:B------:R-:W-:Y:S01]  /*0720*/  @!P0 IADD3 R11, PT, PT, R11, R23, RZ ;  /* 0x000000170b0b8210 */ /* 0x000fe20007ffe0ff */
[----:B------:R3:W4:Y:S01]  /*0730*/  @!P3 LDG.E R78, desc[UR6][R8.64] ;  /* 0x00000006084eb981 */ /* 0x000722000c1e1900 */
[C---:B------:R-:W-:Y:S01]  /*0740*/  @!P0 SHF.L.U32 R13, R10.reuse, 0x1, RZ ;  /* 0x000000010a0d8819 */ /* 0x040fe200000006ff */
[----:B-1----:R-:W-:Y:S01]  /*0750*/  @!P1 IMAD R6, R19, R32, RZ ;  /* 0x0000002013069224 */ /* 0x002fe200078e02ff */
[----:B------:R-:W-:-:S02]  /*0760*/  @!P0 SHF.L.U64.HI R2, R10, 0x1, R11 ;  /* 0x000000010a028819 */ /* 0x000fc4000001020b */
[----:B--2---:R-:W-:Y:S01]  /*0770*/  @!P0 IADD3 R10, P3, PT, R13, R28, RZ ;  /* 0x0000001c0d0a8210 */ /* 0x004fe20007f7e0ff */
[----:B------:R-:W1:Y:S01]  /*0780*/  @!P1 LDC.64 R24, c[0x0][0x3a0] ;  /* 0x0000e800ff189b82 */ /* 0x000e620000000a00 */
[----:B------:R-:W-:Y:S02]  /*0790*/  IADD3 R19, PT, PT, R7, 0x80, RZ ;  /* 0x0000008007137810 */ /* 0x000fe40007ffe0ff */
[----:B------:R-:W-:Y:S02]  /*07a0*/  @!P0 IADD3.X R11, PT, PT, R2, R29, RZ, P3, !PT ;  /* 0x0000001d020b8210 */ /* 0x000fe40001ffe4ff */
[----:B------:R-:W-:Y:S02]  /*07b0*/  ISETP.GE.U32.AND P3, PT, R19, UR8, PT ;  /* 0x0000000813007c0c */ /* 0x000fe4000bf66070 */
[----:B------:R-:W-:Y:S01]  /*07c0*/  SHF.R.S32.HI R23, RZ, 0x1f, R19 ;  /* 0x0000001fff177819 */ /* 0x000fe20000011413 */
[----:B------:R-:W2:Y:S01]  /*07d0*/  @!P2 LDC.64 R34, c[0x0][0x3f8] ;  /* 0x0000fe00ff22ab82 */ /* 0x000ea20000000a00 */
[----:B0-----:R-:W-:-:S02]  /*07e0*/  @!P0 IADD3 R12, P4, PT, R13, R30, RZ ;  /* 0x0000001e0d0c8210 */ /* 0x001fc40007f9e0ff */
[----:B---3--:R-:W-:Y:S02]  /*07f0*/  @!P1 MOV R4, R120 ;  /* 0x0000007800049202 */ /* 0x008fe40000000f00 */
[----:B------:R-:W-:Y:S01]  /*0800*/  @!P1 MOV R5, R123 ;  /* 0x0000007b00059202 */ /* 0x000fe20000000f00 */
[----:B------:R-:W-:Y:S01]  /*0810*/  @!P1 IMAD R9, R15, R33, R6 ;  /* 0x000000210f099224 */ /* 0x000fe200078e0206 */
[----:B------:R-:W-:Y:S01]  /*0820*/  ISETP.GE.AND.EX P3, PT, R23, UR9, PT, P3 ;  /* 0x0000000917007c0c */ /* 0x000fe2000bf66330 */
[----:B------:R-:W0:Y:S01]  /*0830*/  @!P2 LDC.64 R28, c[0x0][0x3a0] ;  /* 0x0000e800ff1cab82 */ /* 0x000e220000000a00 */
[----:B------:R-:W-:Y:S01]  /*0840*/  @!P0 IADD3.X R13, PT, PT, R2, R31, RZ, P4, !PT ;  /* 0x0000001f020d8210 */ /* 0x000fe200027fe4ff */
[----:B------:R-:W-:Y:S01]  /*0850*/  @!P1 IMAD.WIDE.U32 R4, R15, R32, R4 ;  /* 0x000000200f049225 */ /* 0x000fe200078e0004 */
[----:B------:R3:W4:Y:S05]  /*0860*/  @!P0 LDG.E R77, desc[UR6][R10.64] ;  /* 0x000000060a4d8981 */ /* 0x00072a000c1e1900 */
[----:B------:R-:W0:Y:S01]  /*0870*/  @!P2 LDC.64 R30, c[0x0][0x398] ;  /* 0x0000e600ff1eab82 */ /* 0x000e220000000a00 */
[----:B------:R-:W-:Y:S01]  /*0880*/  @!P1 IADD3 R5, PT, PT, R5, R9, RZ ;  /* 0x0000000905059210 */ /* 0x000fe20007ffe0ff */
[----:B------:R2:W4:Y:S01]  /*0890*/  @!P0 LDG.E R76, desc[UR6][R12.64] ;  /* 0x000000060c4c8981 */ /* 0x000522000c1e1900 */
[----:B------:R-:W-:-:S05]  /*08a0*/  @!P1 SHF.L.U32 R9, R4, 0x1, RZ ;  /* 0x0000000104099819 */ /* 0x000fca00000006ff */
[----:B------:R-:W0:Y:S01]  /*08b0*/  @!P3 LDC.64 R32, c[0x0][0x3f8] ;  /* 0x0000fe00ff20bb82 */ /* 0x000e220000000a00 */
[----:B---3--:R-:W-:Y:S01]  /*08c0*/  @!P2 MOV R10, R120 ;  /* 0x00000078000aa202 */ /* 0x008fe20000000f00 */
[----:B--2---:R-:W-:Y:S01]  /*08d0*/  @!P2 IMAD R6, R21, R34, RZ ;  /* 0x000000221506a224 */ /* 0x004fe200078e02ff */
[----:B------:R-:W-:Y:S02]  /*08e0*/  @!P2 MOV R11, R123 ;  /* 0x0000007b000ba202 */ /* 0x000fe40000000f00 */
[----:B------:R-:W-:Y:S01]  /*08f0*/  @!P1 SHF.L.U64.HI R2, R4, 0x1, R5 ;  /* 0x0000000104029819 */ /* 0x000fe20000010205 */
[----:B------:R-:W-:Y:S01]  /*0900*/  @!P2 IMAD R13, R17, R35, R6 ;  /* 0x00000023110da224 */ /* 0x000fe200078e0206 */
[----:B------:R-:W-:Y:S01]  /*0910*/  @!P1 IADD3 R8, P4, PT, R9, R26, RZ ;  /* 0x0000001a09089210 */ /* 0x000fe20007f9e0ff */
[----:B------:R-:W-:Y:S01]  /*0920*/  @!P2 IMAD.WIDE.U32 R10, R17, R34, R10 ;  /* 0x00000022110aa225 */ /* 0x000fe200078e000a */
[----:B-1----:R-:W-:Y:S02]  /*0930*/  @!P1 IADD3 R4, P0, PT, R9, R24, RZ ;  /* 0x0000001809049210 */ /* 0x002fe40007f1e0ff */
[----:B------:R-:W-:-:S02]  /*0940*/  IADD3 R15, PT, PT, R7, 0xa0, RZ ;  /* 0x000000a0070f7810 */ /* 0x000fc40007ffe0ff */
[C---:B------:R-:W-:Y:S02]  /*0950*/  @!P1 IADD3.X R9, PT, PT, R2.reuse, R27, RZ, P4, !PT ;  /* 0x0000001b02099210 */ /* 0x040fe400027fe4ff */
[----:B------:R-:W-:Y:S01]  /*0960*/  @!P1 IADD3.X R5, PT, PT, R2, R25, RZ, P0, !PT ;  /* 0x0000001902059210 */ /* 0x000fe200007fe4ff */
[----:B------:R-:W1:Y:S01]  /*0970*/  @!P3 LDC.64 R26, c[0x0][0x398] ;  /* 0x0000e600ff1abb82 */ /* 0x000e620000000a00 */
[----:B------:R-:W-:Y:S01]  /*0980*/  ISETP.GE.U32.AND P4, PT, R15, UR8, PT ;  /* 0x000000080f007c0c */ /* 0x000fe2000bf86070 */
[----:B------:R-:W2:Y:S01]  /*0990*/  @!P1 LDG.E R74, desc[UR6][R8.64] ;  /* 0x00000006084a9981 */ /* 0x000ea2000c1e1900 */
[----:B------:R-:W-:Y:S02]  /*09a0*/  SHF.R.S32.HI R21, RZ, 0x1f, R15 ;  /* 0x0000001fff157819 */ /* 0x000fe4000001140f */
[----:B------:R-:W-:Y:S01]  /*09b0*/  @!P2 IADD3 R11, PT, PT, R11, R13, RZ ;  /* 0x0000000d0b0ba210 */ /* 0x000fe20007ffe0ff */
[----:B------:R3:W2:Y:S01]  /*09c0*/  @!P1 LDG.E R75, desc[UR6][R4.64] ;  /* 0x00000006044b9981 */ /* 0x0006a2000c1e1900 */
[C---:B------:R-:W-:Y:S01]  /*09d0*/  @!P2 SHF.L.U32 R13, R10.reuse, 0x1, RZ ;  /* 0x000000010a0da819 */ /* 0x040fe200000006ff */
[----:B0-----:R-:W-:Y:S01]  /*09e0*/  @!P3 IMAD R6, R23, R32, RZ ;  /* 0x000000201706b224 */ /* 0x001fe200078e02ff */
[----:B------:R-:W-:Y:S01]  /*09f0*/  ISETP.GE.AND.EX P4, PT, R21, UR9, PT, P4 ;  /* 0x0000000915007c0c */ /* 0x000fe2000bf86340 */
[----:B------:R-:W0:Y:S01]  /*0a00*/  @!P3 LDC.64 R24, c[0x0][0x3a0] ;  /* 0x0000e800ff18bb82 */ /* 0x000e220000000a00 */
[----:B------:R-:W-:-:S02]  /*0a10*/  @!P2 SHF.L.U64.HI R2, R10, 0x1, R11 ;  /* 0x000000010a02a819 */ /* 0x000fc4000001020b */
[----:B------:R-:W-:Y:S02]  /*0a20*/  @!P2 IADD3 R12, P1, PT, R13, R30, RZ ;  /* 0x0000001e0d0ca210 */ /* 0x000fe40007f3e0ff */
[----:B------:R-:W-:Y:S02]  /*0a30*/  IADD3 R17, PT, PT, R7, 0xc0, RZ ;  /* 0x000000c007117810 */ /* 0x000fe40007ffe0ff */
[----:B------:R-:W-:Y:S02]  /*0a40*/  @!P2 IADD3 R10, P0, PT, R13, R28, RZ ;  /* 0x0000001c0d0aa210 */ /* 0x000fe40007f1e0ff */
[----:B------:R-:W-:Y:S02]  /*0a50*/  @!P2 IADD3.X R13, PT, PT, R2, R31, RZ, P1, !PT ;  /* 0x0000001f020da210 */ /* 0x000fe40000ffe4ff */
[----:B------:R-:W-:Y:S01]  /*0a60*/  ISETP.GE.U32.AND P1, PT, R17, UR8, PT ;  /* 0x0000000811007c0c */ /* 0x000fe2000bf26070 */
[----:B------:R-:W1:Y:S01]  /*0a70*/  @!P4 LDC.64 R34, c[0x0][0x3f8] ;  /* 0x0000fe00ff22cb82 */ /* 0x000e620000000a00 */
[----:B------:R-:W-:-:S02]  /*0a80*/  SHF.R.S32.HI R23, RZ, 0x1f, R17 ;  /* 0x0000001fff177819 */ /* 0x000fc40000011411 */
[----:B---3--:R-:W-:Y:S02]  /*0a90*/  @!P3 MOV R4, R120 ;  /* 0x000000780004b202 */ /* 0x008fe40000000f00 */
[----:B------:R-:W-:Y:S01]  /*0aa0*/  @!P3 MOV R5, R123 ;  /* 0x0000007b0005b202 */ /* 0x000fe20000000f00 */
[----:B------:R-:W-:Y:S01]  /*0ab0*/  @!P3 IMAD R9, R19, R33, R6 ;  /* 0x000000211309b224 */ /* 0x000fe200078e0206 */
[----:B------:R-:W-:Y:S01]  /*0ac0*/  ISETP.GE.AND.EX P1, PT, R23, UR9, PT, P1 ;  /* 0x0000000917007c0c */ /* 0x000fe2000bf26310 */
[----:B------:R-:W3:Y:S01]  /*0ad0*/  @!P4 LDC.64 R30, c[0x0][0x398] ;  /* 0x0000e600ff1ecb82 */ /* 0x000ee20000000a00 */
[----:B------:R-:W-:Y:S01]  /*0ae0*/  @!P2 IADD3.X R11, PT, PT, R2, R29, RZ, P0, !PT ;  /* 0x0000001d020ba210 */ /* 0x000fe200007fe4ff */
[----:B------:R-:W-:Y:S01]  /*0af0*/  @!P3 IMAD.WIDE.U32 R4, R19, R32, R4 ;  /* 0x000000201304b225 */ /* 0x000fe200078e0004 */
[----:B------:R-:W2:Y:S04]  /*0b00*/  @!P2 LDG.E R72, desc[UR6][R12.64] ;  /* 0x000000060c48a981 */ /* 0x000ea8000c1e1900 */
[----:B------:R-:W-:Y:S01]  /*0b10*/  @!P3 IADD3 R5, PT, PT, R5, R9, RZ ;  /* 0x000000090505b210 */ /* 0x000fe20007ffe0ff */
[----:B------:R-:W3:Y:S01]  /*0b20*/  @!P4 LDC.64 R28, c[0x0][0x3a0] ;  /* 0x0000e800ff1ccb82 */ /* 0x000ee20000000a00 */
[C---:B------:R-:W-:Y:S01]  /*0b30*/  @!P3 SHF.L.U32 R9, R4.reuse, 0x1, RZ ;  /* 0x000000010409b819 */ /* 0x040fe200000006ff */
[----:B------:R1:W2:Y:S06]  /*0b40*/  @!P2 LDG.E R73, desc[UR6][R10.64] ;  /* 0x000000060a49a981 */ /* 0x0002ac000c1e1900 */
[----:B------:R-:W3:Y:S01]  /*0b50*/  @!P1 LDC.64 R32, c[0x0][0x3f8] ;  /* 0x0000fe00ff209b82 */ /* 0x000ee20000000a00 */
[----:B------:R-:W-:-:S02]  /*0b60*/  @!P3 SHF.L.U64.HI R2, R4, 0x1, R5 ;  /* 0x000000010402b819 */ /* 0x000fc40000010205 */
[----:B0-----:R-:W-:Y:S02]  /*0b70*/  @!P3 IADD3 R4, P0, PT, R9, R24, RZ ;  /* 0x000000180904b210 */ /* 0x001fe40007f1e0ff */
[----:B------:R-:W-:Y:S01]  /*0b80*/  IADD3 R19, PT, PT, R7, 0xe0, RZ ;  /* 0x000000e007137810 */ /* 0x000fe20007ffe0ff */
[----:B-1----:R-:W-:Y:S01]  /*0b90*/  @!P4 IMAD R6, R21, R34, RZ ;  /* 0x000000221506c224 */ /* 0x002fe200078e02ff */
[----:B------:R-:W-:Y:S02]  /*0ba0*/  @!P3 IADD3.X R5, PT, PT, R2, R25, RZ, P0, !PT ;  /* 0x000000190205b210 */ /* 0x000fe400007fe4ff */
[----:B------:R-:W-:Y:S02]  /*0bb0*/  ISETP.GE.U32.AND P0, PT, R19, UR8, PT ;  /* 0x0000000813007c0c */ /* 0x000fe4000bf06070 */
[----:B------:R-:W-:Y:S02]  /*0bc0*/  SHF.R.S32.HI R21, RZ, 0x1f, R19 ;  /* 0x0000001fff157819 */ /* 0x000fe40000011413 */
[----:B------:R-:W-:-:S02]  /*0bd0*/  @!P4 MOV R10, R120 ;  /* 0x00000078000ac202 */ /* 0x000fc40000000f00 */
[----:B------:R-:W-:Y:S02]  /*0be0*/  @!P4 MOV R11, R123 ;  /* 0x0000007b000bc202 */ /* 0x000fe40000000f00 */
[----:B------:R-:W-:Y:S01]  /*0bf0*/  @!P3 IADD3 R8, P2, PT, R9, R26, RZ ;  /* 0x0000001a0908b210 */ /* 0x000fe20007f5e0ff */
[----:B------:R-:W-:Y:S01]  /*0c00*/  @!P4 IMAD R13, R15, R35, R6 ;  /* 0x000000230f0dc224 */ /* 0x000fe200078e0206 */
[----:B------:R-:W-:Y:S01]  /*0c10*/  ISETP.GE.AND.EX P0, PT, R21, UR9, PT, P0 ;  /* 0x0000000915007c0c */ /* 0x000fe2000bf06300 */
[----:B------:R-:W-:Y:S01]  /*0c20*/  @!P4 IMAD.WIDE.U32 R10, R15, R34, R10 ;  /* 0x000000220f0ac225 */ /* 0x000fe200078e000a */
[----:B------:R-:W-:Y:S01]  /*0c30*/  @!P3 IADD3.X R9, PT, PT, R2, R27, RZ, P2, !PT ;  /* 0x0000001b0209b210 */ /* 0x000fe200017fe4ff */
[----:B------:R0:W2:Y:S01]  /*0c40*/  @!P3 LDG.E R71, desc[UR6][R4.64] ;  /* 0x000000060447b981 */ /* 0x0000a2000c1e1900 */
[----:B------:R-:W-:Y:S01]  /*0c50*/  IADD3 R15, PT, PT, R7, 0x100, RZ ;  /* 0x00000100070f7810 */ /* 0x000fe20007ffe0ff */
[----:B---3--:R-:W-:Y:S01]  /*0c60*/  @!P1 IMAD R6, R23, R32, RZ ;  /* 0x0000002017069224 */ /* 0x008fe200078e02ff */
[----:B------:R-:W-:Y:S01]  /*0c70*/  @!P4 IADD3 R11, PT, PT, R11, R13, RZ ;  /* 0x0000000d0b0bc210 */ /* 0x000fe20007ffe0ff */
[----:B------:R1:W3:Y:S01]  /*0c80*/  @!P3 LDG.E R70, desc[UR6][R8.64] ;  /* 0x000000060846b981 */ /* 0x0002e2000c1e1900 */
[----:B------:R-:W-:Y:S01]  /*0c90*/  @!P4 SHF.L.U32 R13, R10, 0x1, RZ ;  /* 0x000000010a0dc819 */ /* 0x000fe200000006ff */
[----:B------:R-:W1:Y:S01]  /*0ca0*/  @!P1 LDC.64 R34, c[0x0][0x398] ;  /* 0x0000e600ff229b82 */ /* 0x000e620000000a00 */
[----:B------:R-:W-:-:S02]  /*0cb0*/  ISETP.GE.U32.AND P3, PT, R15, UR8, PT ;  /* 0x000000080f007c0c */ /* 0x000fc4000bf66070 */
[----:B------:R-:W-:Y:S02]  /*0cc0*/  SHF.R.S32.HI R23, RZ, 0x1f, R15 ;  /* 0x0000001fff177819 */ /* 0x000fe4000001140f */
[----:B------:R-:W-:Y:S02]  /*0cd0*/  @!P4 SHF.L.U64.HI R2, R10, 0x1, R11 ;  /* 0x000000010a02c819 */ /* 0x000fe4000001020b */
[C---:B------:R-:W-:Y:S01]  /*0ce0*/  @!P4 IADD3 R10, P2, PT, R13.reuse, R28, RZ ;  /* 0x0000001c0d0ac210 */ /* 0x040fe20007f5e0ff */
[----:B------:R-:W1:Y:S01]  /*0cf0*/  @!P1 LDC.64 R26, c[0x0][0x3a0] ;  /* 0x0000e800ff1a9b82 */ /* 0x000e620000000a00 */
[----:B------:R-:W-:Y:S02]  /*0d00*/  @!P4 IADD3 R12, P5, PT, R13, R30, RZ ;  /* 0x0000001e0d0cc210 */ /* 0x000fe40007fbe0ff */
[----:B------:R-:W-:Y:S02]  /*0d10*/  ISETP.GE.AND.EX P3, PT, R23, UR9, PT, P3 ;  /* 0x0000000917007c0c */ /* 0x000fe4000bf66330 */
[----:B0-----:R-:W-:-:S02]  /*0d20*/  @!P1 MOV R4, R120 ;  /* 0x0000007800049202 */ /* 0x001fc40000000f00 */
[----:B------:R-:W-:Y:S01]  /*0d30*/  @!P1 MOV R5, R123 ;  /* 0x0000007b00059202 */ /* 0x000fe20000000f00 */
[----:B------:R-:W0:Y:S01]  /*0d40*/  @!P0 LDC.64 R36, c[0x0][0x3f8] ;  /* 0x0000fe00ff248b82 */ /* 0x000e220000000a00 */
[C---:B------:R-:W-:Y:S01]  /*0d50*/  @!P4 IADD3.X R11, PT, PT, R2.reuse, R29, RZ, P2, !PT ;  /* 0x0000001d020bc210 */ /* 0x040fe200017fe4ff */
[C---:B-1----:R-:W-:Y:S01]  /*0d60*/  @!P1 IMAD R9, R17.reuse, R33, R6 ;  /* 0x0000002111099224 */ /* 0x042fe200078e0206 */
[----:B------:R-:W-:Y:S01]  /*0d70*/  @!P4 IADD3.X R13, PT, PT, R2, R31, RZ, P5, !PT ;  /* 0x0000001f020dc210 */ /* 0x000fe20002ffe4ff */
[----:B------:R-:W-:Y:S01]  /*0d80*/  @!P1 IMAD.WIDE.U32 R4, R17, R32, R4 ;  /* 0x0000002011049225 */ /* 0x000fe200078e0004 */
[----:B------:R-:W-:Y:S01]  /*0d90*/  IADD3 R17, PT, PT, R7, 0x120, RZ ;  /* 0x0000012007117810 */ /* 0x000fe20007ffe0ff */
[----:B------:R1:W3:Y:S02]  /*0da0*/  @!P4 LDG.E R69, desc[UR6][R10.64] ;  /* 0x000000060a45c981 */ /* 0x0002e4000c1e1900 */
[----:B------:R-:W1:Y:S01]  /*0db0*/  @!P3 LDC.64 R32, c[0x0][0x3f8] ;  /* 0x0000fe00ff20bb82 */ /* 0x000e620000000a00 */
[----:B------:R-:W-:Y:S01]  /*0dc0*/  SHF.R.S32.HI R25, RZ, 0x1f, R17 ;  /* 0x0000001fff197819 */ /* 0x000fe20000011411 */
[----:B------:R1:W3:Y:S01]  /*0dd0*/  @!P4 LDG.E R68, desc[UR6][R12.64] ;  /* 0x000000060c44c981 */ /* 0x0002e2000c1e1900 */
[----:B------:R-:W-:-:S04]  /*0de0*/  ISETP.GE.U32.AND P4, PT, R17, UR8, PT ;  /* 0x0000000811007c0c */ /* 0x000fc8000bf86070 */
[----:B------:R-:W-:Y:S01]  /*0df0*/  ISETP.GE.AND.EX P4, PT, R25, UR9, PT, P4 ;  /* 0x0000000919007c0c */ /* 0x000fe2000bf86340 */
[----:B------:R-:W1:Y:S01]  /*0e00*/  @!P0 LDC.64 R28, c[0x0][0x3a0] ;  /* 0x0000e800ff1c8b82 */ /* 0x000e620000000a00 */
[----:B------:R-:W-:Y:S02]  /*0e10*/  @!P1 IADD3 R5, PT, PT, R5, R9, RZ ;  /* 0x0000000905059210 */ /* 0x000fe40007ffe0ff */
[----:B------:R-:W-:-:S05]  /*0e20*/  @!P1 SHF.L.U32 R9, R4, 0x1, RZ ;  /* 0x0000000104099819 */ /* 0x000fca00000006ff */
[----:B------:R-:W1:Y:S01]  /*0e30*/  @!P0 LDC.64 R30, c[0x0][0x398] ;  /* 0x0000e600ff1e8b82 */ /* 0x000e620000000a00 */
[----:B------:R-:W-:Y:S02]  /*0e40*/  @!P1 SHF.L.U64.HI R2, R4, 0x1, R5 ;  /* 0x0000000104029819 */ /* 0x000fe40000010205 */
[----:B------:R-:W-:Y:S01]  /*0e50*/  @!P1 IADD3 R8, P5, PT, R9, R34, RZ ;  /* 0x0000002209089210 */ /* 0x000fe20007fbe0ff */
[----:B0-----:R-:W-:Y:S01]  /*0e60*/  @!P0 IMAD R6, R21, R36, RZ ;  /* 0x0000002415068224 */ /* 0x001fe200078e02ff */
[----:B------:R-:W-:Y:S02]  /*0e70*/  @!P1 IADD3 R4, P2, PT, R9, R26, RZ ;  /* 0x0000001a09049210 */ /* 0x000fe40007f5e0ff */
[----:B-1----:R-:W-:Y:S02]  /*0e80*/  @!P0 MOV R10, R120 ;  /* 0x00000078000a8202 */ /* 0x002fe40000000f00 */
[----:B------:R-:W-:Y:S02]  /*0e90*/  @!P0 MOV R11, R123 ;  /* 0x0000007b000b8202 */ /* 0x000fe40000000f00 */
[----:B------:R-:W-:-:S02]  /*0ea0*/  @!P1 IADD3.X R9, PT, PT, R2, R35, RZ, P5, !PT ;  /* 0x0000002302099210 */ /* 0x000fc40002ffe4ff */
[----:B------:R-:W0:Y:S01]  /*0eb0*/  @!P4 LDC.64 R34, c[0x0][0x3f8] ;  /* 0x0000fe00ff22cb82 */ /* 0x000e220000000a00 */
[C---:B------:R-:W-:Y:S01]  /*0ec0*/  @!P0 IMAD R13, R19.reuse, R37, R6 ;  /* 0x00000025130d8224 */ /* 0x040fe200078e0206 */
[----:B------:R-:W-:Y:S01]  /*0ed0*/  @!P1 IADD3.X R5, PT, PT, R2, R27, RZ, P2, !PT ;  /* 0x0000001b02059210 */ /* 0x000fe200017fe4ff */
[----:B------:R-:W-:Y:S01]  /*0ee0*/  @!P0 IMAD.WIDE.U32 R10, R19, R36, R10 ;  /* 0x00000024130a8225 */ /* 0x000fe200078e000a */
[----:B------:R-:W-:Y:S01]  /*0ef0*/  IADD3 R21, PT, PT, R7, 0x140, RZ ;  /* 0x0000014007157810 */ /* 0x000fe20007ffe0ff */
[----:B------:R-:W3:Y:S03]  /*0f00*/  @!P1 LDG.E R66, desc[UR6][R8.64] ;  /* 0x0000000608429981 */ /* 0x000ee6000c1e1900 */
[----:B------:R-:W-:Y:S01]  /*0f10*/  @!P0 IADD3 R11, PT, PT, R11, R13, RZ ;  /* 0x0000000d0b0b8210 */ /* 0x000fe20007ffe0ff */
[----:B------:R1:W3:Y:S01]  /*0f20*/  @!P1 LDG.E R67, desc[UR6][R4.64] ;  /* 0x0000000604439981 */ /* 0x0002e2000c1e1900 */
[C---:B------:R-:W-:Y:S01]  /*0f30*/  @!P0 SHF.L.U32 R13, R10.reuse, 0x1, RZ ;  /* 0x000000010a0d8819 */ /* 0x040fe200000006ff */
[----:B------:R-:W-:Y:S01]  /*0f40*/  @!P3 IMAD R6, R23, R32, RZ ;  /* 0x000000201706b224 */ /* 0x000fe200078e02ff */
[----:B------:R-:W-:Y:S01]  /*0f50*/  @!P0 SHF.L.U64.HI R2, R10, 0x1, R11 ;  /* 0x000000010a028819 */ /* 0x000fe2000001020b */
[----:B------:R-:W0:Y:S01]  /*0f60*/  @!P3 LDC.64 R18, c[0x0][0x3a0] ;  /* 0x0000e800ff12bb82 */ /* 0x000e220000000a00 */
[----:B------:R-:W-:-:S02]  /*0f70*/  ISETP.GE.U32.AND P1, PT, R21, UR8, PT ;  /* 0x0000000815007c0c */ /* 0x000fc4000bf26070 */
[----:B------:R-:W-:Y:S02]  /*0f80*/  SHF.R.S32.HI R27, RZ, 0x1f, R21 ;  /* 0x0000001fff1b7819 */ /* 0x000fe40000011415 */
[----:B-1----:R-:W-:Y:S02]  /*0f90*/  @!P3 MOV R4, R120 ;  /* 0x000000780004b202 */ /* 0x002fe40000000f00 */
[----:B------:R-:W-:Y:S02]  /*0fa0*/  @!P3 MOV R5, R123 ;  /* 0x0000007b0005b202 */ /* 0x000fe40000000f00 */
[C---:B------:R-:W-:Y:S02]  /*0fb0*/  @!P0 IADD3 R10, P2, PT, R13.reuse, R28, RZ ;  /* 0x0000001c0d0a8210 */ /* 0x040fe40007f5e0ff */
[----:B------:R-:W-:Y:S01]  /*0fc0*/  @!P0 IADD3 R12, P5, PT, R13, R30, RZ ;  /* 0x0000001e0d0c8210 */ /* 0x000fe20007fbe0ff */
[C---:B------:R-:W-:Y:S02]  /*0fd0*/  @!P3 IMAD R13, R15.reuse, R33, R6 ;  /* 0x000000210f0db224 */ /* 0x040fe400078e0206 */
[----:B------:R-:W-:Y:S01]  /*0fe0*/  @!P3 IMAD.WIDE.U32 R4, R15, R32, R4 ;  /* 0x000000200f04b225 */ /* 0x000fe200078e0004 */
[----:B------:R-:W-:Y:S01]  /*0ff0*/  ISETP.GE.AND.EX P1, PT, R27, UR9, PT, P1 ;  /* 0x000000091b007c0c */ /* 0x000fe2000bf26310 */
[----:B------:R-:W1:Y:S01]  /*1000*/  @!P4 LDC.64 R32, c[0x0][0x398] ;  /* 0x0000e600ff20cb82 */ /* 0x000e620000000a00 */
[----:B------:R-:W-:-:S02]  /*1010*/  IADD3 R23, PT, PT, R7, 0x160, RZ ;  /* 0x0000016007177810 */ /* 0x000fc40007ffe0ff */
[----:B------:R-:W-:Y:S02]  /*1020*/  @!P3 IADD3 R5, PT, PT, R5, R13, RZ ;  /* 0x0000000d0505b210 */ /* 0x000fe40007ffe0ff */
[C---:B------:R-:W-:Y:S02]  /*1030*/  @!P0 IADD3.X R11, PT, PT, R2.reuse, R29, RZ, P2, !PT ;  /* 0x0000001d020b8210 */ /* 0x040fe400017fe4ff */
[----:B------:R-:W-:Y:S01]  /*1040*/  @!P0 IADD3.X R13, PT, PT, R2, R31, RZ, P5, !PT ;  /* 0x0000001f020d8210 */ /* 0x000fe20002ffe4ff */
[----:B------:R-:W1:Y:S01]  /*1050*/  @!P3 LDC.64 R28, c[0x0][0x398] ;  /* 0x0000e600ff1cbb82 */ /* 0x000e620000000a00 */
[C---:B------:R-:W-:Y:S01]  /*1060*/  @!P3 SHF.L.U32 R15, R4.reuse, 0x1, RZ ;  /* 0x00000001040fb819 */ /* 0x040fe200000006ff */
[----:B------:R0:W3:Y:S01]  /*1070*/  @!P0 LDG.E R65, desc[UR6][R10.64] ;  /* 0x000000060a418981 */ /* 0x0000e2000c1e1900 */
[----:B------:R-:W-:Y:S01]  /*1080*/  @!P3 SHF.L.U64.HI R2, R4, 0x1, R5 ;  /* 0x000000010402b819 */ /* 0x000fe20000010205 */
[----:B0-----:R-:W-:Y:S01]  /*1090*/  @!P4 IMAD R4, R25, R34, RZ ;  /* 0x000000221904c224 */ /* 0x001fe200078e02ff */
[----:B------:R-:W-:Y:S01]  /*10a0*/  ISETP.GE.U32.AND P2, PT, R23, UR8, PT ;  /* 0x0000000817007c0c */ /* 0x000fe2000bf46070 */
[----:B------:R-:W3:Y:S01]  /*10b0*/  @!P0 LDG.E R64, desc[UR6][R12.64] ;  /* 0x000000060c408981 */ /* 0x000ee2000c1e1900 */
[----:B------:R-:W-:Y:S01]  /*10c0*/  SHF.R.S32.HI R25, RZ, 0x1f, R23 ;  /* 0x0000001fff197819 */ /* 0x000fe20000011417 */
[----:B------:R-:W0:Y:S03]  /*10d0*/  @!P1 LDC.64 R36, c[0x0][0x3f8] ;  /* 0x0000fe00ff249b82 */ /* 0x000e260000000a00 */
[----:B------:R-:W-:-:S05]  /*10e0*/  ISETP.GE.AND.EX P2, PT, R25, UR9, PT, P2 ;  /* 0x0000000919007c0c */ /* 0x000fca000bf46320 */
[----:B------:R-:W4:Y:S01]  /*10f0*/  @!P4 LDC.64 R30, c[0x0][0x3a0] ;  /* 0x0000e800ff1ecb82 */ /* 0x000f220000000a00 */
[----:B------:R-:W-:Y:S01]  /*1100*/  @!P4 IMAD R11, R17, R35, R4 ;  /* 0x00000023110bc224 */ /* 0x000fe200078e0204 */
[----:B------:R-:W-:Y:S02]  /*1110*/  @!P3 IADD3 R8, P5, PT, R15, R18, RZ ;  /* 0x000000120f08b210 */ /* 0x000fe40007fbe0ff */
[----:B------:R-:W-:Y:S02]  /*1120*/  @!P4 MOV R4, R120 ;  /* 0x000000780004c202 */ /* 0x000fe40000000f00 */
[----:B------:R-:W-:Y:S02]  /*1130*/  @!P4 MOV R5, R123 ;  /* 0x0000007b0005c202 */ /* 0x000fe40000000f00 */
[----:B------:R-:W4:Y:S01]  /*1140*/  @!P2 LDC.64 R40, c[0x0][0x3f8] ;  /* 0x0000fe00ff28ab82 */ /* 0x000f220000000a00 */
[----:B------:R-:W-:Y:S01]  /*1150*/  @!P3 IADD3.X R9, PT, PT, R2, R19, RZ, P5, !PT ;  /* 0x000000130209b210 */ /* 0x000fe20002ffe4ff */
[----:B------:R-:W-:Y:S01]  /*1160*/  @!P4 IMAD.WIDE.U32 R4, R17, R34, R4 ;  /* 0x000000221104c225 */ /* 0x000fe200078e0004 */
[----:B------:R-:W-:-:S05]  /*1170*/  MOV R19, RZ ;  /* 0x000000ff00137202 */ /* 0x000fca0000000f00 */
[----:B------:R-:W4:Y:S01]  /*1180*/  @!P1 LDC.64 R38, c[0x0][0x3a0] ;  /* 0x0000e800ff269b82 */ /* 0x000f220000000a00 */
[----:B-1----:R-:W-:Y:S01]  /*1190*/  @!P3 IADD3 R10, P0, PT, R15, R28, RZ ;  /* 0x0000001c0f0ab210 */ /* 0x002fe20007f1e0ff */
[----:B------:R1:W3:Y:S01]  /*11a0*/  @!P3 LDG.E R19, desc[UR6][R8.64] ;  /* 0x000000060813b981 */ /* 0x0002e2000c1e1900 */
[----:B------:R-:W-:Y:S02]  /*11b0*/  @!P4 IADD3 R5, PT, PT, R5, R11, RZ ;  /* 0x0000000b0505c210 */ /* 0x000fe40007ffe0ff */
[----:B------:R-:W-:Y:S01]  /*11c0*/  @!P4 SHF.L.U32 R17, R4, 0x1, RZ ;  /* 0x000000010411c819 */ /* 0x000fe200000006ff */
[----:B0-----:R-:W-:Y:S01]  /*11d0*/  @!P1 IMAD R6, R27, R36, RZ ;  /* 0x000000241b069224 */ /* 0x001fe200078e02ff */
[----:B------:R-:W-:Y:S02]  /*11e0*/  @!P3 IADD3.X R11, PT, PT, R2, R29, RZ, P0, !PT ;  /* 0x0000001d020bb210 */ /* 0x000fe400007fe4ff */
[----:B------:R-:W-:Y:S02]  /*11f0*/  @!P4 SHF.L.U64.HI R2, R4, 0x1, R5 ;  /* 0x000000010402c819 */ /* 0x000fe40000010205 */
[----:B-1----:R-:W-:-:S02]  /*1200*/  @!P1 MOV R8, R120 ;  /* 0x0000007800089202 */ /* 0x002fc40000000f00 */
[----:B------:R-:W-:Y:S02]  /*1210*/  @!P1 MOV R9, R123 ;  /* 0x0000007b00099202 */ /* 0x000fe40000000f00 */
[----:B----4-:R-:W-:Y:S02]  /*1220*/  @!P4 IADD3 R14, P0, PT, R17, R30, RZ ;  /* 0x0000001e110ec210 */ /* 0x010fe40007f1e0ff */
[----:B------:R-:W-:Y:S01]  /*1230*/  IADD3 R35, PT, PT, R7, 0x180, RZ ;  /* 0x0000018007237810 */ /* 0x000fe20007ffe0ff */
[C---:B------:R-:W-:Y:S01]  /*1240*/  @!P1 IMAD R13, R21.reuse, R37, R6 ;  /* 0x00000025150d9224 */ /* 0x040fe200078e0206 */
[----:B------:R-:W-:Y:S01]  /*1250*/  @!P4 IADD3.X R15, PT, PT, R2, R31, RZ, P0, !PT ;  /* 0x0000001f020fc210 */ /* 0x000fe200007fe4ff */
[----:B------:R-:W-:Y:S01]  /*1260*/  @!P1 IMAD.WIDE.U32 R8, R21, R36, R8 ;  /* 0x0000002415089225 */ /* 0x000fe200078e0008 */
[----:B------:R-:W-:Y:S02]  /*1270*/  CS2R R4, SRZ ;  /* 0x0000000000047805 */ /* 0x000fe4000001ff00 */
[----:B------:R-:W-:Y:S01]  /*1280*/  ISETP.GE.U32.AND P0, PT, R35, UR8, PT ;  /* 0x0000000823007c0c */ /* 0x000fe2000bf06070 */
[----:B------:R-:W0:Y:S01]  /*1290*/  @!P1 LDC.64 R30, c[0x0][0x398] ;  /* 0x0000e600ff1e9b82 */ /* 0x000e220000000a00 */
[----:B------:R-:W-:-:S02]  /*12a0*/  SHF.R.S32.HI R21, RZ, 0x1f, R35 ;  /* 0x0000001fff157819 */ /* 0x000fc40000011423 */
[----:B------:R-:W-:Y:S01]  /*12b0*/  @!P4 IADD3 R16, P5, PT, R17, R32, RZ ;  /* 0x000000201110c210 */ /* 0x000fe20007fbe0ff */
[----:B------:R1:W4:Y:S01]  /*12c0*/  @!P3 LDG.E R4, desc[UR6][R10.64] ;  /* 0x000000060a04b981 */ /* 0x000322000c1e1900 */
[----:B------:R-:W-:Y:S02]  /*12d0*/  @!P1 IADD3 R9, PT, PT, R9, R13, RZ ;  /* 0x0000000d09099210 */ /* 0x000fe40007ffe0ff */
[----:B------:R-:W-:Y:S01]  /*12e0*/  @!P1 SHF.L.U32 R29, R8, 0x1, RZ ;  /* 0x00000001081d9819 */ /* 0x000fe200000006ff */
[----:B------:R1:W4:Y:S01]  /*12f0*/  @!P4 LDG.E R5, desc[UR6][R14.64] ;  /* 0x000000060e05c981 */ /* 0x000322000c1e1900 */
[----:B------:R-:W-:Y:S02]  /*1300*/  ISETP.GE.AND.EX P0, PT, R21, UR9, PT, P0 ;  /* 0x0000000915007c0c */ /* 0x000fe4000bf06300 */
[----:B------:R-:W-:Y:S01]  /*1310*/  @!P4 IADD3.X R17, PT, PT, R2, R33, RZ, P5, !PT ;  /* 0x000000210211c210 */ /* 0x000fe20002ffe4ff */
[----:B------:R-:W-:Y:S01]  /*1320*/  @!P2 IMAD R2, R25, R40, RZ ;  /* 0x000000281902a224 */ /* 0x000fe200078e02ff */
[----:B------:R-:W-:Y:S01]  /*1330*/  @!P1 IADD3 R12, P3, PT, R29, R38, RZ ;  /* 0x000000261d0c9210 */ /* 0x000fe20007f7e0ff */
[----:B------:R-:W0:Y:S01]  /*1340*/  @!P2 LDC.64 R32, c[0x0][0x3a0] ;  /* 0x0000e800ff20ab82 */ /* 0x000e220000000a00 */
[----:B-1----:R-:W-:-:S02]  /*1350*/  @!P1 SHF.L.U64.HI R10, R8, 0x1, R9 ;  /* 0x00000001080a9819 */ /* 0x002fc40000010209 */
[----:B------:R-:W-:Y:S01]  /*1360*/  IADD3 R37, PT, PT, R7, 0x1a0, RZ ;  /* 0x000001a007257810 */ /* 0x000fe20007ffe0ff */
[----:B------:R-:W-:Y:S01]  /*1370*/  @!P2 IMAD R11, R23, R41, R2 ;  /* 0x00000029170ba224 */ /* 0x000fe200078e0202 */
[----:B------:R-:W-:Y:S02]  /*1380*/  @!P1 IADD3.X R13, PT, PT, R10, R39, RZ, P3, !PT ;  /* 0x000000270a0d9210 */ /* 0x000fe40001ffe4ff */
[----:B------:R-:W-:Y:S01]  /*1390*/  ISETP.GE.U32.AND P3, PT, R37, UR8, PT ;  /* 0x0000000825007c0c */ /* 0x000fe2000bf66070 */
[----:B------:R-:W1:Y:S01]  /*13a0*/  @!P0 LDC.64 R14, c[0x0][0x3f8] ;  /* 0x0000fe00ff0e8b82 */ /* 0x000e620000000a00 */
[----:B------:R-:W-:-:S04]  /*13b0*/  SHF.R.S32.HI R41, RZ, 0x1f, R37 ;  /* 0x0000001fff297819 */ /* 0x000fc80000011425 */
[----:B------:R-:W-:Y:S02]  /*13c0*/  ISETP.GE.AND.EX P3, PT, R41, UR9, PT, P3 ;  /* 0x0000000929007c0c */ /* 0x000fe4000bf66330 */
[----:B------:R-:W-:Y:S01]  /*13d0*/  @!P2 MOV R8, R120 ;  /* 0x000000780008a202 */ /* 0x000fe20000000f00 */
[----:B------:R-:W1:Y:S01]  /*13e0*/  @!P2 LDC.64 R24, c[0x0][0x398] ;  /* 0x0000e600ff18ab82 */ /* 0x000e620000000a00 */
[----:B------:R-:W-:Y:S02]  /*13f0*/  @!P2 MOV R9, R123 ;  /* 0x0000007b0009a202 */ /* 0x000fe40000000f00 */
[----:B------:R-:W-:Y:S02]  /*1400*/  MOV R6, RZ ;  /* 0x000000ff00067202 */ /* 0x000fe40000000f00 */
[----:B------:R-:W-:Y:S01]  /*1410*/  IADD3 R39, PT, PT, R7, 0x1c0, RZ ;  /* 0x000001c007277810 */ /* 0x000fe20007ffe0ff */
[----:B------:R-:W-:Y:S01]  /*1420*/  @!P2 IMAD.WIDE.U32 R8, R23, R40, R8 ;  /* 0x000000281708a225 */ /* 0x000fe200078e0008 */
[----:B0-----:R-:W-:-:S02]  /*1430*/  @!P1 IADD3 R28, P6, PT, R29, R30, RZ ;  /* 0x0000001e1d1c9210 */ /* 0x001fc40007fde0ff */
[----:B------:R0:W4:Y:S01]  /*1440*/  @!P4 LDG.E R6, desc[UR6][R16.64] ;  /* 0x000000061006c981 */ /* 0x000122000c1e1900 */
[----:B------:R-:W-:Y:S01]  /*1450*/  ISETP.GE.U32.AND P4, PT, R39, UR8, PT ;  /* 0x0000000827007c0c */ /* 0x000fe2000bf86070 */
[----:B------:R-:W2:Y:S01]  /*1460*/  @!P3 LDC.64 R22, c[0x0][0x3f8] ;  /* 0x0000fe00ff16bb82 */ /* 0x000ea20000000a00 */
[----:B------:R-:W-:Y:S02]  /*1470*/  SHF.R.S32.HI R43, RZ, 0x1f, R39 ;  /* 0x0000001fff2b7819 */ /* 0x000fe40000011427 */
[----:B------:R-:W-:Y:S02]  /*1480*/  @!P2 IADD3 R11, PT, PT, R9, R11, RZ ;  /* 0x0000000b090ba210 */ /* 0x000fe40007ffe0ff */
[----:B------:R-:W-:Y:S02]  /*1490*/  @!P2 SHF.L.U32 R9, R8, 0x1, RZ ;  /* 0x000000010809a819 */ /* 0x000fe400000006ff */
[----:B------:R-:W-:Y:S01]  /*14a0*/  ISETP.GE.AND.EX P4, PT, R43, UR9, PT, P4 ;  /* 0x000000092b007c0c */ /* 0x000fe2000bf86340 */
[----:B0-----:R-:W0:Y:S01]  /*14b0*/  LDC.64 R16, c[0x0][0x3b8] ;  /* 0x0000ee00ff107b82 */ /* 0x001e220000000a00 */
[----:B------:R-:W-:-:S02]  /*14c0*/  @!P1 IADD3.X R29, PT, PT, R10, R31, RZ, P6, !PT ;  /* 0x0000001f0a1d9210 */ /* 0x000fc400037fe4ff */
[----:B------:R-:W-:Y:S02]  /*14d0*/  @!P2 SHF.L.U64.HI R18, R8, 0x1, R11 ;  /* 0x000000010812a819 */ /* 0x000fe4000001020b */
[----:B------:R-:W-:Y:S02]  /*14e0*/  @!P2 IADD3 R30, P6, PT, R9, R32, RZ ;  /* 0x00000020091ea210 */ /* 0x000fe40007fde0ff */
[----:B------:R-:W-:Y:S01]  /*14f0*/  IADD3 R2, PT, PT, R7, 0x1e0, RZ ;  /* 0x000001e007027810 */ /* 0x000fe20007ffe0ff */
[----:B------:R-:W0:Y:S01]  /*1500*/  @!P0 LDC.64 R10, c[0x0][0x3a0] ;  /* 0x0000e800ff0a8b82 */ /* 0x000e220000000a00 */
[----:B------:R-:W-:Y:S02]  /*1510*/  MOV R7, RZ ;  /* 0x000000ff00077202 */ /* 0x000fe40000000f00 */
[----:B------:R-:W-:Y:S01]  /*1520*/  @!P2 IADD3.X R31, PT, PT, R18, R33, RZ, P6, !PT ;  /* 0x00000021121fa210 */ /* 0x000fe200037fe4ff */
[----:B-1----:R-:W-:Y:S01]  /*1530*/  @!P0 IMAD R20, R21, R14, RZ ;  /* 0x0000000e15148224 */ /* 0x002fe200078e02ff */
[----:B------:R-:W-:-:S02]  /*1540*/  @!P0 MOV R32, R120 ;  /* 0x0000007800208202 */ /* 0x000fc40000000f00 */
[----:B------:R-:W-:Y:S01]  /*1550*/  @!P0 MOV R33, R123 ;  /* 0x0000007b00218202 */ /* 0x000fe20000000f00 */
[----:B------:R1:W4:Y:S01]  /*1560*/  @!P1 LDG.E R7, desc[UR6][R12.64] ;  /* 0x000000060c079981 */ /* 0x000322000c1e1900 */
[----:B------:R-:W-:Y:S01]  /*1570*/  MOV R8, RZ ;  /* 0x000000ff00087202 */ /* 0x000fe20000000f00 */
[C---:B------:R-:W-:Y:S02]  /*1580*/  @!P0 IMAD R45, R35.reuse, R15, R20 ;  /* 0x0000000f232d8224 */ /* 0x040fe400078e0214 */
[----:B------:R-:W-:Y:S02]  /*1590*/  @!P0 IMAD.WIDE.U32 R32, R35, R14, R32 ;  /* 0x0000000e23208225 */ /* 0x000fe400078e0020 */
[----:B------:R-:W0:Y:S01]  /*15a0*/  @!P4 LDC.64 R14, c[0x0][0x3f8] ;  /* 0x0000fe00ff0ecb82 */ /* 0x000e220000000a00 */
[----:B------:R2:W4:Y:S01]  /*15b0*/  @!P1 LDG.E R8, desc[UR6][R28.64] ;  /* 0x000000061c089981 */ /* 0x000522000c1e1900 */
[----:B------:R-:W-:-:S06]  /*15c0*/  @!P2 IADD3 R24, P1, PT, R9, R24, RZ ;  /* 0x000000180918a210 */ /* 0x000fcc0007f3e0ff */
[----:B-1----:R-:W1:Y:S01]  /*15d0*/  @!P0 LDC.64 R12, c[0x0][0x398] ;  /* 0x0000e600ff0c8b82 */ /* 0x002e620000000a00 */
[----:B------:R-:W-:Y:S01]  /*15e0*/  @!P2 IADD3.X R25, PT, PT, R18, R25, RZ, P1, !PT ;  /* 0x000000191219a210 */ /* 0x000fe20000ffe4ff */
[----:B--2---:R-:W-:Y:S01]  /*15f0*/  @!P3 IMAD R18, R41, R22, RZ ;  /* 0x000000162912b224 */ /* 0x004fe200078e02ff */
[----:B------:R-:W-:Y:S02]  /*1600*/  @!P3 MOV R28, R120 ;  /* 0x00000078001cb202 */ /* 0x000fe40000000f00 */
[----:B------:R-:W-:Y:S02]  /*1610*/  @!P3 MOV R29, R123 ;  /* 0x0000007b001db202 */ /* 0x000fe40000000f00 */
[----:B------:R-:W-:Y:S02]  /*1620*/  ISETP.GE.U32.AND P5, PT, R2, UR8, PT ;  /* 0x0000000802007c0c */ /* 0x000fe4000bfa6070 */
[----:B------:R-:W-:Y:S01]  /*1630*/  SHF.R.S32.HI R27, RZ, 0x1f, R2 ;  /* 0x0000001fff1b7819 */ /* 0x000fe20000011402 */
[----:B------:R-:W-:-:S02]  /*1640*/  @!P3 IMAD R41, R37, R23, R18 ;  /* 0x000000172529b224 */ /* 0x000fc400078e0212 */
[----:B------:R-:W-:Y:S01]  /*1650*/  @!P3 IMAD.WIDE.U32 R28, R37, R22, R28 ;  /* 0x00000016251cb225 */ /* 0x000fe200078e001c */
[----:B------:R-:W-:Y:S01]  /*1660*/  ISETP.GE.AND.EX P5, PT, R27, UR9, PT, P5 ;  /* 0x000000091b007c0c */ /* 0x000fe2000bfa6350 */
[----:B------:R-:W2:Y:S02]  /*1670*/  @!P3 LDC.64 R22, c[0x0][0x398] ;  /* 0x0000e600ff16bb82 */ /* 0x000ea40000000a00 */
[----:B0-----:R-:W-:Y:S01]  /*1680*/  IMAD.WIDE R20, R83, 0x8, R16 ;  /* 0x0000000853147825 */ /* 0x001fe200078e0210 */
[----:B------:R-:W-:Y:S02]  /*1690*/  @!P0 IADD3 R17, PT, PT, R33, R45, RZ ;  /* 0x0000002d21118210 */ /* 0x000fe40007ffe0ff */
[C---:B------:R-:W-:Y:S02]  /*16a0*/  @!P0 SHF.L.U32 R33, R32.reuse, 0x1, RZ ;  /* 0x0000000120218819 */ /* 0x040fe400000006ff */
[----:B------:R-:W-:Y:S01]  /*16b0*/  MOV R9, RZ ;  /* 0x000000ff00097202 */ /* 0x000fe20000000f00 */
[----:B------:R-:W4:Y:S01]  /*16c0*/  LDG.E.64 R20, desc[UR6][R20.64] ;  /* 0x0000000614147981 */ /* 0x000f22000c1e1b00 */
[----:B------:R-:W-:-:S02]  /*16d0*/  @!P0 SHF.L.U64.HI R32, R32, 0x1, R17 ;  /* 0x0000000120208819 */ /* 0x000fc40000010211 */
[C---:B------:R-:W-:Y:S01]  /*16e0*/  @!P0 IADD3 R34, P1, PT, R33.reuse, R10, RZ ;  /* 0x0000000a21228210 */ /* 0x040fe20007f3e0ff */
[----:B------:R-:W0:Y:S01]  /*16f0*/  @!P3 LDC.64 R16, c[0x0][0x3a0] ;  /* 0x0000e800ff10bb82 */ /* 0x000e220000000a00 */
[----:B------:R1:W4:Y:S02]  /*1700*/  @!P2 LDG.E R9, desc[UR6][R30.64] ;  /* 0x000000061e09a981 */ /* 0x000324000c1e1900 */
[C---:B------:R-:W-:Y:S02]  /*1710*/  @!P0 IADD3.X R35, PT, PT, R32.reuse, R11, RZ, P1, !PT ;  /* 0x0000000b20238210 */ /* 0x040fe40000ffe4ff */
[----:B-1----:R-:W-:Y:S01]  /*1720*/  @!P0 IADD3 R36, P1, PT, R33, R12, RZ ;  /* 0x0000000c21248210 */ /* 0x002fe20007f3e0ff */
[----:B------:R-:W-:Y:S02]  /*1730*/  @!P4 IMAD R12, R43, R14, RZ ;  /* 0x0000000e2b0cc224 */ /* 0x000fe400078e02ff */
[----:B------:R-:W1:Y:S01]  /*1740*/  @!P5 LDC.64 R30, c[0x0][0x3f8] ;  /* 0x0000fe00ff1edb82 */ /* 0x000e620000000a00 */
[----:B------:R-:W-:Y:S01]  /*1750*/  @!P0 IADD3.X R37, PT, PT, R32, R13, RZ, P1, !PT ;  /* 0x0000000d20258210 */ /* 0x000fe20000ffe4ff */
[----:B------:R-:W-:Y:S01]  /*1760*/  @!P4 IMAD R43, R39, R15, R12 ;  /* 0x0000000f272bc224 */ /* 0x000fe200078e020c */
[----:B------:R-:W-:-:S02]  /*1770*/  CS2R R10, SRZ ;  /* 0x00000000000a7805 */ /* 0x000fc4000001ff00 */
[----:B------:R-:W-:Y:S02]  /*1780*/  CS2R R12, SRZ ;  /* 0x00000000000c7805 */ /* 0x000fe4000001ff00 */
[----:B------:R-:W-:Y:S02]  /*1790*/  @!P3 IADD3 R29, PT, PT, R29, R41, RZ ;  /* 0x000000291d1db210 */ /* 0x000fe40007ffe0ff */
[C---:B------:R-:W-:Y:S01]  /*17a0*/  @!P3 SHF.L.U32 R41, R28.reuse, 0x1, RZ ;  /* 0x000000011c29b819 */ /* 0x040fe200000006ff */
[----:B------:R-:W0:Y:S01]  /*17b0*/  @!P4 LDC.64 R32, c[0x0][0x398] ;  /* 0x0000e600ff20cb82 */ /* 0x000e220000000a00 */
[----:B------:R2:W4:Y:S01]  /*17c0*/  @!P0 LDG.E R11, desc[UR6][R34.64] ;  /* 0x00000006220b8981 */ /* 0x000522000c1e1900 */
[----:B------:R-:W-:-:S03]  /*17d0*/  @!P3 SHF.L.U64.HI R18, R28, 0x1, R29 ;  /* 0x000000011c12b819 */ /* 0x000fc6000001021d */
[----:B------:R-:W4:Y:S03]  /*17e0*/  @!P0 LDG.E R12, desc[UR6][R36.64] ;  /* 0x00000006240c8981 */ /* 0x000f26000c1e1900 */
[----:B------:R-:W0:Y:S01]  /*17f0*/  @!P4 LDC.64 R28, c[0x0][0x3a0] ;  /* 0x0000e800ff1ccb82 */ /* 0x000e220000000a00 */
[----:B------:R0:W4:Y:S01]  /*1800*/  @!P2 LDG.E R10, desc[UR6][R24.64] ;  /* 0x00000006180aa981 */ /* 0x000122000c1e1900 */
[----:B--2---:R-:W-:-:S04]  /*1810*/  @!P3 IADD3 R34, P0, PT, R41, R22, RZ ;  /* 0x000000162922b210 */ /* 0x004fc80007f1e0ff */
[C---:B------:R-:W-:Y:S01]  /*1820*/  @!P3 IADD3.X R35, PT, PT, R18.reuse, R23, RZ, P0, !PT ;  /* 0x000000171223b210 */ /* 0x040fe200007fe4ff */
[----:B-1----:R-:W-:Y:S01]  /*1830*/  @!P5 IMAD R27, R27, R30, RZ ;  /* 0x0000001e1b1bd224 */ /* 0x002fe200078e02ff */
[----:B0-----:R-:W-:Y:S01]  /*1840*/  @!P3 IADD3 R16, P1, PT, R41, R16, RZ ;  /* 0x000000102910b210 */ /* 0x001fe20007f3e0ff */
[----:B------:R-:W0:Y:S01]  /*1850*/  @!P5 LDC.64 R22, c[0x0][0x398] ;  /* 0x0000e600ff16db82 */ /* 0x000e220000000a00 */
[----:B------:R-:W-:Y:S02]  /*1860*/  @!P4 MOV R24, R120 ;  /* 0x000000780018c202 */ /* 0x000fe40000000f00 */
[----:B------:R-:W-:Y:S02]  /*1870*/  @!P4 MOV R25, R123 ;  /* 0x0000007b0019c202 */ /* 0x000fe40000000f00 */
[----:B------:R-:W-:Y:S01]  /*1880*/  ISETP.NE.AND P0, PT, RZ, UR4, PT ;  /* 0x00000004ff007c0c */ /* 0x000fe2000bf05270 */
[----:B------:R-:W-:Y:S02]  /*1890*/  @!P4 IMAD.WIDE.U32 R14, R39, R14, R24 ;  /* 0x0000000e270ec225 */ /* 0x000fe400078e0018 */
[----:B------:R-:W1:Y:S01]  /*18a0*/  LDC.64 R36, c[0x0][0x3a8] ;  /* 0x0000ea00ff247b82 */ /* 0x000e620000000a00 */
[----:B------:R-:W-:-:S02]  /*18b0*/  @!P3 IADD3.X R17, PT, PT, R18, R17, RZ, P1, !PT ;  /* 0x000000111211b210 */ /* 0x000fc40000ffe4ff */
[----:B------:R-:W-:-:S03]  /*18c0*/  @!P4 IADD3 R39, PT, PT, R15, R43, RZ ;  /* 0x0000002b0f27c210 */ /* 0x000fc60007ffe0ff */
[----:B------:R2:W4:Y:S02]  /*18d0*/  @!P3 LDG.E R13, desc[UR6][R16.64] ;  /* 0x00000006100db981 */ /* 0x000524000c1e1900 */
[----:B------:R-:W0:Y:S01]  /*18e0*/  @!P5 LDC.64 R24, c[0x0][0x3a0] ;  /* 0x0000e800ff18db82 */ /* 0x000e220000000a00 */
[----:B------:R-:W-:Y:S01]  /*18f0*/  @!P4 SHF.L.U64.HI R18, R14, 0x1, R39 ;  /* 0x000000010e12c819 */ /* 0x000fe20000010227 */
[----:B------:R-:W-:Y:S01]  /*1900*/  @!P5 IMAD R39, R2, R31, R27 ;  /* 0x0000001f0227d224 */ /* 0x000fe200078e021b */
[----:B------:R-:W-:Y:S02]  /*1910*/  @!P4 SHF.L.U32 R15, R14, 0x1, RZ ;  /* 0x000000010e0fc819 */ /* 0x000fe400000006ff */
[----:B--2---:R-:W-:-:S03]  /*1920*/  @!P5 MOV R16, R120 ;  /* 0x000000780010d202 */ /* 0x004fc60000000f00 */
[----:B------:R-:W2:Y:S01]  /*1930*/  @P0 LDC.64 R26, c[0x0][0x3b0] ;  /* 0x0000ec00ff1a0b82 */ /* 0x000ea20000000a00 */
[----:B------:R-:W-:Y:S02]  /*1940*/  @!P5 MOV R17, R123 ;  /* 0x0000007b0011d202 */ /* 0x000fe40000000f00 */
[----:B------:R-:W-:Y:S01]  /*1950*/  MOV R14, RZ ;  /* 0x000000ff000e7202 */ /* 0x000fe20000000f00 */
[----:B------:R-:W-:Y:S01]  /*1960*/  @!P5 IMAD.WIDE.U32 R30, R2, R30, R16 ;  /* 0x0000001e021ed225 */ /* 0x000fe200078e0010 */
[C---:B------:R-:W-:Y:S02]  /*1970*/  @!P4 IADD3 R28, P1, PT, R15.reuse, R28, RZ ;  /* 0x0000001c0f1cc210 */ /* 0x040fe40007f3e0ff */
[----:B------:R-:W-:Y:S02]  /*1980*/  @!P4 IADD3 R32, P2, PT, R15, R32, RZ ;  /* 0x000000200f20c210 */ /* 0x000fe40007f5e0ff */
[----:B------:R1:W4:Y:S01]  /*1990*/  @!P3 LDG.E R14, desc[UR6][R34.64] ;  /* 0x00000006220eb981 */ /* 0x000322000c1e1900 */
[----:B------:R-:W-:-:S02]  /*19a0*/  @!P5 IADD3 R17, PT, PT, R31, R39, RZ ;  /* 0x000000271f11d210 */ /* 0x000fc40007ffe0ff */
[C---:B------:R-:W-:Y:S02]  /*19b0*/  @!P4 IADD3.X R29, PT, PT, R18.reuse, R29, RZ, P1, !PT ;  /* 0x0000001d121dc210 */ /* 0x040fe40000ffe4ff */
[----:B------:R-:W-:Y:S02]  /*19c0*/  @!P4 IADD3.X R33, PT, PT, R18, R33, RZ, P2, !PT ;  /* 0x000000211221c210 */ /* 0x000fe400017fe4ff */
[C---:B------:R-:W-:Y:S02]  /*19d0*/  @!P5 SHF.L.U64.HI R18, R30.reuse, 0x1, R17 ;  /* 0x000000011e12d819 */ /* 0x040fe40000010211 */
[----:B-1----:R-:W-:Y:S02]  /*19e0*/  @!P5 SHF.L.U32 R35, R30, 0x1, RZ ;  /* 0x000000011e23d819 */ /* 0x002fe400000006ff */
[----:B------:R-:W-:Y:S02]  /*19f0*/  LOP3.LUT R2, R81, 0xffff, RZ, 0xc0, !PT ;  /* 0x0000ffff51027812 */ /* 0x000fe400078ec0ff */
[----:B0-----:R-:W-:-:S02]  /*1a00*/  @!P5 IADD3 R30, P1, PT, R35, R24, RZ ;  /* 0x00000018231ed210 */ /* 0x001fc40007f3e0ff */
[----:B------:R-:W-:Y:S02]  /*1a10*/  @!P5 IADD3 R34, P2, PT, R35, R22, RZ ;  /* 0x000000162322d210 */ /* 0x000fe40007f5e0ff */
[C---:B------:R-:W-:Y:S01]  /*1a20*/  @!P5 IADD3.X R31, PT, PT, R18.reuse, R25, RZ, P1, !PT ;  /* 0x00000019121fd210 */ /* 0x040fe20000ffe4ff */
[----:B------:R-:W-:Y:S01]  /*1a30*/  IMAD R25, R119, 0x1a, R2 ;  /* 0x0000001a77197824 */ /* 0x000fe200078e0202 */
[----:B------:R-:W-:Y:S02]  /*1a40*/  @!P5 IADD3.X R35, PT, PT, R18, R23, RZ, P2, !PT ;  /* 0x000000171223d210 */ /* 0x000fe400017fe4ff */
[----:B------:R-:W-:Y:S02]  /*1a50*/  MOV R15, RZ ;  /* 0x000000ff000f7202 */ /* 0x000fe40000000f00 */
[----:B------:R-:W-:Y:S02]  /*1a60*/  MOV R16, RZ ;  /* 0x000000ff00107202 */ /* 0x000fe40000000f00 */
[----:B------:R-:W-:-:S02]  /*1a70*/  MOV R17, RZ ;  /* 0x000000ff00117202 */ /* 0x000fc40000000f00 */
[----:B------:R-:W-:Y:S01]  /*1a80*/  MOV R18, RZ ;  /* 0x000000ff00127202 */ /* 0x000fe20000000f00 */
[C---:B--2---:R-:W-:Y:S01]  /*1a90*/  @P0 IMAD.WIDE R26, R25.reuse, 0x4, R26 ;  /* 0x00000004191a0825 */ /* 0x044fe200078e021a */
[----:B------:R0:W2:Y:S03]  /*1aa0*/  @!P4 LDG.E R15, desc[UR6][R28.64] ;  /* 0x000000061c0fc981 */ /* 0x0000a6000c1e1900 */
[----:B------:R-:W-:Y:S01]  /*1ab0*/  IMAD.WIDE R24, R25, 0x4, R36 ;  /* 0x0000000419187825 */ /* 0x000fe200078e0224 */
[----:B------:R-:W2:Y:S04]  /*1ac0*/  @!P4 LDG.E R16, desc[UR6][R32.64] ;  /* 0x000000062010c981 */ /* 0x000ea8000c1e1900 */
[----:B------:R-:W2:Y:S04]  /*1ad0*/  @!P5 LDG.E R17, desc[UR6][R30.64] ;  /* 0x000000061e11d981 */ /* 0x000ea8000c1e1900 */
[----:B------:R-:W2:Y:S04]  /*1ae0*/  @!P5 LDG.E R18, desc[UR6][R34.64] ;  /* 0x000000062212d981 */ /* 0x000ea8000c1e1900 */
[----:B------:R-:W5:Y:S01]  /*1af0*/  LDG.E.64 R24, desc[UR6][R24.64] ;  /* 0x0000000618187981 */ /* 0x000f62000c1e1b00 */
[----:B------:R-:W-:-:S06]  /*1b00*/  CS2R R22, SRZ ;  /* 0x0000000000167805 */ /* 0x000fcc000001ff00 */
[----:B------:R1:W5:Y:S01]  /*1b10*/  @P0 LDG.E.64 R22, desc[UR6][R26.64] ;  /* 0x000000061a160981 */ /* 0x000362000c1e1b00 */
[----:B------:R-:W-:Y:S01]  /*1b20*/  UISETP.NE.AND UP0, UPT, UR4, URZ, UPT ;  /* 0x000000ff0400728c */ /* 0x000fe2000bf05270 */
[----:B------:R-:W-:Y:S02]  /*1b30*/  MOV R116, 0x3f800000 ;  /* 0x3f80000000747802 */ /* 0x000fe40000000f00 */
[----:B------:R-:W-:Y:S02]  /*1b40*/  PRMT R114, R79, 0x7632, R114 ;  /* 0x000076324f727816 */ /* 0x000fe40000000072 */
[----:B------:R-:W-:Y:S02]  /*1b50*/  PRMT R115, R78, 0x7632, R115 ;  /* 0x000076324e737816 */ /* 0x000fe40000000073 */
[----:B------:R-:W-:Y:S02]  /*1b60*/  PRMT R112, R77, 0x7632, R112 ;  /* 0x000076324d707816 */ /* 0x000fe40000000070 */
[----:B------:R-:W-:-:S02]  /*1b70*/  PRMT R113, R76, 0x7632, R113 ;  /* 0x000076324c717816 */ /* 0x000fc40000000071 */
[----:B------:R-:W-:Y:S02]  /*1b80*/  PRMT R110, R75, 0x7632, R110 ;  /* 0x000076324b6e7816 */ /* 0x000fe4000000006e */
[----:B------:R-:W-:Y:S02]  /*1b90*/  PRMT R111, R74, 0x7632, R111 ;  /* 0x000076324a6f7816 */ /* 0x000fe4000000006f */
[----:B------:R-:W-:Y:S02]  /*1ba0*/  PRMT R108, R73, 0x7632, R108 ;  /* 0x00007632496c7816 */ /* 0x000fe4000000006c */
[----:B------:R-:W-:Y:S02]  /*1bb0*/  PRMT R109, R72, 0x7632, R109 ;  /* 0x00007632486d7816 */ /* 0x000fe4000000006d */
[----:B------:R-:W-:Y:S02]  /*1bc0*/  PRMT R106, R71, 0x7632, R106 ;  /* 0x00007632476a7816 */ /* 0x000fe4000000006a */
[----:B---3--:R-:W-:-:S02]  /*1bd0*/  PRMT R107, R70, 0x7632, R107 ;  /* 0x00007632466b7816 */ /* 0x008fc4000000006b */
[----:B------:R-:W-:Y:S02]  /*1be0*/  PRMT R104, R69, 0x7632, R104 ;  /* 0x0000763245687816 */ /* 0x000fe40000000068 */
[----:B------:R-:W-:Y:S02]  /*1bf0*/  PRMT R105, R68, 0x7632, R105 ;  /* 0x0000763244697816 */ /* 0x000fe40000000069 */
[----:B------:R-:W-:Y:S02]  /*1c00*/  PRMT R102, R67, 0x7632, R102 ;  /* 0x0000763243667816 */ /* 0x000fe40000000066 */
[----:B------:R-:W-:Y:S02]  /*1c10*/  PRMT R103, R66, 0x7632, R103 ;  /* 0x0000763242677816 */ /* 0x000fe40000000067 */
[----:B------:R-:W-:Y:S02]  /*1c20*/  PRMT R100, R65, 0x7632, R100 ;  /* 0x0000763241647816 */ /* 0x000fe40000000064 */
[----:B------:R-:W-:-:S02]  /*1c30*/  PRMT R101, R64, 0x7632, R101 ;  /* 0x0000763240657816 */ /* 0x000fc40000000065 */
[----:B------:R-:W-:Y:S02]  /*1c40*/  PRMT R98, R19, 0x7632, R98 ;  /* 0x0000763213627816 */ /* 0x000fe40000000062 */
[----:B----4-:R-:W-:Y:S02]  /*1c50*/  PRMT R99, R4, 0x7632, R99 ;  /* 0x0000763204637816 */ /* 0x010fe40000000063 */
[----:B------:R-:W-:Y:S02]  /*1c60*/  PRMT R96, R5, 0x7632, R96 ;  /* 0x0000763205607816 */ /* 0x000fe40000000060 */
[----:B------:R-:W-:Y:S01]  /*1c70*/  PRMT R97, R6, 0x7632, R97 ;  /* 0x0000763206617816 */ /* 0x000fe20000000061 */
[----:B0-----:R-:W-:-:S05]  /*1c80*/  FFMA.FTZ R28, -R20, R20, R21 ;  /* 0x00000014141c7223 */ /* 0x001fca0000010115 */
[----:B------:R-:W-:-:S13]  /*1c90*/  FSETP.GTU.FTZ.AND P0, PT, R28, RZ, PT ;  /* 0x000000ff1c00720b */ /* 0x000fda0003f1c000 */
[----:B------:R-:W0:Y:S01]  /*1ca0*/  @P0 LDC R21, c[0x0][0x3c0] ;  /* 0x0000f000ff150b82 */ /* 0x000e220000000800 */
[----:B------:R-:W-:Y:S02]  /*1cb0*/  PRMT R94, R7, 0x7632, R94 ;  /* 0x00007632075e7816 */ /* 0x000fe4000000005e */
[----:B------:R-:W-:Y:S02]  /*1cc0*/  PRMT R95, R8, 0x7632, R95 ;  /* 0x00007632085f7816 */ /* 0x000fe4000000005f */
[----:B------:R-:W-:Y:S02]  /*1cd0*/  PRMT R92, R9, 0x7632, R92 ;  /* 0x00007632095c7816 */ /* 0x000fe4000000005c */
[----:B------:R-:W-:Y:S02]  /*1ce0*/  PRMT R90, R11, 0x7632, R90 ;  /* 0x000076320b5a7816 */ /* 0x000fe4000000005a */
[----:B------:R-:W-:Y:S02]  /*1cf0*/  PRMT R91, R12, 0x7632, R91 ;  /* 0x000076320c5b7816 */ /* 0x000fe4000000005b */
[----:B------:R-:W-:Y:S01]  /*1d00*/  PRMT R93, R10, 0x7632, R93 ;  /* 0x000076320a5d7816 */ /* 0x000fe2000000005d */
[----:B0-----:R-:W-:-:S04]  /*1d10*/  @P0 FADD.FTZ R21, R28, R21 ;  /* 0x000000151c150221 */ /* 0x001fc80000010000 */
[----:B------:R0:W3:Y:S01]  /*1d20*/  @P0 MUFU.RSQ R116, R21 ;  /* 0x0000001500740308 */ /* 0x0000e20000001400 */
[----:B------:R-:W-:Y:S02]  /*1d30*/  PRMT R88, R13, 0x7632, R88 ;  /* 0x000076320d587816 */ /* 0x000fe40000000058 */
[----:B------:R-:W-:Y:S02]  /*1d40*/  PRMT R89, R14, 0x7632, R89 ;  /* 0x000076320e597816 */ /* 0x000fe40000000059 */
[----:B--2---:R-:W-:Y:S02]  /*1d50*/  PRMT R86, R15, 0x7632, R86 ;  /* 0x000076320f567816 */ /* 0x004fe40000000056 */
[----:B------:R-:W-:Y:S02]  /*1d60*/  PRMT R87, R16, 0x7632, R87 ;  /* 0x0000763210577816 */ /* 0x000fe40000000057 */
[----:B0-----:R-:W-:Y:S02]  /*1d70*/  PRMT R21, R17, 0x7632, R21 ;  /* 0x0000763211157816 */ /* 0x001fe40000000015 */
[----:B------:R-:W-:Y:S01]  /*1d80*/  PRMT R85, R18, 0x7632, R85 ;  /* 0x0000763212557816 */ /* 0x000fe20000000055 */
[----:B-1-3--:R-:W-:Y:S06]  /*1d90*/  BRA.U UP0, `(.L_x_131) ;  /* 0x0000001100847547 */ /* 0x00afec000b800000 */
[----:B------:R-:W-:Y:S02]  /*1da0*/  SHF.L.U32 R29, R79, 0x10, RZ ;  /* 0x000000104f1d7819 */ /* 0x000fe400000006ff */
[----:B------:R-:W-:Y:S02]  /*1db0*/  SHF.L.U32 R33, R77, 0x10, RZ ;  /* 0x000000104d217819 */ /* 0x000fe400000006ff */
[----:B------:R-:W-:Y:S01]  /*1dc0*/  SHF.L.U32 R31, R114, 0x10, RZ ;  /* 0x00000010721f7819 */ /* 0x000fe200000006ff */
[----:B------:R-:W-:Y:S01]  /*1dd0*/  FADD.FTZ R29, -R20, R29 ;  /* 0x0000001d141d7221 */ /* 0x000fe20000010100 */
[----:B------:R-:W-:Y:S01]  /*1de0*/  SHF.L.U32 R27, R78, 0x10, RZ ;  /* 0x000000104e1b7819 */ /* 0x000fe200000006ff */
[C---:B------:R-:W-:Y:S01]  /*1df0*/  FADD.FTZ R37, -R20.reuse, R33 ;  /* 0x0000002114257221 */ /* 0x040fe20000010100 */
[----:B------:R-:W-:Y:S01]  /*1e00*/  SHF.L.U32 R26, R115, 0x10, RZ ;  /* 0x00000010731a7819 */ /* 0x000fe200000006ff */
[----:B------:R-:W-:Y:S01]  /*1e10*/  FADD.FTZ R31, -R20, R31 ;  /* 0x0000001f141f7221 */ /* 0x000fe20000010100 */
[----:B------:R-:W-:Y:S01]  /*1e20*/  FMUL.FTZ R28, R29, R116 ;  /* 0x000000741d1c7220 */ /* 0x000fe20000410000 */
[----:B-----5:R-:W-:Y:S01]  /*1e30*/  FMUL.FTZ R33, R24, R27 ;  /* 0x0000001b18217220 */ /* 0x020fe20000410000 */
[----:B------:R-:W-:Y:S01]  /*1e40*/  SHF.L.U32 R35, R76, 0x10, RZ ;  /* 0x000000104c237819 */ /* 0x000fe200000006ff */
[----:B------:R-:W-:Y:S01]  /*1e50*/  FMUL.FTZ R30, R25, R26 ;  /* 0x0000001a191e7220 */ /* 0x000fe20000410000 */
[----:B------:R-:W-:Y:S01]  /*1e60*/  FMUL.FTZ R31, R31, R116 ;  /* 0x000000741f1f7220 */ /* 0x000fe20000410000 */
[----:B------:R-:W-:Y:S01]  /*1e70*/  FADD.FTZ R29, RZ, R33 ;  /* 0x00000021ff1d7221 */ /* 0x000fe20000010000 */
[----:B------:R-:W-:Y:S01]  /*1e80*/  FFMA.FTZ R32, R28, R33, RZ ;  /* 0x000000211c207223 */ /* 0x000fe200000100ff */
[----:B------:R-:W-:Y:S01]  /*1e90*/  FFMA.FTZ R28, R27, R28, RZ ;  /* 0x0000001c1b1c7223 */ /* 0x000fe200000100ff */
[----:B------:R-:W-:Y:S01]  /*1ea0*/  FADD.FTZ R34, RZ, R27 ;  /* 0x0000001bff227221 */ /* 0x000fe20000010000 */
[----:B------:R-:W-:Y:S01]  /*1eb0*/  FADD.FTZ R29, R30, R29 ;  /* 0x0000001d1e1d7221 */ /* 0x000fe20000010000 */
[----:B------:R-:W-:Y:S01]  /*1ec0*/  FFMA.FTZ R32, R31, R30, R32 ;  /* 0x0000001e1f207223 */ /* 0x000fe20000010020 */
[----:B------:R-:W-:Y:S01]  /*1ed0*/  FMUL.FTZ R37, R37, R116 ;  /* 0x0000007425257220 */ /* 0x000fe20000410000 */
[----:B------:R-:W-:Y:S01]  /*1ee0*/  FMUL.FTZ R30, R24, R35 ;  /* 0x00000023181e7220 */ /* 0x000fe20000410000 */
[----:B------:R-:W-:Y:S01]  /*1ef0*/  SHF.L.U32 R27, R112, 0x10, RZ ;  /* 0x00000010701b7819 */ /* 0x000fe200000006ff */
[C---:B------:R-:W-:Y:S01]  /*1f00*/  FADD.FTZ R34, R35.reuse, R34 ;  /* 0x0000002223227221 */ /* 0x040fe20000010000 */
[----:B------:R-:W-:Y:S01]  /*1f10*/  FFMA.FTZ R35, R35, R37, R28 ;  /* 0x0000002523237223 */ /* 0x000fe2000001001c */
[----:B------:R-:W-:Y:S01]  /*1f20*/  FFMA.FTZ R32, R37, R30, R32 ;  /* 0x0000001e25207223 */ /* 0x000fe20000010020 */
[----:B------:R-:W-:Y:S01]  /*1f30*/  SHF.L.U32 R37, R75, 0x10, RZ ;  /* 0x000000104b257819 */ /* 0x000fe200000006ff */
[----:B------:R-:W-:Y:S01]  /*1f40*/  FADD.FTZ R27, -R20, R27 ;  /* 0x0000001b141b7221 */ /* 0x000fe20000010100 */
[----:B------:R-:W-:Y:S01]  /*1f50*/  FADD.FTZ R33, R29, R30 ;  /* 0x0000001e1d217221 */ /* 0x000fe20000010000 */
[----:B------:R-:W-:Y:S01]  /*1f60*/  SHF.L.U32 R28, R113, 0x10, RZ ;  /* 0x00000010711c7819 */ /* 0x000fe200000006ff */
[----:B------:R-:W-:Y:S01]  /*1f70*/  FFMA.FTZ R31, R26, R31, RZ ;  /* 0x0000001f1a1f7223 */ /* 0x000fe200000100ff */
[----:B------:R-:W-:Y:S01]  /*1f80*/  FADD.FTZ R29, RZ, R26 ;  /* 0x0000001aff1d7221 */ /* 0x000fe20000010000 */
[-C--:B------:R-:W-:Y:S01]  /*1f90*/  FMUL.FTZ R27, R27, R116.reuse ;  /* 0x000000741b1b7220 */ /* 0x080fe20000410000 */
[----:B------:R-:W-:Y:S01]  /*1fa0*/  FADD.FTZ R39, -R20, R37 ;  /* 0x0000002514277221 */ /* 0x000fe20000010100 */
[----:B------:R-:W-:Y:S01]  /*1fb0*/  SHF.L.U32 R30, R74, 0x10, RZ ;  /* 0x000000104a1e7819 */ /* 0x000fe200000006ff */
[----:B------:R-:W-:Y:S01]  /*1fc0*/  FADD.FTZ R29, R28, R29 ;  /* 0x0000001d1c1d7221 */ /* 0x000fe20000010000 */
[----:B------:R-:W-:Y:S01]  /*1fd0*/  SHF.L.U32 R37, R110, 0x10, RZ ;  /* 0x000000106e257819 */ /* 0x000fe200000006ff */
[----:B------:R-:W-:Y:S01]  /*1fe0*/  FFMA.FTZ R31, R28, R27, R31 ;  /* 0x0000001b1c1f7223 */ /* 0x000fe2000001001f */
[----:B------:R-:W-:Y:S01]  /*1ff0*/  FMUL.FTZ R39, R39, R116 ;  /* 0x0000007427277220 */ /* 0x000fe20000410000 */
[----:B------:R-:W-:Y:S01]  /*2000*/  FMUL.FTZ R28, R25, R28 ;  /* 0x0000001c191c7220 */ /* 0x000fe20000410000 */
[----:B------:R-:W-:Y:S01]  /*2010*/  FADD.FTZ R34, R34, R30 ;  /* 0x0000001e22227221 */ /* 0x000fe20000010000 */
[----:B------:R-:W-:Y:S01]  /*2020*/  FADD.FTZ R37, -R20, R37 ;  /* 0x0000002514257221 */ /* 0x000fe20000010100 */
[----:B------:R-:W-:Y:S01]  /*2030*/  FFMA.FTZ R35, R30, R39, R35 ;  /* 0x000000271e237223 */ /* 0x000fe20000010023 */
[----:B------:R-:W-:Y:S01]  /*2040*/  FFMA.FTZ R32, R27, R28, R32 ;  /* 0x0000001c1b207223 */ /* 0x000fe20000010020 */
[----:B------:R-:W-:Y:S01]  /*2050*/  FMUL.FTZ R30, R24, R30 ;  /* 0x0000001e181e7220 */ /* 0x000fe20000410000 */
[----:B------:R-:W-:Y:S01]  /*2060*/  SHF.L.U32 R27, R73, 0x10, RZ ;  /* 0x00000010491b7819 */ /* 0x000fe200000006ff */
[----:B------:R-:W-:Y:S01]  /*2070*/  FMUL.FTZ R37, R37, R116 ;  /* 0x0000007425257220 */ /* 0x000fe20000410000 */
[----:B------:R-:W-:Y:S01]  /*2080*/  SHF.L.U32 R26, R111, 0x10, RZ ;  /* 0x000000106f1a7819 */ /* 0x000fe200000006ff */
[----:B------:R-:W-:Y:S01]  /*2090*/  FADD.FTZ R33, R28, R33 ;  /* 0x000000211c217221 */ /* 0x000fe20000010000 */
[----:B------:R-:W-:Y:S01]  /*20a0*/  FFMA.FTZ R32, R39, R30, R32 ;  /* 0x0000001e27207223 */ /* 0x000fe20000010020 */
[----:B------:R-:W-:Y:S01]  /*20b0*/  SHF.L.U32 R39, R108, 0x10, RZ ;  /* 0x000000106c277819 */ /* 0x000fe200000006ff */
[----:B------:R-:W-:Y:S01]  /*20c0*/  FADD.FTZ R27, -R20, R27 ;  /* 0x0000001b141b7221 */ /* 0x000fe20000010100 */
[----:B------:R-:W-:Y:S01]  /*20d0*/  FMUL.FTZ R28, R25, R26 ;  /* 0x0000001a191c7220 */ /* 0x000fe20000410000 */
[----:B------:R-:W-:Y:S01]  /*20e0*/  FADD.FTZ R29, R29, R26 ;  /* 0x0000001a1d1d7221 */ /* 0x000fe20000010000 */
[----:B------:R-:W-:Y:S01]  /*20f0*/  FFMA.FTZ R31, R26, R37, R31 ;  /* 0x000000251a1f7223 */ /* 0x000fe2000001001f */
[----:B------:R-:W-:Y:S01]  /*2100*/  FADD.FTZ R33, R33, R30 ;  /* 0x0000001e21217221 */ /* 0x000fe20000010000 */
[----:B------:R-:W-:Y:S01]  /*2110*/  SHF.L.U32 R26, R72, 0x10, RZ ;  /* 0x00000010481a7819 */ /* 0x000fe200000006ff */
[----:B------:R-:W-:Y:S01]  /*2120*/  FMUL.FTZ R27, R27, R116 ;  /* 0x000000741b1b7220 */ /* 0x000fe20000410000 */
[----:B------:R-:W-:Y:S01]  /*2130*/  FADD.FTZ R39, -R20, R39 ;  /* 0x0000002714277221 */ /* 0x000fe20000010100 */
[----:B------:R-:W-:Y:S01]  /*2140*/  FADD.FTZ R33, R28, R33 ;  /* 0x000000211c217221 */ /* 0x000fe20000010000 */
[----:B------:R-:W-:Y:S01]  /*2150*/  FFMA.FTZ R32, R37, R28, R32 ;  /* 0x0000001c25207223 */ /* 0x000fe20000010020 */
        /* <DEDUP_REMOVED lines=12> */
[----:B------:R-:W-:Y:S01]  /*2220*/  FADD.FTZ R33, R33, R26 ;  /* 0x0000001a21217221 */ /* 0x000fe20000010000 */
[----:B------:R-:W-:Y:S01]  /*2230*/  SHF.L.U32 R26, R70, 0x10, RZ ;  /* 0x00000010461a7819 */ /* 0x000fe200000006ff */
[----:B------:R-:W-:Y:S01]  /*2240*/  FMUL.FTZ R37, R37, R116 ;  /* 0x0000007425257220 */ /* 0x000fe20000410000 */
[----:B------:R-:W-:Y:S01]  /*2250*/  FFMA.FTZ R32, R39, R28, R32 ;  /* 0x0000001c27207223 */ /* 0x000fe20000010020 */
[----:B------:R-:W-:Y:S01]  /*2260*/  SHF.L.U32 R39, R69, 0x10, RZ ;  /* 0x0000001045277819 */ /* 0x000fe200000006ff */
[----:B------:R-:W-:Y:S01]  /*2270*/  FADD.FTZ R27, -R20, R27 ;  /* 0x0000001b141b7221 */ /* 0x000fe20000010100 */
[----:B------:R-:W-:Y:S01]  /*2280*/  FADD.FTZ R33, R28, R33 ;  /* 0x000000211c217221 */ /* 0x000fe20000010000 */
[----:B------:R-:W-:Y:S01]  /*2290*/  FMUL.FTZ R28, R24, R26 ;  /* 0x0000001a181c7220 */ /* 0x000fe20000410000 */
[----:B------:R-:W-:Y:S01]  /*22a0*/  FADD.FTZ R34, R34, R26 ;  /* 0x0000001a22227221 */ /* 0x000fe20000010000 */
[----:B------:R-:W-:Y:S01]  /*22b0*/  FFMA.FTZ R35, R26, R37, R35 ;  /* 0x000000251a237223 */ /* 0x000fe20000010023 */
        /* <DEDUP_REMOVED lines=97> */
[----:B------:R-:W-:Y:S01]  /*28d0*/  FADD.FTZ R33, R33, R26 ;  /* 0x0000001a21217221 */ /* 0x000fe20000010000 */
[----:B------:R-:W-:Y:S01]  /*28e0*/  SHF.L.U32 R27, R94, 0x10, RZ ;  /* 0x000000105e1b7819 */ /* 0x000fe200000006ff */
[----:B------:R-:W-:Y:S01]  /*28f0*/  FMUL.FTZ R37, R37, R116 ;  /* 0x0000007425257220 */ /* 0x000fe20000410000 */
[----:B------:R-:W-:Y:S01]  /*2900*/  SHF.L.U32 R26, R8, 0x10, RZ ;  /* 0x00000010081a7819 */ /* 0x000fe200000006ff */
[----:B------:R-:W-:Y:S01]  /*2910*/  FFMA.FTZ R32, R39, R28, R32 ;  /* 0x0000001c27207223 */ /* 0x000fe20000010020 */
[----:B------:R-:W-:Y:S01]  /*2920*/  FADD.FTZ R33, R28, R33 ;  /* 0x000000211c217221 */ /* 0x000fe20000010000 */
[----:B------:R-:W-:Y:S01]  /*2930*/  SHF.L.U32 R39, R9, 0x10, RZ ;  /* 0x0000001009277819 */ /* 0x000fe200000006ff */
[----:B------:R-:W-:Y:S01]  /*2940*/  FADD.FTZ R27, -R20, R27 ;  /* 0x0000001b141b7221 */ /* 0x000fe20000010100 */
[----:B------:R-:W-:Y:S01]  /*2950*/  FMUL.FTZ R28, R24, R26 ;  /* 0x0000001a181c7220 */ /* 0x000fe20000410000 */
[----:B------:R-:W-:Y:S01]  /*2960*/  FADD.FTZ R34, R34, R26 ;  /* 0x0000001a22227221 */ /* 0x000fe20000010000 */
[----:B------:R-:W-:Y:S01]  /*2970*/  FFMA.FTZ R35, R26, R37, R35 ;  /* 0x000000251a237223 */ /* 0x000fe20000010023 */
[----:B------:R-:W-:Y:S01]  /*2980*/  SHF.L.U32 R26, R95, 0x10, RZ ;  /* 0x000000105f1a7819 */ /* 0x000fe200000006ff */
[----:B------:R-:W-:Y:S01]  /*2990*/  FMUL.FTZ R27, R27, R116 ;  /* 0x000000741b1b7220 */ /* 0x000fe20000410000 */
[----:B------:R-:W-:Y:S01]  /*29a0*/  FFMA.FTZ R32, R37, R28, R32 ;  /* 0x0000001c25207223 */ /* 0x000fe20000010020 */
[----:B------:R-:W-:Y:S01]  /*29b0*/  FADD.FTZ R39, -R20, R39 ;  /* 0x0000002714277221 */ /* 0x000fe20000010100 */
[----:B------:R-:W-:Y:S01]  /*29c0*/  SHF.L.U32 R37, R92, 0x10, RZ ;  /* 0x000000105c257819 */ /* 0x000fe200000006ff */
[----:B------:R-:W-:Y:S01]  /*29d0*/  FADD.FTZ R33, R33, R28 ;  /* 0x0000001c21217221 */ /* 0x000fe20000010000 */
[----:B------:R-:W-:Y:S01]  /*29e0*/  SHF.L.U32 R28, R10, 0x10, RZ ;  /* 0x000000100a1c7819 */ /* 0x000fe200000006ff */
[----:B------:R-:W-:Y:S01]  /*29f0*/  FADD.FTZ R29, R29, R26 ;  /* 0x0000001a1d1d7221 */ /* 0x000fe20000010000 */
[----:B------:R-:W-:Y:S01]  /*2a00*/  FFMA.FTZ R31, R26, R27, R31 ;  /* 0x0000001b1a1f7223 */ /* 0x000fe2000001001f */
[----:B------:R-:W-:Y:S01]  /*2a10*/  FMUL.FTZ R39, R39, R116 ;  /* 0x0000007427277220 */ /* 0x000fe20000410000 */
[----:B------:R-:W-:Y:S01]  /*2a20*/  FMUL.FTZ R26, R25, R26 ;  /* 0x0000001a191a7220 */ /* 0x000fe20000410000 */
[----:B------:R-:W-:Y:S01]  /*2a30*/  FADD.FTZ R37, -R20, R37 ;  /* 0x0000002514257221 */ /* 0x000fe20000010100 */
[----:B------:R-:W-:Y:S01]  /*2a40*/  FADD.FTZ R34, R34, R28 ;  /* 0x0000001c22227221 */ /* 0x000fe20000010000 */
[----:B------:R-:W-:Y:S01]  /*2a50*/  FFMA.FTZ R35, R28, R39, R35 ;  /* 0x000000271c237223 */ /* 0x000fe20000010023 */
[----:B------:R-:W-:Y:S01]  /*2a60*/  FADD.FTZ R33, R26, R33 ;  /* 0x000000211a217221 */ /* 0x000fe20000010000 */
[----:B------:R-:W-:Y:S01]  /*2a70*/  FFMA.FTZ R32, R27, R26, R32 ;  /* 0x0000001a1b207223 */ /* 0x000fe20000010020 */
[----:B------:R-:W-:Y:S01]  /*2a80*/  FMUL.FTZ R28, R24, R28 ;  /* 0x0000001c181c7220 */ /* 0x000fe20000410000 */
[----:B------:R-:W-:Y:S01]  /*2a90*/  SHF.L.U32 R26, R93, 0x10, RZ ;  /* 0x000000105d1a7819 */ /* 0x000fe200000006ff */
[----:B------:R-:W-:Y:S01]  /*2aa0*/  FMUL.FTZ R37, R37, R116 ;  /* 0x0000007425257220 */ /* 0x000fe20000410000 */
[----:B------:R-:W-:Y:S01]  /*2ab0*/  SHF.L.U32 R60, R18, 0x10, RZ ;  /* 0x00000010123c7819 */ /* 0x000fe200000006ff */
[----:B------:R-:W-:Y:S01]  /*2ac0*/  FFMA.FTZ R32, R39, R28, R32 ;  /* 0x0000001c27207223 */ /* 0x000fe20000010020 */
[----:B------:R-:W-:Y:S01]  /*2ad0*/  SHF.L.U32 R39, R11, 0x10, RZ ;  /* 0x000000100b277819 */ /* 0x000fe200000006ff */
[----:B------:R-:W-:Y:S01]  /*2ae0*/  FFMA.FTZ R27, R26, R37, R31 ;  /* 0x000000251a1b7223 */ /* 0x000fe2000001001f */
[----:B------:R-:W-:Y:S01]  /*2af0*/  SHF.L.U32 R31, R90, 0x10, RZ ;  /* 0x000000105a1f7819 */ /* 0x000fe200000006ff */
[----:B------:R-:W-:Y:S01]  /*2b00*/  FADD.FTZ R33, R33, R28 ;  /* 0x0000001c21217221 */ /* 0x000fe20000010000 */
[----:B------:R-:W-:Y:S01]  /*2b10*/  FMUL.FTZ R28, R25, R26 ;  /* 0x0000001a191c7220 */ /* 0x000fe20000410000 */
[----:B------:R-:W-:Y:S01]  /*2b20*/  FADD.FTZ R29, R29, R26 ;  /* 0x0000001a1d1d7221 */ /* 0x000fe20000010000 */
[----:B------:R-:W-:Y:S01]  /*2b30*/  SHF.L.U32 R26, R12, 0x10, RZ ;  /* 0x000000100c1a7819 */ /* 0x000fe200000006ff */
[C---:B------:R-:W-:Y:S01]  /*2b40*/  FADD.FTZ R39, -R20.reuse, R39 ;  /* 0x0000002714277221 */ /* 0x040fe20000010100 */
[----:B------:R-:W-:Y:S01]  /*2b50*/  FADD.FTZ R31, -R20, R31 ;  /* 0x0000001f141f7221 */ /* 0x000fe20000010100 */
[----:B------:R-:W-:Y:S01]  /*2b60*/  FADD.FTZ R33, R28, R33 ;  /* 0x000000211c217221 */ /* 0x000fe20000010000 */
[----:B------:R-:W-:Y:S01]  /*2b70*/  FFMA.FTZ R32, R37, R28, R32 ;  /* 0x0000001c25207223 */ /* 0x000fe20000010020 */
[----:B------:R-:W-:Y:S01]  /*2b80*/  SHF.L.U32 R28, R91, 0x10, RZ ;  /* 0x000000105b1c7819 */ /* 0x000fe200000006ff */
[----:B------:R-:W-:Y:S01]  /*2b90*/  FMUL.FTZ R39, R39, R116 ;  /* 0x0000007427277220 */ /* 0x000fe20000410000 */
[----:B------:R-:W-:Y:S01]  /*2ba0*/  FMUL.FTZ R30, R24, R26 ;  /* 0x0000001a181e7220 */ /* 0x000fe20000410000 */
[----:B------:R-:W-:Y:S01]  /*2bb0*/  SHF.L.U32 R37, R13, 0x10, RZ ;  /* 0x000000100d257819 */ /* 0x000fe200000006ff */
[----:B------:R-:W-:Y:S01]  /*2bc0*/  FMUL.FTZ R31, R31, R116 ;  /* 0x000000741f1f7220 */ /* 0x000fe20000410000 */
[----:B------:R-:W-:Y:S01]  /*2bd0*/  FADD.FTZ R34, R34, R26 ;  /* 0x0000001a22227221 */ /* 0x000fe20000010000 */
[----:B------:R-:W-:Y:S01]  /*2be0*/  FFMA.FTZ R35, R26, R39, R35 ;  /* 0x000000271a237223 */ /* 0x000fe20000010023 */
[----:B------:R-:W-:Y:S01]  /*2bf0*/  FADD.FTZ R33, R33, R30 ;  /* 0x0000001e21217221 */ /* 0x000fe20000010000 */
[----:B------:R-:W-:Y:S01]  /*2c00*/  FFMA.FTZ R32, R39, R30, R32 ;  /* 0x0000001e27207223 */ /* 0x000fe20000010020 */
[----:B------:R-:W-:Y:S01]  /*2c10*/  FADD.FTZ R26, R29, R28 ;  /* 0x0000001c1d1a7221 */ /* 0x000fe20000010000 */
[----:B------:R-:W-:Y:S01]  /*2c20*/  FFMA.FTZ R27, R28, R31, R27 ;  /* 0x0000001f1c1b7223 */ /* 0x000fe2000001001b */
[----:B------:R-:W-:Y:S01]  /*2c30*/  SHF.L.U32 R30, R14, 0x10, RZ ;  /* 0x000000100e1e7819 */ /* 0x000fe200000006ff */
[----:B------:R-:W-:Y:S01]  /*2c40*/  FMUL.FTZ R28, R25, R28 ;  /* 0x0000001c191c7220 */ /* 0x000fe20000410000 */
[----:B------:R-:W-:Y:S01]  /*2c50*/  FADD.FTZ R37, -R20, R37 ;  /* 0x0000002514257221 */ /* 0x000fe20000010100 */
[----:B------:R-:W-:-:S02]  /*2c60*/  SHF.L.U32 R29, R88, 0x10, RZ ;  /* 0x00000010581d7819 */ /* 0x000fc400000006ff */
[----:B------:R-:W-:Y:S01]  /*2c70*/  FADD.FTZ R33, R28, R33 ;  /* 0x000000211c217221 */ /* 0x000fe20000010000 */
[----:B------:R-:W-:Y:S01]  /*2c80*/  FFMA.FTZ R32, R31, R28, R32 ;  /* 0x0000001c1f207223 */ /* 0x000fe20000010020 */
[----:B------:R-:W-:Y:S01]  /*2c90*/  FMUL.FTZ R37, R37, R116 ;  /* 0x0000007425257220 */ /* 0x000fe20000410000 */
[----:B------:R-:W-:Y:S01]  /*2ca0*/  FMUL.FTZ R36, R24, R30 ;  /* 0x0000001e18247220 */ /* 0x000fe20000410000 */
[----:B------:R-:W-:Y:S01]  /*2cb0*/  SHF.L.U32 R28, R89, 0x10, RZ ;  /* 0x00000010591c7819 */ /* 0x000fe200000006ff */
[----:B------:R-:W-:Y:S01]  /*2cc0*/  FADD.FTZ R29, -R20, R29 ;  /* 0x0000001d141d7221 */ /* 0x000fe20000010100 */
[----:B------:R-:W-:Y:S01]  /*2cd0*/  SHF.L.U32 R31, R15, 0x10, RZ ;  /* 0x000000100f1f7819 */ /* 0x000fe200000006ff */
[----:B------:R-:W-:Y:S01]  /*2ce0*/  FADD.FTZ R33, R33, R36 ;  /* 0x0000002421217221 */ /* 0x000fe20000010000 */
[----:B------:R-:W-:Y:S01]  /*2cf0*/  FFMA.FTZ R32, R37, R36, R32 ;  /* 0x0000002425207223 */ /* 0x000fe20000010020 */
[----:B------:R-:W-:Y:S01]  /*2d00*/  FADD.FTZ R34, R34, R30 ;  /* 0x0000001e22227221 */ /* 0x000fe20000010000 */
[----:B------:R-:W-:Y:S01]  /*2d10*/  FFMA.FTZ R35, R30, R37, R35 ;  /* 0x000000251e237223 */ /* 0x000fe20000010023 */
[----:B------:R-:W-:Y:S01]  /*2d20*/  SHF.L.U32 R36, R16, 0x10, RZ ;  /* 0x0000001010247819 */ /* 0x000fe200000006ff */
[----:B------:R-:W-:Y:S01]  /*2d30*/  FMUL.FTZ R30, R25, R28 ;  /* 0x0000001c191e7220 */ /* 0x000fe20000410000 */
[----:B------:R-:W-:Y:S01]  /*2d40*/  FMUL.FTZ R29, R29, R116 ;  /* 0x000000741d1d7220 */ /* 0x000fe20000410000 */
[----:B------:R-:W-:Y:S01]  /*2d50*/  SHF.L.U32 R37, R86, 0x10, RZ ;  /* 0x0000001056257819 */ /* 0x000fe200000006ff */
[----:B------:R-:W-:Y:S01]  /*2d60*/  FADD.FTZ R31, -R20, R31 ;  /* 0x0000001f141f7221 */ /* 0x000fe20000010100 */
        /* <DEDUP_REMOVED lines=9> */
[----:B------:R-:W-:Y:S01]  /*2e00*/  FMUL.FTZ R32, R25, R30 ;  /* 0x0000001e19207220 */ /* 0x000fe20000410000 */
[----:B------:R-:W-:Y:S01]  /*2e10*/  FMUL.FTZ R37, R37, R116 ;  /* 0x0000007425257220 */ /* 0x000fe20000410000 */
[----:B------:R-:W-:Y:S01]  /*2e20*/  FFMA.FTZ R27, R28, R29, R27 ;  /* 0x0000001d1c1b7223 */ /* 0x000fe2000001001b */
[----:B------:R-:W-:Y:S01]  /*2e30*/  FADD.FTZ R39, -R20, R39 ;  /* 0x0000002714277221 */ /* 0x000fe20000010100 */
[----:B------:R-:W-:Y:S01]  /*2e40*/  SHF.L.U32 R29, R21, 0x10, RZ ;  /* 0x00000010151d7819 */ /* 0x000fe200000006ff */
[----:B------:R-:W-:Y:S01]  /*2e50*/  FADD.FTZ R26, R26, R28 ;  /* 0x0000001c1a1a7221 */ /* 0x000fe20000010000 */
[----:B------:R-:W-:Y:S01]  /*2e60*/  FADD.FTZ R33, R32, R33 ;  /* 0x0000002120217221 */ /* 0x000fe20000010000 */
[----:B------:R-:W-:Y:S01]  /*2e70*/  FFMA.FTZ R38, R37, R32, R38 ;  /* 0x0000002025267223 */ /* 0x000fe20000010026 */
[----:B------:R-:W-:Y:S01]  /*2e80*/  SHF.L.U32 R28, R85, 0x10, RZ ;  /* 0x00000010551c7819 */ /* 0x000fe200000006ff */
[----:B------:R-:W-:Y:S01]  /*2e90*/  FMUL.FTZ R32, R24, R60 ;  /* 0x0000003c18207220 */ /* 0x000fe20000410000 */
[----:B------:R-:W-:Y:S01]  /*2ea0*/  FMUL.FTZ R39, R39, R116 ;  /* 0x0000007427277220 */ /* 0x000fe20000410000 */
[----:B------:R-:W-:Y:S01]  /*2eb0*/  FADD.FTZ R29, -R20, R29 ;  /* 0x0000001d141d7221 */ /* 0x000fe20000010100 */
[----:B------:R-:W-:Y:S01]  /*2ec0*/  FADD.FTZ R34, R34, R36 ;  /* 0x0000002422227221 */ /* 0x000fe20000010000 */
[----:B------:R-:W-:Y:S01]  /*2ed0*/  FADD.FTZ R33, R33, R32 ;  /* 0x0000002021217221 */ /* 0x000fe20000010000 */
[----:B------:R-:W-:Y:S01]  /*2ee0*/  FFMA.FTZ R38, R39, R32, R38 ;  /* 0x0000002027267223 */ /* 0x000fe20000010026 */
[----:B------:R-:W-:Y:S01]  /*2ef0*/  FMUL.FTZ R32, R25, R28 ;  /* 0x0000001c19207220 */ /* 0x000fe20000410000 */
[----:B------:R-:W-:Y:S01]  /*2f00*/  FFMA.FTZ R35, R36, R31, R35 ;  /* 0x0000001f24237223 */ /* 0x000fe20000010023 */
[----:B------:R-:W-:Y:S01]  /*2f10*/  FMUL.FTZ R29, R29, R116 ;  /* 0x000000741d1d7220 */ /* 0x000fe20000410000 */
[----:B------:R-:W-:Y:S01]  /*2f20*/  FADD.FTZ R26, R26, R30 ;  /* 0x0000001e1a1a7221 */ /* 0x000fe20000010000 */
[----:B------:R-:W-:Y:S01]  /*2f30*/  FFMA.FTZ R27, R30, R37, R27 ;  /* 0x000000251e1b7223 */ /* 0x000fe2000001001b */
[----:B------:R-:W-:Y:S01]  /*2f40*/  FADD.FTZ R33, R32, R33 ;  /* 0x0000002120217221 */ /* 0x000fe20000010000 */
[----:B------:R-:W-:Y:S01]  /*2f50*/  FADD.FTZ R62, R34, R60 ;  /* 0x0000003c223e7221 */ /* 0x000fe20000010000 */
[----:B------:R-:W-:Y:S01]  /*2f60*/  FFMA.FTZ R32, R29, R32, R38 ;  /* 0x000000201d207223 */ /* 0x000fe20000010026 */
[----:B------:R-:W-:Y:S01]  /*2f70*/  FFMA.FTZ R60, R60, R39, R35 ;  /* 0x000000273c3c7223 */ /* 0x000fe20000010023 */
[----:B------:R-:W-:Y:S01]  /*2f80*/  FADD.FTZ R63, R26, R28 ;  /* 0x0000001c1a3f7221 */ /* 0x000fe20000010000 */
[----:B------:R-:W-:Y:S01]  /*2f90*/  FFMA.FTZ R61, R28, R29, R27 ;  /* 0x0000001d1c3d7223 */ /* 0x000fe2000001001b */
[----:B------:R-:W-:Y:S06]  /*2fa0*/  BRA `(.L_x_132) ;  /* 0x0000002400007947 */ /* 0x000fec0003800000 */
.L_x_131:
[----:B------:R-:W-:Y:S02]  /*2fb0*/  SHF.L.U32 R27, R79, 0x10, RZ ;  /* 0x000000104f1b7819 */ /* 0x000fe400000006ff */
[----:B------:R-:W-:Y:S02]  /*2fc0*/  SHF.L.U32 R29, R114, 0x10, RZ ;  /* 0x00000010721d7819 */ /* 0x000fe400000006ff */
[----:B------:R-:W-:Y:S01]  /*2fd0*/  SHF.L.U32 R31, R77, 0x10, RZ ;  /* 0x000000104d1f7819 */ /* 0x000fe200000006ff */
[C---:B------:R-:W-:Y:S01]  /*2fe0*/  FADD.FTZ R27, -R20.reuse, R27 ;  /* 0x0000001b141b7221 */ /* 0x040fe20000010100 */
[----:B------:R-:W-:Y:S01]  /*2ff0*/  SHF.L.U32 R35, R75, 0x10, RZ ;  /* 0x000000104b237819 */ /* 0x000fe200000006ff */
[----:B------:R-:W-:Y:S01]  /*3000*/  FADD.FTZ R29, -R20, R29 ;  /* 0x0000001d141d7221 */ /* 0x000fe20000010100 */
[----:B------:R-:W-:Y:S01]  /*3010*/  SHF.L.U32 R37, R110, 0x10, RZ ;  /* 0x000000106e257819 */ /* 0x000fe200000006ff */
[-C--:B------:R-:W-:Y:S01]  /*3020*/  FMUL.FTZ R27, R27, R116.reuse ;  /* 0x000000741b1b7220 */ /* 0x080fe20000410000 */
[----:B------:R-:W-:Y:S01]  /*3030*/  FADD.FTZ R59, -R20, R31 ;  /* 0x0000001f143b7221 */ /* 0x000fe20000010100 */
[-C--:B------:R-:W-:Y:S01]  /*3040*/  FMUL.FTZ R26, R29, R116.reuse ;  /* 0x000000741d1a7220 */ /* 0x080fe20000410000 */
[----:B------:R-:W-:Y:S01]  /*3050*/  SHF.L.U32 R31, R112, 0x10, RZ ;  /* 0x00000010701f7819 */ /* 0x000fe200000006ff */
[--C-:B-----5:R-:W-:Y:S01]  /*3060*/  FFMA.FTZ R33, R24, R27, R22.reuse ;  /* 0x0000001b18217223 */ /* 0x120fe20000010016 */
[----:B------:R-:W-:Y:S01]  /*3070*/  FMUL.FTZ R59, R59, R116 ;  /* 0x000000743b3b7220 */ /* 0x000fe20000410000 */
[----:B------:R-:W-:Y:S01]  /*3080*/  FFMA.FTZ R44, R25, R26, R23 ;  /* 0x0000001a192c7223 */ /* 0x000fe20000010017 */
[C---:B------:R-:W-:Y:S01]  /*3090*/  FADD.FTZ R57, -R20.reuse, R35 ;  /* 0x0000002314397221 */ /* 0x040fe20000010100 */
[----:B------:R-:W-:Y:S01]  /*30a0*/  FMUL.FTZ R28, R33, -1.4426950216293334961 ;  /* 0xbfb8aa3b211c7820 */ /* 0x000fe20000410000 */
[----:B------:R-:W-:Y:S01]  /*30b0*/  FADD.FTZ R31, -R20, R31 ;  /* 0x0000001f141f7221 */ /* 0x000fe20000010100 */
[--C-:B------:R-:W-:Y:S01]  /*30c0*/  FFMA.FTZ R46, R24, R59, R22.reuse ;  /* 0x0000003b182e7223 */ /* 0x100fe20000010016 */
[----:B------:R-:W-:Y:S01]  /*30d0*/  FMUL.FTZ R29, R44, -1.4426950216293334961 ;  /* 0xbfb8aa3b2c1d7820 */ /* 0x000fe20000410000 */
[----:B------:R0:W1:Y:S01]  /*30e0*/  MUFU.EX2 R30, R28 ;  /* 0x0000001c001e7308 */ /* 0x0000620000000800 */
[-C--:B------:R-:W-:Y:S01]  /*30f0*/  FMUL.FTZ R52, R31, R116.reuse ;  /* 0x000000741f347220 */ /* 0x080fe20000410000 */
[----:B------:R-:W-:Y:S01]  /*3100*/  FMUL.FTZ R31, R46, -1.4426950216293334961 ;  /* 0xbfb8aa3b2e1f7820 */ /* 0x000fe20000410000 */
[----:B------:R-:W-:Y:S01]  /*3110*/  FMUL.FTZ R57, R57, R116 ;  /* 0x0000007439397220 */ /* 0x000fe20000410000 */
[----:B------:R-:W-:Y:S01]  /*3120*/  SHF.L.U32 R39, R73, 0x10, RZ ;  /* 0x0000001049277819 */ /* 0x000fe200000006ff */
[----:B------:R-:W-:Y:S01]  /*3130*/  FFMA.FTZ R42, R25, R52, R23 ;  /* 0x00000034192a7223 */ /* 0x000fe20000010017 */
[----:B------:R-:W-:Y:S01]  /*3140*/  FADD.FTZ R37, -R20, R37 ;  /* 0x0000002514257221 */ /* 0x000fe20000010100 */
[--C-:B------:R-:W-:Y:S01]  /*3150*/  FFMA.FTZ R41, R24, R57, R22.reuse ;  /* 0x0000003918297223 */ /* 0x100fe20000010016 */
[----:B------:R2:W3:Y:S01]  /*3160*/  MUFU.EX2 R34, R29 ;  /* 0x0000001d00227308 */ /* 0x0004e20000000800 */
[----:B0-----:R-:W-:Y:S01]  /*3170*/  FMUL.FTZ R28, R42, -1.4426950216293334961 ;  /* 0xbfb8aa3b2a1c7820 */ /* 0x001fe20000410000 */
[----:B------:R-:W-:Y:S01]  /*3180*/  FADD.FTZ R39, -R20, R39 ;  /* 0x0000002714277221 */ /* 0x000fe20000010100 */
[-C--:B------:R-:W-:Y:S01]  /*3190*/  FMUL.FTZ R50, R37, R116.reuse ;  /* 0x0000007425327220 */ /* 0x080fe20000410000 */
[----:B------:R-:W-:Y:S01]  /*31a0*/  FMUL.FTZ R37, R41, -1.4426950216293334961 ;  /* 0xbfb8aa3b29257820 */ /* 0x000fe20000410000 */
[----:B------:R-:W-:Y:S01]  /*31b0*/  SHF.L.U32 R40, R113, 0x10, RZ ;  /* 0x0000001071287819 */ /* 0x000fe200000006ff */
[----:B------:R-:W-:Y:S01]  /*31c0*/  FMUL.FTZ R53, R39, R116 ;  /* 0x0000007427357220 */ /* 0x000fe20000410000 */
[----:B------:R-:W-:Y:S01]  /*31d0*/  FFMA.FTZ R55, R25, R50, R23 ;  /* 0x0000003219377223 */ /* 0x000fe20000010017 */
[----:B------:R-:W0:Y:S01]  /*31e0*/  MUFU.EX2 R35, R31 ;  /* 0x0000001f00237308 */ /* 0x000e220000000800 */
[----:B-1----:R-:W-:Y:S01]  /*31f0*/  FADD.FTZ R32, R30, 1 ;  /* 0x3f8000001e207421 */ /* 0x002fe20000010000 */
[----:B------:R-:W-:Y:S01]  /*3200*/  SHF.L.U32 R39, R108, 0x10, RZ ;  /* 0x000000106c277819 */ /* 0x000fe200000006ff */
[----:B------:R-:W-:Y:S01]  /*3210*/  FFMA.FTZ R60, R24, R53, R22 ;  /* 0x00000035183c7223 */ /* 0x000fe20000010016 */
[----:B--2---:R-:W-:Y:S01]  /*3220*/  FMUL.FTZ R29, R55, -1.4426950216293334961 ;  /* 0xbfb8aa3b371d7820 */ /* 0x004fe20000410000 */
[----:B------:R-:W-:-:S02]  /*3230*/  SHF.L.U32 R51, R115, 0x10, RZ ;  /* 0x0000001073337819 */ /* 0x000fc400000006ff */
[----:B------:R-:W-:Y:S01]  /*3240*/  FMUL.FTZ R38, R60, -1.4426950216293334961 ;  /* 0xbfb8aa3b3c267820 */ /* 0x000fe20000410000 */
[----:B------:R-:W1:Y:S01]  /*3250*/  MUFU.EX2 R36, R28 ;  /* 0x0000001c00247308 */ /* 0x000e620000000800 */
[----:B---3--:R-:W-:Y:S01]  /*3260*/  FADD.FTZ R34, R34, 1 ;  /* 0x3f80000022227421 */ /* 0x008fe20000010000 */
[----:B------:R-:W-:Y:S01]  /*3270*/  FADD.FTZ R39, -R20, R39 ;  /* 0x0000002714277221 */ /* 0x000fe20000010100 */
[----:B------:R-:W-:Y:S02]  /*3280*/  SHF.L.U32 R45, R69, 0x10, RZ ;  /* 0x00000010452d7819 */ /* 0x000fe400000006ff */
[----:B------:R-:W-:Y:S01]  /*3290*/  SHF.L.U32 R47, R104, 0x10, RZ ;  /* 0x00000010682f7819 */ /* 0x000fe200000006ff */
[----:B------:R-:W-:Y:S01]  /*32a0*/  FMUL.FTZ R62, R39, R116 ;  /* 0x00000074273e7220 */ /* 0x000fe20000410000 */
[----:B------:R-:W-:Y:S01]  /*32b0*/  SHF.L.U32 R39, R78, 0x10, RZ ;  /* 0x000000104e277819 */ /* 0x000fe200000006ff */
[----:B------:R-:W2:Y:S01]  /*32c0*/  MUFU.RCP R32, R32 ;  /* 0x0000002000207308 */ /* 0x000ea20000001000 */
[----:B0-----:R-:W-:Y:S01]  /*32d0*/  FADD.FTZ R35, R35, 1 ;  /* 0x3f80000023237421 */ /* 0x001fe20000010000 */
[----:B------:R-:W-:Y:S01]  /*32e0*/  FFMA.FTZ R30, R25, R62, R23 ;  /* 0x0000003e191e7223 */ /* 0x000fe20000010017 */
[----:B------:R-:W-:Y:S01]  /*32f0*/  FADD.FTZ R47, -R20, R47 ;  /* 0x0000002f142f7221 */ /* 0x000fe20000010100 */
[----:B------:R-:W-:-:S02]  /*3300*/  SHF.L.U32 R56, R70, 0x10, RZ ;  /* 0x0000001046387819 */ /* 0x000fc400000006ff */
[----:B------:R-:W-:Y:S02]  /*3310*/  SHF.L.U32 R124, R101, 0x10, RZ ;  /* 0x00000010657c7819 */ /* 0x000fe400000006ff */
[----:B------:R1:W0:Y:S08]  /*3320*/  MUFU.EX2 R31, R37 ;  /* 0x00000025001f7308 */ /* 0x0002300000000800 */
[----:B------:R-:W3:Y:S01]  /*3330*/  MUFU.RCP R34, R34 ;  /* 0x0000002200227308 */ /* 0x000ee20000001000 */
[----:B-1----:R-:W-:Y:S01]  /*3340*/  FADD.FTZ R37, R36, 1 ;  /* 0x3f80000024257421 */ /* 0x002fe20000010000 */
[----:B--2---:R-:W-:Y:S01]  /*3350*/  FADD.FTZ R36, -R32, 1 ;  /* 0x3f80000020247421 */ /* 0x004fe20000010100 */
[----:B------:R-:W-:Y:S01]  /*3360*/  FMUL.FTZ R84, R39, R32 ;  /* 0x0000002027547220 */ /* 0x000fe20000410000 */
[----:B------:R-:W-:-:S02]  /*3370*/  SHF.L.U32 R39, R74, 0x10, RZ ;  /* 0x000000104a277819 */ /* 0x000fc400000006ff */
[----:B------:R-:W-:Y:S01]  /*3380*/  FFMA.FTZ R33, R33, R36, 1 ;  /* 0x3f80000021217423 */ /* 0x000fe20000010024 */
[----:B------:R-:W-:Y:S01]  /*3390*/  SHF.L.U32 R36, R76, 0x10, RZ ;  /* 0x000000104c247819 */ /* 0x000fe200000006ff */
[----:B------:R-:W1:Y:S01]  /*33a0*/  MUFU.RCP R35, R35 ;  /* 0x0000002300237308 */ /* 0x000e620000001000 */
[----:B0-----:R-:W-:Y:S01]  /*33b0*/  FADD.FTZ R32, R31, 1 ;  /* 0x3f8000001f207421 */ /* 0x001fe20000010000 */
[----:B------:R-:W-:-:S06]  /*33c0*/  FMUL.FTZ R84, R84, R33 ;  /* 0x0000002154547220 */ /* 0x000fcc0000410000 */
[----:B------:R-:W0:Y:S01]  /*33d0*/  MUFU.EX2 R29, R29 ;  /* 0x0000001d001d7308 */ /* 0x000e220000000800 */
[----:B---3--:R-:W-:Y:S01]  /*33e0*/  FADD.FTZ R31, -R34, 1 ;  /* 0x3f800000221f7421 */ /* 0x008fe20000010100 */
[----:B------:R-:W-:-:S03]  /*33f0*/  FMUL.FTZ R51, R51, R34 ;  /* 0x0000002233337220 */ /* 0x000fc60000410000 */
[----:B------:R-:W-:Y:S01]  /*3400*/  FFMA.FTZ R44, R44, R31, 1 ;  /* 0x3f8000002c2c7423 */ /* 0x000fe2000001001f */
[----:B------:R-:W-:Y:S02]  /*3410*/  SHF.L.U32 R31, R71, 0x10, RZ ;  /* 0x00000010471f7819 */ /* 0x000fe400000006ff */
[----:B------:R2:W3:Y:S01]  /*3420*/  MUFU.EX2 R28, R38 ;  /* 0x00000026001c7308 */ /* 0x0004e20000000800 */
[----:B-1----:R-:W-:Y:S01]  /*3430*/  FMUL.FTZ R61, R36, R35 ;  /* 0x00000023243d7220 */ /* 0x002fe20000410000 */
[----:B------:R-:W-:Y:S01]  /*3440*/  FADD.FTZ R35, -R35, 1 ;  /* 0x3f80000023237421 */ /* 0x000fe20000010100 */
[----:B------:R-:W-:Y:S01]  /*3450*/  FADD.FTZ R43, -R20, R31 ;  /* 0x0000001f142b7221 */ /* 0x000fe20000010100 */
[----:B------:R-:W-:Y:S01]  /*3460*/  SHF.L.U32 R31, R106, 0x10, RZ ;  /* 0x000000106a1f7819 */ /* 0x000fe200000006ff */
[----:B------:R-:W-:Y:S01]  /*3470*/  FMUL.FTZ R51, R51, R44 ;  /* 0x0000002c33337220 */ /* 0x000fe20000410000 */
[----:B------:R-:W-:Y:S01]  /*3480*/  FFMA.FTZ R46, R46, R35, 1 ;  /* 0x3f8000002e2e7423 */ /* 0x000fe20000010023 */
[----:B------:R-:W-:Y:S01]  /*3490*/  FMUL.FTZ R43, R43, R116 ;  /* 0x000000742b2b7220 */ /* 0x000fe20000410000 */
[----:B------:R-:W1:Y:S01]  /*34a0*/  MUFU.RCP R37, R37 ;  /* 0x0000002500257308 */ /* 0x000e620000001000 */
[----:B0-----:R-:W-:Y:S01]  /*34b0*/  FADD.FTZ R29, R29, 1 ;  /* 0x3f8000001d1d7421 */ /* 0x001fe20000010000 */
[----:B--2---:R-:W-:Y:S01]  /*34c0*/  FMUL.FTZ R38, R30, -1.4426950216293334961 ;  /* 0xbfb8aa3b1e267820 */ /* 0x004fe20000410000 */
[----:B------:R-:W-:Y:S01]  /*34d0*/  FMUL.FTZ R61, R61, R46 ;  /* 0x0000002e3d3d7220 */ /* 0x000fe20000410000 */
[----:B------:R-:W-:-:S04]  /*34e0*/  SHF.L.U32 R46, R72, 0x10, RZ ;  /* 0x00000010482e7819 */ /* 0x000fc800000006ff */
[----:B------:R-:W0:Y:S01]  /*34f0*/  MUFU.RCP R32, R32 ;  /* 0x0000002000207308 */ /* 0x000e220000001000 */
[----:B---3--:R-:W-:-:S07]  /*3500*/  FADD.FTZ R35, R28, 1 ;  /* 0x3f8000001c237421 */ /* 0x008fce0000010000 */
[----:B------:R-:W-:Y:S01]  /*3510*/  MUFU.RCP R35, R35 ;  /* 0x0000002300237308 */ /* 0x000fe20000001000 */
[----:B-1----:R-:W-:Y:S01]  /*3520*/  FMUL.FTZ R63, R40, R37 ;  /* 0x00000025283f7220 */ /* 0x002fe20000410000 */
[----:B------:R-:W-:-:S04]  /*3530*/  FADD.FTZ R37, -R37, 1 ;  /* 0x3f80000025257421 */ /* 0x000fc80000010100 */
[----:B------:R-:W-:Y:S01]  /*3540*/  FFMA.FTZ R42, R42, R37, 1 ;  /* 0x3f8000002a2a7423 */ /* 0x000fe20000010025 */
[----:B------:R-:W-:Y:S01]  /*3550*/  FADD.FTZ R37, -R20, R31 ;  /* 0x0000001f14257221 */ /* 0x000fe20000010100 */
[----:B------:R1:W2:Y:S01]  /*3560*/  MUFU.RCP R40, R29 ;  /* 0x0000001d00287308 */ /* 0x0002a20000001000 */
[--C-:B------:R-:W-:Y:S01]  /*3570*/  FFMA.FTZ R31, R24, R43, R22.reuse ;  /* 0x0000002b181f7223 */ /* 0x100fe20000010016 */
[----:B0-----:R-:W-:Y:S01]  /*3580*/  FMUL.FTZ R54, R39, R32 ;  /* 0x0000002027367220 */ /* 0x001fe20000410000 */
[----:B------:R-:W-:Y:S01]  /*3590*/  FMUL.FTZ R34, R37, R116 ;  /* 0x0000007425227220 */ /* 0x000fe20000410000 */
[----:B------:R-:W-:Y:S01]  /*35a0*/  FADD.FTZ R32, -R32, 1 ;  /* 0x3f80000020207421 */ /* 0x000fe20000010100 */
[----:B------:R-:W-:Y:S01]  /*35b0*/  FMUL.FTZ R37, R31, -1.4426950216293334961 ;  /* 0xbfb8aa3b1f257820 */ /* 0x000fe20000410000 */
[----:B------:R-:W-:Y:S01]  /*35c0*/  FADD.FTZ R39, -R20, R45 ;  /* 0x0000002d14277221 */ /* 0x000fe20000010100 */
[----:B------:R-:W-:Y:S01]  /*35d0*/  SHF.L.U32 R45, R111, 0x10, RZ ;  /* 0x000000106f2d7819 */ /* 0x000fe200000006ff */
[----:B------:R-:W0:Y:S01]  /*35e0*/  MUFU.EX2 R38, R38 ;  /* 0x0000002600267308 */ /* 0x000e220000000800 */
[----:B------:R-:W-:Y:S01]  /*35f0*/  FFMA.FTZ R41, R41, R32, 1 ;  /* 0x3f80000029297423 */ /* 0x000fe20000010020 */
[--C-:B------:R-:W-:Y:S01]  /*3600*/  FFMA.FTZ R28, R25, R34, R23.reuse ;  /* 0x00000022191c7223 */ /* 0x100fe20000010017 */
[----:B------:R-:W-:Y:S01]  /*3610*/  FMUL.FTZ R39, R39, R116 ;  /* 0x0000007427277220 */ /* 0x000fe20000410000 */
[----:B------:R-:W-:Y:S01]  /*3620*/  FMUL.FTZ R63, R63, R42 ;  /* 0x0000002a3f3f7220 */ /* 0x000fe20000410000 */
[----:B------:R-:W-:Y:S01]  /*3630*/  FMUL.FTZ R54, R54, R41 ;  /* 0x0000002936367220 */ /* 0x000fe20000410000 */
[----:B------:R-:W-:Y:S01]  /*3640*/  FMUL.FTZ R36, R28, -1.4426950216293334961 ;  /* 0xbfb8aa3b1c247820 */ /* 0x000fe20000410000 */
[----:B-1----:R-:W-:Y:S01]  /*3650*/  FFMA.FTZ R29, R24, R39, R22 ;  /* 0x00000027181d7223 */ /* 0x002fe20000010016 */
[----:B------:R-:W1:Y:S01]  /*3660*/  MUFU.EX2 R37, R37 ;  /* 0x0000002500257308 */ /* 0x000e620000000800 */
[----:B--2---:R-:W-:Y:S01]  /*3670*/  FADD.FTZ R32, -R40, 1 ;  /* 0x3f80000028207421 */ /* 0x004fe20000010100 */
[----:B------:R-:W-:Y:S01]  /*3680*/  FMUL.FTZ R40, R45, R40 ;  /* 0x000000282d287220 */ /* 0x000fe20000410000 */
[----:B------:R-:W-:Y:S01]  /*3690*/  FADD.FTZ R45, -R35, 1 ;  /* 0x3f800000232d7421 */ /* 0x000fe20000010100 */
[----:B------:R-:W-:Y:S01]  /*36a0*/  FMUL.FTZ R33, R29, -1.4426950216293334961 ;  /* 0xbfb8aa3b1d217820 */ /* 0x000fe20000410000 */
[----:B------:R-:W-:Y:S01]  /*36b0*/  FFMA.FTZ R55, R55, R32, 1 ;  /* 0x3f80000037377423 */ /* 0x000fe20000010020 */
[----:B------:R-:W-:Y:S01]  /*36c0*/  FMUL.FTZ R32, R47, R116 ;  /* 0x000000742f207220 */ /* 0x000fe20000410000 */
[----:B------:R-:W-:Y:S01]  /*36d0*/  FFMA.FTZ R60, R60, R45, 1 ;  /* 0x3f8000003c3c7423 */ /* 0x000fe2000001002d */
[----:B------:R-:W-:Y:S01]  /*36e0*/  SHF.L.U32 R47, R67, 0x10, RZ ;  /* 0x00000010432f7819 */ /* 0x000fe200000006ff */
[----:B0-----:R-:W-:Y:S01]  /*36f0*/  FADD.FTZ R45, R38, 1 ;  /* 0x3f800000262d7421 */ /* 0x001fe20000010000 */
[----:B------:R-:W0:Y:S01]  /*3700*/  MUFU.EX2 R36, R36 ;  /* 0x0000002400247308 */ /* 0x000e220000000800 */
[----:B------:R-:W-:Y:S01]  /*3710*/  FFMA.FTZ R38, R25, R32, R23 ;  /* 0x0000002019267223 */ /* 0x000fe20000010017 */
[----:B------:R-:W-:Y:S01]  /*3720*/  FMUL.FTZ R55, R40, R55 ;  /* 0x0000003728377220 */ /* 0x000fe20000410000 */
[----:B------:R-:W-:Y:S01]  /*3730*/  FADD.FTZ R49, -R20, R47 ;  /* 0x0000002f14317221 */ /* 0x000fe20000010100 */
[----:B------:R-:W-:Y:S01]  /*3740*/  FMUL.FTZ R47, R46, R35 ;  /* 0x000000232e2f7220 */ /* 0x000fe20000410000 */
[----:B------:R-:W-:Y:S01]  /*3750*/  FMUL.FTZ R42, R38, -1.4426950216293334961 ;  /* 0xbfb8aa3b262a7820 */ /* 0x000fe20000410000 */
[----:B-1----:R-:W-:-:S02]  /*3760*/  FADD.FTZ R46, R37, 1 ;  /* 0x3f800000252e7421 */ /* 0x002fc40000010000 */
[----:B------:R1:W2:Y:S01]  /*3770*/  MUFU.RCP R44, R45 ;  /* 0x0000002d002c7308 */ /* 0x0002a20000001000 */
[----:B------:R-:W-:Y:S01]  /*3780*/  FMUL.FTZ R35, R49, R116 ;  /* 0x0000007431237220 */ /* 0x000fe20000410000 */
[----:B------:R-:W-:Y:S01]  /*3790*/  FMUL.FTZ R60, R47, R60 ;  /* 0x0000003c2f3c7220 */ /* 0x000fe20000410000 */
[----:B------:R-:W-:Y:S02]  /*37a0*/  SHF.L.U32 R47, R109, 0x10, RZ ;  /* 0x000000106d2f7819 */ /* 0x000fe400000006ff */
[----:B------:R-:W-:-:S03]  /*37b0*/  FFMA.FTZ R37, R24, R35, R22 ;  /* 0x0000002318257223 */ /* 0x000fc60000010016 */
[----:B------:R3:W4:Y:S01]  /*37c0*/  MUFU.RCP R41, R46 ;  /* 0x0000002e00297308 */ /* 0x0007220000001000 */
[----:B-1----:R-:W-:Y:S01]  /*37d0*/  SHF.L.U32 R45, R102, 0x10, RZ ;  /* 0x00000010662d7819 */ /* 0x002fe200000006ff */
[----:B------:R-:W-:-:S04]  /*37e0*/  FMUL.FTZ R40, R37, -1.4426950216293334961 ;  /* 0xbfb8aa3b25287820 */ /* 0x000fc80000410000 */
[----:B------:R-:W-:Y:S01]  /*37f0*/  FADD.FTZ R49, -R20, R45 ;  /* 0x0000002d14317221 */ /* 0x000fe20000010100 */
[----:B0-----:R-:W-:Y:S01]  /*3800*/  FADD.FTZ R45, R36, 1 ;  /* 0x3f800000242d7421 */ /* 0x001fe20000010000 */
[----:B------:R-:W0:Y:S01]  /*3810*/  MUFU.EX2 R33, R33 ;  /* 0x0000002100217308 */ /* 0x000e220000000800 */
[----:B--2---:R-:W-:Y:S01]  /*3820*/  FADD.FTZ R117, -R44, 1 ;  /* 0x3f8000002c757421 */ /* 0x004fe20000010100 */
[----:B---3--:R-:W-:-:S03]  /*3830*/  FMUL.FTZ R46, R47, R44 ;  /* 0x0000002c2f2e7220 */ /* 0x008fc60000410000 */
[----:B------:R-:W-:Y:S01]  /*3840*/  FFMA.FTZ R117, R30, R117, 1 ;  /* 0x3f8000001e757423 */ /* 0x000fe20000010075 */
[----:B------:R-:W-:Y:S01]  /*3850*/  FMUL.FTZ R30, R49, R116 ;  /* 0x00000074311e7220 */ /* 0x000fe20000410000 */
[----:B------:R-:W-:Y:S01]  /*3860*/  SHF.L.U32 R49, R107, 0x10, RZ ;  /* 0x000000106b317819 */ /* 0x000fe200000006ff */
[----:B------:R-:W1:Y:S01]  /*3870*/  MUFU.EX2 R42, R42 ;  /* 0x0000002a002a7308 */ /* 0x000e620000000800 */
[----:B----4-:R-:W-:Y:S01]  /*3880*/  FADD.FTZ R48, -R41, 1 ;  /* 0x3f80000029307421 */ /* 0x010fe20000010100 */
[----:B------:R-:W-:Y:S01]  /*3890*/  FFMA.FTZ R36, R25, R30, R23 ;  /* 0x0000001e19247223 */ /* 0x000fe20000010017 */
[----:B------:R-:W-:Y:S01]  /*38a0*/  FMUL.FTZ R117, R46, R117 ;  /* 0x000000752e757220 */ /* 0x000fe20000410000 */
[----:B------:R-:W-:Y:S01]  /*38b0*/  SHF.L.U32 R46, R68, 0x10, RZ ;  /* 0x00000010442e7819 */ /* 0x000fe200000006ff */
[----:B------:R-:W-:Y:S01]  /*38c0*/  FFMA.FTZ R48, R31, R48, 1 ;  /* 0x3f8000001f307423 */ /* 0x000fe20000010030 */
[----:B------:R-:W-:Y:S02]  /*38d0*/  FMUL.FTZ R31, R36, -1.4426950216293334961 ;  /* 0xbfb8aa3b241f7820 */ /* 0x000fe40000410000 */
[----:B------:R-:W2:Y:S01]  /*38e0*/  MUFU.EX2 R40, R40 ;  /* 0x0000002800287308 */ /* 0x000ea20000000800 */
[----:B0-----:R-:W-:Y:S01]  /*38f0*/  FADD.FTZ R47, R33, 1 ;  /* 0x3f800000212f7421 */ /* 0x001fe20000010000 */
[----:B------:R-:W-:-:S04]  /*3900*/  FMUL.FTZ R33, R56, R41 ;  /* 0x0000002938217220 */ /* 0x000fc80000410000 */
[----:B------:R-:W-:Y:S02]  /*3910*/  FMUL.FTZ R33, R33, R48 ;  /* 0x0000003021217220 */ /* 0x000fe40000410000 */
[----:B------:R-:W0:Y:S01]  /*3920*/  MUFU.RCP R44, R45 ;  /* 0x0000002d002c7308 */ /* 0x000e220000001000 */
[----:B-1----:R-:W-:-:S07]  /*3930*/  FADD.FTZ R42, R42, 1 ;  /* 0x3f8000002a2a7421 */ /* 0x002fce0000010000 */
[----:B------:R-:W1:Y:S01]  /*3940*/  MUFU.EX2 R31, R31 ;  /* 0x0000001f001f7308 */ /* 0x000e620000000800 */
[----:B--2---:R-:W-:-:S07]  /*3950*/  FADD.FTZ R40, R40, 1 ;  /* 0x3f80000028287421 */ /* 0x004fce0000010000 */
[----:B------:R2:W3:Y:S01]  /*3960*/  MUFU.RCP R41, R47 ;  /* 0x0000002f00297308 */ /* 0x0004e20000001000 */
[----:B0-----:R-:W-:-:S04]  /*3970*/  FADD.FTZ R45, -R44, 1 ;  /* 0x3f8000002c2d7421 */ /* 0x001fc80000010100 */
[----:B------:R-:W-:Y:S01]  /*3980*/  FFMA.FTZ R45, R28, R45, 1 ;  /* 0x3f8000001c2d7423 */ /* 0x000fe2000001002d */
[----:B------:R-:W-:Y:S02]  /*3990*/  FMUL.FTZ R28, R49, R44 ;  /* 0x0000002c311c7220 */ /* 0x000fe40000410000 */
[----:B------:R-:W0:Y:S01]  /*39a0*/  MUFU.RCP R42, R42 ;  /* 0x0000002a002a7308 */ /* 0x000e220000001000 */
[----:B-1----:R-:W-:Y:S01]  /*39b0*/  FADD.FTZ R31, R31, 1 ;  /* 0x3f8000001f1f7421 */ /* 0x002fe20000010000 */
[----:B------:R-:W-:Y:S01]  /*39c0*/  FMUL.FTZ R28, R28, R45 ;  /* 0x0000002d1c1c7220 */ /* 0x000fe20000410000 */
[----:B------:R-:W-:Y:S02]  /*39d0*/  SHF.L.U32 R45, R105, 0x10, RZ ;  /* 0x00000010692d7819 */ /* 0x000fe400000006ff */
[----:B--2---:R-:W-:-:S03]  /*39e0*/  SHF.L.U32 R47, R65, 0x10, RZ ;  /* 0x00000010412f7819 */ /* 0x004fc600000006ff */
[----:B------:R-:W1:Y:S01]  /*39f0*/  MUFU.RCP R40, R40 ;  /* 0x0000002800287308 */ /* 0x000e620000001000 */
[----:B---3--:R-:W-:Y:S01]  /*3a00*/  FADD.FTZ R44, -R41, 1 ;  /* 0x3f800000292c7421 */ /* 0x008fe20000010100 */
[----:B------:R-:W-:-:S03]  /*3a10*/  FADD.FTZ R47, -R20, R47 ;  /* 0x0000002f142f7221 */ /* 0x000fc60000010100 */
[----:B------:R-:W-:Y:S01]  /*3a20*/  FFMA.FTZ R29, R29, R44, 1 ;  /* 0x3f8000001d1d7423 */ /* 0x000fe2000001002c */
[----:B------:R-:W-:Y:S01]  /*3a30*/  FMUL.FTZ R44, R46, R41 ;  /* 0x000000292e2c7220 */ /* 0x000fe20000410000 */
[----:B------:R-:W-:Y:S01]  /*3a40*/  FMUL.FTZ R49, R47, R116 ;  /* 0x000000742f317220 */ /* 0x000fe20000410000 */
[----:B------:R-:W2:Y:S01]  /*3a50*/  MUFU.RCP R31, R31 ;  /* 0x0000001f001f7308 */ /* 0x000ea20000001000 */
[----:B0-----:R-:W-:Y:S01]  /*3a60*/  FADD.FTZ R41, -R42, 1 ;  /* 0x3f8000002a297421 */ /* 0x001fe20000010100 */
[----:B------:R-:W-:Y:S01]  /*3a70*/  SHF.L.U32 R47, R100, 0x10, RZ ;  /* 0x00000010642f7819 */ /* 0x000fe200000006ff */
[----:B------:R-:W-:Y:S02]  /*3a80*/  FMUL.FTZ R29, R44, R29 ;  /* 0x0000001d2c1d7220 */ /* 0x000fe40000410000 */
[----:B------:R-:W-:Y:S01]  /*3a90*/  FFMA.FTZ R38, R38, R41, 1 ;  /* 0x3f80000026267423 */ /* 0x000fe20000010029 */
[----:B------:R-:W-:Y:S01]  /*3aa0*/  FMUL.FTZ R41, R45, R42 ;  /* 0x0000002a2d297220 */ /* 0x000fe20000410000 */
[----:B------:R-:W-:Y:S01]  /*3ab0*/  SHF.L.U32 R45, R66, 0x10, RZ ;  /* 0x00000010422d7819 */ /* 0x000fe200000006ff */
[----:B------:R-:W-:Y:S01]  /*3ac0*/  FADD.FTZ R47, -R20, R47 ;  /* 0x0000002f142f7221 */ /* 0x000fe20000010100 */
[----:B-1----:R-:W-:Y:S01]  /*3ad0*/  FADD.FTZ R46, -R40, 1 ;  /* 0x3f800000282e7421 */ /* 0x002fe20000010100 */
[----:B------:R-:W-:-:S02]  /*3ae0*/  SHF.L.U32 R42, R103, 0x10, RZ ;  /* 0x00000010672a7819 */ /* 0x000fc400000006ff */
[----:B------:R-:W-:Y:S01]  /*3af0*/  FMUL.FTZ R40, R45, R40 ;  /* 0x000000282d287220 */ /* 0x000fe20000410000 */
[----:B------:R-:W-:Y:S01]  /*3b00*/  FFMA.FTZ R37, R37, R46, 1 ;  /* 0x3f80000025257423 */ /* 0x000fe2000001002e */
[----:B------:R-:W-:Y:S01]  /*3b10*/  FMUL.FTZ R46, R47, R116 ;  /* 0x000000742f2e7220 */ /* 0x000fe20000410000 */
[----:B--2---:R-:W-:-:S04]  /*3b20*/  FADD.FTZ R45, -R31, 1 ;  /* 0x3f8000001f2d7421 */ /* 0x004fc80000010100 */
[----:B------:R-:W-:Y:S01]  /*3b30*/  FFMA.FTZ R45, R36, R45, 1 ;  /* 0x3f800000242d7423 */ /* 0x000fe2000001002d */
[----:B------:R-:W-:Y:S01]  /*3b40*/  FMUL.FTZ R36, R42, R31 ;  /* 0x0000001f2a247220 */ /* 0x000fe20000410000 */
[----:B------:R-:W-:Y:S01]  /*3b50*/  FMUL.FTZ R42, R41, R38 ;  /* 0x00000026292a7220 */ /* 0x000fe20000410000 */
[----:B------:R-:W-:Y:S01]  /*3b60*/  FFMA.FTZ R41, R24, R49, R22 ;  /* 0x0000003118297223 */ /* 0x000fe20000010016 */
[----:B------:R-:W-:Y:S01]  /*3b70*/  FMUL.FTZ R31, R40, R37 ;  /* 0x00000025281f7220 */ /* 0x000fe20000410000 */
[----:B------:R-:W-:Y:S01]  /*3b80*/  FMUL.FTZ R40, R36, R45 ;  /* 0x0000002d24287220 */ /* 0x000fe20000410000 */
[----:B------:R-:W-:Y:S01]  /*3b90*/  FFMA.FTZ R38, R25, R46, R23 ;  /* 0x0000002e19267223 */ /* 0x000fe20000010017 */
[----:B------:R-:W-:Y:S01]  /*3ba0*/  FMUL.FTZ R36, R41, -1.4426950216293334961 ;  /* 0xbfb8aa3b29247820 */ /* 0x000fe20000410000 */
[----:B------:R-:W-:Y:S02]  /*3bb0*/  SHF.L.U32 R37, R19, 0x10, RZ ;  /* 0x0000001013257819 */ /* 0x000fe400000006ff */
[----:B------:R-:W-:Y:S01]  /*3bc0*/  FMUL.FTZ R56, R38, -1.4426950216293334961 ;  /* 0xbfb8aa3b26387820 */ /* 0x000fe20000410000 */
[----:B------:R-:W-:-:S02]  /*3bd0*/  SHF.L.U32 R45, R98, 0x10, RZ ;  /* 0x00000010622d7819 */ /* 0x000fc400000006ff */
[----:B------:R-:W0:Y:S01]  /*3be0*/  MUFU.EX2 R36, R36 ;  /* 0x0000002400247308 */ /* 0x000e220000000800 */
[C---:B------:R-:W-:Y:S02]  /*3bf0*/  FADD.FTZ R37, -R20.reuse, R37 ;  /* 0x0000002514257221 */ /* 0x040fe40000010100 */
[----:B------:R-:W-:Y:S02]  /*3c00*/  FADD.FTZ R125, -R20, R45 ;  /* 0x0000002d147d7221 */ /* 0x000fe40000010100 */
[-C--:B------:R-:W-:Y:S02]  /*3c10*/  FMUL.FTZ R47, R37, R116.reuse ;  /* 0x00000074252f7220 */ /* 0x080fe40000410000 */
[----:B------:R-:W-:Y:S01]  /*3c20*/  FMUL.FTZ R44, R125, R116 ;  /* 0x000000747d2c7220 */ /* 0x000fe20000410000 */
[----:B------:R-:W1:Y:S01]  /*3c30*/  MUFU.EX2 R56, R56 ;  /* 0x0000003800387308 */ /* 0x000e620000000800 */
[----:B------:R-:W-:Y:S01]  /*3c40*/  FFMA.FTZ R37, R24, R47, R22 ;  /* 0x0000002f18257223 */ /* 0x000fe20000010016 */
[----:B------:R-:W-:-:S03]  /*3c50*/  SHF.L.U32 R125, R64, 0x10, RZ ;  /* 0x00000010407d7819 */ /* 0x000fc600000006ff */
[----:B------:R-:W-:Y:S01]  /*3c60*/  FMUL.FTZ R48, R37, -1.4426950216293334961 ;  /* 0xbfb8aa3b25307820 */ /* 0x000fe20000410000 */
[----:B0-----:R-:W-:Y:S01]  /*3c70*/  FADD.FTZ R118, R36, 1 ;  /* 0x3f80000024767421 */ /* 0x001fe20000010000 */
[----:B------:R-:W-:-:S04]  /*3c80*/  FFMA.FTZ R36, R25, R44, R23 ;  /* 0x0000002c19247223 */ /* 0x000fc80000010017 */
[----:B------:R-:W0:Y:S01]  /*3c90*/  MUFU.EX2 R48, R48 ;  /* 0x0000003000307308 */ /* 0x000e220000000800 */
[----:B-1----:R-:W-:Y:S01]  /*3ca0*/  FADD.FTZ R45, R56, 1 ;  /* 0x3f800000382d7421 */ /* 0x002fe20000010000 */
[----:B------:R-:W-:-:S06]  /*3cb0*/  FMUL.FTZ R56, R36, -1.4426950216293334961 ;  /* 0xbfb8aa3b24387820 */ /* 0x000fcc0000410000 */
[----:B------:R-:W1:Y:S08]  /*3cc0*/  MUFU.RCP R118, R118 ;  /* 0x0000007600767308 */ /* 0x000e700000001000 */
[----:B------:R-:W2:Y:S01]  /*3cd0*/  MUFU.EX2 R56, R56 ;  /* 0x0000003800387308 */ /* 0x000ea20000000800 */
[----:B0-----:R-:W-:-:S07]  /*3ce0*/  FADD.FTZ R58, R48, 1 ;  /* 0x3f800000303a7421 */ /* 0x001fce0000010000 */
[----:B------:R-:W0:Y:S01]  /*3cf0*/  MUFU.RCP R45, R45 ;  /* 0x0000002d002d7308 */ /* 0x000e220000001000 */
[----:B-1----:R-:W-:-:S04]  /*3d00*/  FADD.FTZ R48, -R118, 1 ;  /* 0x3f80000076307421 */ /* 0x002fc80000010100 */
[----:B------:R-:W-:Y:S01]  /*3d10*/  FFMA.FTZ R41, R41, R48, 1 ;  /* 0x3f80000029297423 */ /* 0x000fe20000010030 */
[----:B------:R-:W-:Y:S02]  /*3d20*/  FMUL.FTZ R48, R125, R118 ;  /* 0x000000767d307220 */ /* 0x000fe40000410000 */
[----:B------:R-:W1:Y:S01]  /*3d30*/  MUFU.RCP R58, R58 ;  /* 0x0000003a003a7308 */ /* 0x000e620000001000 */
[----:B--2---:R-:W-:Y:S01]  /*3d40*/  FADD.FTZ R118, R56, 1 ;  /* 0x3f80000038767421 */ /* 0x004fe20000010000 */
[----:B------:R-:W-:Y:S01]  /*3d50*/  FMUL.FTZ R41, R48, R41 ;  /* 0x0000002930297220 */ /* 0x000fe20000410000 */
[----:B------:R-:W-:-:S05]  /*3d60*/  FMUL.FTZ R48, R24, R84 ;  /* 0x0000005418307220 */ /* 0x000fca0000410000 */
[----:B------:R-:W2:Y:S01]  /*3d70*/  MUFU.RCP R118, R118 ;  /* 0x0000007600767308 */ /* 0x000ea20000001000 */
[----:B0-----:R-:W-:Y:S01]  /*3d80*/  FADD.FTZ R125, -R45, 1 ;  /* 0x3f8000002d7d7421 */ /* 0x001fe20000010100 */
[----:B------:R-:W-:Y:S01]  /*3d90*/  FMUL.FTZ R45, R124, R45 ;  /* 0x0000002d7c2d7220 */ /* 0x000fe20000410000 */
[----:B------:R-:W-:Y:S01]  /*3da0*/  FFMA.FTZ R124, R27, R84, RZ ;  /* 0x000000541b7c7223 */ /* 0x000fe200000100ff */
[----:B------:R-:W-:Y:S01]  /*3db0*/  FADD.FTZ R84, RZ, R84 ;  /* 0x00000054ff547221 */ /* 0x000fe20000010000 */
[----:B------:R-:W-:Y:S01]  /*3dc0*/  FFMA.FTZ R38, R38, R125, 1 ;  /* 0x3f80000026267423 */ /* 0x000fe2000001007d */
[----:B------:R-:W-:-:S03]  /*3dd0*/  SHF.L.U32 R125, R4, 0x10, RZ ;  /* 0x00000010047d7819 */ /* 0x000fc600000006ff */
[----:B------:R-:W-:Y:S01]  /*3de0*/  FMUL.FTZ R38, R45, R38 ;  /* 0x000000262d267220 */ /* 0x000fe20000410000 */
[----:B-1----:R-:W-:Y:S01]  /*3df0*/  FADD.FTZ R56, -R58, 1 ;  /* 0x3f8000003a387421 */ /* 0x002fe20000010100 */
[----:B------:R-:W-:Y:S01]  /*3e00*/  SHF.L.U32 R45, R5, 0x10, RZ ;  /* 0x00000010052d7819 */ /* 0x000fe200000006ff */
[----:B------:R-:W-:Y:S01]  /*3e10*/  FMUL.FTZ R58, R125, R58 ;  /* 0x0000003a7d3a7220 */ /* 0x000fe20000410000 */
[----:B------:R-:W-:Y:S01]  /*3e20*/  SHF.L.U32 R125, R99, 0x10, RZ ;  /* 0x00000010637d7819 */ /* 0x000fe200000006ff */
[----:B------:R-:W-:Y:S02]  /*3e30*/  FFMA.FTZ R37, R37, R56, 1 ;  /* 0x3f80000025257423 */ /* 0x000fe40000010038 */
[----:B------:R-:W-:Y:S02]  /*3e40*/  FADD.FTZ R45, -R20, R45 ;  /* 0x0000002d142d7221 */ /* 0x000fe40000010100 */
[----:B--2---:R-:W-:Y:S01]  /*3e50*/  FMUL.FTZ R56, R125, R118 ;  /* 0x000000767d387220 */ /* 0x004fe20000410000 */
[----:B------:R-:W-:Y:S01]  /*3e60*/  FADD.FTZ R125, -R118, 1 ;  /* 0x3f800000767d7421 */ /* 0x000fe20000010100 */
[----:B------:R-:W-:Y:S01]  /*3e70*/  FMUL.FTZ R45, R45, R116 ;  /* 0x000000742d2d7220 */ /* 0x000fe20000410000 */
[----:B------:R-:W-:Y:S01]  /*3e80*/  FMUL.FTZ R37, R58, R37 ;  /* 0x000000253a257220 */ /* 0x000fe20000410000 */
[----:B------:R-:W-:Y:S01]  /*3e90*/  FFMA.FTZ R58, R27, R48, RZ ;  /* 0x000000301b3a7223 */ /* 0x000fe200000100ff */
[----:B------:R-:W-:Y:S01]  /*3ea0*/  FFMA.FTZ R125, R36, R125, 1 ;  /* 0x3f800000247d7423 */ /* 0x000fe2000001007d */
[----:B------:R-:W-:Y:S01]  /*3eb0*/  FADD.FTZ R118, RZ, R48 ;  /* 0x00000030ff767221 */ /* 0x000fe20000010000 */
[----:B------:R-:W-:Y:S01]  /*3ec0*/  FFMA.FTZ R48, R24, R45, R22 ;  /* 0x0000002d18307223 */ /* 0x000fe20000010016 */
[----:B------:R-:W-:Y:S01]  /*3ed0*/  SHF.L.U32 R27, R6, 0x10, RZ ;  /* 0x00000010061b7819 */ /* 0x000fe200000006ff */
[----:B------:R-:W-:Y:S01]  /*3ee0*/  FMUL.FTZ R36, R56, R125 ;  /* 0x0000007d38247220 */ /* 0x000fe20000410000 */
[----:B------:R-:W-:Y:S01]  /*3ef0*/  FMUL.FTZ R125, R25, R51 ;  /* 0x00000033197d7220 */ /* 0x000fe20000410000 */
[----:B------:R-:W-:-:S03]  /*3f00*/  FMUL.FTZ R56, R48, -1.4426950216293334961 ;  /* 0xbfb8aa3b30387820 */ /* 0x000fc60000410000 */
[----:B------:R-:W-:Y:S01]  /*3f10*/  FFMA.FTZ R58, R26, R125, R58 ;  /* 0x0000007d1a3a7223 */ /* 0x000fe2000001003a */
[----:B------:R-:W-:Y:S01]  /*3f20*/  FADD.FTZ R118, R125, R118 ;  /* 0x000000767d767221 */ /* 0x000fe20000010000 */
[----:B------:R-:W-:Y:S01]  /*3f30*/  FADD.FTZ R125, R84, R61 ;  /* 0x0000003d547d7221 */ /* 0x000fe20000010000 */
[----:B------:R-:W0:Y:S01]  /*3f40*/  MUFU.EX2 R56, R56 ;  /* 0x0000003800387308 */ /* 0x000e220000000800 */
[-C--:B------:R-:W-:Y:S01]  /*3f50*/  FFMA.FTZ R84, R59, R61.reuse, R124 ;  /* 0x0000003d3b547223 */ /* 0x080fe2000001007c */
[----:B------:R-:W-:Y:S01]  /*3f60*/  FMUL.FTZ R61, R24, R61 ;  /* 0x0000003d183d7220 */ /* 0x000fe20000410000 */
[----:B------:R-:W-:Y:S01]  /*3f70*/  FADD.FTZ R124, RZ, R51 ;  /* 0x00000033ff7c7221 */ /* 0x000fe20000010000 */
[----:B------:R-:W-:Y:S02]  /*3f80*/  FADD.FTZ R125, R125, R54 ;  /* 0x000000367d7d7221 */ /* 0x000fe40000010000 */
[----:B------:R-:W-:Y:S01]  /*3f90*/  FFMA.FTZ R59, R59, R61, R58 ;  /* 0x0000003d3b3b7223 */ /* 0x000fe2000001003a */
[----:B------:R-:W-:Y:S01]  /*3fa0*/  FADD.FTZ R118, R118, R61 ;  /* 0x0000003d76767221 */ /* 0x000fe20000010000 */
[----:B------:R-:W-:Y:S01]  /*3fb0*/  FFMA.FTZ R61, R26, R51, RZ ;  /* 0x000000331a3d7223 */ /* 0x000fe200000100ff */
[----:B------:R-:W-:Y:S01]  /*3fc0*/  FADD.FTZ R124, R124, R63 ;  /* 0x0000003f7c7c7221 */ /* 0x000fe20000010000 */
[----:B------:R-:W-:-:S02]  /*3fd0*/  SHF.L.U32 R26, R7, 0x10, RZ ;  /* 0x00000010071a7819 */ /* 0x000fc400000006ff */
[-C--:B------:R-:W-:Y:S01]  /*3fe0*/  FFMA.FTZ R51, R52, R63.reuse, R61 ;  /* 0x0000003f34337223 */ /* 0x080fe2000001003d */
[----:B------:R-:W-:Y:S01]  /*3ff0*/  FMUL.FTZ R63, R25, R63 ;  /* 0x0000003f193f7220 */ /* 0x000fe20000410000 */
[----:B------:R-:W-:Y:S01]  /*4000*/  SHF.L.U32 R61, R97, 0x10, RZ ;  /* 0x00000010613d7819 */ /* 0x000fe200000006ff */
[----:B------:R-:W-:Y:S01]  /*4010*/  FADD.FTZ R26, -R20, R26 ;  /* 0x0000001a141a7221 */ /* 0x000fe20000010100 */
[----:B------:R-:W-:Y:S01]  /*4020*/  FADD.FTZ R124, R124, R55 ;  /* 0x000000377c7c7221 */ /* 0x000fe20000010000 */
[----:B0-----:R-:W-:Y:S01]  /*4030*/  FADD.FTZ R56, R56, 1 ;  /* 0x3f80000038387421 */ /* 0x001fe20000010000 */
[----:B------:R-:W-:Y:S01]  /*4040*/  FFMA.FTZ R59, R52, R63, R59 ;  /* 0x0000003f343b7223 */ /* 0x000fe2000001003b */
[----:B------:R-:W-:Y:S01]  /*4050*/  FADD.FTZ R118, R63, R118 ;  /* 0x000000763f767221 */ /* 0x000fe20000010000 */
[-C--:B------:R-:W-:Y:S01]  /*4060*/  FFMA.FTZ R51, R50, R55.reuse, R51 ;  /* 0x0000003732337223 */ /* 0x080fe20000010033 */
[----:B------:R-:W-:Y:S02]  /*4070*/  FMUL.FTZ R55, R25, R55 ;  /* 0x0000003719377220 */ /* 0x000fe40000410000 */
[----:B------:R-:W0:Y:S01]  /*4080*/  MUFU.RCP R56, R56 ;  /* 0x0000003800387308 */ /* 0x000e220000001000 */
[----:B------:R-:W-:-:S04]  /*4090*/  FFMA.FTZ R51, R62, R117, R51 ;  /* 0x000000753e337223 */ /* 0x000fc80000010033 */
[----:B------:R-:W-:-:S04]  /*40a0*/  FFMA.FTZ R51, R34, R28, R51 ;  /* 0x0000001c22337223 */ /* 0x000fc80000010033 */
[----:B------:R-:W-:-:S04]  /*40b0*/  FFMA.FTZ R51, R32, R42, R51 ;  /* 0x0000002a20337223 */ /* 0x000fc80000010033 */
[----:B------:R-:W-:Y:S01]  /*40c0*/  FFMA.FTZ R51, R30, R40, R51 ;  /* 0x000000281e337223 */ /* 0x000fe20000010033 */
[----:B0-----:R-:W-:Y:S01]  /*40d0*/  FADD.FTZ R58, -R56, 1 ;  /* 0x3f800000383a7421 */ /* 0x001fe20000010100 */
[----:B------:R-:W-:Y:S02]  /*40e0*/  FMUL.FTZ R27, R27, R56 ;  /* 0x000000381b1b7220 */ /* 0x000fe40000410000 */
[----:B------:R-:W-:Y:S01]  /*40f0*/  FFMA.FTZ R51, R46, R38, R51 ;  /* 0x000000262e337223 */ /* 0x000fe20000010033 */
[----:B------:R-:W-:Y:S01]  /*4100*/  FFMA.FTZ R58, R48, R58, 1 ;  /* 0x3f800000303a7423 */ /* 0x000fe2000001003a */
[----:B------:R-:W-:Y:S02]  /*4110*/  SHF.L.U32 R48, R96, 0x10, RZ ;  /* 0x0000001060307819 */ /* 0x000fe400000006ff */
[----:B------:R-:W-:Y:S01]  /*4120*/  FFMA.FTZ R51, R44, R36, R51 ;  /* 0x000000242c337223 */ /* 0x000fe20000010033 */
[----:B------:R-:W-:Y:S02]  /*4130*/  FMUL.FTZ R27, R27, R58 ;  /* 0x0000003a1b1b7220 */ /* 0x000fe40000410000 */
[----:B------:R-:W-:-:S04]  /*4140*/  FADD.FTZ R48, -R20, R48 ;  /* 0x0000003014307221 */ /* 0x000fc80000010100 */
        /* <DEDUP_REMOVED lines=10> */
[----:B------:R-:W-:Y:S01]  /*41f0*/  FMUL.FTZ R61, R26, R116 ;  /* 0x000000741a3d7220 */ /* 0x000fe20000410000 */
[-C--:B------:R-:W-:Y:S01]  /*4200*/  FFMA.FTZ R26, R57, R54.reuse, R84 ;  /* 0x00000036391a7223 */ /* 0x080fe20000010054 */
[----:B------:R-:W-:Y:S01]  /*4210*/  FMUL.FTZ R54, R24, R54 ;  /* 0x0000003618367220 */ /* 0x000fe20000410000 */
[----:B------:R-:W-:Y:S01]  /*4220*/  FFMA.FTZ R51, R48, R52, R51 ;  /* 0x0000003430337223 */ /* 0x000fe20000010033 */
[----:B------:R-:W-:Y:S01]  /*4230*/  FFMA.FTZ R56, R24, R61, R22 ;  /* 0x0000003d18387223 */ /* 0x000fe20000010016 */
[----:B------:R-:W-:Y:S01]  /*4240*/  FFMA.FTZ R26, R53, R60, R26 ;  /* 0x0000003c351a7223 */ /* 0x000fe2000001001a */
[----:B------:R-:W-:Y:S01]  /*4250*/  FFMA.FTZ R84, R57, R54, R59 ;  /* 0x0000003639547223 */ /* 0x000fe2000001003b */
[----:B------:R-:W-:Y:S01]  /*4260*/  SHF.L.U32 R59, R8, 0x10, RZ ;  /* 0x00000010083b7819 */ /* 0x000fe200000006ff */
[----:B------:R-:W-:Y:S01]  /*4270*/  FMUL.FTZ R63, R56, -1.4426950216293334961 ;  /* 0xbfb8aa3b383f7820 */ /* 0x000fe20000410000 */
[----:B------:R-:W-:Y:S01]  /*4280*/  FADD.FTZ R118, R118, R54 ;  /* 0x0000003676767221 */ /* 0x000fe20000010000 */
[----:B------:R-:W-:-:S03]  /*4290*/  FFMA.FTZ R26, R43, R33, R26 ;  /* 0x000000212b1a7223 */ /* 0x000fc6000001001a */
[----:B------:R-:W-:Y:S01]  /*42a0*/  FADD.FTZ R118, R55, R118 ;  /* 0x0000007637767221 */ /* 0x000fe20000010000 */
[----:B------:R-:W0:Y:S01]  /*42b0*/  MUFU.EX2 R63, R63 ;  /* 0x0000003f003f7308 */ /* 0x000e220000000800 */
[----:B------:R-:W-:-:S04]  /*42c0*/  FFMA.FTZ R26, R39, R29, R26 ;  /* 0x0000001d271a7223 */ /* 0x000fc8000001001a */
[----:B------:R-:W-:-:S04]  /*42d0*/  FFMA.FTZ R26, R35, R31, R26 ;  /* 0x0000001f231a7223 */ /* 0x000fc8000001001a */
[----:B------:R-:W-:-:S04]  /*42e0*/  FFMA.FTZ R26, R49, R41, R26 ;  /* 0x00000029311a7223 */ /* 0x000fc8000001001a */
[----:B------:R-:W-:Y:S01]  /*42f0*/  FFMA.FTZ R26, R47, R37, R26 ;  /* 0x000000252f1a7223 */ /* 0x000fe2000001001a */
[----:B0-----:R-:W-:Y:S01]  /*4300*/  FADD.FTZ R58, R63, 1 ;  /* 0x3f8000003f3a7421 */ /* 0x001fe20000010000 */
[----:B------:R-:W-:Y:S01]  /*4310*/  FFMA.FTZ R63, R50, R55, R84 ;  /* 0x00000037323f7223 */ /* 0x000fe20000010054 */
[----:B------:R-:W-:Y:S01]  /*4320*/  SHF.L.U32 R50, R95, 0x10, RZ ;  /* 0x000000105f327819 */ /* 0x000fe200000006ff */
[----:B------:R-:W-:-:S03]  /*4330*/  FFMA.FTZ R26, R45, R27, R26 ;  /* 0x0000001b2d1a7223 */ /* 0x000fc6000001001a */
[----:B------:R-:W0:Y:S02]  /*4340*/  MUFU.RCP R58, R58 ;  /* 0x0000003a003a7308 */ /* 0x000e240000001000 */
[----:B0-----:R-:W-:Y:S01]  /*4350*/  FADD.FTZ R57, -R58, 1 ;  /* 0x3f8000003a397421 */ /* 0x001fe20000010100 */
[----:B------:R-:W-:-:S03]  /*4360*/  FMUL.FTZ R59, R59, R58 ;  /* 0x0000003a3b3b7220 */ /* 0x000fc60000410000 */
[----:B------:R-:W-:Y:S01]  /*4370*/  FFMA.FTZ R56, R56, R57, 1 ;  /* 0x3f80000038387423 */ /* 0x000fe20000010039 */
[----:B------:R-:W-:-:S03]  /*4380*/  SHF.L.U32 R57, R94, 0x10, RZ ;  /* 0x000000105e397819 */ /* 0x000fc600000006ff */
[----:B------:R-:W-:Y:S02]  /*4390*/  FMUL.FTZ R59, R59, R56 ;  /* 0x000000383b3b7220 */ /* 0x000fe40000410000 */
[----:B------:R-:W-:Y:S02]  /*43a0*/  FADD.FTZ R57, -R20, R57 ;  /* 0x0000003914397221 */ /* 0x000fe40000010100 */
[----:B------:R-:W-:Y:S02]  /*43b0*/  FFMA.FTZ R26, R61, R59, R26 ;  /* 0x0000003b3d1a7223 */ /* 0x000fe4000001001a */
[----:B------:R-:W-:-:S04]  /*43c0*/  FMUL.FTZ R58, R57, R116 ;  /* 0x00000074393a7220 */ /* 0x000fc80000410000 */
[----:B------:R-:W-:-:S04]  /*43d0*/  FFMA.FTZ R54, R25, R58, R23 ;  /* 0x0000003a19367223 */ /* 0x000fc80000010017 */
[----:B------:R-:W-:-:S06]  /*43e0*/  FMUL.FTZ R57, R54, -1.4426950216293334961 ;  /* 0xbfb8aa3b36397820 */ /* 0x000fcc0000410000 */
[----:B------:R-:W0:Y:S02]  /*43f0*/  MUFU.EX2 R57, R57 ;  /* 0x0000003900397308 */ /* 0x000e240000000800 */
[----:B0-----:R-:W-:Y:S01]  /*4400*/  FADD.FTZ R56, R57, 1 ;  /* 0x3f80000039387421 */ /* 0x001fe20000010000 */
[----:B------:R-:W-:-:S05]  /*4410*/  SHF.L.U32 R57, R9, 0x10, RZ ;  /* 0x0000001009397819 */ /* 0x000fca00000006ff */
[----:B------:R-:W0:Y:S01]  /*4420*/  MUFU.RCP R56, R56 ;  /* 0x0000003800387308 */ /* 0x000e220000001000 */
[----:B------:R-:W-:-:S04]  /*4430*/  FADD.FTZ R57, -R20, R57 ;  /* 0x0000003914397221 */ /* 0x000fc80000010100 */
[----:B------:R-:W-:-:S04]  /*4440*/  FMUL.FTZ R57, R57, R116 ;  /* 0x0000007439397220 */ /* 0x000fc80000410000 */
[----:B------:R-:W-:Y:S01]  /*4450*/  FFMA.FTZ R55, R24, R57, R22 ;  /* 0x0000003918377223 */ /* 0x000fe20000010016 */
[----:B0-----:R-:W-:Y:S01]  /*4460*/  FADD.FTZ R84, -R56, 1 ;  /* 0x3f80000038547421 */ /* 0x001fe20000010100 */
[----:B------:R-:W-:-:S03]  /*4470*/  FMUL.FTZ R50, R50, R56 ;  /* 0x0000003832327220 */ /* 0x000fc60000410000 */
[----:B------:R-:W-:Y:S01]  /*4480*/  FFMA.FTZ R84, R54, R84, 1 ;  /* 0x3f80000036547423 */ /* 0x000fe20000010054 */
[----:B------:R-:W-:-:S03]  /*4490*/  FMUL.FTZ R54, R55, -1.4426950216293334961 ;  /* 0xbfb8aa3b37367820 */ /* 0x000fc60000410000 */
[----:B------:R-:W-:-:S03]  /*44a0*/  FMUL.FTZ R50, R50, R84 ;  /* 0x0000005432327220 */ /* 0x000fc60000410000 */
[----:B------:R-:W0:Y:S01]  /*44b0*/  MUFU.EX2 R54, R54 ;  /* 0x0000003600367308 */ /* 0x000e220000000800 */
[----:B------:R-:W-:Y:S01]  /*44c0*/  FFMA.FTZ R51, R58, R50, R51 ;  /* 0x000000323a337223 */ /* 0x000fe20000010033 */
[----:B0-----:R-:W-:Y:S01]  /*44d0*/  FADD.FTZ R56, R54, 1 ;  /* 0x3f80000036387421 */ /* 0x001fe20000010000 */
[----:B------:R-:W-:Y:S01]  /*44e0*/  FADD.FTZ R54, R125, R60 ;  /* 0x0000003c7d367221 */ /* 0x000fe20000010000 */
[----:B------:R-:W-:-:S03]  /*44f0*/  FMUL.FTZ R60, R24, R60 ;  /* 0x0000003c183c7220 */ /* 0x000fc60000410000 */
[----:B------:R-:W-:Y:S01]  /*4500*/  FADD.FTZ R54, R54, R33 ;  /* 0x0000002136367221 */ /* 0x000fe20000010000 */
[----:B------:R-:W0:Y:S01]  /*4510*/  MUFU.RCP R56, R56 ;  /* 0x0000003800387308 */ /* 0x000e220000001000 */
[----:B------:R-:W-:Y:S01]  /*4520*/  FFMA.FTZ R84, R53, R60, R63 ;  /* 0x0000003c35547223 */ /* 0x000fe2000001003f */
[----:B------:R-:W-:Y:S01]  /*4530*/  SHF.L.U32 R53, R10, 0x10, RZ ;  /* 0x000000100a357819 */ /* 0x000fe200000006ff */
[----:B------:R-:W-:Y:S01]  /*4540*/  FADD.FTZ R118, R118, R60 ;  /* 0x0000003c76767221 */ /* 0x000fe20000010000 */
[----:B------:R-:W-:Y:S01]  /*4550*/  FMUL.FTZ R33, R24, R33 ;  /* 0x0000002118217220 */ /* 0x000fe20000410000 */
[----:B------:R-:W-:Y:S01]  /*4560*/  FADD.FTZ R54, R54, R29 ;  /* 0x0000001d36367221 */ /* 0x000fe20000010000 */
[----:B------:R-:W-:-:S03]  /*4570*/  FMUL.FTZ R29, R24, R29 ;  /* 0x0000001d181d7220 */ /* 0x000fc60000410000 */
[----:B------:R-:W-:Y:S01]  /*4580*/  FADD.FTZ R54, R54, R31 ;  /* 0x0000001f36367221 */ /* 0x000fe20000010000 */
[----:B------:R-:W-:-:S03]  /*4590*/  FMUL.FTZ R31, R24, R31 ;  /* 0x0000001f181f7220 */ /* 0x000fc60000410000 */
[----:B------:R-:W-:Y:S01]  /*45a0*/  FADD.FTZ R54, R54, R41 ;  /* 0x0000002936367221 */ /* 0x000fe20000010000 */
[----:B------:R-:W-:Y:S01]  /*45b0*/  FMUL.FTZ R41, R24, R41 ;  /* 0x0000002918297220 */ /* 0x000fe20000410000 */
[----:B0-----:R-:W-:Y:S01]  /*45c0*/  FADD.FTZ R63, -R56, 1 ;  /* 0x3f800000383f7421 */ /* 0x001fe20000010100 */
[----:B------:R-:W-:Y:S01]  /*45d0*/  FMUL.FTZ R53, R53, R56 ;  /* 0x0000003835357220 */ /* 0x000fe20000410000 */
[----:B------:R-:W-:Y:S01]  /*45e0*/  FADD.FTZ R54, R54, R37 ;  /* 0x0000002536367221 */ /* 0x000fe20000010000 */
[----:B------:R-:W-:Y:S01]  /*45f0*/  FMUL.FTZ R37, R24, R37 ;  /* 0x0000002518257220 */ /* 0x000fe20000410000 */
[----:B------:R-:W-:Y:S01]  /*4600*/  FFMA.FTZ R55, R55, R63, 1 ;  /* 0x3f80000037377423 */ /* 0x000fe2000001003f */
[----:B------:R-:W-:Y:S01]  /*4610*/  SHF.L.U32 R63, R92, 0x10, RZ ;  /* 0x000000105c3f7819 */ /* 0x000fe200000006ff */
[----:B------:R-:W-:Y:S01]  /*4620*/  FADD.FTZ R54, R54, R27 ;  /* 0x0000001b36367221 */ /* 0x000fe20000010000 */
[----:B------:R-:W-:Y:S01]  /*4630*/  FMUL.FTZ R27, R24, R27 ;  /* 0x0000001b181b7220 */ /* 0x000fe20000410000 */
[----:B------:R-:W-:Y:S01]  /*4640*/  FMUL.FTZ R55, R53, R55 ;  /* 0x0000003735377220 */ /* 0x000fe20000410000 */
[----:B------:R-:W-:Y:S01]  /*4650*/  FADD.FTZ R53, R124, R117 ;  /* 0x000000757c357221 */ /* 0x000fe20000010000 */
[----:B------:R-:W-:Y:S01]  /*4660*/  FADD.FTZ R63, -R20, R63 ;  /* 0x0000003f143f7221 */ /* 0x000fe20000010100 */
[----:B------:R-:W-:Y:S01]  /*4670*/  FMUL.FTZ R117, R25, R117 ;  /* 0x0000007519757220 */ /* 0x000fe20000410000 */
[----:B------:R-:W-:Y:S01]  /*4680*/  FADD.FTZ R54, R54, R59 ;  /* 0x0000003b36367221 */ /* 0x000fe20000010000 */
[----:B------:R-:W-:Y:S01]  /*4690*/  FADD.FTZ R53, R53, R28 ;  /* 0x0000001c35357221 */ /* 0x000fe20000010000 */
[----:B------:R-:W-:Y:S01]  /*46a0*/  FMUL.FTZ R56, R63, R116 ;  /* 0x000000743f387220 */ /* 0x000fe20000410000 */
[----:B------:R-:W-:Y:S01]  /*46b0*/  FFMA.FTZ R62, R62, R117, R84 ;  /* 0x000000753e3e7223 */ /* 0x000fe20000010054 */
[----:B------:R-:W-:Y:S01]  /*46c0*/  SHF.L.U32 R84, R93, 0x10, RZ ;  /* 0x000000105d547819 */ /* 0x000fe200000006ff */
[----:B------:R-:W-:Y:S01]  /*46d0*/  FADD.FTZ R118, R117, R118 ;  /* 0x0000007675767221 */ /* 0x000fe20000010000 */
[----:B------:R-:W-:Y:S01]  /*46e0*/  FFMA.FTZ R60, R25, R56, R23 ;  /* 0x00000038193c7223 */ /* 0x000fe20000010017 */
[----:B------:R-:W-:Y:S01]  /*46f0*/  FFMA.FTZ R43, R43, R33, R62 ;  /* 0x000000212b2b7223 */ /* 0x000fe2000001003e */
[----:B------:R-:W-:Y:S01]  /*4700*/  SHF.L.U32 R62, R12, 0x10, RZ ;  /* 0x000000100c3e7819 */ /* 0x000fe200000006ff */
[----:B------:R-:W-:Y:S01]  /*4710*/  FADD.FTZ R118, R118, R33 ;  /* 0x0000002176767221 */ /* 0x000fe20000010000 */
[----:B------:R-:W-:Y:S01]  /*4720*/  FMUL.FTZ R125, R60, -1.4426950216293334961 ;  /* 0xbfb8aa3b3c7d7820 */ /* 0x000fe20000410000 */
[----:B------:R-:W-:Y:S01]  /*4730*/  FMUL.FTZ R28, R25, R28 ;  /* 0x0000001c191c7220 */ /* 0x000fe20000410000 */
[----:B------:R-:W-:Y:S01]  /*4740*/  FADD.FTZ R53, R53, R42 ;  /* 0x0000002a35357221 */ /* 0x000fe20000010000 */
[----:B------:R-:W-:Y:S01]  /*4750*/  FMUL.FTZ R42, R25, R42 ;  /* 0x0000002a192a7220 */ /* 0x000fe20000410000 */
[----:B------:R-:W-:Y:S01]  /*4760*/  FFMA.FTZ R26, R57, R55, R26 ;  /* 0x00000037391a7223 */ /* 0x000fe2000001001a */
[----:B------:R-:W-:Y:S01]  /*4770*/  FFMA.FTZ R34, R34, R28, R43 ;  /* 0x0000001c22227223 */ /* 0x000fe2000001002b */
[----:B------:R-:W0:Y:S01]  /*4780*/  MUFU.EX2 R125, R125 ;  /* 0x0000007d007d7308 */ /* 0x000e220000000800 */
[----:B------:R-:W-:Y:S01]  /*4790*/  SHF.L.U32 R43, R91, 0x10, RZ ;  /* 0x000000105b2b7819 */ /* 0x000fe200000006ff */
[----:B------:R-:W-:Y:S01]  /*47a0*/  FADD.FTZ R118, R28, R118 ;  /* 0x000000761c767221 */ /* 0x000fe20000010000 */
[----:B------:R-:W-:Y:S01]  /*47b0*/  FFMA.FTZ R39, R39, R29, R34 ;  /* 0x0000001d27277223 */ /* 0x000fe20000010022 */
[----:B------:R-:W-:Y:S01]  /*47c0*/  FADD.FTZ R53, R53, R40 ;  /* 0x0000002835357221 */ /* 0x000fe20000010000 */
[----:B------:R-:W-:Y:S01]  /*47d0*/  FMUL.FTZ R40, R25, R40 ;  /* 0x0000002819287220 */ /* 0x000fe20000410000 */
[----:B------:R-:W-:Y:S01]  /*47e0*/  FADD.FTZ R118, R118, R29 ;  /* 0x0000001d76767221 */ /* 0x000fe20000010000 */
[----:B------:R-:W-:Y:S01]  /*47f0*/  FFMA.FTZ R32, R32, R42, R39 ;  /* 0x0000002a20207223 */ /* 0x000fe20000010027 */
[----:B------:R-:W-:Y:S01]  /*4800*/  SHF.L.U32 R39, R89, 0x10, RZ ;  /* 0x0000001059277819 */ /* 0x000fe200000006ff */
[----:B------:R-:W-:Y:S01]  /*4810*/  FADD.FTZ R53, R53, R38 ;  /* 0x0000002635357221 */ /* 0x000fe20000010000 */
[----:B------:R-:W-:Y:S01]  /*4820*/  FADD.FTZ R118, R42, R118 ;  /* 0x000000762a767221 */ /* 0x000fe20000010000 */
[----:B------:R-:W-:Y:S01]  /*4830*/  FFMA.FTZ R35, R35, R31, R32 ;  /* 0x0000001f23237223 */ /* 0x000fe20000010020 */
[----:B------:R-:W-:Y:S01]  /*4840*/  FMUL.FTZ R38, R25, R38 ;  /* 0x0000002619267220 */ /* 0x000fe20000410000 */
[----:B------:R-:W-:Y:S01]  /*4850*/  FADD.FTZ R53, R53, R36 ;  /* 0x0000002435357221 */ /* 0x000fe20000010000 */
[----:B------:R-:W-:Y:S01]  /*4860*/  FADD.FTZ R118, R118, R31 ;  /* 0x0000001f76767221 */ /* 0x000fe20000010000 */
[----:B------:R-:W-:Y:S01]  /*4870*/  FFMA.FTZ R30, R30, R40, R35 ;  /* 0x000000281e1e7223 */ /* 0x000fe20000010023 */
[----:B------:R-:W-:Y:S01]  /*4880*/  SHF.L.U32 R35, R87, 0x10, RZ ;  /* 0x0000001057237819 */ /* 0x000fe200000006ff */
[----:B0-----:R-:W-:Y:S01]  /*4890*/  FADD.FTZ R63, R125, 1 ;  /* 0x3f8000007d3f7421 */ /* 0x001fe20000010000 */
[----:B------:R-:W-:Y:S01]  /*48a0*/  SHF.L.U32 R125, R11, 0x10, RZ ;  /* 0x000000100b7d7819 */ /* 0x000fe200000006ff */
[----:B------:R-:W-:Y:S01]  /*48b0*/  FADD.FTZ R118, R40, R118 ;  /* 0x0000007628767221 */ /* 0x000fe20000010000 */
[----:B------:R-:W-:Y:S01]  /*48c0*/  FFMA.FTZ R49, R49, R41, R30 ;  /* 0x0000002931317223 */ /* 0x000fe2000001001e */
[----:B------:R-:W-:-:S02]  /*48d0*/  FADD.FTZ R53, R53, R52 ;  /* 0x0000003435357221 */ /* 0x000fc40000010000 */
[----:B------:R-:W0:Y:S01]  /*48e0*/  MUFU.RCP R63, R63 ;  /* 0x0000003f003f7308 */ /* 0x000e220000001000 */
[----:B------:R-:W-:Y:S01]  /*48f0*/  FADD.FTZ R125, -R20, R125 ;  /* 0x0000007d147d7221 */ /* 0x000fe20000010100 */
[----:B------:R-:W-:Y:S01]  /*4900*/  FADD.FTZ R118, R118, R41 ;  /* 0x0000002976767221 */ /* 0x000fe20000010000 */
[----:B------:R-:W-:Y:S01]  /*4910*/  FFMA.FTZ R46, R46, R38, R49 ;  /* 0x000000262e2e7223 */ /* 0x000fe20000010031 */
[----:B------:R-:W-:Y:S01]  /*4920*/  FADD.FTZ R53, R53, R50 ;  /* 0x0000003235357221 */ /* 0x000fe20000010000 */
[----:B------:R-:W-:Y:S01]  /*4930*/  SHF.L.U32 R49, R85, 0x10, RZ ;  /* 0x0000001055317819 */ /* 0x000fe200000006ff */
[----:B------:R-:W-:Y:S01]  /*4940*/  FADD.FTZ R118, R38, R118 ;  /* 0x0000007626767221 */ /* 0x000fe20000010000 */
[----:B------:R-:W-:Y:S01]  /*4950*/  FFMA.FTZ R46, R47, R37, R46 ;  /* 0x000000252f2e7223 */ /* 0x000fe2000001002e */
[C---:B------:R-:W-:Y:S02]  /*4960*/  FMUL.FTZ R47, R25.reuse, R36 ;  /* 0x00000024192f7220 */ /* 0x040fe40000410000 */
[----:B------:R-:W-:Y:S01]  /*4970*/  FADD.FTZ R118, R118, R37 ;  /* 0x0000002576767221 */ /* 0x000fe20000010000 */
[----:B------:R-:W-:Y:S01]  /*4980*/  FMUL.FTZ R37, R25, R52 ;  /* 0x0000003419257220 */ /* 0x000fe20000410000 */
[----:B------:R-:W-:-:S02]  /*4990*/  FFMA.FTZ R46, R44, R47, R46 ;  /* 0x0000002f2c2e7223 */ /* 0x000fc4000001002e */
[----:B------:R-:W-:Y:S02]  /*49a0*/  FADD.FTZ R118, R47, R118 ;  /* 0x000000762f767221 */ /* 0x000fe40000010000 */
[----:B------:R-:W-:Y:S01]  /*49b0*/  FFMA.FTZ R46, R45, R27, R46 ;  /* 0x0000001b2d2e7223 */ /* 0x000fe2000001002e */
[----:B0-----:R-:W-:Y:S01]  /*49c0*/  FADD.FTZ R124, -R63, 1 ;  /* 0x3f8000003f7c7421 */ /* 0x001fe20000010100 */
[----:B------:R-:W-:Y:S01]  /*49d0*/  FMUL.FTZ R84, R84, R63 ;  /* 0x0000003f54547220 */ /* 0x000fe20000410000 */
[----:B------:R-:W-:Y:S01]  /*49e0*/  FMUL.FTZ R63, R125, R116 ;  /* 0x000000747d3f7220 */ /* 0x000fe20000410000 */
[----:B------:R-:W-:Y:S01]  /*49f0*/  FADD.FTZ R118, R118, R27 ;  /* 0x0000001b76767221 */ /* 0x000fe20000010000 */
[----:B------:R-:W-:Y:S01]  /*4a00*/  FFMA.FTZ R60, R60, R124, 1 ;  /* 0x3f8000003c3c7423 */ /* 0x000fe2000001007c */
[----:B------:R-:W-:Y:S01]  /*4a10*/  FFMA.FTZ R46, R48, R37, R46 ;  /* 0x00000025302e7223 */ /* 0x000fe2000001002e */
[----:B------:R-:W-:Y:S01]  /*4a20*/  FMUL.FTZ R27, R24, R59 ;  /* 0x0000003b181b7220 */ /* 0x000fe20000410000 */
[----:B------:R-:W-:Y:S01]  /*4a30*/  FADD.FTZ R118, R37, R118 ;  /* 0x0000007625767221 */ /* 0x000fe20000010000 */
[----:B------:R-:W-:Y:S01]  /*4a40*/  FMUL.FTZ R60, R84, R60 ;  /* 0x0000003c543c7220 */ /* 0x000fe20000410000 */
[----:B------:R-:W-:Y:S01]  /*4a50*/  FFMA.FTZ R84, R24, R63, R22 ;  /* 0x0000003f18547223 */ /* 0x000fe20000010016 */
[----:B------:R-:W-:Y:S01]  /*4a60*/  FFMA.FTZ R46, R61, R27, R46 ;  /* 0x0000001b3d2e7223 */ /* 0x000fe2000001002e */
[----:B------:R-:W-:Y:S01]  /*4a70*/  FMUL.FTZ R37, R25, R50 ;  /* 0x0000003219257220 */ /* 0x000fe20000410000 */
[----:B------:R-:W-:Y:S01]  /*4a80*/  FADD.FTZ R118, R118, R27 ;  /* 0x0000001b76767221 */ /* 0x000fe20000010000 */
[----:B------:R-:W-:Y:S01]  /*4a90*/  FMUL.FTZ R124, R84, -1.4426950216293334961 ;  /* 0xbfb8aa3b547c7820 */ /* 0x000fe20000410000 */
[----:B------:R-:W-:Y:S01]  /*4aa0*/  FMUL.FTZ R27, R24, R55 ;  /* 0x00000037181b7220 */ /* 0x000fe20000410000 */
[----:B------:R-:W-:Y:S01]  /*4ab0*/  FFMA.FTZ R46, R58, R37, R46 ;  /* 0x000000253a2e7223 */ /* 0x000fe2000001002e */
[----:B------:R-:W-:Y:S01]  /*4ac0*/  FADD.FTZ R118, R37, R118 ;  /* 0x0000007625767221 */ /* 0x000fe20000010000 */
[-C--:B------:R-:W-:Y:S01]  /*4ad0*/  FMUL.FTZ R37, R25, R60.reuse ;  /* 0x0000003c19257220 */ /* 0x080fe20000410000 */
[----:B------:R-:W-:Y:S01]  /*4ae0*/  FFMA.FTZ R51, R56, R60, R51 ;  /* 0x0000003c38337223 */ /* 0x000fe20000010033 */
[----:B------:R-:W0:Y:S01]  /*4af0*/  MUFU.EX2 R124, R124 ;  /* 0x0000007c007c7308 */ /* 0x000e220000000800 */
[----:B------:R-:W-:Y:S01]  /*4b00*/  FFMA.FTZ R46, R57, R27, R46 ;  /* 0x0000001b392e7223 */ /* 0x000fe2000001002e */
[----:B------:R-:W-:Y:S01]  /*4b10*/  FADD.FTZ R118, R118, R27 ;  /* 0x0000001b76767221 */ /* 0x000fe20000010000 */
[----:B------:R-:W-:Y:S01]  /*4b20*/  FADD.FTZ R60, R53, R60 ;  /* 0x0000003c353c7221 */ /* 0x000fe20000010000 */
[----:B------:R-:W-:Y:S01]  /*4b30*/  FADD.FTZ R55, R54, R55 ;  /* 0x0000003736377221 */ /* 0x000fe20000010000 */
[----:B------:R-:W-:Y:S01]  /*4b40*/  FFMA.FTZ R46, R56, R37, R46 ;  /* 0x00000025382e7223 */ /* 0x000fe2000001002e */
        /* <DEDUP_REMOVED lines=8> */
[----:B------:R-:W-:Y:S02]  /*4bd0*/  FADD.FTZ R84, -R20, R84 ;  /* 0x0000005414547221 */ /* 0x000fe40000010100 */
[-C--:B------:R-:W-:Y:S01]  /*4be0*/  FMUL.FTZ R27, R24, R62.reuse ;  /* 0x0000003e181b7220 */ /* 0x080fe20000410000 */
[----:B------:R-:W-:Y:S01]  /*4bf0*/  FFMA.FTZ R26, R63, R62, R26 ;  /* 0x0000003e3f1a7223 */ /* 0x000fe2000001001a */
[----:B------:R-:W-:Y:S01]  /*4c00*/  FMUL.FTZ R84, R84, R116 ;  /* 0x0000007454547220 */ /* 0x000fe20000410000 */
[----:B------:R-:W-:Y:S01]  /*4c10*/  FADD.FTZ R55, R55, R62 ;  /* 0x0000003e37377221 */ /* 0x000fe20000010000 */
        /* <DEDUP_REMOVED lines=12> */
[----:B------:R-:W-:Y:S01]  /*4ce0*/  SHF.L.U32 R125, R14, 0x10, RZ ;  /* 0x000000100e7d7819 */ /* 0x000fe200000006ff */
        /* <DEDUP_REMOVED lines=72> */
[C---:B------:R-:W-:Y:S01]  /*5170*/  FFMA.FTZ R51, R42.reuse, R31, R51 ;  /* 0x0000001f2a337223 */ /* 0x040fe20000010033 */
        /* <DEDUP_REMOVED lines=14> */
[----:B------:R-:W-:Y:S01]  /*5260*/  FMUL.FTZ R27, R24, R40 ;  /* 0x00000028181b7220 */ /* 0x000fe20000410000 */
[----:B------:R-:W-:Y:S01]  /*5270*/  FADD.FTZ R62, R55, R40 ;  /* 0x00000028373e7221 */ /* 0x000fe20000010000 */
[----:B------:R-:W-:Y:S02]  /*5280*/  FMUL.FTZ R30, R117, R116 ;  /* 0x00000074751e7220 */ /* 0x000fe40000410000 */
[----:B------:R-:W-:Y:S01]  /*5290*/  FFMA.FTZ R29, R35, R27, R26 ;  /* 0x0000001b231d7223 */ /* 0x000fe2000001001a */
[----:B------:R-:W-:Y:S01]  /*52a0*/  FADD.FTZ R118, R118, R27 ;  /* 0x0000001b76767221 */ /* 0x000fe20000010000 */
[----:B------:R-:W-:Y:S01]  /*52b0*/  FFMA.FTZ R41, R25, R30, R23 ;  /* 0x0000001e19297223 */ /* 0x000fe20000010017 */
[----:B------:R-:W-:Y:S01]  /*52c0*/  FADD.FTZ R26, R60, R31 ;  /* 0x0000001f3c1a7221 */ /* 0x000fe20000010000 */
[----:B------:R-:W-:-:S02]  /*52d0*/  FFMA.FTZ R60, R35, R40, R28 ;  /* 0x00000028233c7223 */ /* 0x000fc4000001001c */
        /* <DEDUP_REMOVED lines=13> */
.L_x_132:
[----:B------:R-:W0:Y:S01]  /*53b0*/  SHFL.DOWN PT, R26, R32, 0x1, 0x1f ;  /* 0x08201f00201a7f89 */ /* 0x000e2200000e0000 */
[C---:B------:R-:W-:Y:S01]  /*53c0*/  ISETP.GT.AND P0, PT, R0.reuse, 0x1e, PT ;  /* 0x0000001e0000780c */ /* 0x040fe20003f04270 */
[----:B------:R-:W1:Y:S01]  /*53d0*/  S2UR UR8, SR_CgaCtaId ;  /* 0x00000000000879c3 */ /* 0x000e620000008800 */
[----:B------:R-:W-:Y:S01]  /*53e0*/  UMOV UR5, 0x400 ;  /* 0x0000040000057882 */ /* 0x000fe20000000000 */
[----:B------:R-:W2:Y:S01]  /*53f0*/  SHFL.DOWN PT, R27, R33, 0x1, 0x1f ;  /* 0x08201f00211b7f89 */ /* 0x000ea200000e0000 */
[----:B------:R-:W-:Y:S01]  /*5400*/  UIADD3 UR4, UPT, UPT, UR5, 0x90, URZ ;  /* 0x0000009005047890 */ /* 0x000fe2000fffe0ff */
[C---:B------:R-:W-:Y:S01]  /*5410*/  ISETP.GT.AND P3, PT, R0.reuse, 0xf, PT ;  /* 0x0000000f0000780c */ /* 0x040fe20003f64270 */
[----:B------:R-:W-:Y:S01]  /*5420*/  BSSY.RECONVERGENT B0, `(.L_x_133) ;  /* 0x0000028000007945 */ /* 0x000fe20003800200 */
[----:B------:R-:W3:Y:S01]  /*5430*/  S2R R50, SR_TID.X ;  /* 0x0000000000327919 */ /* 0x000ee20000002100 */
[----:B------:R-:W-:Y:S01]  /*5440*/  ISETP.GT.AND P2, PT, R0, 0x17, PT ;  /* 0x000000170000780c */ /* 0x000fe20003f44270 */
[----:B------:R-:W4:Y:S08]  /*5450*/  LDC R84, c[0x0][0x374] ;  /* 0x0000dd00ff547b82 */ /* 0x000f300000000800 */
[----:B------:R-:W5:Y:S01]  /*5460*/  LDC R117, c[0x0][0x370] ;  /* 0x0000dc00ff757b82 */ /* 0x000f620000000800 */
[----:B0-----:R-:W-:Y:S01]  /*5470*/  @!P0 FADD.FTZ R32, R26, R32 ;  /* 0x000000201a208221 */ /* 0x001fe20000010000 */
[----:B-1----:R-:W-:Y:S01]  /*5480*/  ULEA UR4, UR8, UR4, 0x18 ;  /* 0x0000000408047291 */ /* 0x002fe2000f8ec0ff */
[----:B--2---:R-:W-:-:S03]  /*5490*/  @!P0 FADD.FTZ R33, R27, R33 ;  /* 0x000000211b218221 */ /* 0x004fc60000010000 */
[----:B------:R-:W0:Y:S01]  /*54a0*/  SHFL.DOWN PT, R26, R32, 0x2, 0x1f ;  /* 0x08401f00201a7f89 */ /* 0x000e2200000e0000 */
[----:B------:R-:W-:-:S03]  /*54b0*/  ISETP.GT.AND P0, PT, R0, 0x1d, PT ;  /* 0x0000001d0000780c */ /* 0x000fc60003f04270 */
[----:B------:R-:W1:Y:S01]  /*54c0*/  SHFL.DOWN PT, R27, R33, 0x2, 0x1f ;  /* 0x08401f00211b7f89 */ /* 0x000e6200000e0000 */
[C---:B---3--:R-:W-:Y:S02]  /*54d0*/  LEA R118, R50.reuse, UR4, 0x4 ;  /* 0x0000000432767c11 */ /* 0x048fe4000f8e20ff */
[C---:B------:R-:W-:Y:S02]  /*54e0*/  ISETP.NE.AND P1, PT, R50.reuse, RZ, PT ;  /* 0x000000ff3200720c */ /* 0x040fe40003f25270 */
[----:B------:R-:W-:Y:S01]  /*54f0*/  ISETP.GT.U32.AND P4, PT, R50, 0xc, PT ;  /* 0x0000000c3200780c */ /* 0x000fe20003f84070 */
[----:B------:R-:W-:Y:S04]  /*5500*/  STS.128 [R118], R60 ;  /* 0x0000003c76007388 */ /* 0x000fe80000000c00 */
        /* <DEDUP_REMOVED lines=8> */
[----:B-----5:R-:W-:-:S03]  /*5590*/  ISETP.GE.U32.AND P0, PT, R117, 0x2, PT ;  /* 0x000000027500780c */ /* 0x020fc60003f06070 */
[----:B------:R-:W1:Y:S01]  /*55a0*/  SHFL.DOWN PT, R27, R33, 0x8, 0x1f ;  /* 0x09001f00211b7f89 */ /* 0x000e6200000e0000 */
[----:B0-----:R-:W-:Y:S01]  /*55b0*/  FADD.FTZ R29, R32, R26 ;  /* 0x0000001a201d7221 */ /* 0x001fe20000010000 */
[----:B-1----:R-:W-:-:S04]  /*55c0*/  FADD.FTZ R30, R33, R27 ;  /* 0x0000001b211e7221 */ /* 0x002fc80000010000 */
[----:B------:R-:W-:Y:S02]  /*55d0*/  FSEL R26, R32, R29, P2 ;  /* 0x0000001d201a7208 */ /* 0x000fe40001000000 */
[----:B------:R-:W-:-:S03]  /*55e0*/  FSEL R27, R33, R30, P2 ;  /* 0x0000001e211b7208 */ /* 0x000fc60001000000 */
[----:B------:R0:W1:Y:S04]  /*55f0*/  SHFL.DOWN PT, R32, R26, 0x10, 0x1f ;  /* 0x0a001f001a207f89 */ /* 0x00006800000e0000 */
[----:B------:R0:W2:Y:S01]  /*5600*/  SHFL.DOWN PT, R31, R27, 0x10, 0x1f ;  /* 0x0a001f001b1f7f89 */ /* 0x0000a200000e0000 */
[----:B----4-:R-:W-:Y:S05]  /*5610*/  @P3 BRA `(.L_x_134) ;  /* 0x0000000000203947 */ /* 0x010fea0003800000 */
        /* <DEDUP_REMOVED lines=8> */
.L_x_134:
[----:B------:R-:W-:Y:S05]  /*56a0*/  BSYNC.RECONVERGENT B0 ;  /* 0x0000000000007941 */ /* 0x000fea0003800200 */
.L_x_133:
[----:B------:R-:W-:Y:S06]  /*56b0*/  BAR.SYNC.DEFER_BLOCKING 0x0 ;  /* 0x0000000000007b1d */ /* 0x000fec0000010000 */
[----:B------:R-:W-:Y:S04]  /*56c0*/  BSSY.RECONVERGENT B0, `(.L_x_135) ;  /* 0x0000022000007945 */ /* 0x000fe80003800200 */
[----:B------:R-:W-:Y:S05]  /*56d0*/  @P1 BRA `(.L_x_136) ;  /* 0x0000000000801947 */ /* 0x000fea0003800000 */
[----:B------:R-:W-:-:S09]  /*56e0*/  ULEA UR4, UR8, UR5, 0x18 ;  /* 0x0000000508047291 */ /* 0x000fd2000f8ec0ff */
[----:B------:R-:W4:Y:S04]  /*56f0*/  LDS.64 R48, [UR4+0x18] ;  /* 0x00001804ff307984 */ /* 0x000f280008000a00 */
[----:B--23--:R-:W2:Y:S04]  /*5700*/  LDS.128 R28, [UR4+0x20] ;  /* 0x00002004ff1c7984 */ /* 0x00cea80008000c00 */
[----:B-1----:R-:W1:Y:S04]  /*5710*/  LDS.128 R32, [UR4+0x30] ;  /* 0x00003004ff207984 */ /* 0x002e680008000c00 */
[----:B------:R-:W3:Y:S04]  /*5720*/  LDS.128 R36, [UR4+0x40] ;  /* 0x00004004ff247984 */ /* 0x000ee80008000c00 */
[----:B------:R-:W5:Y:S04]  /*5730*/  LDS.128 R40, [UR4+0x50] ;  /* 0x00005004ff287984 */ /* 0x000f680008000c00 */
[----:B------:R-:W5:Y:S01]  /*5740*/  LDS.128 R44, [UR4+0x60] ;  /* 0x00006004ff2c7984 */ /* 0x000f620008000c00 */
[----:B----4-:R-:W-:Y:S01]  /*5750*/  FADD.FTZ R51, R26, R48 ;  /* 0x000000301a337221 */ /* 0x010fe20000010000 */
[----:B------:R-:W-:-:S02]  /*5760*/  FADD.FTZ R48, R27, R49 ;  /* 0x000000311b307221 */ /* 0x000fc40000010000 */
[----:B0-----:R-:W0:Y:S01]  /*5770*/  LDS.64 R26, [UR4+0x70] ;  /* 0x00007004ff1a7984 */ /* 0x001e220008000a00 */
[----:B--2---:R-:W-:Y:S01]  /*5780*/  FADD.FTZ R51, R51, R28 ;  /* 0x0000001c33337221 */ /* 0x004fe20000010000 */
[----:B------:R-:W-:-:S03]  /*5790*/  FADD.FTZ R48, R48, R29 ;  /* 0x0000001d30307221 */ /* 0x000fc60000010000 */
[----:B------:R-:W-:Y:S01]  /*57a0*/  FADD.FTZ R51, R51, R30 ;  /* 0x0000001e33337221 */ /* 0x000fe20000010000 */
[----:B------:R-:W-:-:S03]  /*57b0*/  FADD.FTZ R48, R48, R31 ;  /* 0x0000001f30307221 */ /* 0x000fc60000010000 */
[----:B-1----:R-:W-:Y:S01]  /*57c0*/  FADD.FTZ R51, R51, R32 ;  /* 0x0000002033337221 */ /* 0x002fe20000010000 */
[----:B------:R-:W-:-:S03]  /*57d0*/  FADD.FTZ R48, R48, R33 ;  /* 0x0000002130307221 */ /* 0x000fc60000010000 */
[----:B------:R-:W-:Y:S01]  /*57e0*/  FADD.FTZ R51, R51, R34 ;  /* 0x0000002233337221 */ /* 0x000fe20000010000 */
[----:B------:R-:W-:-:S03]  /*57f0*/  FADD.FTZ R48, R48, R35 ;  /* 0x0000002330307221 */ /* 0x000fc60000010000 */
[----:B---3--:R-:W-:Y:S01]  /*5800*/  FADD.FTZ R51, R51, R36 ;  /* 0x0000002433337221 */ /* 0x008fe20000010000 */
[----:B------:R-:W-:-:S03]  /*5810*/  FADD.FTZ R48, R48, R37 ;  /* 0x0000002530307221 */ /* 0x000fc60000010000 */
[----:B------:R-:W-:Y:S01]  /*5820*/  FADD.FTZ R51, R51, R38 ;  /* 0x0000002633337221 */ /* 0x000fe20000010000 */
[----:B------:R-:W-:-:S03]  /*5830*/  FADD.FTZ R48, R48, R39 ;  /* 0x0000002730307221 */ /* 0x000fc60000010000 */
[----:B-----5:R-:W-:Y:S01]  /*5840*/  FADD.FTZ R51, R51, R40 ;  /* 0x0000002833337221 */ /* 0x020fe20000010000 */
[----:B------:R-:W-:-:S03]  /*5850*/  FADD.FTZ R48, R48, R41 ;  /* 0x0000002930307221 */ /* 0x000fc60000010000 */
[----:B------:R-:W-:Y:S01]  /*5860*/  FADD.FTZ R51, R51, R42 ;  /* 0x0000002a33337221 */ /* 0x000fe20000010000 */
[----:B------:R-:W-:-:S03]  /*5870*/  FADD.FTZ R48, R48, R43 ;  /* 0x0000002b30307221 */ /* 0x000fc60000010000 */
[----:B------:R-:W-:Y:S01]  /*5880*/  FADD.FTZ R51, R51, R44 ;  /* 0x0000002c33337221 */ /* 0x000fe20000010000 */
[----:B------:R-:W-:-:S03]  /*5890*/  FADD.FTZ R48, R48, R45 ;  /* 0x0000002d30307221 */ /* 0x000fc60000010000 */
[----:B------:R-:W-:Y:S01]  /*58a0*/  FADD.FTZ R51, R51, R46 ;  /* 0x0000002e33337221 */ /* 0x000fe20000010000 */
[----:B------:R-:W-:-:S03]  /*58b0*/  FADD.FTZ R48, R48, R47 ;  /* 0x0000002f30307221 */ /* 0x000fc60000010000 */
[----:B0-----:R-:W-:Y:S01]  /*58c0*/  FADD.FTZ R26, R51, R26 ;  /* 0x0000001a331a7221 */ /* 0x001fe20000010000 */
[----:B------:R-:W-:-:S07]  /*58d0*/  FADD.FTZ R27, R48, R27 ;  /* 0x0000001b301b7221 */ /* 0x000fce0000010000 */
.L_x_136:
[----:B------:R-:W-:Y:S05]  /*58e0*/  BSYNC.RECONVERGENT B0 ;  /* 0x0000000000007941 */ /* 0x000fea0003800200 */
.L_x_135:
[----:B------:R-:W-:Y:S01]  /*58f0*/  BAR.SYNC.DEFER_BLOCKING 0x0 ;  /* 0x0000000000007b1d */ /* 0x000fe20000010000 */
[----:B------:R-:W-:-:S05]  /*5900*/  IMAD R119, R119, 0xd, R50 ;  /* 0x0000000d77777824 */ /* 0x000fca00078e0232 */
[----:B------:R-:W-:Y:S04]  /*5910*/  BSSY.RECONVERGENT B0, `(.L_x_137) ;  /* 0x000009d000007945 */ /* 0x000fe80003800200 */
[----:B------:R-:W-:Y:S05]  /*5920*/  @P4 BRA `(.L_x_138) ;  /* 0x00000008006c4947 */ /* 0x000fea0003800000 */
[----:B--23--:R-:W2:Y:S04]  /*5930*/  LDS.128 R28, [R118+0xd0] ;  /* 0x0000d000761c7984 */ /* 0x00cea80000000c00 */
[----:B-1----:R-:W1:Y:S04]  /*5940*/  LDS.128 R32, [R118+0x1a0] ;  /* 0x0001a00076207984 */ /* 0x002e680000000c00 */
[----:B------:R-:W3:Y:S04]  /*5950*/  LDS.128 R36, [R118+0x270] ;  /* 0x0002700076247984 */ /* 0x000ee80000000c00 */
[----:B------:R-:W4:Y:S04]  /*5960*/  LDS.128 R52, [R118+0x340] ;  /* 0x0003400076347984 */ /* 0x000f280000000c00 */
[----:B------:R-:W5:Y:S04]  /*5970*/  LDS.128 R48, [R118+0x410] ;  /* 0x0004100076307984 */ /* 0x000f680000000c00 */
[----:B------:R-:W0:Y:S04]  /*5980*/  LDS.128 R44, [R118+0x4e0] ;  /* 0x0004e000762c7984 */ /* 0x000e280000000c00 */
[----:B------:R-:W0:Y:S01]  /*5990*/  LDS.128 R40, [R118+0x5b0] ;  /* 0x0005b00076287984 */ /* 0x000e220000000c00 */
[----:B--2---:R-:W-:Y:S01]  /*59a0*/  FADD.FTZ R57, R60, R28 ;  /* 0x0000001c3c397221 */ /* 0x004fe20000010000 */
[----:B------:R-:W-:Y:S01]  /*59b0*/  FADD.FTZ R28, R61, R29 ;  /* 0x0000001d3d1c7221 */ /* 0x000fe20000010000 */
[----:B------:R-:W-:Y:S01]  /*59c0*/  FADD.FTZ R59, R62, R30 ;  /* 0x0000001e3e3b7221 */ /* 0x000fe20000010000 */
[----:B------:R-:W-:Y:S01]  /*59d0*/  FADD.FTZ R56, R63, R31 ;  /* 0x0000001f3f387221 */ /* 0x000fe20000010000 */
[----:B-1----:R-:W-:Y:S01]  /*59e0*/  FADD.FTZ R57, R57, R32 ;  /* 0x0000002039397221 */ /* 0x002fe20000010000 */
[----:B------:R-:W-:Y:S01]  /*59f0*/  FADD.FTZ R58, R28, R33 ;  /* 0x000000211c3a7221 */ /* 0x000fe20000010000 */
[----:B------:R-:W-:Y:S01]  /*5a00*/  FADD.FTZ R59, R59, R34 ;  /* 0x000000223b3b7221 */ /* 0x000fe20000010000 */
[----:B------:R-:W1:Y:S01]  /*5a10*/  LDS.128 R28, [R118+0x680] ;  /* 0x00068000761c7984 */ /* 0x000e620000000c00 */
[----:B------:R-:W-:Y:S01]  /*5a20*/  FADD.FTZ R56, R56, R35 ;  /* 0x0000002338387221 */ /* 0x000fe20000010000 */
[----:B---3--:R-:W-:Y:S01]  /*5a30*/  FADD.FTZ R57, R57, R36 ;  /* 0x0000002439397221 */ /* 0x008fe20000010000 */
[----:B------:R-:W-:Y:S01]  /*5a40*/  FADD.FTZ R58, R58, R37 ;  /* 0x000000253a3a7221 */ /* 0x000fe20000010000 */
[----:B------:R-:W2:Y:S01]  /*5a50*/  LDS.128 R32, [R118+0x750] ;  /* 0x0007500076207984 */ /* 0x000ea20000000c00 */
[----:B------:R-:W-:Y:S01]  /*5a60*/  FADD.FTZ R59, R59, R38 ;  /* 0x000000263b3b7221 */ /* 0x000fe20000010000 */
[----:B------:R-:W-:Y:S01]  /*5a70*/  FADD.FTZ R56, R56, R39 ;  /* 0x0000002738387221 */ /* 0x000fe20000010000 */
[----:B----4-:R-:W-:Y:S01]  /*5a80*/  FADD.FTZ R57, R57, R52 ;  /* 0x0000003439397221 */ /* 0x010fe20000010000 */
[----:B------:R-:W3:Y:S01]  /*5a90*/  LDS.128 R36, [R118+0x820] ;  /* 0x0008200076247984 */ /* 0x000ee20000000c00 */
[----:B------:R-:W-:Y:S01]  /*5aa0*/  FADD.FTZ R58, R58, R53 ;  /* 0x000000353a3a7221 */ /* 0x000fe20000010000 */
[----:B------:R-:W-:Y:S01]  /*5ab0*/  FADD.FTZ R59, R59, R54 ;  /* 0x000000363b3b7221 */ /* 0x000fe20000010000 */
[----:B------:R-:W-:Y:S01]  /*5ac0*/  FADD.FTZ R56, R56, R55 ;  /* 0x0000003738387221 */ /* 0x000fe20000010000 */
[----:B-----5:R-:W-:Y:S01]  /*5ad0*/  FADD.FTZ R57, R57, R48 ;  /* 0x0000003039397221 */ /* 0x020fe20000010000 */
[----:B------:R-:W4:Y:S01]  /*5ae0*/  LDS.128 R52, [R118+0x8f0] ;  /* 0x0008f00076347984 */ /* 0x000f220000000c00 */
[----:B------:R-:W-:Y:S01]  /*5af0*/  FADD.FTZ R58, R58, R49 ;  /* 0x000000313a3a7221 */ /* 0x000fe20000010000 */
[----:B------:R-:W-:Y:S01]  /*5b00*/  FADD.FTZ R59, R59, R50 ;  /* 0x000000323b3b7221 */ /* 0x000fe20000010000 */
[----:B------:R-:W-:Y:S01]  /*5b10*/  FADD.FTZ R56, R56, R51 ;  /* 0x0000003338387221 */ /* 0x000fe20000010000 */
[----:B0-----:R-:W-:Y:S01]  /*5b20*/  FADD.FTZ R57, R57, R44 ;  /* 0x0000002c39397221 */ /* 0x001fe20000010000 */
[----:B------:R-:W0:Y:S01]  /*5b30*/  LDS.128 R48, [R118+0x9c0] ;  /* 0x0009c00076307984 */ /* 0x000e220000000c00 */
[----:B------:R-:W-:Y:S01]  /*5b40*/  FADD.FTZ R58, R58, R45 ;  /* 0x0000002d3a3a7221 */ /* 0x000fe20000010000 */
[----:B------:R-:W-:Y:S01]  /*5b50*/  FADD.FTZ R59, R59, R46 ;  /* 0x0000002e3b3b7221 */ /* 0x000fe20000010000 */
[----:B------:R-:W-:Y:S01]  /*5b60*/  FADD.FTZ R56, R56, R47 ;  /* 0x0000002f38387221 */ /* 0x000fe20000010000 */
[----:B------:R-:W-:Y:S01]  /*5b70*/  FADD.FTZ R57, R57, R40 ;  /* 0x0000002839397221 */ /* 0x000fe20000010000 */
[----:B------:R-:W5:Y:S01]  /*5b80*/  LDS.128 R44, [R118+0xa90] ;  /* 0x000a9000762c7984 */ /* 0x000f620000000c00 */
[----:B------:R-:W-:Y:S01]  /*5b90*/  FADD.FTZ R58, R58, R41 ;  /* 0x000000293a3a7221 */ /* 0x000fe20000010000 */
[----:B------:R-:W-:Y:S01]  /*5ba0*/  FADD.FTZ R59, R59, R42 ;  /* 0x0000002a3b3b7221 */ /* 0x000fe20000010000 */
[----:B------:R-:W-:-:S02]  /*5bb0*/  FADD.FTZ R56, R56, R43 ;  /* 0x0000002b38387221 */ /* 0x000fc40000010000 */
[----:B------:R-:W5:Y:S01]  /*5bc0*/  LDS.128 R40, [R118+0xb60] ;  /* 0x000b600076287984 */ /* 0x000f620000000c00 */
        /* <DEDUP_REMOVED lines=9> */
[----:B---3--:R-:W-:Y:S01]  /*5c60*/  FADD.FTZ R57, R57, R36 ;  /* 0x0000002439397221 */ /* 0x008fe20000010000 */
[----:B------:R-:W2:Y:S01]  /*5c70*/  LDS.128 R32, [R118+0xd00] ;  /* 0x000d000076207984 */ /* 0x000ea20000000c00 */
[----:B------:R-:W-:Y:S01]  /*5c80*/  FADD.FTZ R58, R58, R37 ;  /* 0x000000253a3a7221 */ /* 0x000fe20000010000 */
[----:B------:R-:W-:Y:S01]  /*5c90*/  FADD.FTZ R59, R59, R38 ;  /* 0x000000263b3b7221 */ /* 0x000fe20000010000 */
[----:B------:R-:W-:Y:S01]  /*5ca0*/  FADD.FTZ R56, R56, R39 ;  /* 0x0000002738387221 */ /* 0x000fe20000010000 */
[----:B----4-:R-:W-:Y:S01]  /*5cb0*/  FADD.FTZ R57, R57, R52 ;  /* 0x0000003439397221 */ /* 0x010fe20000010000 */
        /* <DEDUP_REMOVED lines=8> */
[----:B-----5:R-:W-:Y:S01]  /*5d40*/  FADD.FTZ R49, R57, R44 ;  /* 0x0000002c39317221 */ /* 0x020fe20000010000 */
[----:B------:R-:W3:Y:S01]  /*5d50*/  LDS.128 R52, [R118+0xea0] ;  /* 0x000ea00076347984 */ /* 0x000ee20000000c00 */
[----:B------:R-:W-:Y:S01]  /*5d60*/  FADD.FTZ R44, R58, R45 ;  /* 0x0000002d3a2c7221 */ /* 0x000fe20000010000 */
[----:B------:R-:W-:Y:S01]  /*5d70*/  FADD.FTZ R45, R59, R46 ;  /* 0x0000002e3b2d7221 */ /* 0x000fe20000010000 */
[----:B------:R-:W-:Y:S01]  /*5d80*/  FADD.FTZ R46, R56, R47 ;  /* 0x0000002f382e7221 */ /* 0x000fe20000010000 */
[----:B------:R-:W-:Y:S01]  /*5d90*/  FADD.FTZ R49, R49, R40 ;  /* 0x0000002831317221 */ /* 0x000fe20000010000 */
[----:B------:R-:W4:Y:S01]  /*5da0*/  LDS.128 R56, [R118+0xf70] ;  /* 0x000f700076387984 */ /* 0x000f220000000c00 */
        /* <DEDUP_REMOVED lines=8> */
[----:B------:R-:W1:Y:S01]  /*5e30*/  LDS.128 R44, [R118+0x1110] ;  /* 0x00111000762c7984 */ /* 0x000e620000000c00 */
[----:B--2---:R-:W-:Y:S01]  /*5e40*/  FADD.FTZ R61, R49, R32 ;  /* 0x00000020313d7221 */ /* 0x004fe20000010000 */
[----:B------:R-:W-:Y:S01]  /*5e50*/  FADD.FTZ R32, R28, R33 ;  /* 0x000000211c207221 */ /* 0x000fe20000010000 */
[----:B------:R-:W-:Y:S01]  /*5e60*/  FADD.FTZ R33, R29, R34 ;  /* 0x000000221d217221 */ /* 0x000fe20000010000 */
[----:B------:R-:W2:Y:S01]  /*5e70*/  LDS.128 R48, [R118+0x11e0] ;  /* 0x0011e00076307984 */ /* 0x000ea20000000c00 */
[----:B------:R-:W-:-:S03]  /*5e80*/  FADD.FTZ R60, R60, R35 ;  /* 0x000000233c3c7221 */ /* 0x000fc60000010000 */
[----:B------:R-:W2:Y:S01]  /*5e90*/  LDS.128 R28, [R118+0x12b0] ;  /* 0x0012b000761c7984 */ /* 0x000ea20000000c00 */
[----:B0-----:R-:W-:Y:S01]  /*5ea0*/  FADD.FTZ R61, R61, R36 ;  /* 0x000000243d3d7221 */ /* 0x001fe20000010000 */
[----:B------:R-:W-:Y:S01]  /*5eb0*/  FADD.FTZ R32, R32, R37 ;  /* 0x0000002520207221 */ /* 0x000fe20000010000 */
[----:B------:R-:W-:Y:S01]  /*5ec0*/  FADD.FTZ R33, R33, R38 ;  /* 0x0000002621217221 */ /* 0x000fe20000010000 */
[----:B------:R-:W-:Y:S01]  /*5ed0*/  FADD.FTZ R60, R60, R39 ;  /* 0x000000273c3c7221 */ /* 0x000fe20000010000 */
[----:B---3--:R-:W-:Y:S01]  /*5ee0*/  FADD.FTZ R61, R61, R52 ;  /* 0x000000343d3d7221 */ /* 0x008fe20000010000 */
[----:B------:R-:W-:Y:S01]  /*5ef0*/  FADD.FTZ R32, R32, R53 ;  /* 0x0000003520207221 */ /* 0x000fe20000010000 */
[----:B------:R-:W-:Y:S01]  /*5f00*/  FADD.FTZ R33, R33, R54 ;  /* 0x0000003621217221 */ /* 0x000fe20000010000 */
[----:B------:R-:W-:Y:S01]  /*5f10*/  FADD.FTZ R60, R60, R55 ;  /* 0x000000373c3c7221 */ /* 0x000fe20000010000 */
[----:B----4-:R-:W-:Y:S01]  /*5f20*/  FADD.FTZ R61, R61, R56 ;  /* 0x000000383d3d7221 */ /* 0x010fe20000010000 */
[----:B------:R-:W-:Y:S01]  /*5f30*/  FADD.FTZ R36, R32, R57 ;  /* 0x0000003920247221 */ /* 0x000fe20000010000 */
[----:B------:R-:W-:Y:S01]  /*5f40*/  FADD.FTZ R37, R33, R58 ;  /* 0x0000003a21257221 */ /* 0x000fe20000010000 */
[----:B------:R-:W-:Y:S01]  /*5f50*/  FADD.FTZ R60, R60, R59 ;  /* 0x0000003b3c3c7221 */ /* 0x000fe20000010000 */
[----:B------:R-:W0:Y:S01]  /*5f60*/  LDS.128 R32, [R118+0x1380] ;  /* 0x0013800076207984 */ /* 0x000e220000000c00 */
[----:B-----5:R-:W-:Y:S01]  /*5f70*/  FADD.FTZ R61, R61, R40 ;  /* 0x000000283d3d7221 */ /* 0x020fe20000010000 */
[----:B------:R-:W-:Y:S01]  /*5f80*/  FADD.FTZ R40, R36, R41 ;  /* 0x0000002924287221 */ /* 0x000fe20000010000 */
[----:B------:R-:W-:Y:S01]  /*5f90*/  FADD.FTZ R53, R37, R42 ;  /* 0x0000002a25357221 */ /* 0x000fe20000010000 */
[----:B------:R-:W-:Y:S01]  /*5fa0*/  FADD.FTZ R60, R60, R43 ;  /* 0x0000002b3c3c7221 */ /* 0x000fe20000010000 */
[----:B------:R-:W3:Y:S04]  /*5fb0*/  LDS.128 R36, [R118+0x1450] ;  /* 0x0014500076247984 */ /* 0x000ee80000000c00 */
[----:B------:R-:W-:Y:S01]  /*5fc0*/  LDS.128 R56, [R118+0x1860] ;  /* 0x0018600076387984 */ /* 0x000fe20000000c00 */
[----:B-1----:R-:W-:Y:S01]  /*5fd0*/  FADD.FTZ R52, R40, R45 ;  /* 0x0000002d28347221 */ /* 0x002fe20000010000 */
[----:B------:R-:W-:-:S02]  /*5fe0*/  FADD.FTZ R61, R61, R44 ;  /* 0x0000002c3d3d7221 */ /* 0x000fc40000010000 */
[----:B------:R-:W1:Y:S01]  /*5ff0*/  LDS.128 R40, [R118+0x1520] ;  /* 0x0015200076287984 */ /* 0x000e620000000c00 */
[----:B------:R-:W-:Y:S01]  /*6000*/  FADD.FTZ R53, R53, R46 ;  /* 0x0000002e35357221 */ /* 0x000fe20000010000 */
[----:B------:R-:W-:Y:S01]  /*6010*/  FADD.FTZ R60, R60, R47 ;  /* 0x0000002f3c3c7221 */ /* 0x000fe20000010000 */
[----:B--2---:R-:W-:Y:S01]  /*6020*/  FADD.FTZ R61, R61, R48 ;  /* 0x000000303d3d7221 */ /* 0x004fe20000010000 */
[----:B------:R-:W2:Y:S01]  /*6030*/  LDS.128 R44, [R118+0x15f0] ;  /* 0x0015f000762c7984 */ /* 0x000ea20000000c00 */
[----:B------:R-:W-:Y:S01]  /*6040*/  FADD.FTZ R52, R52, R49 ;  /* 0x0000003134347221 */ /* 0x000fe20000010000 */
[----:B------:R-:W-:Y:S01]  /*6050*/  FADD.FTZ R53, R53, R50 ;  /* 0x0000003235357221 */ /* 0x000fe20000010000 */
[----:B------:R-:W-:Y:S01]  /*6060*/  FADD.FTZ R124, R60, R51 ;  /* 0x000000333c7c7221 */ /* 0x000fe20000010000 */
[----:B------:R-:W-:Y:S01]  /*6070*/  FADD.FTZ R125, R61, R28 ;  /* 0x0000001c3d7d7221 */ /* 0x000fe20000010000 */
[----:B------:R-:W4:Y:S01]  /*6080*/  LDS.128 R48, [R118+0x16c0] ;  /* 0x0016c00076307984 */ /* 0x000f220000000c00 */
[----:B------:R-:W-:Y:S01]  /*6090*/  FADD.FTZ R28, R52, R29 ;  /* 0x0000001d341c7221 */ /* 0x000fe20000010000 */
[----:B------:R-:W-:Y:S01]  /*60a0*/  FADD.FTZ R29, R53, R30 ;  /* 0x0000001e351d7221 */ /* 0x000fe20000010000 */
[----:B------:R-:W-:Y:S01]  /*60b0*/  FADD.FTZ R124, R124, R31 ;  /* 0x0000001f7c7c7221 */ /* 0x000fe20000010000 */
[----:B------:R-:W5:Y:S04]  /*60c0*/  LDS.128 R52, [R118+0x1790] ;  /* 0x0017900076347984 */ /* 0x000f680000000c00 */
[----:B------:R-:W5:Y:S01]  /*60d0*/  LDS.128 R60, [R118+0x1930] ;  /* 0x00193000763c7984 */ /* 0x000f620000000c00 */
        /* <DEDUP_REMOVED lines=15> */
[----:B------:R-:W-:Y:S01]  /*61d0*/  FADD.FTZ R124, R124, R47 ;  /* 0x0000002f7c7c7221 */ /* 0x000fe20000010000 */
[----:B----4-:R-:W-:Y:S01]  /*61e0*/  FADD.FTZ R125, R125, R48 ;  /* 0x000000307d7d7221 */ /* 0x010fe20000010000 */
[----:B------:R-:W-:Y:S01]  /*61f0*/  FADD.FTZ R28, R28, R49 ;  /* 0x000000311c1c7221 */ /* 0x000fe20000010000 */
[----:B------:R-:W-:Y:S01]  /*6200*/  FADD.FTZ R29, R29, R50 ;  /* 0x000000321d1d7221 */ /* 0x000fe20000010000 */
[----:B------:R-:W-:Y:S01]  /*6210*/  FADD.FTZ R124, R124, R51 ;  /* 0x000000337c7c7221 */ /* 0x000fe20000010000 */
[----:B-----5:R-:W-:Y:S01]  /*6220*/  FADD.FTZ R125, R125, R52 ;  /* 0x000000347d7d7221 */ /* 0x020fe20000010000 */
[----:B------:R-:W-:Y:S01]  /*6230*/  FADD.FTZ R28, R28, R53 ;  /* 0x000000351c1c7221 */ /* 0x000fe20000010000 */
        /* <DEDUP_REMOVED lines=9> */
[----:B------:R-:W-:-:S07]  /*62d0*/  FADD.FTZ R63, R124, R63 ;  /* 0x0000003f7c3f7221 */ /* 0x000fce0000010000 */
.L_x_138:
[----:B------:R-:W-:Y:S05]  /*62e0*/  BSYNC.RECONVERGENT B0 ;  /* 0x0000000000007941 */ /* 0x000fea0003800200 */
.L_x_137:
[----:B------:R-:W-:Y:S04]  /*62f0*/  BSSY.RECONVERGENT B0, `(.L_x_139) ;  /* 0x000001c000007945 */ /* 0x000fe80003800200 */
[----:B------:R-:W-:Y:S05]  /*6300*/  @P4 BRA `(.L_x_140) ;  /* 0x0000000000684947 */ /* 0x000fea0003800000 */
[----:B---3--:R-:W1:Y:S08]  /*6310*/  LDC.64 R28, c[0x0][0x3f8] ;  /* 0x0000fe00ff1c7b82 */ /* 0x008e700000000a00 */
[----:B--2---:R-:W2:Y:S01]  /*6320*/  LDC.64 R30, c[0x0][0x3d8] ;  /* 0x0000f600ff1e7b82 */ /* 0x004ea20000000a00 */
[----:B-1----:R-:W-:Y:S01]  /*6330*/  IMAD.WIDE.U32 R32, R28, 0x3, RZ ;  /* 0x000000031c207825 */ /* 0x002fe200078e00ff */
[----:B------:R-:W-:-:S02]  /*6340*/  LEA R37, R29, R29, 0x1 ;  /* 0x0000001d1d257211 */ /* 0x000fc400078e08ff */
[----:B------:R-:W-:Y:S02]  /*6350*/  LEA.HI R39, P2, R29, R28, RZ, 0x1 ;  /* 0x0000001c1d277211 */ /* 0x000fe400078508ff */
[----:B------:R-:W-:Y:S02]  /*6360*/  IADD3 R37, PT, PT, R33, R37, RZ ;  /* 0x0000002521257210 */ /* 0x000fe40007ffe0ff */
[----:B------:R-:W-:Y:S01]  /*6370*/  IADD3.X R34, PT, PT, RZ, R29, RZ, P2, !PT ;  /* 0x0000001dff227210 */ /* 0x000fe200017fe4ff */
[----:B--2---:R-:W-:Y:S01]  /*6380*/  IMAD.WIDE R30, R119, 0x4, R30 ;  /* 0x00000004771e7825 */ /* 0x004fe200078e021e */
[----:B------:R-:W-:Y:S02]  /*6390*/  LEA.HI R36, P2, R37, R32, RZ, 0x1 ;  /* 0x0000002025247211 */ /* 0x000fe400078508ff */
[----:B------:R-:W-:Y:S02]  /*63a0*/  SHF.L.U32 R33, R39, 0x1, RZ ;  /* 0x0000000127217819 */ /* 0x000fe400000006ff */
[----:B------:R-:W-:Y:S01]  /*63b0*/  SHF.L.U32 R35, R36, 0x1, RZ ;  /* 0x0000000124237819 */ /* 0x000fe200000006ff */
[----:B------:R4:W-:Y:S01]  /*63c0*/  REDG.E.ADD.F32.FTZ.RN.STRONG.GPU desc[UR6][R30.64], R60 ;  /* 0x0000003c1e0079a6 */ /* 0x0009e2000c12f306 */
[----:B------:R-:W-:-:S02]  /*63d0*/  LOP3.LUT R33, R33, 0xfffffffc, RZ, 0xc0, !PT ;  /* 0xfffffffc21217812 */ /* 0x000fc400078ec0ff */
[----:B------:R-:W-:Y:S02]  /*63e0*/  LEA R32, P3, R28, R30, 0x2 ;  /* 0x0000001e1c207211 */ /* 0x000fe400078610ff */
[----:B------:R-:W-:Y:S02]  /*63f0*/  IADD3.X R37, PT, PT, RZ, R37, RZ, P2, !PT ;  /* 0x00000025ff257210 */ /* 0x000fe400017fe4ff */
[----:B------:R-:W-:Y:S02]  /*6400*/  LOP3.LUT R35, R35, 0xfffffffc, RZ, 0xc0, !PT ;  /* 0xfffffffc23237812 */ /* 0x000fe400078ec0ff */
[----:B------:R-:W-:Y:S02]  /*6410*/  SHF.L.U64.HI R39, R39, 0x1, R34 ;  /* 0x0000000127277819 */ /* 0x000fe40000010222 */
[----:B------:R-:W-:Y:S02]  /*6420*/  IADD3 R34, P2, PT, R30, R33, RZ ;  /* 0x000000211e227210 */ /* 0x000fe40007f5e0ff */
[----:B------:R-:W-:-:S02]  /*6430*/  LEA.HI.X R33, R28, R31, R29, 0x2, P3 ;  /* 0x0000001f1c217211 */ /* 0x000fc400018f141d */
[----:B------:R-:W-:Y:S02]  /*6440*/  SHF.L.U64.HI R29, R36, 0x1, R37 ;  /* 0x00000001241d7819 */ /* 0x000fe40000010225 */
[----:B------:R-:W-:Y:S02]  /*6450*/  IADD3 R28, P3, PT, R30, R35, RZ ;  /* 0x000000231e1c7210 */ /* 0x000fe40007f7e0ff */
[C---:B------:R-:W-:Y:S02]  /*6460*/  IADD3.X R35, PT, PT, R31.reuse, R39, RZ, P2, !PT ;  /* 0x000000271f237210 */ /* 0x040fe400017fe4ff */
[----:B------:R-:W-:-:S03]  /*6470*/  IADD3.X R29, PT, PT, R31, R29, RZ, P3, !PT ;  /* 0x0000001d1f1d7210 */ /* 0x000fc60001ffe4ff */
[----:B------:R4:W-:Y:S04]  /*6480*/  REDG.E.ADD.F32.FTZ.RN.STRONG.GPU desc[UR6][R34.64], R61 ;  /* 0x0000003d220079a6 */ /* 0x0009e8000c12f306 */
[----:B------:R4:W-:Y:S04]  /*6490*/  REDG.E.ADD.F32.FTZ.RN.STRONG.GPU desc[UR6][R32.64], R62 ;  /* 0x0000003e200079a6 */ /* 0x0009e8000c12f306 */
[----:B------:R4:W-:Y:S02]  /*64a0*/  REDG.E.ADD.F32.FTZ.RN.STRONG.GPU desc[UR6][R28.64], R63 ;  /* 0x0000003f1c0079a6 */ /* 0x0009e4000c12f306 */
.L_x_140:
[----:B------:R-:W-:Y:S05]  /*64b0*/  BSYNC.RECONVERGENT B0 ;  /* 0x0000000000007941 */ /* 0x000fea0003800200 */
.L_x_139:
[----:B------:R-:W-:Y:S05]  /*64c0*/  @!P0 BRA `(.L_x_141) ;  /* 0x0000000800948947 */ /* 0x000fea0003800000 */
[----:B------:R-:W5:Y:S01]  /*64d0*/  LDC.64 R40, c[0x0][0x3d0] ;  /* 0x0000f400ff287b82 */ /* 0x000f620000000a00 */
[----:B------:R-:W0:Y:S01]  /*64e0*/  S2R R43, SR_CTAID.Y ;  /* 0x00000000002b7919 */ /* 0x000e220000002600 */
[----:B----4-:R-:W-:Y:S02]  /*64f0*/  LOP3.LUT R29, R80, 0x1, RZ, 0xc0, !PT ;  /* 0x00000001501d7812 */ /* 0x010fe400078ec0ff */
[----:B------:R-:W-:-:S03]  /*6500*/  ISETP.GE.U32.AND P2, PT, R117, 0x8, PT ;  /* 0x000000087500780c */ /* 0x000fc60003f46070 */
[----:B------:R-:W-:-:S04]  /*6510*/  IMAD R30, R29, R84, RZ ;  /* 0x000000541d1e7224 */ /* 0x000fc800078e02ff */
[----:B---3--:R-:W-:-:S05]  /*6520*/  IMAD R28, R30, R117, RZ ;  /* 0x000000751e1c7224 */ /* 0x008fca00078e02ff */
[----:B------:R-:W-:-:S05]  /*6530*/  SHF.L.U32 R29, R28, 0x1, RZ ;  /* 0x000000011c1d7819 */ /* 0x000fca00000006ff */
[----:B-----5:R-:W-:Y:S01]  /*6540*/  IMAD.WIDE R40, R29, 0x4, R40 ;  /* 0x000000041d287825 */ /* 0x020fe200078e0228 */
[----:B0-----:R-:W-:Y:S06]  /*6550*/  @P1 BRA `(.L_x_142) ;  /* 0x0000000000501947 */ /* 0x001fec0003800000 */
[----:B------:R-:W0:Y:S01]  /*6560*/  LDC.64 R28, c[0x0][0x3c8] ;  /* 0x0000f200ff1c7b82 */ /* 0x000e220000000a00 */
[----:B-1----:R-:W-:Y:S01]  /*6570*/  LOP3.LUT P0, R32, R80, 0x2, RZ, 0xc0, !PT ;  /* 0x0000000250207812 */ /* 0x002fe2000780c0ff */
[----:B------:R-:W-:Y:S01]  /*6580*/  IMAD R33, R3, R84, R43 ;  /* 0x0000005403217224 */ /* 0x000fe200078e022b */
[----:B--2---:R-:W-:Y:S02]  /*6590*/  IADD3 R31, PT, PT, R30, R43, RZ ;  /* 0x0000002b1e1f7210 */ /* 0x004fe40007ffe0ff */
[----:B------:R-:W-:-:S04]  /*65a0*/  SEL R35, R117, RZ, !P0 ;  /* 0x000000ff75237207 */ /* 0x000fc80004000000 */
[----:B------:R-:W-:Y:S01]  /*65b0*/  ISETP.NE.AND P0, PT, R35, -0x1, PT ;  /* 0xffffffff2300780c */ /* 0x000fe20003f05270 */
[----:B0-----:R-:W-:-:S04]  /*65c0*/  IMAD.WIDE.U32 R28, R31, 0x4, R28 ;  /* 0x000000041f1c7825 */ /* 0x001fc800078e001c */
        /* <DEDUP_REMOVED lines=8> */
.L_x_143:
[----:B0-----:R-:W2:Y:S04]  /*6650*/  LDG.E.STRONG.GPU R30, desc[UR6][R28.64] ;  /* 0x000000061c1e7981 */ /* 0x001ea8000c1ef900 */
[----:B--2---:R-:W-:Y:S01]  /*6660*/  CCTL.IVALL ;  /* 0x00000000ff00798f */ /* 0x004fe20002000000 */
[----:B------:R-:W-:Y:S05]  /*6670*/  YIELD ;  /* 0x0000000000007946 */ /* 0x000fea0003800000 */
[----:B------:R-:W-:-:S13]  /*6680*/  ISETP.NE.AND P0, PT, R30, R35, PT ;  /* 0x000000231e00720c */ /* 0x000fda0003f05270 */
[----:B------:R-:W-:Y:S05]  /*6690*/  @P0 BRA `(.L_x_143) ;  /* 0xfffffffc00ec0947 */ /* 0x000fea000383ffff */
.L_x_142:
[----:B------:R-:W-:Y:S05]  /*66a0*/  WARPSYNC.ALL ;  /* 0x0000000000007948 */ /* 0x000fea0003800000 */
[----:B------:R-:W-:Y:S01]  /*66b0*/  BAR.SYNC.DEFER_BLOCKING 0x0 ;  /* 0x0000000000007b1d */ /* 0x000fe20000010000 */
[----:B------:R-:W-:-:S05]  /*66c0*/  MOV R42, RZ ;  /* 0x000000ff002a7202 */ /* 0x000fca0000000f00 */
[----:B------:R-:W-:Y:S05]  /*66d0*/  @!P2 BRA `(.L_x_144) ;  /* 0x000000040018a947 */ /* 0x000fea0003800000 */
[CC--:B------:R-:W-:Y:S01]  /*66e0*/  LEA R53, R84.reuse, R43.reuse, 0x2 ;  /* 0x0000002b54357211 */ /* 0x0c0fe200078e10ff */
[C-C-:B------:R-:W-:Y:S01]  /*66f0*/  IMAD R47, R84.reuse, 0x5, R43.reuse ;  /* 0x00000005542f7824 */ /* 0x140fe200078e022b */
[CC--:B------:R-:W-:Y:S01]  /*6700*/  LEA R57, R84.reuse, R43.reuse, 0x1 ;  /* 0x0000002b54397211 */ /* 0x0c0fe200078e08ff */
[C-C-:B------:R-:W-:Y:S01]  /*6710*/  IMAD R51, R84.reuse, 0x3, R43.reuse ;  /* 0x0000000354337824 */ /* 0x140fe200078e022b */
[----:B------:R-:W-:Y:S01]  /*6720*/  IADD3 R61, PT, PT, R43, R84, RZ ;  /* 0x000000542b3d7210 */ /* 0x000fe20007ffe0ff */
[C-C-:B------:R-:W-:Y:S01]  /*6730*/  IMAD R49, R84.reuse, 0x6, R43.reuse ;  /* 0x0000000654317824 */ /* 0x140fe200078e022b */
[----:B------:R-:W-:Y:S01]  /*6740*/  IADD3 R46, PT, PT, -R3, RZ, RZ ;  /* 0x000000ff032e7210 */ /* 0x000fe20007ffe1ff */
[----:B------:R-:W-:Y:S01]  /*6750*/  IMAD R55, R84, 0x7, R43 ;  /* 0x0000000754377824 */ /* 0x000fe200078e022b */
[----:B------:R-:W-:Y:S01]  /*6760*/  MOV R59, R43 ;  /* 0x0000002b003b7202 */ /* 0x000fe20000000f00 */
[----:B------:R-:W-:Y:S01]  /*6770*/  UMOV UR4, URZ ;  /* 0x000000ff00047c82 */ /* 0x000fe20008000000 */
[----:B------:R-:W-:-:S07]  /*6780*/  LOP3.LUT R42, R117, 0x7ffffff8, RZ, 0xc0, !PT ;  /* 0x7ffffff8752a7812 */ /* 0x000fce00078ec0ff */
.L_x_145:
[----:B------:R-:W-:Y:S01]  /*6790*/  ISETP.EQ.OR P5, PT, R46, RZ, P1 ;  /* 0x000000ff2e00720c */ /* 0x000fe20000fa2670 */
[----:B------:R-:W-:-:S06]  /*67a0*/  UIADD3 UR5, UPT, UPT, UR4, 0x1, URZ ;  /* 0x0000000104057890 */ /* 0x000fcc000fffe0ff */
[----:B------:R-:W-:-:S06]  /*67b0*/  ISETP.EQ.OR P0, PT, R3, UR5, P1 ;  /* 0x0000000503007c0c */ /* 0x000fcc0008f02670 */
[----:B0-----:R-:W-:-:S06]  /*67c0*/  @!P5 IMAD.WIDE.U32 R28, R59, 0x8, R40 ;  /* 0x000000083b1cd825 */ /* 0x001fcc00078e0028 */
[----:B------:R-:W3:Y:S01]  /*67d0*/  @!P5 LDG.E.64 R28, desc[UR6][R28.64] ;  /* 0x000000061c1cd981 */ /* 0x000ee2000c1e1b00 */
[----:B--2---:R-:W-:-:S06]  /*67e0*/  @!P0 IMAD.WIDE.U32 R30, R61, 0x8, R40 ;  /* 0x000000083d1e8825 */ /* 0x004fcc00078e0028 */
[----:B------:R-:W2:Y:S01]  /*67f0*/  @!P0 LDG.E.64 R30, desc[UR6][R30.64] ;  /* 0x000000061e1e8981 */ /* 0x000ea2000c1e1b00 */
[----:B------:R-:W-:Y:S02]  /*6800*/  UIADD3 UR5, UPT, UPT, UR4, 0x2, URZ ;  /* 0x0000000204057890 */ /* 0x000fe4000fffe0ff */
[----:B------:R-:W-:-:S04]  /*6810*/  UIADD3 UR8, UPT, UPT, UR4, 0x3, URZ ;  /* 0x0000000304087890 */ /* 0x000fc8000fffe0ff */
[C---:B------:R-:W-:Y:S01]  /*6820*/  ISETP.EQ.OR P2, PT, R3.reuse, UR5, P1 ;  /* 0x0000000503007c0c */ /* 0x040fe20008f42670 */
[----:B------:R-:W-:Y:S01]  /*6830*/  UIADD3 UR5, UPT, UPT, UR4, 0x4, URZ ;  /* 0x0000000404057890 */ /* 0x000fe2000fffe0ff */
[----:B------:R-:W-:Y:S01]  /*6840*/  ISETP.EQ.OR P3, PT, R3, UR8, P1 ;  /* 0x0000000803007c0c */ /* 0x000fe20008f62670 */
[----:B------:R-:W-:-:S04]  /*6850*/  UIADD3 UR8, UPT, UPT, UR4, 0x5, URZ ;  /* 0x0000000504087890 */ /* 0x000fc8000fffe0ff */
[C---:B------:R-:W-:Y:S01]  /*6860*/  ISETP.EQ.OR P4, PT, R3.reuse, UR5, P1 ;  /* 0x0000000503007c0c */ /* 0x040fe20008f82670 */
[----:B------:R-:W-:Y:S01]  /*6870*/  UIADD3 UR5, UPT, UPT, UR4, 0x6, URZ ;  /* 0x0000000604057890 */ /* 0x000fe2000fffe0ff */
[----:B------:R-:W-:Y:S01]  /*6880*/  ISETP.EQ.OR P6, PT, R3, UR8, P1 ;  /* 0x0000000803007c0c */ /* 0x000fe20008fc2670 */
[----:B------:R-:W-:-:S05]  /*6890*/  UIADD3 UR8, UPT, UPT, UR4, 0x7, URZ ;  /* 0x0000000704087890 */ /* 0x000fca000fffe0ff */
[----:B------:R-:W-:-:S05]  /*68a0*/  @!P3 IMAD.WIDE.U32 R44, R51, 0x8, R40 ;  /* 0x00000008332cb825 */ /* 0x000fca00078e0028 */
[----:B-1----:R-:W-:-:S04]  /*68b0*/  @!P4 IMAD.WIDE.U32 R32, R53, 0x8, R40 ;  /* 0x000000083520c825 */ /* 0x002fc800078e0028 */
[----:B------:R-:W-:Y:S02]  /*68c0*/  @!P6 IMAD.WIDE.U32 R34, R47, 0x8, R40 ;  /* 0x000000082f22e825 */ /* 0x000fe400078e0028 */
[----:B------:R-:W4:Y:S04]  /*68d0*/  @!P4 LDG.E.64 R32, desc[UR6][R32.64] ;  /* 0x000000062020c981 */ /* 0x000f28000c1e1b00 */
[----:B------:R-:W5:Y:S01]  /*68e0*/  @!P6 LDG.E.64 R34, desc[UR6][R34.64] ;  /* 0x000000062222e981 */ /* 0x000f62000c1e1b00 */
[----:B---3--:R-:W-:Y:S01]  /*68f0*/  @!P5 FADD.FTZ R26, R26, R28 ;  /* 0x0000001c1a1ad221 */ /* 0x008fe20000010000 */
[----:B------:R-:W-:Y:S01]  /*6900*/  @!P5 FADD.FTZ R27, R27, R29 ;  /* 0x0000001d1b1bd221 */ /* 0x000fe20000010000 */
[----:B------:R-:W-:Y:S01]  /*6910*/  @!P2 IMAD.WIDE.U32 R28, R57, 0x8, R40 ;  /* 0x00000008391ca825 */ /* 0x000fe200078e0028 */
[----:B------:R-:W-:-:S03]  /*6920*/  ISETP.EQ.OR P5, PT, R3, UR5, P1 ;  /* 0x0000000503007c0c */ /* 0x000fc60008fa2670 */
[----:B--2---:R-:W-:Y:S02]  /*6930*/  @!P0 FADD.FTZ R26, R26, R30 ;  /* 0x0000001e1a1a8221 */ /* 0x004fe40000010000 */
[----:B------:R-:W2:Y:S01]  /*6940*/  @!P2 LDG.E.64 R28, desc[UR6][R28.64] ;  /* 0x000000061c1ca981 */ /* 0x000ea2000c1e1b00 */
[----:B------:R-:W-:Y:S01]  /*6950*/  @!P0 FADD.FTZ R27, R27, R31 ;  /* 0x0000001f1b1b8221 */ /* 0x000fe20000010000 */
[----:B------:R-:W-:Y:S02]  /*6960*/  ISETP.EQ.OR P0, PT, R3, UR8, P1 ;  /* 0x0000000803007c0c */ /* 0x000fe40008f02670 */
[----:B------:R-:W3:Y:S04]  /*6970*/  @!P3 LDG.E.64 R30, desc[UR6][R44.64] ;  /* 0x000000062c1eb981 */ /* 0x000ee8000c1e1b00 */
[----:B------:R-:W-:-:S06]  /*6980*/  @!P5 IMAD.WIDE.U32 R36, R49, 0x8, R40 ;  /* 0x000000083124d825 */ /* 0x000fcc00078e0028 */
[----:B------:R-:W5:Y:S01]  /*6990*/  @!P5 LDG.E.64 R36, desc[UR6][R36.64] ;  /* 0x000000062424d981 */ /* 0x000f62000c1e1b00 */
[----:B------:R-:W-:-:S06]  /*69a0*/  @!P0 IMAD.WIDE.U32 R38, R55, 0x8, R40 ;  /* 0x0000000837268825 */ /* 0x000fcc00078e0028 */
[----:B------:R-:W5:Y:S01]  /*69b0*/  @!P0 LDG.E.64 R38, desc[UR6][R38.64] ;  /* 0x0000000626268981 */ /* 0x000f62000c1e1b00 */
[----:B------:R-:W-:Y:S01]  /*69c0*/  UIADD3 UR4, UPT, UPT, UR4, 0x8, URZ ;  /* 0x0000000804047890 */ /* 0x000fe2000fffe0ff */
[----:B------:R-:W-:Y:S02]  /*69d0*/  IADD3 R46, PT, PT, R46, 0x8, RZ ;  /* 0x000000082e2e7810 */ /* 0x000fe40007ffe0ff */
[C---:B------:R-:W-:Y:S02]  /*69e0*/  LEA R59, R84.reuse, R59, 0x3 ;  /* 0x0000003b543b7211 */ /* 0x040fe400078e18ff */
[C---:B------:R-:W-:Y:S02]  /*69f0*/  LEA R61, R84.reuse, R61, 0x3 ;  /* 0x0000003d543d7211 */ /* 0x040fe400078e18ff */
[C---:B------:R-:W-:Y:S02]  /*6a00*/  LEA R57, R84.reuse, R57, 0x3 ;  /* 0x0000003954397211 */ /* 0x040fe400078e18ff */
[----:B------:R-:W-:-:S02]  /*6a10*/  LEA R51, R84, R51, 0x3 ;  /* 0x0000003354337211 */ /* 0x000fc400078e18ff */
[C---:B------:R-:W-:Y:S02]  /*6a20*/  LEA R53, R84.reuse, R53, 0x3 ;  /* 0x0000003554357211 */ /* 0x040fe400078e18ff */
[C---:B------:R-:W-:Y:S02]  /*6a30*/  LEA R47, R84.reuse, R47, 0x3 ;  /* 0x0000002f542f7211 */ /* 0x040fe400078e18ff */
[C---:B------:R-:W-:Y:S02]  /*6a40*/  LEA R49, R84.reuse, R49, 0x3 ;  /* 0x0000003154317211 */ /* 0x040fe400078e18ff */
[----:B------:R-:W-:Y:S01]  /*6a50*/  LEA R55, R84, R55, 0x3 ;  /* 0x0000003754377211 */ /* 0x000fe200078e18ff */
[----:B--2---:R-:W-:Y:S01]  /*6a60*/  @!P2 FADD.FTZ R26, R26, R28 ;  /* 0x0000001c1a1aa221 */ /* 0x004fe20000010000 */
[----:B------:R-:W-:-:S03]  /*6a70*/  @!P2 FADD.FTZ R27, R27, R29 ;  /* 0x0000001d1b1ba221 */ /* 0x000fc60000010000 */
[----:B---3--:R-:W-:Y:S01]  /*6a80*/  @!P3 FADD.FTZ R26, R26, R30 ;  /* 0x0000001e1a1ab221 */ /* 0x008fe20000010000 */
[----:B------:R-:W-:-:S03]  /*6a90*/  @!P3 FADD.FTZ R27, R27, R31 ;  /* 0x0000001f1b1bb221 */ /* 0x000fc60000010000 */
[----:B----4-:R-:W-:Y:S01]  /*6aa0*/  @!P4 FADD.FTZ R26, R26, R32 ;  /* 0x000000201a1ac221 */ /* 0x010fe20000010000 */
[----:B------:R-:W-:-:S03]  /*6ab0*/  @!P4 FADD.FTZ R27, R27, R33 ;  /* 0x000000211b1bc221 */ /* 0x000fc60000010000 */
[----:B-----5:R-:W-:Y:S01]  /*6ac0*/  @!P6 FADD.FTZ R26, R26, R34 ;  /* 0x000000221a1ae221 */ /* 0x020fe20000010000 */
[----:B------:R-:W-:-:S03]  /*6ad0*/  @!P6 FADD.FTZ R27, R27, R35 ;  /* 0x000000231b1be221 */ /* 0x000fc60000010000 */
[----:B------:R-:W-:Y:S01]  /*6ae0*/  @!P5 FADD.FTZ R26, R26, R36 ;  /* 0x000000241a1ad221 */ /* 0x000fe20000010000 */
[----:B------:R-:W-:-:S03]  /*6af0*/  @!P5 FADD.FTZ R27, R27, R37 ;  /* 0x000000251b1bd221 */ /* 0x000fc60000010000 */
[----:B------:R-:W-:Y:S01]  /*6b00*/  @!P0 FADD.FTZ R26, R26, R38 ;  /* 0x000000261a1a8221 */ /* 0x000fe20000010000 */
[----:B------:R-:W-:Y:S01]  /*6b10*/  @!P0 FADD.FTZ R27, R27, R39 ;  /* 0x000000271b1b8221 */ /* 0x000fe20000010000 */
[----:B------:R-:W-:-:S13]  /*6b20*/  ISETP.NE.AND P0, PT, R42, UR4, PT ;  /* 0x000000042a007c0c */ /* 0x000fda000bf05270 */
[----:B------:R-:W-:Y:S05]  /*6b30*/  @P0 BRA `(.L_x_145) ;  /* 0xfffffffc00140947 */ /* 0x000fea000383ffff */
.L_x_144:
[----:B0-----:R-:W-:-:S13]  /*6b40*/  LOP3.LUT P0, R28, R117, 0x7, RZ, 0xc0, !PT ;  /* 0x00000007751c7812 */ /* 0x001fda000780c0ff */
[----:B------:R-:W-:Y:S05]  /*6b50*/  @!P0 BRA `(.L_x_141) ;  /* 0x0000000000f08947 */ /* 0x000fea0003800000 */
[----:B------:R-:W-:Y:S02]  /*6b60*/  IADD3 R28, PT, PT, R28, -0x1, RZ ;  /* 0xffffffff1c1c7810 */ /* 0x000fe40007ffe0ff */
[----:B------:R-:W-:Y:S02]  /*6b70*/  LOP3.LUT P5, R36, R117, 0x3, RZ, 0xc0, !PT ;  /* 0x0000000375247812 */ /* 0x000fe400078ac0ff */
[----:B------:R-:W-:-:S13]  /*6b80*/  ISETP.GE.U32.AND P0, PT, R28, 0x3, PT ;  /* 0x000000031c00780c */ /* 0x000fda0003f06070 */
[----:B------:R-:W-:Y:S05]  /*6b90*/  @!P0 BRA `(.L_x_146) ;  /* 0x0000000000708947 */ /* 0x000fea0003800000 */
[C---:B------:R-:W-:Y:S02]  /*6ba0*/  IADD3 R28, PT, PT, R42.reuse, 0x1, RZ ;  /* 0x000000012a1c7810 */ /* 0x040fe40007ffe0ff */
[CC--:B------:R-:W-:Y:S02]  /*6bb0*/  ISETP.EQ.OR P0, PT, R42.reuse, R3.reuse, P1 ;  /* 0x000000032a00720c */ /* 0x0c0fe40000f02670 */
[----:B------:R-:W-:Y:S02]  /*6bc0*/  IADD3 R30, PT, PT, R42, 0x2, RZ ;  /* 0x000000022a1e7810 */ /* 0x000fe40007ffe0ff */
[-C--:B------:R-:W-:Y:S02]  /*6bd0*/  ISETP.EQ.OR P2, PT, R28, R3.reuse, P1 ;  /* 0x000000031c00720c */ /* 0x080fe40000f42670 */
[----:B-1----:R-:W-:Y:S02]  /*6be0*/  IADD3 R32, PT, PT, R42, 0x3, RZ ;  /* 0x000000032a207810 */ /* 0x002fe40007ffe0ff */
[----:B------:R-:W-:-:S02]  /*6bf0*/  ISETP.EQ.OR P3, PT, R30, R3, P1 ;  /* 0x000000031e00720c */ /* 0x000fc40000f62670 */
[----:B------:R-:W-:-:S03]  /*6c00*/  ISETP.EQ.OR P4, PT, R32, R3, P1 ;  /* 0x000000032000720c */ /* 0x000fc60000f82670 */
[----:B------:R-:W-:-:S04]  /*6c10*/  @!P0 IMAD R29, R42, R84, R43 ;  /* 0x000000542a1d8224 */ /* 0x000fc800078e022b */
[----:B--2---:R-:W-:Y:S02]  /*6c20*/  @!P2 IMAD R31, R28, R84, R43 ;  /* 0x000000541c1fa224 */ /* 0x004fe400078e022b */
[----:B------:R-:W-:-:S04]  /*6c30*/  @!P0 IMAD.WIDE.U32 R28, R29, 0x8, R40 ;  /* 0x000000081d1c8825 */ /* 0x000fc800078e0028 */
[-C--:B------:R-:W-:Y:S02]  /*6c40*/  @!P3 IMAD R33, R30, R84.reuse, R43 ;  /* 0x000000541e21b224 */ /* 0x080fe400078e022b */
[----:B------:R-:W-:Y:S01]  /*6c50*/  @!P2 IMAD.WIDE.U32 R30, R31, 0x8, R40 ;  /* 0x000000081f1ea825 */ /* 0x000fe200078e0028 */
[----:B------:R-:W2:Y:S03]  /*6c60*/  @!P0 LDG.E.64 R28, desc[UR6][R28.64] ;  /* 0x000000061c1c8981 */ /* 0x000ea6000c1e1b00 */
[----:B------:R-:W-:Y:S02]  /*6c70*/  @!P4 IMAD R35, R32, R84, R43 ;  /* 0x000000542023c224 */ /* 0x000fe400078e022b */
[--C-:B------:R-:W-:Y:S01]  /*6c80*/  @!P3 IMAD.WIDE.U32 R32, R33, 0x8, R40.reuse ;  /* 0x000000082120b825 */ /* 0x100fe200078e0028 */
[----:B------:R-:W3:Y:S03]  /*6c90*/  @!P2 LDG.E.64 R30, desc[UR6][R30.64] ;  /* 0x000000061e1ea981 */ /* 0x000ee6000c1e1b00 */
[----:B------:R-:W-:-:S02]  /*6ca0*/  @!P4 IMAD.WIDE.U32 R34, R35, 0x8, R40 ;  /* 0x000000082322c825 */ /* 0x000fc400078e0028 */
[----:B------:R-:W4:Y:S04]  /*6cb0*/  @!P3 LDG.E.64 R32, desc[UR6][R32.64] ;  /* 0x000000062020b981 */ /* 0x000f28000c1e1b00 */
[----:B------:R-:W5:Y:S01]  /*6cc0*/  @!P4 LDG.E.64 R34, desc[UR6][R34.64] ;  /* 0x000000062222c981 */ /* 0x000f62000c1e1b00 */
[----:B------:R-:W-:Y:S01]  /*6cd0*/  IADD3 R42, PT, PT, R42, 0x4, RZ ;  /* 0x000000042a2a7810 */ /* 0x000fe20007ffe0ff */
[----:B--2---:R-:W-:Y:S01]  /*6ce0*/  @!P0 FADD.FTZ R26, R26, R28 ;  /* 0x0000001c1a1a8221 */ /* 0x004fe20000010000 */
[----:B------:R-:W-:-:S03]  /*6cf0*/  @!P0 FADD.FTZ R27, R27, R29 ;  /* 0x0000001d1b1b8221 */ /* 0x000fc60000010000 */
[----:B---3--:R-:W-:Y:S01]  /*6d00*/  @!P2 FADD.FTZ R26, R26, R30 ;  /* 0x0000001e1a1aa221 */ /* 0x008fe20000010000 */
[----:B------:R-:W-:-:S03]  /*6d10*/  @!P2 FADD.FTZ R27, R27, R31 ;  /* 0x0000001f1b1ba221 */ /* 0x000fc60000010000 */
[----:B----4-:R-:W-:Y:S01]  /*6d20*/  @!P3 FADD.FTZ R26, R26, R32 ;  /* 0x000000201a1ab221 */ /* 0x010fe20000010000 */
[----:B------:R-:W-:-:S03]  /*6d30*/  @!P3 FADD.FTZ R27, R27, R33 ;  /* 0x000000211b1bb221 */ /* 0x000fc60000010000 */
[----:B-----5:R-:W-:Y:S01]  /*6d40*/  @!P4 FADD.FTZ R26, R26, R34 ;  /* 0x000000221a1ac221 */ /* 0x020fe20000010000 */
[----:B------:R-:W-:-:S07]  /*6d50*/  @!P4 FADD.FTZ R27, R27, R35 ;  /* 0x000000231b1bc221 */ /* 0x000fce0000010000 */
.L_x_146:
[----:B------:R-:W-:Y:S05]  /*6d60*/  @!P5 BRA `(.L_x_141) ;  /* 0x00000000006cd947 */ /* 0x000fea0003800000 */
[----:B------:R-:W-:Y:S02]  /*6d70*/  ISETP.NE.AND P0, PT, R36, 0x1, PT ;  /* 0x000000012400780c */ /* 0x000fe40003f05270 */
[----:B------:R-:W-:-:S11]  /*6d80*/  LOP3.LUT R117, R117, 0x1, RZ, 0xc0, !PT ;  /* 0x0000000175757812 */ /* 0x000fd600078ec0ff */
[----:B------:R-:W-:Y:S05]  /*6d90*/  @!P0 BRA `(.L_x_147) ;  /* 0x0000000000388947 */ /* 0x000fea0003800000 */
[C---:B------:R-:W-:Y:S02]  /*6da0*/  IADD3 R28, PT, PT, R42.reuse, 0x1, RZ ;  /* 0x000000012a1c7810 */ /* 0x040fe40007ffe0ff */
[-C--:B------:R-:W-:Y:S02]  /*6db0*/  ISETP.EQ.OR P2, PT, R42, R3.reuse, P1 ;  /* 0x000000032a00720c */ /* 0x080fe40000f42670 */
[----:B------:R-:W-:-:S11]  /*6dc0*/  ISETP.EQ.OR P0, PT, R28, R3, P1 ;  /* 0x000000031c00720c */ /* 0x000fd60000f02670 */
[-CC-:B------:R-:W-:Y:S02]  /*6dd0*/  @!P2 IMAD R29, R42, R84.reuse, R43.reuse ;  /* 0x000000542a1da224 */ /* 0x180fe400078e022b */
[----:B--2---:R-:W-:Y:S02]  /*6de0*/  @!P0 IMAD R31, R28, R84, R43 ;  /* 0x000000541c1f8224 */ /* 0x004fe400078e022b */
[----:B------:R-:W-:-:S04]  /*6df0*/  @!P2 IMAD.WIDE.U32 R28, R29, 0x8, R40 ;  /* 0x000000081d1ca825 */ /* 0x000fc800078e0028 */
[----:B------:R-:W-:Y:S02]  /*6e00*/  @!P0 IMAD.WIDE.U32 R30, R31, 0x8, R40 ;  /* 0x000000081f1e8825 */ /* 0x000fe400078e0028 */
[----:B------:R-:W2:Y:S04]  /*6e10*/  @!P2 LDG.E.64 R28, desc[UR6][R28.64] ;  /* 0x000000061c1ca981 */ /* 0x000ea8000c1e1b00 */
[----:B------:R-:W3:Y:S01]  /*6e20*/  @!P0 LDG.E.64 R30, desc[UR6][R30.64] ;  /* 0x000000061e1e8981 */ /* 0x000ee2000c1e1b00 */
[----:B------:R-:W-:Y:S01]  /*6e30*/  IADD3 R42, PT, PT, R42, 0x2, RZ ;  /* 0x000000022a2a7810 */ /* 0x000fe20007ffe0ff */
[----:B--2---:R-:W-:Y:S01]  /*6e40*/  @!P2 FADD.FTZ R26, R26, R28 ;  /* 0x0000001c1a1aa221 */ /* 0x004fe20000010000 */
[----:B------:R-:W-:-:S03]  /*6e50*/  @!P2 FADD.FTZ R27, R27, R29 ;  /* 0x0000001d1b1ba221 */ /* 0x000fc60000010000 */
[----:B---3--:R-:W-:Y:S01]  /*6e60*/  @!P0 FADD.FTZ R26, R26, R30 ;  /* 0x0000001e1a1a8221 */ /* 0x008fe20000010000 */
[----:B------:R-:W-:-:S07]  /*6e70*/  @!P0 FADD.FTZ R27, R27, R31 ;  /* 0x0000001f1b1b8221 */ /* 0x000fce0000010000 */
.L_x_147:
[----:B------:R-:W-:Y:S01]  /*6e80*/  ISETP.EQ.OR P0, PT, R42, R3, P1 ;  /* 0x000000032a00720c */ /* 0x000fe20000f02670 */
[----:B------:R-:W-:Y:S03]  /*6e90*/  BSSY.RECONVERGENT B0, `(.L_x_141) ;  /* 0x0000008000007945 */ /* 0x000fe60003800200 */
[----:B------:R-:W-:-:S13]  /*6ea0*/  ISETP.NE.U32.OR P0, PT, R117, 0x1, P0 ;  /* 0x000000017500780c */ /* 0x000fda0000705470 */
[----:B------:R-:W-:Y:S05]  /*6eb0*/  @P0 BRA `(.L_x_148) ;  /* 0x0000000000140947 */ /* 0x000fea0003800000 */
[----:B------:R-:W-:-:S04]  /*6ec0*/  IMAD R29, R84, R42, R43 ;  /* 0x0000002a541d7224 */ /* 0x000fc800078e022b */
[----:B------:R-:W-:-:S06]  /*6ed0*/  IMAD.WIDE.U32 R28, R29, 0x8, R40 ;  /* 0x000000081d1c7825 */ /* 0x000fcc00078e0028 */
[----:B------:R-:W3:Y:S02]  /*6ee0*/  LDG.E.64 R28, desc[UR6][R28.64] ;  /* 0x000000061c1c7981 */ /* 0x000ee4000c1e1b00 */
[----:B---3--:R-:W-:Y:S01]  /*6ef0*/  FADD.FTZ R26, R26, R28 ;  /* 0x0000001c1a1a7221 */ /* 0x008fe20000010000 */
[----:B------:R-:W-:-:S07]  /*6f00*/  FADD.FTZ R27, R27, R29 ;  /* 0x0000001d1b1b7221 */ /* 0x000fce0000010000 */
.L_x_148:
[----:B------:R-:W-:Y:S05]  /*6f10*/  BSYNC.RECONVERGENT B0 ;  /* 0x0000000000007941 */ /* 0x000fea0003800200 */
.L_x_141:
[----:B------:R-:W5:Y:S01]  /*6f20*/  S2UR UR5, SR_CgaCtaId ;  /* 0x00000000000579c3 */ /* 0x000f620000008800 */
[----:B------:R-:W-:Y:S01]  /*6f30*/  UMOV UR4, 0x400 ;  /* 0x0000040000047882 */ /* 0x000fe20000000000 */
[----:B------:R-:W-:Y:S02]  /*6f40*/  SHF.L.U32 R79, R79, 0x10, RZ ;  /* 0x000000104f4f7819 */ /* 0x000fe400000006ff */
[----:B----4-:R-:W-:-:S03]  /*6f50*/  SHF.L.U32 R33, R114, 0x10, RZ ;  /* 0x0000001072217819 */ /* 0x010fc600000006ff */
[C---:B------:R-:W-:Y:S02]  /*6f60*/  FADD.FTZ R79, -R20.reuse, R79 ;  /* 0x0000004f144f7221 */ /* 0x040fe40000010100 */
[----:B------:R-:W-:Y:S02]  /*6f70*/  FADD.FTZ R33, -R20, R33 ;  /* 0x0000002114217221 */ /* 0x000fe40000010100 */
[-C--:B------:R-:W-:Y:S02]  /*6f80*/  FMUL.FTZ R79, R79, R116.reuse ;  /* 0x000000744f4f7220 */ /* 0x080fe40000410000 */
[----:B------:R-:W-:Y:S01]  /*6f90*/  FMUL.FTZ R40, R33, R116 ;  /* 0x0000007421287220 */ /* 0x000fe20000410000 */
[----:B-----5:R-:W-:Y:S01]  /*6fa0*/  ULEA UR4, UR5, UR4, 0x18 ;  /* 0x0000000405047291 */ /* 0x020fe2000f8ec0ff */
[----:B------:R-:W4:Y:S08]  /*6fb0*/  LDCU.U8 UR5, c[0x0][0x414] ;  /* 0x00008280ff0577ac */ /* 0x000f300008000000 */
[----:B------:R0:W-:Y:S01]  /*6fc0*/  @!P1 STS.64 [UR4+0x80], R26 ;  /* 0x0000801aff009988 */ /* 0x0001e20008000a04 */
[----:B------:R-:W-:Y:S01]  /*6fd0*/  BAR.SYNC.DEFER_BLOCKING 0x0 ;  /* 0x0000000000007b1d */ /* 0x000fe20000010000 */
[----:B0--3--:R-:W-:Y:S01]  /*6fe0*/  SHF.L.U32 R27, R78, 0x10, RZ ;  /* 0x000000104e1b7819 */ /* 0x009fe200000006ff */
[----:B----4-:R-:W-:Y:S01]  /*6ff0*/  UISETP.NE.AND UP0, UPT, UR5, URZ, UPT ;  /* 0x000000ff0500728c */ /* 0x010fe2000bf05270 */
[----:B------:R-:W-:-:S03]  /*7000*/  SHF.L.U32 R26, R115, 0x10, RZ ;  /* 0x00000010731a7819 */ /* 0x000fc600000006ff */
[----:B------:R-:W0:Y:S01]  /*7010*/  LDS.64 R28, [UR4+0x80] ;  /* 0x00008004ff1c7984 */ /* 0x000e220008000a00 */
[----:B------:R-:W0:Y:S02]  /*7020*/  LDCU UR4, c[0x0][0x42c] ;  /* 0x00008580ff0477ac */ /* 0x000e240008000800 */
[----:B0-----:R-:W-:Y:S01]  /*7030*/  FMUL.FTZ R30, R28, UR4 ;  /* 0x000000041c1e7c20 */ /* 0x001fe20008410000 */
[----:B--2---:R-:W-:Y:S01]  /*7040*/  FMUL.FTZ R31, R29, UR4 ;  /* 0x000000041d1f7c20 */ /* 0x004fe20008410000 */
[----:B------:R-:W-:Y:S06]  /*7050*/  BRA.U !UP0, `(.L_x_149) ;  /* 0x0000000108487547 */ /* 0x000fec000b800000 */
[----:B------:R-:W-:Y:S01]  /*7060*/  FFMA.FTZ R28, R24, R79, R22 ;  /* 0x0000004f181c7223 */ /* 0x000fe20000010016 */
[----:B------:R-:W-:-:S03]  /*7070*/  FFMA.FTZ R29, R25, R40, R23 ;  /* 0x00000028191d7223 */ /* 0x000fc60000010017 */
[----:B-1----:R-:W-:Y:S01]  /*7080*/  FMUL.FTZ R32, R28, -1.4426950216293334961 ;  /* 0xbfb8aa3b1c207820 */ /* 0x002fe20000410000 */
        /* <DEDUP_REMOVED lines=15> */
.L_x_149:
[----:B------:R-:W0:Y:S01]  /*7180*/  LDCU UR4, c[0x0][0x41c] ;  /* 0x00008380ff0477ac */ /* 0x000e220008000800 */
[----:B------:R-:W-:Y:S01]  /*7190*/  SHF.L.U32 R77, R77, 0x10, RZ ;  /* 0x000000104d4d7819 */ /* 0x000fe200000006ff */
[C-C-:B------:R-:W-:Y:S01]  /*71a0*/  FFMA.FTZ R29, R30.reuse, R79, R31.reuse ;  /* 0x0000004f1e1d7223 */ /* 0x140fe2000001001f */
[----:B------:R-:W-:Y:S01]  /*71b0*/  FFMA.FTZ R28, R30, R40, R31 ;  /* 0x000000281e1c7223 */ /* 0x000fe2000001001f */
[----:B------:R-:W2:Y:S01]  /*71c0*/  LDCU.64 UR8, c[0x0][0x400] ;  /* 0x00008000ff0877ac */ /* 0x000ea20008000a00 */
[----:B------:R-:W-:Y:S01]  /*71d0*/  BSSY.RECONVERGENT B0, `(.L_x_150) ;  /* 0x000001c000007945 */ /* 0x000fe20003800200 */
[----:B------:R-:W-:Y:S01]  /*71e0*/  FFMA.FTZ R29, R24, R27, -R29 ;  /* 0x0000001b181d7223 */ /* 0x000fe2000001081d */
[----:B------:R-:W-:Y:S01]  /*71f0*/  SHF.L.U32 R41, R112, 0x10, RZ ;  /* 0x0000001070297819 */ /* 0x000fe200000006ff */
[----:B------:R-:W-:Y:S01]  /*7200*/  FADD.FTZ R77, -R20, R77 ;  /* 0x0000004d144d7221 */ /* 0x000fe20000010100 */
[----:B------:R-:W-:Y:S01]  /*7210*/  FFMA.FTZ R37, R25, R26, -R28 ;  /* 0x0000001a19257223 */ /* 0x000fe2000001081c */
[----:B0-----:R-:W-:-:S05]  /*7220*/  IMAD R3, R3, UR4, R82 ;  /* 0x0000000403037c24 */ /* 0x001fca000f8e0252 */
[C---:B--2---:R-:W-:Y:S02]  /*7230*/  ISETP.GE.U32.AND P0, PT, R3.reuse, UR8, PT ;  /* 0x0000000803007c0c */ /* 0x044fe4000bf06070 */
[----:B------:R-:W-:Y:S02]  /*7240*/  SHF.R.S32.HI R34, RZ, 0x1f, R3 ;  /* 0x0000001fff227819 */ /* 0x000fe40000011403 */
[----:B------:R-:W-:Y:S02]  /*7250*/  IADD3 R33, PT, PT, R3, 0x20, RZ ;  /* 0x0000002003217810 */ /* 0x000fe40007ffe0ff */
[----:B------:R-:W-:Y:S02]  /*7260*/  ISETP.GE.AND.EX P0, PT, R34, UR9, PT, P0 ;  /* 0x0000000922007c0c */ /* 0x000fe4000bf06300 */
[----:B------:R-:W-:Y:S02]  /*7270*/  ISETP.GE.U32.AND P1, PT, R33, UR8, PT ;  /* 0x0000000821007c0c */ /* 0x000fe4000bf26070 */
[----:B-1----:R-:W-:-:S04]  /*7280*/  SHF.R.S32.HI R32, RZ, 0x1f, R33 ;  /* 0x0000001fff207819 */ /* 0x002fc80000011421 */
[----:B------:R-:W-:-:S05]  /*7290*/  ISETP.GE.AND.EX P1, PT, R32, UR9, PT, P1 ;  /* 0x0000000920007c0c */ /* 0x000fca000bf26310 */
[----:B------:R-:W-:Y:S08]  /*72a0*/  @P0 BRA `(.L_x_151) ;  /* 0x0000000000380947 */ /* 0x000ff00003800000 */
        /* <DEDUP_REMOVED lines=9> */
[----:B-1----:R-:W-:Y:S02]  /*7340*/  LEA R28, P0, R26, UR4, 0x1 ;  /* 0x000000041a1c7c11 */ /* 0x002fe4000f8008ff */
[----:B------:R-:W-:Y:S02]  /*7350*/  IADD3 R39, PT, PT, R27, R39, RZ ;  /* 0x000000271b277210 */ /* 0x000fe40007ffe0ff */
[----:B------:R-:W-:Y:S02]  /*7360*/  F2FP.BF16.F32.PACK_AB R27, R34, R35 ;  /* 0x00000023221b723e */ /* 0x000fe400000010ff */
[----:B------:R-:W-:-:S05]  /*7370*/  LEA.HI.X R29, R26, UR5, R39, 0x1, P0 ;  /* 0x000000051a1d7c11 */ /* 0x000fca00080f0c27 */
[----:B------:R0:W-:Y:S02]  /*7380*/  STG.E desc[UR6][R28.64], R27 ;  /* 0x0000001b1c007986 */ /* 0x0001e4000c101906 */
.L_x_151:
[----:B------:R-:W-:Y:S05]  /*7390*/  BSYNC.RECONVERGENT B0 ;  /* 0x0000000000007941 */ /* 0x000fea0003800200 */
.L_x_150:
[-C--:B------:R-:W-:Y:S01]  /*73a0*/  FMUL.FTZ R77, R77, R116.reuse ;  /* 0x000000744d4d7220 */ /* 0x080fe20000410000 */
[----:B------:R-:W-:Y:S01]  /*73b0*/  FADD.FTZ R41, -R20, R41 ;  /* 0x0000002914297221 */ /* 0x000fe20000010100 */
[----:B0-----:R-:W-:Y:S02]  /*73c0*/  SHF.L.U32 R27, R76, 0x10, RZ ;  /* 0x000000104c1b7819 */ /* 0x001fe400000006ff */
[----:B------:R-:W-:Y:S01]  /*73d0*/  SHF.L.U32 R26, R113, 0x10, RZ ;  /* 0x00000010711a7819 */ /* 0x000fe200000006ff */
[----:B------:R-:W-:Y:S01]  /*73e0*/  FFMA.FTZ R43, R30, R77, R31 ;  /* 0x0000004d1e2b7223 */ /* 0x000fe2000001001f */
[----:B------:R-:W-:Y:S01]  /*73f0*/  FMUL.FTZ R42, R41, R116 ;  /* 0x00000074292a7220 */ /* 0x000fe20000410000 */
[----:B------:R-:W-:Y:S06]  /*7400*/  BRA.U !UP0, `(.L_x_152) ;  /* 0x0000000108487547 */ /* 0x000fec000b800000 */
        /* <DEDUP_REMOVED lines=18> */
.L_x_152:
[----:B------:R-:W-:Y:S01]  /*7530*/  FFMA.FTZ R28, R30, R42, R31 ;  /* 0x0000002a1e1c7223 */ /* 0x000fe2000001001f */
[----:B------:R-:W-:Y:S01]  /*7540*/  BSSY.RECONVERGENT B0, `(.L_x_153) ;  /* 0x0000014000007945 */ /* 0x000fe20003800200 */
[----:B------:R-:W-:Y:S01]  /*7550*/  FFMA.FTZ R43, R24, R27, -R43 ;  /* 0x0000001b182b7223 */ /* 0x000fe2000001082b */
[----:B------:R-:W-:Y:S01]  /*7560*/  SHF.L.U32 R75, R75, 0x10, RZ ;  /* 0x000000104b4b7819 */ /* 0x000fe200000006ff */
[----:B------:R-:W-:Y:S01]  /*7570*/  FFMA.FTZ R29, R25, R26, -R28 ;  /* 0x0000001a191d7223 */ /* 0x000fe2000001081c */
[----:B------:R-:W-:Y:S01]  /*7580*/  SHF.L.U32 R35, R110, 0x10, RZ ;  /* 0x000000106e237819 */ /* 0x000fe200000006ff */
        /* <DEDUP_REMOVED lines=15> */
.L_x_154:
[----:B------:R-:W-:Y:S05]  /*7680*/  BSYNC.RECONVERGENT B0 ;  /* 0x0000000000007941 */ /* 0x000fea0003800200 */
.L_x_153:
[----:B------:R-:W-:Y:S01]  /*7690*/  SHF.L.U32 R45, R19, 0x10, RZ ;  /* 0x00000010132d7819 */ /* 0x000fe200000006ff */
[C---:B------:R-:W-:Y:S01]  /*76a0*/  FADD.FTZ R75, -R20.reuse, R75 ;  /* 0x0000004b144b7221 */ /* 0x040fe20000010100 */
[----:B------:R-:W-:Y:S01]  /*76b0*/  SHF.L.U32 R19, R7, 0x10, RZ ;  /* 0x0000001007137819 */ /* 0x000fe200000006ff */
[C---:B------:R-:W-:Y:S01]  /*76c0*/  FADD.FTZ R7, -R20.reuse, R35 ;  /* 0x0000002314077221 */ /* 0x040fe20000010100 */
[----:B------:R-:W-:Y:S01]  /*76d0*/  SHF.L.U32 R39, R9, 0x10, RZ ;  /* 0x0000001009277819 */ /* 0x000fe200000006ff */
[----:B------:R-:W-:Y:S01]  /*76e0*/  FADD.FTZ R45, -R20, R45 ;  /* 0x0000002d142d7221 */ /* 0x000fe20000010100 */
[----:B------:R-:W-:Y:S01]  /*76f0*/  SHF.L.U32 R9, R90, 0x10, RZ ;  /* 0x000000105a097819 */ /* 0x000fe200000006ff */
[----:B------:R-:W-:Y:S01]  /*7700*/  FADD.FTZ R35, -R20, R19 ;  /* 0x0000001314237221 */ /* 0x000fe20000010100 */
[----:B------:R-:W-:Y:S01]  /*7710*/  SHF.L.U32 R57, R88, 0x10, RZ ;  /* 0x0000001058397819 */ /* 0x000fe200000006ff */
[----:B------:R-:W-:Y:S01]  /*7720*/  FMUL.FTZ R50, R7, R116 ;  /* 0x0000007407327220 */ /* 0x000fe20000410000 */
[----:B------:R-:W-:Y:S01]  /*7730*/  SHF.L.U32 R61, R15, 0x10, RZ ;  /* 0x000000100f3d7819 */ /* 0x000fe200000006ff */
[C---:B------:R-:W-:Y:S01]  /*7740*/  FADD.FTZ R19, -R20.reuse, R9 ;  /* 0x0000000914137221 */ /* 0x040fe20000010100 */
[----:B------:R-:W-:Y:S01]  /*7750*/  SHF.L.U32 R59, R69, 0x10, RZ ;  /* 0x00000010453b7819 */ /* 0x000fe200000006ff */
[C---:B------:R-:W-:Y:S01]  /*7760*/  FADD.FTZ R15, -R20.reuse, R57 ;  /* 0x00000039140f7221 */ /* 0x040fe20000010100 */
[----:B------:R-:W-:Y:S01]  /*7770*/  SHF.L.U32 R11, R11, 0x10, RZ ;  /* 0x000000100b0b7819 */ /* 0x000fe200000006ff */
[----:B------:R-:W-:Y:S01]  /*7780*/  FADD.FTZ R9, -R20, R61 ;  /* 0x0000003d14097221 */ /* 0x000fe20000010100 */
[----:B------:R-:W-:Y:S01]  /*7790*/  SHF.L.U32 R69, R86, 0x10, RZ ;  /* 0x0000001056457819 */ /* 0x000fe200000006ff */
[C---:B------:R-:W-:Y:S01]  /*77a0*/  FADD.FTZ R59, -R20.reuse, R59 ;  /* 0x0000003b143b7221 */ /* 0x040fe20000010100 */
[----:B------:R-:W-:Y:S01]  /*77b0*/  SHF.L.U32 R63, R71, 0x10, RZ ;  /* 0x00000010473f7819 */ /* 0x000fe200000006ff */
[----:B------:R-:W-:Y:S01]  /*77c0*/  FADD.FTZ R39, -R20, R39 ;  /* 0x0000002714277221 */ /* 0x000fe20000010100 */
[----:B0-----:R-:W-:Y:S01]  /*77d0*/  SHF.L.U32 R29, R106, 0x10, RZ ;  /* 0x000000106a1d7819 */ /* 0x001fe200000006ff */
[----:B------:R-:W-:Y:S01]  /*77e0*/  FFMA.FTZ R60, R30, R50, R31 ;  /* 0x000000321e3c7223 */ /* 0x000fe2000001001f */
[C---:B------:R-:W-:Y:S01]  /*77f0*/  IADD3 R77, PT, PT, R3.reuse, 0x40, RZ ;  /* 0x00000040034d7810 */ /* 0x040fe20007ffe0ff */
[----:B------:R-:W-:Y:S01]  /*7800*/  FADD.FTZ R63, -R20, R63 ;  /* 0x0000003f143f7221 */ /* 0x000fe20000010100 */
[----:B------:R-:W-:-:S02]  /*7810*/  IADD3 R61, PT, PT, R3, 0x60, RZ ;  /* 0x00000060033d7810 */ /* 0x000fc40007ffe0ff */
[C---:B------:R-:W-:Y:S02]  /*7820*/  IADD3 R57, PT, PT, R3.reuse, 0x80, RZ ;  /* 0x0000008003397810 */ /* 0x040fe40007ffe0ff */
[C---:B------:R-:W-:Y:S02]  /*7830*/  IADD3 R42, PT, PT, R3.reuse, 0xa0, RZ ;  /* 0x000000a0032a7810 */ /* 0x040fe40007ffe0ff */
[C---:B------:R-:W-:Y:S02]  /*7840*/  IADD3 R38, PT, PT, R3.reuse, 0xc0, RZ ;  /* 0x000000c003267810 */ /* 0x040fe40007ffe0ff */
[C---:B------:R-:W-:Y:S02]  /*7850*/  IADD3 R34, PT, PT, R3.reuse, 0xe0, RZ ;  /* 0x000000e003227810 */ /* 0x040fe40007ffe0ff */
[----:B------:R-:W-:Y:S02]  /*7860*/  IADD3 R28, PT, PT, R3, 0x100, RZ ;  /* 0x00000100031c7810 */ /* 0x000fe40007ffe0ff */
[----:B------:R-:W-:-:S02]  /*7870*/  SHF.L.U32 R5, R5, 0x10, RZ ;  /* 0x0000001005057819 */ /* 0x000fc400000006ff */
[----:B------:R-:W-:Y:S01]  /*7880*/  SHF.L.U32 R71, R17, 0x10, RZ ;  /* 0x0000001011477819 */ /* 0x000fe200000006ff */
[C---:B------:R-:W-:Y:S01]  /*7890*/  FADD.FTZ R17, -R20.reuse, R11 ;  /* 0x0000000b14117221 */ /* 0x040fe20000010100 */
[----:B------:R-:W-:Y:S01]  /*78a0*/  SHF.L.U32 R73, R73, 0x10, RZ ;  /* 0x0000001049497819 */ /* 0x000fe200000006ff */
[----:B------:R-:W-:Y:S01]  /*78b0*/  FADD.FTZ R11, -R20, R69 ;  /* 0x00000045140b7221 */ /* 0x000fe20000010100 */
[----:B------:R-:W-:Y:S01]  /*78c0*/  SHF.L.U32 R27, R108, 0x10, RZ ;  /* 0x000000106c1b7819 */ /* 0x000fe200000006ff */
[----:B------:R-:W-:Y:S01]  /*78d0*/  FMUL.FTZ R69, R75, R116 ;  /* 0x000000744b457220 */ /* 0x000fe20000410000 */
[----:B------:R-:W-:Y:S02]  /*78e0*/  SHF.L.U32 R51, R104, 0x10, RZ ;  /* 0x0000001068337819 */ /* 0x000fe400000006ff */
[----:B------:R-:W-:Y:S01]  /*78f0*/  SHF.L.U32 R53, R67, 0x10, RZ ;  /* 0x0000001043357819 */ /* 0x000fe200000006ff */
[----:B------:R-:W-:Y:S01]  /*7900*/  FADD.FTZ R67, -R20, R27 ;  /* 0x0000001b14437221 */ /* 0x000fe20000010100 */
[----:B------:R-:W-:Y:S01]  /*7910*/  SHF.L.U32 R55, R102, 0x10, RZ ;  /* 0x0000001066377819 */ /* 0x000fe200000006ff */
[C---:B------:R-:W-:Y:S01]  /*7920*/  FADD.FTZ R51, -R20.reuse, R51 ;  /* 0x0000003314337221 */ /* 0x040fe20000010100 */
[----:B------:R-:W-:Y:S01]  /*7930*/  SHF.L.U32 R49, R65, 0x10, RZ ;  /* 0x0000001041317819 */ /* 0x000fe200000006ff */
[----:B------:R-:W-:Y:S01]  /*7940*/  FADD.FTZ R65, -R20, R29 ;  /* 0x0000001d14417221 */ /* 0x000fe20000010100 */
        /* <DEDUP_REMOVED lines=14> */
[----:B------:R-:W-:Y:S01]  /*7a30*/  ISETP.GE.U32.AND P2, PT, R77, UR8, PT ;  /* 0x000000084d007c0c */ /* 0x000fe2000bf46070 */
[C---:B------:R-:W-:Y:S01]  /*7a40*/  FADD.FTZ R33, -R20.reuse, R33 ;  /* 0x0000002114217221 */ /* 0x040fe20000010100 */
[----:B------:R-:W-:Y:S01]  /*7a50*/  ISETP.GE.U32.AND P1, PT, R61, UR8, PT ;  /* 0x000000083d007c0c */ /* 0x000fe2000bf26070 */
[C---:B------:R-:W-:Y:S01]  /*7a60*/  FADD.FTZ R37, -R20.reuse, R37 ;  /* 0x0000002514257221 */ /* 0x040fe20000010100 */
[----:B------:R-:W-:Y:S01]  /*7a70*/  ISETP.GE.U32.AND P0, PT, R57, UR8, PT ;  /* 0x0000000839007c0c */ /* 0x000fe2000bf06070 */
[----:B------:R-:W-:Y:S01]  /*7a80*/  FADD.FTZ R41, -R20, R41 ;  /* 0x0000002914297221 */ /* 0x000fe20000010100 */
[----:B------:R-:W-:Y:S01]  /*7a90*/  ISETP.GE.U32.AND P6, PT, R42, UR8, PT ;  /* 0x000000082a007c0c */ /* 0x000fe2000bfc6070 */
[----:B------:R-:W-:Y:S01]  /*7aa0*/  FADD.FTZ R13, -R20, R13 ;  /* 0x0000000d140d7221 */ /* 0x000fe20000010100 */
[----:B------:R-:W-:Y:S01]  /*7ab0*/  ISETP.GE.U32.AND P3, PT, R38, UR8, PT ;  /* 0x0000000826007c0c */ /* 0x000fe2000bf66070 */
[----:B------:R-:W-:Y:S01]  /*7ac0*/  FADD.FTZ R5, -R20, R71 ;  /* 0x0000004714057221 */ /* 0x000fe20000010100 */
[----:B------:R-:W-:Y:S01]  /*7ad0*/  ISETP.GE.U32.AND P4, PT, R34, UR8, PT ;  /* 0x0000000822007c0c */ /* 0x000fe2000bf86070 */
[----:B------:R-:W-:Y:S01]  /*7ae0*/  FADD.FTZ R7, -R20, R79 ;  /* 0x0000004f14077221 */ /* 0x000fe20000010100 */
[----:B------:R-:W-:Y:S01]  /*7af0*/  ISETP.GE.U32.AND P5, PT, R28, UR8, PT ;  /* 0x000000081c007c0c */ /* 0x000fe2000bfa6070 */
[----:B------:R-:W-:Y:S01]  /*7b00*/  FFMA.FTZ R75, R30, R69, R31 ;  /* 0x000000451e4b7223 */ /* 0x000fe2000001001f */
[----:B------:R-:W-:-:S02]  /*7b10*/  SHF.R.S32.HI R62, RZ, 0x1f, R77 ;  /* 0x0000001fff3e7819 */ /* 0x000fc4000001144d */
[----:B------:R-:W-:Y:S02]  /*7b20*/  SHF.R.S32.HI R48, RZ, 0x1f, R61 ;  /* 0x0000001fff307819 */ /* 0x000fe4000001143d */
[----:B------:R-:W-:Y:S02]  /*7b30*/  SHF.R.S32.HI R46, RZ, 0x1f, R57 ;  /* 0x0000001fff2e7819 */ /* 0x000fe40000011439 */
[----:B------:R-:W-:Y:S02]  /*7b40*/  SHF.R.S32.HI R44, RZ, 0x1f, R42 ;  /* 0x0000001fff2c7819 */ /* 0x000fe4000001142a */
[----:B------:R-:W-:Y:S02]  /*7b50*/  SHF.R.S32.HI R40, RZ, 0x1f, R38 ;  /* 0x0000001fff287819 */ /* 0x000fe40000011426 */
[----:B------:R-:W-:Y:S02]  /*7b60*/  SHF.R.S32.HI R36, RZ, 0x1f, R34 ;  /* 0x0000001fff247819 */ /* 0x000fe40000011422 */
[----:B------:R-:W-:-:S02]  /*7b70*/  SHF.R.S32.HI R32, RZ, 0x1f, R28 ;  /* 0x0000001fff207819 */ /* 0x000fc4000001141c */
[----:B------:R-:W-:Y:S02]  /*7b80*/  ISETP.GE.AND.EX P2, PT, R62, UR9, PT, P2 ;  /* 0x000000093e007c0c */ /* 0x000fe4000bf46320 */
[----:B------:R-:W-:Y:S02]  /*7b90*/  ISETP.GE.AND.EX P1, PT, R48, UR9, PT, P1 ;  /* 0x0000000930007c0c */ /* 0x000fe4000bf26310 */
[----:B------:R-:W-:Y:S02]  /*7ba0*/  ISETP.GE.AND.EX P0, PT, R46, UR9, PT, P0 ;  /* 0x000000092e007c0c */ /* 0x000fe4000bf06300 */
[----:B------:R-:W-:Y:S02]  /*7bb0*/  ISETP.GE.AND.EX P6, PT, R44, UR9, PT, P6 ;  /* 0x000000092c007c0c */ /* 0x000fe4000bfc6360 */
[----:B------:R-:W-:Y:S02]  /*7bc0*/  ISETP.GE.AND.EX P3, PT, R40, UR9, PT, P3 ;  /* 0x0000000928007c0c */ /* 0x000fe4000bf66330 */
[----:B------:R-:W-:-:S02]  /*7bd0*/  ISETP.GE.AND.EX P4, PT, R36, UR9, PT, P4 ;  /* 0x0000000924007c0c */ /* 0x000fc4000bf86340 */
        /* <DEDUP_REMOVED lines=22> */
.L_x_155:
[----:B------:R-:W-:Y:S01]  /*7d40*/  BSSY.RECONVERGENT B0, `(.L_x_156) ;  /* 0x0000013000007945 */ /* 0x000fe20003800200 */
[----:B------:R-:W-:Y:S01]  /*7d50*/  FFMA.FTZ R75, R24, R27, -R75 ;  /* 0x0000001b184b7223 */ /* 0x000fe2000001084b */
[----:B------:R-:W-:Y:S01]  /*7d60*/  FMUL.FTZ R69, R21, R116 ;  /* 0x0000007415457220 */ /* 0x000fe20000410000 */
[----:B------:R-:W-:Y:S01]  /*7d70*/  FFMA.FTZ R27, R25, R20, -R60 ;  /* 0x00000014191b7223 */ /* 0x000fe2000001083c */
[----:B------:R-:W-:Y:S06]  /*7d80*/  @P2 BRA `(.L_x_157) ;  /* 0x0000000000382947 */ /* 0x000fec0003800000 */
[----:B------:R-:W0:Y:S01]  /*7d90*/  LDCU.64 UR4, c[0x0][0x3f8] ;  /* 0x00007f00ff0477ac */ /* 0x000e220008000a00 */
[----:B------:R-:W-:Y:S01]  /*7da0*/  MOV R20, R120 ;  /* 0x0000007800147202 */ /* 0x000fe20000000f00 */
[-C--:B------:R-:W-:Y:S01]  /*7db0*/  FMUL.FTZ R75, R75, R116.reuse ;  /* 0x000000744b4b7220 */ /* 0x080fe20000410000 */
[----:B------:R-:W-:Y:S01]  /*7dc0*/  MOV R21, R123 ;  /* 0x0000007b00157202 */ /* 0x000fe20000000f00 */
[----:B------:R-:W1:Y:S01]  /*7dd0*/  LDCU.64 UR10, c[0x0][0x380] ;  /* 0x00007000ff0a77ac */ /* 0x000e620008000a00 */
[----:B------:R-:W-:Y:S01]  /*7de0*/  FMUL.FTZ R50, R27, R116 ;  /* 0x000000741b327220 */ /* 0x000fe20000410000 */
[----:B0-----:R-:W-:Y:S02]  /*7df0*/  IMAD R62, R62, UR4, RZ ;  /* 0x000000043e3e7c24 */ /* 0x001fe4000f8e02ff */
[----:B------:R-:W-:-:S04]  /*7e00*/  IMAD.WIDE.U32 R20, R77, UR4, R20 ;  /* 0x000000044d147c25 */ /* 0x000fc8000f8e0014 */
[----:B------:R-:W-:Y:S01]  /*7e10*/  IMAD R77, R77, UR5, R62 ;  /* 0x000000054d4d7c24 */ /* 0x000fe2000f8e023e */
[----:B-1----:R-:W-:-:S04]  /*7e20*/  LEA R26, P2, R20, UR10, 0x1 ;  /* 0x0000000a141a7c11 */ /* 0x002fc8000f8408ff */
[----:B------:R-:W-:Y:S02]  /*7e30*/  IADD3 R77, PT, PT, R21, R77, RZ ;  /* 0x0000004d154d7210 */ /* 0x000fe40007ffe0ff */
[----:B------:R-:W-:Y:S02]  /*7e40*/  F2FP.BF16.F32.PACK_AB R21, R50, R75 ;  /* 0x0000004b3215723e */ /* 0x000fe400000010ff */
[----:B------:R-:W-:-:S05]  /*7e50*/  LEA.HI.X R27, R20, UR11, R77, 0x1, P2 ;  /* 0x0000000b141b7c11 */ /* 0x000fca00090f0c4d */
[----:B------:R0:W-:Y:S02]  /*7e60*/  STG.E desc[UR6][R26.64], R21 ;  /* 0x000000151a007986 */ /* 0x0001e4000c101906 */
.L_x_157:
[----:B------:R-:W-:Y:S05]  /*7e70*/  BSYNC.RECONVERGENT B0 ;  /* 0x0000000000007941 */ /* 0x000fea0003800200 */
.L_x_156:
[----:B0-----:R-:W-:Y:S01]  /*7e80*/  SHF.L.U32 R21, R72, 0x10, RZ ;  /* 0x0000001048157819 */ /* 0x001fe200000006ff */
[----:B------:R-:W-:Y:S01]  /*7e90*/  FFMA.FTZ R71, R30, R69, R31 ;  /* 0x000000451e477223 */ /* 0x000fe2000001001f */
[----:B------:R-:W-:Y:S01]  /*7ea0*/  SHF.L.U32 R20, R109, 0x10, RZ ;  /* 0x000000106d147819 */ /* 0x000fe200000006ff */
        /* <DEDUP_REMOVED lines=20> */
.L_x_158:
[----:B------:R-:W-:Y:S01]  /*7ff0*/  FFMA.FTZ R26, R30, R60, R31 ;  /* 0x0000003c1e1a7223 */ /* 0x000fe2000001001f */
[----:B------:R-:W-:Y:S01]  /*8000*/  BSSY.RECONVERGENT B0, `(.L_x_159) ;  /* 0x0000014000007945 */ /* 0x000fe20003800200 */
[----:B------:R-:W-:Y:S01]  /*8010*/  FFMA.FTZ R71, R24, R21, -R71 ;  /* 0x0000001518477223 */ /* 0x000fe20000010847 */
[-C--:B------:R-:W-:Y:S01]  /*8020*/  FMUL.FTZ R63, R63, R116.reuse ;  /* 0x000000743f3f7220 */ /* 0x080fe20000410000 */
[----:B------:R-:W-:Y:S01]  /*8030*/  FMUL.FTZ R50, R65, R116 ;  /* 0x0000007441327220 */ /* 0x000fe20000410000 */
        /* <DEDUP_REMOVED lines=16> */
.L_x_160:
[----:B------:R-:W-:Y:S05]  /*8140*/  BSYNC.RECONVERGENT B0 ;  /* 0x0000000000007941 */ /* 0x000fea0003800200 */
.L_x_159:
[----:B0-----:R-:W-:Y:S01]  /*8150*/  SHF.L.U32 R21, R70, 0x10, RZ ;  /* 0x0000001046157819 */ /* 0x001fe200000006ff */
[C-C-:B------:R-:W-:Y:S01]  /*8160*/  FFMA.FTZ R65, R30.reuse, R63, R31.reuse ;  /* 0x0000003f1e417223 */ /* 0x140fe2000001001f */
[----:B------:R-:W-:Y:S01]  /*8170*/  FFMA.FTZ R58, R30, R50, R31 ;  /* 0x000000321e3a7223 */ /* 0x000fe2000001001f */
[----:B------:R-:W-:Y:S01]  /*8180*/  SHF.L.U32 R20, R107, 0x10, RZ ;  /* 0x000000106b147819 */ /* 0x000fe200000006ff */
        /* <DEDUP_REMOVED lines=19> */
.L_x_161:
[----:B------:R-:W-:Y:S01]  /*82c0*/  BSSY.RECONVERGENT B0, `(.L_x_162) ;  /* 0x0000013000007945 */ /* 0x000fe20003800200 */
[----:B------:R-:W-:Y:S01]  /*82d0*/  FFMA.FTZ R65, R24, R21, -R65 ;  /* 0x0000001518417223 */ /* 0x000fe20000010841 */
        /* <DEDUP_REMOVED lines=17> */
.L_x_163:
[----:B------:R-:W-:Y:S05]  /*83f0*/  BSYNC.RECONVERGENT B0 ;  /* 0x0000000000007941 */ /* 0x000fea0003800200 */
.L_x_162:
        /* <DEDUP_REMOVED lines=23> */
.L_x_164:
        /* <DEDUP_REMOVED lines=21> */
.L_x_166:
[----:B------:R-:W-:Y:S05]  /*86c0*/  BSYNC.RECONVERGENT B0 ;  /* 0x0000000000007941 */ /* 0x000fea0003800200 */
.L_x_165:
        /* <DEDUP_REMOVED lines=23> */
.L_x_167:
        /* <DEDUP_REMOVED lines=19> */
.L_x_169:
[----:B------:R-:W-:Y:S05]  /*8970*/  BSYNC.RECONVERGENT B0 ;  /* 0x0000000000007941 */ /* 0x000fea0003800200 */
.L_x_168:
        /* <DEDUP_REMOVED lines=23> */
.L_x_170:
        /* <DEDUP_REMOVED lines=21> */
.L_x_172:
[----:B------:R-:W-:Y:S05]  /*8c40*/  BSYNC.RECONVERGENT B0 ;  /* 0x0000000000007941 */ /* 0x000fea0003800200 */
.L_x_171:
        /* <DEDUP_REMOVED lines=23> */
.L_x_173:
[----:B------:R-:W-:Y:S01]  /*8dc0*/  BSSY.RECONVERGENT B0, `(.L_x_174) ;  /* 0x0000012000007945 */ /* 0x000fe20003800200 */
[----:B------:R-:W-:Y:S01]  /*8dd0*/  FFMA.FTZ R49, R24, R21, -R49 ;  /* 0x0000001518317223 */ /* 0x000fe20000010831 */
[----:B------:R-:W-:Y:S02]  /*8de0*/  FFMA.FTZ R43, R25, R4, -R40 ;  /* 0x00000004192b7223 */ /* 0x000fe40000010828 */
[----:B------:R-:W-:Y:S05]  /*8df0*/  @P5 BRA `(.L_x_175) ;  /* 0x0000000000385947 */ /* 0x000fea0003800000 */
        /* <DEDUP_REMOVED lines=14> */
.L_x_175:
[----:B------:R-:W-:Y:S05]  /*8ee0*/  BSYNC.RECONVERGENT B0 ;  /* 0x0000000000007941 */ /* 0x000fea0003800200 */
.L_x_174:
[-C--:B0-----:R-:W-:Y:S01]  /*8ef0*/  FMUL.FTZ R21, R17, R116.reuse ;  /* 0x0000007411157220 */ /* 0x081fe20000410000 */
[-C--:B------:R-:W-:Y:S01]  /*8f00*/  FMUL.FTZ R17, R13, R116.reuse ;  /* 0x000000740d117220 */ /* 0x080fe20000410000 */
[-C--:B------:R-:W-:Y:S01]  /*8f10*/  FMUL.FTZ R48, R33, R116.reuse ;  /* 0x0000007421307220 */ /* 0x080fe20000410000 */
[-C--:B------:R-:W-:Y:S01]  /*8f20*/  FMUL.FTZ R32, R19, R116.reuse ;  /* 0x0000007413207220 */ /* 0x080fe20000410000 */
[-C--:B------:R-:W-:Y:S01]  /*8f30*/  FMUL.FTZ R13, R9, R116.reuse ;  /* 0x00000074090d7220 */ /* 0x080fe20000410000 */
[----:B------:R-:W-:Y:S01]  /*8f40*/  IADD3 R59, PT, PT, R3, 0x120, RZ ;  /* 0x00000120033b7810 */ /* 0x000fe20007ffe0ff */
        /* <DEDUP_REMOVED lines=11> */
[-C--:B------:R-:W-:Y:S01]  /*9000*/  FMUL.FTZ R20, R11, R116.reuse ;  /* 0x000000740b147220 */ /* 0x080fe20000410000 */
[-C--:B------:R-:W-:Y:S01]  /*9010*/  FMUL.FTZ R5, R5, R116.reuse ;  /* 0x0000007405057220 */ /* 0x080fe20000410000 */
[----:B------:R-:W-:Y:S01]  /*9020*/  FMUL.FTZ R4, R7, R116 ;  /* 0x0000007407047220 */ /* 0x000fe20000410000 */
[----:B------:R-:W-:Y:S01]  /*9030*/  IADD3 R3, PT, PT, R3, 0x1e0, RZ ;  /* 0x000001e003037810 */ /* 0x000fe20007ffe0ff */
[C-C-:B------:R-:W-:Y:S01]  /*9040*/  FFMA.FTZ R55, R30.reuse, R45, R31.reuse ;  /* 0x0000002d1e377223 */ /* 0x140fe2000001001f */
[----:B------:R-:W-:Y:S01]  /*9050*/  ISETP.GE.U32.AND P2, PT, R59, UR8, PT ;  /* 0x000000083b007c0c */ /* 0x000fe2000bf46070 */
[--C-:B------:R-:W-:Y:S01]  /*9060*/  FFMA.FTZ R54, R30, R48, R31.reuse ;  /* 0x000000301e367223 */ /* 0x100fe2000001001f */
[----:B------:R-:W-:Y:S01]  /*9070*/  ISETP.GE.U32.AND P1, PT, R46, UR8, PT ;  /* 0x000000082e007c0c */ /* 0x000fe2000bf26070 */
[--C-:B------:R-:W-:Y:S01]  /*9080*/  FFMA.FTZ R57, R30, R60, R31.reuse ;  /* 0x0000003c1e397223 */ /* 0x100fe2000001001f */
[----:B------:R-:W-:Y:S01]  /*9090*/  ISETP.GE.U32.AND P0, PT, R40, UR8, PT ;  /* 0x0000000828007c0c */ /* 0x000fe2000bf06070 */
[C-C-:B------:R-:W-:Y:S01]  /*90a0*/  FFMA.FTZ R56, R30.reuse, R62, R31.reuse ;  /* 0x0000003e1e387223 */ /* 0x140fe2000001001f */
[----:B------:R-:W-:Y:S01]  /*90b0*/  ISETP.GE.U32.AND P6, PT, R33, UR8, PT ;  /* 0x0000000821007c0c */ /* 0x000fe2000bfc6070 */
[C-C-:B------:R-:W-:Y:S01]  /*90c0*/  FFMA.FTZ R41, R30.reuse, R39, R31.reuse ;  /* 0x000000271e297223 */ /* 0x140fe2000001001f */
[----:B------:R-:W-:Y:S01]  /*90d0*/  ISETP.GE.U32.AND P4, PT, R19, UR8, PT ;  /* 0x0000000813007c0c */ /* 0x000fe2000bf86070 */
[C-C-:B------:R-:W-:Y:S01]  /*90e0*/  FFMA.FTZ R42, R30.reuse, R36, R31.reuse ;  /* 0x000000241e2a7223 */ /* 0x140fe2000001001f */
[----:B------:R-:W-:Y:S01]  /*90f0*/  ISETP.GE.U32.AND P5, PT, R9, UR8, PT ;  /* 0x0000000809007c0c */ /* 0x000fe2000bfa6070 */
[C---:B------:R-:W-:Y:S01]  /*9100*/  FFMA.FTZ R35, R30.reuse, R21, R31 ;  /* 0x000000151e237223 */ /* 0x040fe2000001001f */
[----:B------:R-:W-:Y:S01]  /*9110*/  SHF.R.S32.HI R58, RZ, 0x1f, R59 ;  /* 0x0000001fff3a7819 */ /* 0x000fe2000001143b */
[C-C-:B------:R-:W-:Y:S01]  /*9120*/  FFMA.FTZ R38, R30.reuse, R32, R31.reuse ;  /* 0x000000201e267223 */ /* 0x140fe2000001001f */
[----:B------:R-:W-:Y:S01]  /*9130*/  SHF.R.S32.HI R61, RZ, 0x1f, R46 ;  /* 0x0000001fff3d7819 */ /* 0x000fe2000001142e */
[C-C-:B------:R-:W-:Y:S01]  /*9140*/  FFMA.FTZ R27, R30.reuse, R17, R31.reuse ;  /* 0x000000111e1b7223 */ /* 0x140fe2000001001f */
[----:B------:R-:W-:Y:S01]  /*9150*/  SHF.R.S32.HI R43, RZ, 0x1f, R40 ;  /* 0x0000001fff2b7819 */ /* 0x000fe20000011428 */
[C---:B------:R-:W-:Y:S01]  /*9160*/  FFMA.FTZ R34, R30.reuse, R28, R31 ;  /* 0x0000001c1e227223 */ /* 0x040fe2000001001f */
[----:B------:R-:W-:Y:S01]  /*9170*/  SHF.R.S32.HI R37, RZ, 0x1f, R33 ;  /* 0x0000001fff257819 */ /* 0x000fe20000011421 */
[C---:B------:R-:W-:Y:S01]  /*9180*/  FFMA.FTZ R15, R30.reuse, R13, R31 ;  /* 0x0000000d1e0f7223 */ /* 0x040fe2000001001f */
[----:B------:R-:W-:Y:S01]  /*9190*/  SHF.R.S32.HI R29, RZ, 0x1f, R19 ;  /* 0x0000001fff1d7819 */ /* 0x000fe20000011413 */
[C---:B------:R-:W-:Y:S01]  /*91a0*/  FFMA.FTZ R26, R30.reuse, R20, R31 ;  /* 0x000000141e1a7223 */ /* 0x040fe2000001001f */
[----:B------:R-:W-:Y:S01]  /*91b0*/  SHF.R.S32.HI R11, RZ, 0x1f, R9 ;  /* 0x0000001fff0b7819 */ /* 0x000fe20000011409 */
[C-C-:B------:R-:W-:Y:S01]  /*91c0*/  FFMA.FTZ R7, R30.reuse, R5, R31.reuse ;  /* 0x000000051e077223 */ /* 0x140fe2000001001f */
[----:B------:R-:W-:Y:S01]  /*91d0*/  FFMA.FTZ R30, R30, R4, R31 ;  /* 0x000000041e1e7223 */ /* 0x000fe2000001001f */
[----:B------:R-:W-:-:S02]  /*91e0*/  SHF.L.U32 R31, R6, 0x10, RZ ;  /* 0x00000010061f7819 */ /* 0x000fc400000006ff */
[----:B------:R-:W-:Y:S02]  /*91f0*/  ISETP.GE.U32.AND P3, PT, R3, UR8, PT ;  /* 0x0000000803007c0c */ /* 0x000fe4000bf66070 */
[----:B------:R-:W-:Y:S02]  /*9200*/  ISETP.GE.AND.EX P2, PT, R58, UR9, PT, P2 ;  /* 0x000000093a007c0c */ /* 0x000fe4000bf46320 */
[----:B------:R-:W-:Y:S02]  /*9210*/  ISETP.GE.AND.EX P1, PT, R61, UR9, PT, P1 ;  /* 0x000000093d007c0c */ /* 0x000fe4000bf26310 */
[----:B------:R-:W-:Y:S02]  /*9220*/  ISETP.GE.AND.EX P0, PT, R43, UR9, PT, P0 ;  /* 0x000000092b007c0c */ /* 0x000fe4000bf06300 */
[----:B------:R-:W-:Y:S02]  /*9230*/  ISETP.GE.AND.EX P6, PT, R37, UR9, PT, P6 ;  /* 0x0000000925007c0c */ /* 0x000fe4000bfc6360 */
[----:B------:R-:W-:-:S02]  /*9240*/  ISETP.GE.AND.EX P4, PT, R29, UR9, PT, P4 ;  /* 0x000000091d007c0c */ /* 0x000fc4000bf86340 */
[----:B------:R-:W-:Y:S02]  /*9250*/  ISETP.GE.AND.EX P5, PT, R11, UR9, PT, P5 ;  /* 0x000000090b007c0c */ /* 0x000fe4000bfa6350 */
[----:B------:R-:W-:Y:S01]  /*9260*/  SHF.L.U32 R6, R97, 0x10, RZ ;  /* 0x0000001061067819 */ /* 0x000fe200000006ff */
[----:B------:R-:W-:Y:S10]  /*9270*/  BRA.U !UP0, `(.L_x_176) ;  /* 0x0000000108487547 */ /* 0x000ff4000b800000 */
        /* <DEDUP_REMOVED lines=18> */
.L_x_176:
        /* <DEDUP_REMOVED lines=18> */
.L_x_178:
[----:B------:R-:W-:Y:S05]  /*94c0*/  BSYNC.RECONVERGENT B0 ;  /* 0x0000000000007941 */ /* 0x000fea0003800200 */
.L_x_177:
[----:B0-----:R-:W-:Y:S02]  /*94d0*/  SHF.L.U32 R31, R8, 0x10, RZ ;  /* 0x00000010081f7819 */ /* 0x001fe400000006ff */
        /* <DEDUP_REMOVED lines=20> */
.L_x_179:
        /* <DEDUP_REMOVED lines=18> */
.L_x_181:
[----:B------:R-:W-:Y:S05]  /*9740*/  BSYNC.RECONVERGENT B0 ;  /* 0x0000000000007941 */ /* 0x000fea0003800200 */
.L_x_180:
        /* <DEDUP_REMOVED lines=21> */
.L_x_182:
[----:B------:R-:W-:Y:S01]  /*98a0*/  BSSY.RECONVERGENT B0, `(.L_x_183) ;  /* 0x0000012000007945 */ /* 0x000fe20003800200 */
[----:B------:R-:W-:Y:S01]  /*98b0*/  FFMA.FTZ R41, R24, R10, -R41 ;  /* 0x0000000a18297223 */ /* 0x000fe20000010829 */
[----:B------:R-:W-:Y:S02]  /*98c0*/  FFMA.FTZ R93, R25, R93, -R42 ;  /* 0x0000005d195d7223 */ /* 0x000fe4000001082a */
[----:B------:R-:W-:Y:S05]  /*98d0*/  @P0 BRA `(.L_x_184) ;  /* 0x0000000000380947 */ /* 0x000fea0003800000 */
[----:B------:R-:W0:Y:S01]  /*98e0*/  LDCU.64 UR4, c[0x0][0x3f8] ;  /* 0x00007f00ff0477ac */ /* 0x000e220008000a00 */
[----:B------:R-:W-:Y:S01]  /*98f0*/  MOV R42, R120 ;  /* 0x00000078002a7202 */ /* 0x000fe20000000f00 */
[----:B------:R-:W-:Y:S01]  /*9900*/  FMUL.FTZ R6, R93, R116 ;  /* 0x000000745d067220 */ /* 0x000fe20000410000 */
[----:B------:R-:W1:Y:S01]  /*9910*/  LDCU.64 UR10, c[0x0][0x380] ;  /* 0x00007000ff0a77ac */ /* 0x000e620008000a00 */
[----:B0-----:R-:W-:Y:S01]  /*9920*/  IMAD R31, R43, UR4, RZ ;  /* 0x000000042b1f7c24 */ /* 0x001fe2000f8e02ff */
[----:B------:R-:W-:-:S03]  /*9930*/  MOV R43, R123 ;  /* 0x0000007b002b7202 */ /* 0x000fc60000000f00 */
[C---:B------:R-:W-:Y:S02]  /*9940*/  IMAD R39, R40.reuse, UR5, R31 ;  /* 0x0000000528277c24 */ /* 0x040fe4000f8e021f */
[----:B------:R-:W-:Y:S01]  /*9950*/  FMUL.FTZ R31, R41, R116 ;  /* 0x00000074291f7220 */ /* 0x000fe20000410000 */
[----:B------:R-:W-:-:S04]  /*9960*/  IMAD.WIDE.U32 R42, R40, UR4, R42 ;  /* 0x00000004282a7c25 */ /* 0x000fc8000f8e002a */
[----:B------:R-:W-:Y:S02]  /*9970*/  F2FP.BF16.F32.PACK_AB R31, R6, R31 ;  /* 0x0000001f061f723e */ /* 0x000fe400000010ff */
[----:B-1----:R-:W-:Y:S02]  /*9980*/  LEA R40, P0, R42, UR10, 0x1 ;  /* 0x0000000a2a287c11 */ /* 0x002fe4000f8008ff */
[----:B------:R-:W-:-:S04]  /*9990*/  IADD3 R39, PT, PT, R43, R39, RZ ;  /* 0x000000272b277210 */ /* 0x000fc80007ffe0ff */
[----:B------:R-:W-:-:S05]  /*99a0*/  LEA.HI.X R41, R42, UR11, R39, 0x1, P0 ;  /* 0x0000000b2a297c11 */ /* 0x000fca00080f0c27 */
[----:B------:R1:W-:Y:S02]  /*99b0*/  STG.E desc[UR6][R40.64], R31 ;  /* 0x0000001f28007986 */ /* 0x0003e4000c101906 */
.L_x_184:
[----:B------:R-:W-:Y:S05]  /*99c0*/  BSYNC.RECONVERGENT B0 ;  /* 0x0000000000007941 */ /* 0x000fea0003800200 */
.L_x_183:
[----:B------:R-:W-:Y:S02]  /*99d0*/  SHF.L.U32 R12, R12, 0x10, RZ ;  /* 0x000000100c0c7819 */ /* 0x000fe400000006ff */
[----:B------:R-:W-:Y:S01]  /*99e0*/  SHF.L.U32 R91, R91, 0x10, RZ ;  /* 0x000000105b5b7819 */ /* 0x000fe200000006ff */
[----:B------:R-:W-:Y:S06]  /*99f0*/  BRA.U !UP0, `(.L_x_185) ;  /* 0x0000000108487547 */ /* 0x000fec000b800000 */
[----:B------:R-:W-:Y:S01]  /*9a00*/  FFMA.FTZ R32, R25, R32, R23 ;  /* 0x0000002019207223 */ /* 0x000fe20000010017 */
[----:B------:R-:W-:-:S03]  /*9a10*/  FFMA.FTZ R21, R24, R21, R22 ;  /* 0x0000001518157223 */ /* 0x000fc60000010016 */
[----:B------:R-:W-:Y:S01]  /*9a20*/  FMUL.FTZ R10, R32, -1.4426950216293334961 ;  /* 0xbfb8aa3b200a7820 */ /* 0x000fe20000410000 */
[----:B------:R-:W-:-:S05]  /*9a30*/  FMUL.FTZ R6, R21, -1.4426950216293334961 ;  /* 0xbfb8aa3b15067820 */ /* 0x000fca0000410000 */
[----:B------:R-:W2:Y:S08]  /*9a40*/  MUFU.EX2 R10, R10 ;  /* 0x0000000a000a7308 */ /* 0x000eb00000000800 */
[----:B------:R-:W3:Y:S01]  /*9a50*/  MUFU.EX2 R6, R6 ;  /* 0x0000000600067308 */ /* 0x000ee20000000800 */
[----:B--2---:R-:W-:-:S07]  /*9a60*/  FADD.FTZ R36, R10, 1 ;  /* 0x3f8000000a247421 */ /* 0x004fce0000010000 */
[----:B------:R-:W2:Y:S01]  /*9a70*/  MUFU.RCP R36, R36 ;  /* 0x0000002400247308 */ /* 0x000ea20000001000 */
[----:B---3--:R-:W-:-:S07]  /*9a80*/  FADD.FTZ R8, R6, 1 ;  /* 0x3f80000006087421 */ /* 0x008fce0000010000 */
[----:B01----:R-:W0:Y:S01]  /*9a90*/  MUFU.RCP R31, R8 ;  /* 0x00000008001f7308 */ /* 0x003e220000001000 */
[----:B--2---:R-:W-:Y:S01]  /*9aa0*/  FADD.FTZ R39, -R36, 1 ;  /* 0x3f80000024277421 */ /* 0x004fe20000010100 */
[----:B------:R-:W-:-:S03]  /*9ab0*/  FMUL.FTZ R91, R91, R36 ;  /* 0x000000245b5b7220 */ /* 0x000fc60000410000 */
[----:B------:R-:W-:Y:S01]  /*9ac0*/  FFMA.FTZ R32, R32, R39, 1 ;  /* 0x3f80000020207423 */ /* 0x000fe20000010027 */
[----:B0-----:R-:W-:Y:S01]  /*9ad0*/  FADD.FTZ R40, -R31, 1 ;  /* 0x3f8000001f287421 */ /* 0x001fe20000010100 */
[----:B------:R-:W-:Y:S02]  /*9ae0*/  FMUL.FTZ R12, R12, R31 ;  /* 0x0000001f0c0c7220 */ /* 0x000fe40000410000 */
[----:B------:R-:W-:Y:S01]  /*9af0*/  FMUL.FTZ R91, R91, R32 ;  /* 0x000000205b5b7220 */ /* 0x000fe20000410000 */
[----:B------:R-:W-:-:S04]  /*9b00*/  FFMA.FTZ R21, R21, R40, 1 ;  /* 0x3f80000015157423 */ /* 0x000fc80000010028 */
[----:B------:R-:W-:-:S07]  /*9b10*/  FMUL.FTZ R12, R12, R21 ;  /* 0x000000150c0c7220 */ /* 0x000fce0000410000 */
.L_x_185:
[----:B------:R-:W-:Y:S01]  /*9b20*/  BSSY.RECONVERGENT B0, `(.L_x_186) ;  /* 0x0000012000007945 */ /* 0x000fe20003800200 */
[----:B------:R-:W-:Y:S01]  /*9b30*/  FFMA.FTZ R35, R24, R12, -R35 ;  /* 0x0000000c18237223 */ /* 0x000fe20000010823 */
[----:B------:R-:W-:Y:S02]  /*9b40*/  FFMA.FTZ R91, R25, R91, -R38 ;  /* 0x0000005b195b7223 */ /* 0x000fe40000010826 */
[----:B------:R-:W-:Y:S05]  /*9b50*/  @P6 BRA `(.L_x_187) ;  /* 0x0000000000386947 */ /* 0x000fea0003800000 */
[----:B------:R-:W2:Y:S01]  /*9b60*/  LDCU.64 UR4, c[0x0][0x3f8] ;  /* 0x00007f00ff0477ac */ /* 0x000ea20008000a00 */
[----:B------:R-:W-:Y:S01]  /*9b70*/  MOV R36, R120 ;  /* 0x0000007800247202 */ /* 0x000fe20000000f00 */
[----:B------:R-:W-:Y:S01]  /*9b80*/  FMUL.FTZ R21, R35, R116 ;  /* 0x0000007423157220 */ /* 0x000fe20000410000 */
[----:B------:R-:W3:Y:S01]  /*9b90*/  LDCU.64 UR10, c[0x0][0x380] ;  /* 0x00007000ff0a77ac */ /* 0x000ee20008000a00 */
[----:B--2---:R-:W-:Y:S01]  /*9ba0*/  IMAD R6, R37, UR4, RZ ;  /* 0x0000000425067c24 */ /* 0x004fe2000f8e02ff */
[----:B------:R-:W-:-:S03]  /*9bb0*/  MOV R37, R123 ;  /* 0x0000007b00257202 */ /* 0x000fc60000000f00 */
        /* <DEDUP_REMOVED lines=8> */
.L_x_187:
[----:B------:R-:W-:Y:S05]  /*9c40*/  BSYNC.RECONVERGENT B0 ;  /* 0x0000000000007941 */ /* 0x000fea0003800200 */
.L_x_186:
        /* <DEDUP_REMOVED lines=10> */
[----:B------:R-:W0:Y:S01]  /*9cf0*/  MUFU.RCP R12, R12 ;  /* 0x0000000c000c7308 */ /* 0x000e220000001000 */
[----:B----4-:R-:W-:-:S07]  /*9d00*/  FADD.FTZ R8, R6, 1 ;  /* 0x3f80000006087421 */ /* 0x010fce0000010000 */
[----:B--2---:R-:W2:Y:S01]  /*9d10*/  MUFU.RCP R21, R8 ;  /* 0x0000000800157308 */ /* 0x004ea20000001000 */
[----:B01----:R-:W-:Y:S01]  /*9d20*/  FADD.FTZ R31, -R12, 1 ;  /* 0x3f8000000c1f7421 */ /* 0x003fe20000010100 */
[----:B------:R-:W-:-:S03]  /*9d30*/  FMUL.FTZ R89, R89, R12 ;  /* 0x0000000c59597220 */ /* 0x000fc60000410000 */
[----:B------:R-:W-:Y:S01]  /*9d40*/  FFMA.FTZ R28, R28, R31, 1 ;  /* 0x3f8000001c1c7423 */ /* 0x000fe2000001001f */
[----:B--2---:R-:W-:Y:S01]  /*9d50*/  FADD.FTZ R32, -R21, 1 ;  /* 0x3f80000015207421 */ /* 0x004fe20000010100 */
[----:B------:R-:W-:Y:S02]  /*9d60*/  FMUL.FTZ R14, R14, R21 ;  /* 0x000000150e0e7220 */ /* 0x000fe40000410000 */
[----:B------:R-:W-:Y:S01]  /*9d70*/  FMUL.FTZ R89, R89, R28 ;  /* 0x0000001c59597220 */ /* 0x000fe20000410000 */
[----:B------:R-:W-:-:S04]  /*9d80*/  FFMA.FTZ R17, R17, R32, 1 ;  /* 0x3f80000011117423 */ /* 0x000fc80000010020 */
[----:B------:R-:W-:-:S07]  /*9d90*/  FMUL.FTZ R14, R14, R17 ;  /* 0x000000110e0e7220 */ /* 0x000fce0000410000 */
.L_x_188:
[----:B------:R-:W-:Y:S01]  /*9da0*/  BSSY.RECONVERGENT B0, `(.L_x_189) ;  /* 0x0000012000007945 */ /* 0x000fe20003800200 */
[----:B------:R-:W-:Y:S01]  /*9db0*/  FFMA.FTZ R27, R24, R14, -R27 ;  /* 0x0000000e181b7223 */ /* 0x000fe2000001081b */
[----:B------:R-:W-:Y:S02]  /*9dc0*/  FFMA.FTZ R89, R25, R89, -R34 ;  /* 0x0000005919597223 */ /* 0x000fe40000010822 */
[----:B------:R-:W-:Y:S05]  /*9dd0*/  @P4 BRA `(.L_x_190) ;  /* 0x0000000000384947 */ /* 0x000fea0003800000 */
[----:B------:R-:W3:Y:S01]  /*9de0*/  LDCU.64 UR4, c[0x0][0x3f8] ;  /* 0x00007f00ff0477ac */ /* 0x000ee20008000a00 */
[----:B------:R-:W-:Y:S01]  /*9df0*/  MOV R28, R120 ;  /* 0x00000078001c7202 */ /* 0x000fe20000000f00 */
[----:B------:R-:W-:Y:S01]  /*9e00*/  FMUL.FTZ R17, R27, R116 ;  /* 0x000000741b117220 */ /* 0x000fe20000410000 */
[----:B------:R-:W4:Y:S01]  /*9e10*/  LDCU.64 UR10, c[0x0][0x380] ;  /* 0x00007000ff0a77ac */ /* 0x000f220008000a00 */
[----:B---3--:R-:W-:Y:S01]  /*9e20*/  IMAD R6, R29, UR4, RZ ;  /* 0x000000041d067c24 */ /* 0x008fe2000f8e02ff */
[----:B------:R-:W-:-:S03]  /*9e30*/  MOV R29, R123 ;  /* 0x0000007b001d7202 */ /* 0x000fc60000000f00 */
[----:B--2---:R-:W-:-:S04]  /*9e40*/  IMAD.WIDE.U32 R32, R19, UR4, R28 ;  /* 0x0000000413207c25 */ /* 0x004fc8000f8e001c */
[----:B------:R-:W-:Y:S02]  /*9e50*/  IMAD R19, R19, UR5, R6 ;  /* 0x0000000513137c24 */ /* 0x000fe4000f8e0206 */
[----:B------:R-:W-:Y:S01]  /*9e60*/  FMUL.FTZ R6, R89, R116 ;  /* 0x0000007459067220 */ /* 0x000fe20000410000 */
[----:B----4-:R-:W-:Y:S02]  /*9e70*/  LEA R28, P0, R32, UR10, 0x1 ;  /* 0x0000000a201c7c11 */ /* 0x010fe4000f8008ff */
[----:B------:R-:W-:Y:S02]  /*9e80*/  IADD3 R19, PT, PT, R33, R19, RZ ;  /* 0x0000001321137210 */ /* 0x000fe40007ffe0ff */
[----:B------:R-:W-:Y:S02]  /*9e90*/  F2FP.BF16.F32.PACK_AB R17, R6, R17 ;  /* 0x000000110611723e */ /* 0x000fe400000010ff */
[----:B------:R-:W-:-:S05]  /*9ea0*/  LEA.HI.X R29, R32, UR11, R19, 0x1, P0 ;  /* 0x0000000b201d7c11 */ /* 0x000fca00080f0c13 */
[----:B------:R3:W-:Y:S02]  /*9eb0*/  STG.E desc[UR6][R28.64], R17 ;  /* 0x000000111c007986 */ /* 0x0007e4000c101906 */
.L_x_190:
[----:B------:R-:W-:Y:S05]  /*9ec0*/  BSYNC.RECONVERGENT B0 ;  /* 0x0000000000007941 */ /* 0x000fea0003800200 */
.L_x_189:
        /* <DEDUP_REMOVED lines=12> */
[----:B---3--:R-:W3:Y:S01]  /*9f90*/  MUFU.RCP R17, R8 ;  /* 0x0000000800117308 */ /* 0x008ee20000001000 */
[----:B----4-:R-:W-:Y:S01]  /*9fa0*/  FADD.FTZ R19, -R12, 1 ;  /* 0x3f8000000c137421 */ /* 0x010fe20000010100 */
[----:B------:R-:W-:-:S03]  /*9fb0*/  FMUL.FTZ R87, R87, R12 ;  /* 0x0000000c57577220 */ /* 0x000fc60000410000 */
[----:B------:R-:W-:Y:S01]  /*9fc0*/  FFMA.FTZ R20, R20, R19, 1 ;  /* 0x3f80000014147423 */ /* 0x000fe20000010013 */
[----:B---3--:R-:W-:Y:S01]  /*9fd0*/  FADD.FTZ R14, -R17, 1 ;  /* 0x3f800000110e7421 */ /* 0x008fe20000010100 */
[----:B------:R-:W-:Y:S02]  /*9fe0*/  FMUL.FTZ R16, R16, R17 ;  /* 0x0000001110107220 */ /* 0x000fe40000410000 */
[----:B------:R-:W-:Y:S01]  /*9ff0*/  FMUL.FTZ R87, R87, R20 ;  /* 0x0000001457577220 */ /* 0x000fe20000410000 */
[----:B------:R-:W-:-:S04]  /*a000*/  FFMA.FTZ R13, R13, R14, 1 ;  /* 0x3f8000000d0d7423 */ /* 0x000fc8000001000e */
[----:B------:R-:W-:-:S07]  /*a010*/  FMUL.FTZ R16, R16, R13 ;  /* 0x0000000d10107220 */ /* 0x000fce0000410000 */
.L_x_191:
[----:B------:R-:W-:Y:S01]  /*a020*/  BSSY.RECONVERGENT B0, `(.L_x_192) ;  /* 0x0000012000007945 */ /* 0x000fe20003800200 */
[----:B------:R-:W-:Y:S01]  /*a030*/  FFMA.FTZ R15, R24, R16, -R15 ;  /* 0x00000010180f7223 */ /* 0x000fe2000001080f */
[----:B------:R-:W-:Y:S02]  /*a040*/  FFMA.FTZ R87, R25, R87, -R26 ;  /* 0x0000005719577223 */ /* 0x000fe4000001081a */
[----:B------:R-:W-:Y:S05]  /*a050*/  @P5 BRA `(.L_x_193) ;  /* 0x0000000000385947 */ /* 0x000fea0003800000 */
[----:B------:R-:W4:Y:S01]  /*a060*/  LDCU.64 UR4, c[0x0][0x3f8] ;  /* 0x00007f00ff0477ac */ /* 0x000f220008000a00 */
[----:B------:R-:W-:Y:S01]  /*a070*/  MOV R10, R120 ;  /* 0x00000078000a7202 */ /* 0x000fe20000000f00 */
[----:B------:R-:W-:Y:S01]  /*a080*/  FMUL.FTZ R15, R15, R116 ;  /* 0x000000740f0f7220 */ /* 0x000fe20000410000 */
[----:B------:R-:W5:Y:S01]  /*a090*/  LDCU.64 UR10, c[0x0][0x380] ;  /* 0x00007000ff0a77ac */ /* 0x000f620008000a00 */
[----:B----4-:R-:W-:Y:S01]  /*a0a0*/  IMAD R6, R11, UR4, RZ ;  /* 0x000000040b067c24 */ /* 0x010fe2000f8e02ff */
[----:B------:R-:W-:-:S03]  /*a0b0*/  MOV R11, R123 ;  /* 0x0000007b000b7202 */ /* 0x000fc60000000f00 */
[----:B------:R-:W-:-:S04]  /*a0c0*/  IMAD.WIDE.U32 R10, R9, UR4, R10 ;  /* 0x00000004090a7c25 */ /* 0x000fc8000f8e000a */
[----:B------:R-:W-:Y:S02]  /*a0d0*/  IMAD R9, R9, UR5, R6 ;  /* 0x0000000509097c24 */ /* 0x000fe4000f8e0206 */
[----:B------:R-:W-:Y:S01]  /*a0e0*/  FMUL.FTZ R6, R87, R116 ;  /* 0x0000007457067220 */ /* 0x000fe20000410000 */
[----:B-----5:R-:W-:Y:S02]  /*a0f0*/  LEA R8, P0, R10, UR10, 0x1 ;  /* 0x0000000a0a087c11 */ /* 0x020fe4000f8008ff */
[----:B------:R-:W-:Y:S02]  /*a100*/  IADD3 R9, PT, PT, R11, R9, RZ ;  /* 0x000000090b097210 */ /* 0x000fe40007ffe0ff */
[----:B------:R-:W-:Y:S02]  /*a110*/  F2FP.BF16.F32.PACK_AB R11, R6, R15 ;  /* 0x0000000f060b723e */ /* 0x000fe400000010ff */
[----:B------:R-:W-:-:S05]  /*a120*/  LEA.HI.X R9, R10, UR11, R9, 0x1, P0 ;  /* 0x0000000b0a097c11 */ /* 0x000fca00080f0c09 */
[----:B------:R4:W-:Y:S02]  /*a130*/  STG.E desc[UR6][R8.64], R11 ;  /* 0x0000000b08007986 */ /* 0x0009e4000c101906 */
.L_x_193:
[----:B------:R-:W-:Y:S05]  /*a140*/  BSYNC.RECONVERGENT B0 ;  /* 0x0000000000007941 */ /* 0x000fea0003800200 */
.L_x_192:
[----:B------:R-:W-:Y:S02]  /*a150*/  SHF.L.U32 R18, R18, 0x10, RZ ;  /* 0x0000001012127819 */ /* 0x000fe400000006ff */
[----:B------:R-:W-:Y:S02]  /*a160*/  SHF.R.S32.HI R15, RZ, 0x1f, R3 ;  /* 0x0000001fff0f7819 */ /* 0x000fe40000011403 */
        /* <DEDUP_REMOVED lines=11> */
[----:B------:R-:W5:Y:S01]  /*a220*/  MUFU.RCP R12, R11 ;  /* 0x0000000b000c7308 */ /* 0x000f620000001000 */
[----:B----4-:R-:W-:Y:S01]  /*a230*/  FADD.FTZ R14, -R9, 1 ;  /* 0x3f800000090e7421 */ /* 0x010fe20000010100 */
[----:B------:R-:W-:-:S03]  /*a240*/  FMUL.FTZ R18, R18, R9 ;  /* 0x0000000912127220 */ /* 0x000fc60000410000 */
[----:B------:R-:W-:Y:S01]  /*a250*/  FFMA.FTZ R5, R5, R14, 1 ;  /* 0x3f80000005057423 */ /* 0x000fe2000001000e */
[----:B-----5:R-:W-:Y:S01]  /*a260*/  FADD.FTZ R13, -R12, 1 ;  /* 0x3f8000000c0d7421 */ /* 0x020fe20000010100 */
[----:B------:R-:W-:Y:S02]  /*a270*/  FMUL.FTZ R85, R85, R12 ;  /* 0x0000000c55557220 */ /* 0x000fe40000410000 */
[----:B------:R-:W-:Y:S01]  /*a280*/  FMUL.FTZ R18, R18, R5 ;  /* 0x0000000512127220 */ /* 0x000fe20000410000 */
[----:B------:R-:W-:-:S04]  /*a290*/  FFMA.FTZ R4, R4, R13, 1 ;  /* 0x3f80000004047423 */ /* 0x000fc8000001000d */
[----:B------:R-:W-:-:S07]  /*a2a0*/  FMUL.FTZ R85, R85, R4 ;  /* 0x0000000455557220 */ /* 0x000fce0000410000 */
.L_x_194:
[----:B------:R-:W-:Y:S01]  /*a2b0*/  ISETP.GE.AND.EX P3, PT, R15, UR9, PT, P3 ;  /* 0x000000090f007c0c */ /* 0x000fe2000bf66330 */
[----:B------:R-:W-:Y:S01]  /*a2c0*/  FFMA.FTZ R7, R24, R18, -R7 ;  /* 0x0000001218077223 */ /* 0x000fe20000010807 */
[----:B------:R-:W-:Y:S01]  /*a2d0*/  FFMA.FTZ R25, R25, R85, -R30 ;  /* 0x0000005519197223 */ /* 0x000fe2000001081e */
[----:B------:R-:W-:Y:S02]  /*a2e0*/  BSSY.RECONVERGENT B0, `(.L_x_195) ;  /* 0x000000f000007945 */ /* 0x000fe40003800200 */
[-C--:B------:R-:W-:Y:S01]  /*a2f0*/  FMUL.FTZ R7, R7, R116.reuse ;  /* 0x0000007407077220 */ /* 0x080fe20000410000 */
[----:B------:R-:W-:-:S07]  /*a300*/  FMUL.FTZ R116, R25, R116 ;  /* 0x0000007419747220 */ /* 0x000fce0000410000 */
[----:B------:R-:W-:Y:S05]  /*a310*/  @P3 BRA `(.L_x_196) ;  /* 0x00000000002c3947 */ /* 0x000fea0003800000 */
[----:B------:R-:W5:Y:S01]  /*a320*/  LDCU.64 UR4, c[0x0][0x3f8] ;  /* 0x00007f00ff0477ac */ /* 0x000f620008000a00 */
[----:B------:R-:W-:Y:S01]  /*a330*/  MOV R121, R123 ;  /* 0x0000007b00797202 */ /* 0x000fe20000000f00 */
[----:B------:R-:W0:Y:S01]  /*a340*/  LDCU.64 UR8, c[0x0][0x380] ;  /* 0x00007000ff0877ac */ /* 0x000e220008000a00 */
[----:B-----5:R-:W-:Y:S02]  /*a350*/  IMAD R4, R15, UR4, RZ ;  /* 0x000000040f047c24 */ /* 0x020fe4000f8e02ff */
[----:B------:R-:W-:-:S04]  /*a360*/  IMAD.WIDE.U32 R120, R3, UR4, R120 ;  /* 0x0000000403787c25 */ /* 0x000fc8000f8e0078 */
[----:B------:R-:W-:Y:S01]  /*a370*/  IMAD R3, R3, UR5, R4 ;  /* 0x0000000503037c24 */ /* 0x000fe2000f8e0204 */
[----:B0-----:R-:W-:-:S04]  /*a380*/  LEA R4, P0, R120, UR8, 0x1 ;  /* 0x0000000878047c11 */ /* 0x001fc8000f8008ff */
[----:B------:R-:W-:-:S04]  /*a390*/  IADD3 R3, PT, PT, R121, R3, RZ ;  /* 0x0000000379037210 */ /* 0x000fc80007ffe0ff */
[----:B------:R-:W-:Y:S02]  /*a3a0*/  LEA.HI.X R5, R120, UR9, R3, 0x1, P0 ;  /* 0x0000000978057c11 */ /* 0x000fe400080f0c03 */
[----:B------:R-:W-:-:S05]  /*a3b0*/  F2FP.BF16.F32.PACK_AB R3, R116, R7 ;  /* 0x000000077403723e */ /* 0x000fca00000010ff */
[----:B------:R0:W-:Y:S02]  /*a3c0*/  STG.E desc[UR6][R4.64], R3 ;  /* 0x0000000304007986 */ /* 0x0001e4000c101906 */
.L_x_196:
[----:B------:R-:W-:Y:S05]  /*a3d0*/  BSYNC.RECONVERGENT B0 ;  /* 0x0000000000007941 */ /* 0x000fea0003800200 */
.L_x_195:
[----:B------:R-:W5:Y:S01]  /*a3e0*/  LDCU UR4, c[0x0][0x410] ;  /* 0x00008200ff0477ac */ /* 0x000f620008000800 */
[----:B------:R-:W-:Y:S02]  /*a3f0*/  IADD3 R83, PT, PT, R84, R83, RZ ;  /* 0x0000005354537210 */ /* 0x000fe40007ffe0ff */
[----:B------:R-:W-:Y:S01]  /*a400*/  IADD3 R80, PT, PT, R80, 0x1, RZ ;  /* 0x0000000150507810 */ /* 0x000fe20007ffe0ff */
[----:B------:R-:W5:Y:S02]  /*a410*/  LDCU UR5, c[0x0][0x3e0] ;  /* 0x00007c00ff0577ac */ /* 0x000f640008000800 */
[----:B-----5:R-:W-:-:S06]  /*a420*/  UIMAD UR4, UR4, UR5, URZ ;  /* 0x00000005040472a4 */ /* 0x020fcc000f8e02ff */
[----:B------:R-:W-:-:S13]  /*a430*/  ISETP.GE.AND P0, PT, R83, UR4, PT ;  /* 0x0000000453007c0c */ /* 0x000fda000bf06270 */
[----:B------:R-:W-:Y:S05]  /*a440*/  @!P0 BRA `(.L_x_197) ;  /* 0xffffff5c00448947 */ /* 0x000fea000383ffff */
.L_x_130:
[----:B----4-:R-:W4:Y:S01]  /*a450*/  S2R R9, SR_TID.X ;  /* 0x0000000000097919 */ /* 0x010f220000002100 */
[----:B0-----:R-:W0:Y:S01]  /*a460*/  LDC R4, c[0x0][0x370] ;  /* 0x0000dc00ff047b82 */ /* 0x001e220000000800 */
[----:B------:R-:W-:Y:S07]  /*a470*/  BSSY.RECONVERGENT B0, `(.L_x_198) ;  /* 0x000000e000007945 */ /* 0x000fee0003800200 */
[----:B------:R-:W5:Y:S08]  /*a480*/  LDC R7, c[0x0][0x374] ;  /* 0x0000dd00ff077b82 */ /* 0x000f700000000800 */
[----:B------:R-:W1:Y:S01]  /*a490*/  LDC.64 R2, c[0x0][0x3c8] ;  /* 0x0000f200ff027b82 */ /* 0x000e620000000a00 */
[----:B0-----:R-:W-:-:S02]  /*a4a0*/  ISETP.NE.AND P0, PT, R4, 0x1, PT ;  /* 0x000000010400780c */ /* 0x001fc40003f05270 */
[----:B----4-:R-:W-:Y:S02]  /*a4b0*/  ISETP.NE.AND P1, PT, R9, RZ, PT ;  /* 0x000000ff0900720c */ /* 0x010fe40003f25270 */
[----:B-----5:R-:W-:-:S04]  /*a4c0*/  SHF.L.U32 R0, R7, 0x1, RZ ;  /* 0x0000000107007819 */ /* 0x020fc800000006ff */
[----:B------:R-:W-:-:S05]  /*a4d0*/  SEL R5, R0, RZ, P0 ;  /* 0x000000ff00057207 */ /* 0x000fca0000000000 */
[----:B-1----:R-:W-:Y:S02]  /*a4e0*/  IMAD.WIDE.U32 R2, R5, 0x4, R2 ;  /* 0x0000000405027825 */ /* 0x002fe400078e0002 */
[----:B------:R-:W-:Y:S05]  /*a4f0*/  @P1 BRA `(.L_x_199) ;  /* 0x0000000000141947 */ /* 0x000fea0003800000 */
[----:B------:R-:W-:Y:S01]  /*a500*/  HFMA2 R5, -RZ, RZ, 0, 5.9604644775390625e-08 ;  /* 0x00000001ff057431 */ /* 0x000fe200000001ff */
[----:B------:R-:W-:Y:S06]  /*a510*/  MEMBAR.ALL.GPU ;  /* 0x0000000000007992 */ /* 0x000fec000000a000 */
[----:B------:R-:W-:-:S00]  /*a520*/  ERRBAR ;  /* 0x00000000000079ab */ /* 0x000fc00000000000 */
[----:B------:R-:W-:Y:S06]  /*a530*/  CGAERRBAR ;  /* 0x00000000000075ab */ /* 0x000fec0000000000 */
[----:B------:R0:W-:Y:S02]  /*a540*/  REDG.E.ADD.S32.STRONG.GPU desc[UR6][R2.64], R5 ;  /* 0x000000050200798e */ /* 0x0001e4000c12e306 */
.L_x_199:
[----:B------:R-:W-:Y:S05]  /*a550*/  BSYNC.RECONVERGENT B0 ;  /* 0x0000000000007941 */ /* 0x000fea0003800200 */
.L_x_198:
[----:B------:R-:W1:Y:S01]  /*a560*/  S2UR UR5, SR_CTAID.Y ;  /* 0x00000000000579c3 */ /* 0x000e620000002600 */
[----:B0-----:R-:W-:Y:S02]  /*a570*/  IADD3 R5, PT, PT, R7, -0x1, RZ ;  /* 0xffffffff07057810 */ /* 0x001fe40007ffe0ff */
[----:B------:R-:W-:-:S05]  /*a580*/  IADD3 R0, PT, PT, R4, -0x1, RZ ;  /* 0xffffffff04007810 */ /* 0x000fca0007ffe0ff */
[----:B------:R-:W0:Y:S01]  /*a590*/  S2UR UR4, SR_CTAID.X ;  /* 0x00000000000479c3 */ /* 0x000e220000002500 */
[----:B-1----:R-:W-:-:S04]  /*a5a0*/  ISETP.NE.AND P0, PT, R5, UR5, PT ;  /* 0x0000000505007c0c */ /* 0x002fc8000bf05270 */
[----:B0-----:R-:W-:-:S13]  /*a5b0*/  ISETP.NE.OR P0, PT, R0, UR4, P0 ;  /* 0x0000000400007c0c */ /* 0x001fda0008705670 */
[----:B------:R-:W-:Y:S05]  /*a5c0*/  @P0 EXIT ;  /* 0x000000000000094d */ /* 0x000fea0003800000 */
[----:B------:R-:W-:Y:S05]  /*a5d0*/  @P1 BRA `(.L_x_200) ;  /* 0x0000000000201947 */ /* 0x000fea0003800000 */
[----:B------:R-:W-:-:S05]  /*a5e0*/  IMAD R0, R4, R7, RZ ;  /* 0x0000000704007224 */ /* 0x000fca00078e02ff */
[----:B------:R-:W-:-:S13]  /*a5f0*/  ISETP.NE.AND P0, PT, R0, -0x1, PT ;  /* 0xffffffff0000780c */ /* 0x000fda0003f05270 */
[----:B------:R-:W-:Y:S05]  /*a600*/  @!P0 BRA `(.L_x_200) ;  /* 0x0000000000148947 */ /* 0x000fea0003800000 */
.L_x_201:
[----:B------:R-:W4:Y:S04]  /*a610*/  LDG.E.STRONG.GPU R5, desc[UR6][R2.64] ;  /* 0x0000000602057981 */ /* 0x000f28000c1ef900 */
[----:B----4-:R-:W-:Y:S01]  /*a620*/  CCTL.IVALL ;  /* 0x00000000ff00798f */ /* 0x010fe20002000000 */
[----:B------:R-:W-:Y:S05]  /*a630*/  YIELD ;  /* 0x0000000000007946 */ /* 0x000fea0003800000 */
[----:B------:R-:W-:-:S13]  /*a640*/  ISETP.NE.AND P0, PT, R5, R0, PT ;  /* 0x000000000500720c */ /* 0x000fda0003f05270 */
[----:B------:R-:W-:Y:S05]  /*a650*/  @P0 BRA `(.L_x_201) ;  /* 0xfffffffc00ec0947 */ /* 0x000fea000383ffff */
.L_x_200:
        /* <DEDUP_REMOVED lines=10> */
[----:B------:R-:W-:Y:S01]  /*a700*/  HFMA2 R35, -RZ, RZ, 0, 0 ;  /* 0x00000000ff237431 */ /* 0x000fe200000001ff */
[----:B------:R-:W-:Y:S01]  /*a710*/  MOV R2, R9 ;  /* 0x0000000900027202 */ /* 0x000fe20000000f00 */
[----:B------:R-:W-:Y:S03]  /*a720*/  BSSY.RECONVERGENT B0, `(.L_x_202) ;  /* 0x000005c000007945 */ /* 0x000fe60003800200 */
[----:B------:R-:W-:-:S04]  /*a730*/  IADD3 R9, P1, PT, R2, 0x1a0, RZ ;  /* 0x000001a002097810 */ /* 0x000fc80007f3e0ff */
        /* <DEDUP_REMOVED lines=24> */
[----:B------:R-:W-:Y:S02]  /*a8c0*/  LEA.HI R26, P2, R9, R6, RZ, 0x1 ;  /* 0x00000006091a7211 */ /* 0x000fe400078508ff */
[----:B------:R-:W-:Y:S02]  /*a8d0*/  LOP3.LUT R8, R4, 0x3, RZ, 0xc0, !PT ;  /* 0x0000000304087812 */ /* 0x000fe400078ec0ff */
[----:B------:R-:W-:-:S02]  /*a8e0*/  LEA.HI.X R5, R5, RZ, RZ, 0x19, P0 ;  /* 0x000000ff05057211 */ /* 0x000fc400000fccff */
[----:B------:R-:W-:Y:S02]  /*a8f0*/  ISETP.NE.U32.AND P1, PT, R8, 0x3, PT ;  /* 0x000000030800780c */ /* 0x000fe40003f25070 */
[----:B------:R-:W-:Y:S02]  /*a900*/  ISETP.GE.U32.AND P0, PT, R4, 0x3, PT ;  /* 0x000000030400780c */ /* 0x000fe40003f06070 */
[----:B------:R-:W-:Y:S02]  /*a910*/  ISETP.NE.AND.EX P1, PT, RZ, RZ, PT, P1 ;  /* 0x000000ffff00720c */ /* 0x000fe40003f25310 */
[----:B------:R-:W-:Y:S02]  /*a920*/  IADD3.X R9, PT, PT, RZ, R9, RZ, P2, !PT ;  /* 0x00000009ff097210 */ /* 0x000fe400017fe4ff */
[----:B------:R-:W-:Y:S02]  /*a930*/  ISETP.GE.U32.AND.EX P0, PT, R5, RZ, PT, P0 ;  /* 0x000000ff0500720c */ /* 0x000fe40003f06100 */
[----:B------:R-:W-:-:S02]  /*a940*/  SHF.R.S64 R26, R26, 0x1, R9 ;  /* 0x000000011a1a7819 */ /* 0x000fc40000001009 */
[----:B--2---:R-:W-:-:S05]  /*a950*/  SHF.R.S32.HI R33, RZ, 0x1, R9 ;  /* 0x00000001ff217819 */ /* 0x004fca0000011409 */
[----:B------:R-:W-:Y:S05]  /*a960*/  @!P1 BRA `(.L_x_203) ;  /* 0x0000000000dc9947 */ /* 0x000fea0003800000 */
        /* <DEDUP_REMOVED lines=10> */
[----:B---3--:R-:W-:-:S02]  /*aa10*/  SHF.L.U32 R29, R37, 0x2, RZ ;  /* 0x00000002251d7819 */ /* 0x008fc400000006ff */
[----:B------:R-:W-:Y:S02]  /*aa20*/  SHF.L.U64.HI R31, R0, 0x2, R3 ;  /* 0x00000002001f7819 */ /* 0x000fe40000010203 */
[----:B------:R-:W-:Y:S02]  /*aa30*/  SHF.L.U64.HI R27, R26, 0x2, R33 ;  /* 0x000000021a1b7819 */ /* 0x000fe40000010221 */
[----:B0-----:R-:W-:Y:S01]  /*aa40*/  LEA R25, P1, R2, UR4, 0x2 ;  /* 0x0000000402197c11 */ /* 0x001fe2000f8210ff */
[----:B------:R-:W-:Y:S01]  /*aa50*/  UMOV UR4, URZ ;  /* 0x000000ff00047c82 */ /* 0x000fe20008000000 */
[----:B-1----:R-:W-:Y:S02]  /*aa60*/  IADD3 R22, P2, PT, R20, UR8, RZ ;  /* 0x0000000814167c10 */ /* 0x002fe4000ff5e0ff */
[----:B------:R-:W-:Y:S02]  /*aa70*/  LEA.HI.X R24, R2, UR5, R35, 0x2, P1 ;  /* 0x0000000502187c11 */ /* 0x000fe400088f1423 */
[----:B------:R-:W-:-:S02]  /*aa80*/  IADD3 R35, PT, PT, R5, UR4, RZ ;  /* 0x0000000405237c10 */ /* 0x000fc4000fffe0ff */
[----:B------:R-:W-:Y:S01]  /*aa90*/  MOV R2, R4 ;  /* 0x0000000400027202 */ /* 0x000fe20000000f00 */
[----:B------:R-:W-:Y:S01]  /*aaa0*/  IMAD.WIDE.U32 R4, R36, 0x4, RZ ;  /* 0x0000000424047825 */ /* 0x000fe200078e00ff */
[C---:B------:R-:W-:Y:S02]  /*aab0*/  IADD3.X R23, PT, PT, R21.reuse, UR9, RZ, P2, !PT ;  /* 0x0000000915177c10 */ /* 0x040fe400097fe4ff */
[----:B--2---:R-:W-:Y:S02]  /*aac0*/  IADD3 R20, P1, PT, R20, UR10, RZ ;  /* 0x0000000a14147c10 */ /* 0x004fe4000ff3e0ff */
[----:B------:R-:W-:Y:S02]  /*aad0*/  IADD3 R18, P2, PT, RZ, -R7, RZ ;  /* 0x80000007ff127210 */ /* 0x000fe40007f5e0ff */
[----:B------:R-:W-:Y:S02]  /*aae0*/  IADD3.X R21, PT, PT, R21, UR11, RZ, P1, !PT ;  /* 0x0000000b15157c10 */ /* 0x000fe40008ffe4ff */
[----:B------:R-:W-:-:S02]  /*aaf0*/  IADD3 R29, PT, PT, R5, R29, RZ ;  /* 0x0000001d051d7210 */ /* 0x000fc40007ffe0ff */
[----:B------:R-:W-:-:S07]  /*ab00*/  IADD3.X R19, PT, PT, RZ, -0x1, RZ, P2, !PT ;  /* 0xffffffffff137810 */ /* 0x000fce00017fe4ff */
.L_x_204:
[-C--:B0-----:R-:W-:Y:S02]  /*ab10*/  LEA R8, P1, R0, R25.reuse, 0x2 ;  /* 0x0000001900087211 */ /* 0x081fe400078210ff */
        /* <DEDUP_REMOVED lines=28> */
.L_x_203:
[----:B------:R-:W-:Y:S05]  /*ace0*/  BSYNC.RECONVERGENT B0 ;  /* 0x0000000000007941 */ /* 0x000fea0003800200 */
.L_x_202:
[----:B------:R-:W-:Y:S05]  /*acf0*/  @!P0 EXIT ;  /* 0x000000000000894d */ /* 0x000fea0003800000 */
[----:B------:R-:W-:Y:S01]  /*ad00*/  SHF.L.U64.HI R31, R36, 0x2, R37 ;  /* 0x00000002241f7819 */ /* 0x000fe20000010225 */
[----:B------:R-:W1:Y:S01]  /*ad10*/  LDCU.64 UR4, c[0x0][0x3d8] ;  /* 0x00007b00ff0477ac */ /* 0x000e620008000a00 */
[----:B------:R-:W-:Y:S02]  /*ad20*/  SHF.L.U64.HI R39, R26, 0x2, R33 ;  /* 0x000000021a277819 */ /* 0x000fe40000010221 */
[----:B---3--:R-:W-:Y:S01]  /*ad30*/  SHF.L.U32 R29, R36, 0x2, RZ ;  /* 0x00000002241d7819 */ /* 0x008fe200000006ff */
[----:B------:R-:W2:Y:S01]  /*ad40*/  LDCU.64 UR8, c[0x0][0x388] ;  /* 0x00007100ff0877ac */ /* 0x000ea20008000a00 */
[----:B------:R-:W-:Y:S02]  /*ad50*/  SHF.L.U32 R41, R26, 0x2, RZ ;  /* 0x000000021a297819 */ /* 0x000fe400000006ff */
[C---:B------:R-:W-:Y:S01]  /*ad60*/  SHF.L.U64.HI R33, R0.reuse, 0x2, R3 ;  /* 0x0000000200217819 */ /* 0x040fe20000010203 */
[----:B------:R-:W3:Y:S01]  /*ad70*/  LDCU.64 UR10, c[0x0][0x390] ;  /* 0x00007200ff0a77ac */ /* 0x000ee20008000a00 */
[----:B------:R-:W-:-:S07]  /*ad80*/  SHF.L.U32 R37, R0, 0x2, RZ ;  /* 0x0000000200257819 */ /* 0x000fce00000006ff */
.L_x_205:
[C---:B0-----:R-:W-:Y:S02]  /*ad90*/  SHF.L.U32 R16, R2.reuse, 0x2, RZ ;  /* 0x0000000202107819 */ /* 0x041fe400000006ff */
[----:B----4-:R-:W-:Y:S02]  /*ada0*/  SHF.L.U64.HI R13, R2, 0x2, R35 ;  /* 0x00000002020d7819 */ /* 0x010fe40000010223 */
[----:B-1----:R-:W-:-:S04]  /*adb0*/  IADD3 R4, P0, PT, R16, UR4, RZ ;  /* 0x0000000410047c10 */ /* 0x002fc8000ff1e0ff */
[----:B------:R-:W-:Y:S02]  /*adc0*/  IADD3.X R5, PT, PT, R13, UR5, RZ, P0, !PT ;  /* 0x000000050d057c10 */ /* 0x000fe400087fe4ff */
[C---:B------:R-:W-:Y:S02]  /*add0*/  IADD3 R6, P0, PT, R4.reuse, R37, RZ ;  /* 0x0000002504067210 */ /* 0x040fe40007f1e0ff */
[C---:B------:R-:W-:Y:S01]  /*ade0*/  IADD3 R10, P1, PT, R4.reuse, R41, RZ ;  /* 0x00000029040a7210 */ /* 0x040fe20007f3e0ff */
[----:B------:R0:W4:Y:S01]  /*adf0*/  LDG.E R18, desc[UR6][R4.64] ;  /* 0x0000000604127981 */ /* 0x000122000c1e1900 */
[C---:B------:R-:W-:Y:S02]  /*ae00*/  IADD3.X R7, PT, PT, R5.reuse, R33, RZ, P0, !PT ;  /* 0x0000002105077210 */ /* 0x040fe400007fe4ff */
[----:B------:R-:W-:Y:S02]  /*ae10*/  IADD3 R8, P0, PT, R4, R29, RZ ;  /* 0x0000001d04087210 */ /* 0x000fe40007f1e0ff */
[C---:B------:R-:W-:Y:S01]  /*ae20*/  IADD3.X R11, PT, PT, R5.reuse, R39, RZ, P1, !PT ;  /* 0x00000027050b7210 */ /* 0x040fe20000ffe4ff */
[----:B------:R1:W4:Y:S01]  /*ae30*/  LDG.E R19, desc[UR6][R6.64] ;  /* 0x0000000606137981 */ /* 0x000322000c1e1900 */
[----:B------:R-:W-:-:S03]  /*ae40*/  IADD3.X R9, PT, PT, R5, R31, RZ, P0, !PT ;  /* 0x0000001f05097210 */ /* 0x000fc600007fe4ff */
[----:B------:R-:W5:Y:S04]  /*ae50*/  LDG.E R21, desc[UR6][R10.64] ;  /* 0x000000060a157981 */ /* 0x000f68000c1e1900 */
[----:B------:R1:W5:Y:S01]  /*ae60*/  LDG.E R20, desc[UR6][R8.64] ;  /* 0x0000000608147981 */ /* 0x000362000c1e1900 */
        /* <DEDUP_REMOVED lines=18> */
[----:B----4-:R0:W-:Y:S04]  /*af90*/  STG.E.64 desc[UR6][R12.64], R18 ;  /* 0x000000120c007986 */ /* 0x0101e8000c101b06 */
[----:B-----5:R1:W-:Y:S04]  /*afa0*/  STG.E.64 desc[UR6][R14.64], R20 ;  /* 0x000000140e007986 */ /* 0x0203e8000c101b06 */
        /* <DEDUP_REMOVED lines=48> */
.L_x_206:
        /* <DEDUP_REMOVED lines=13> */
.L_x_3410:


//--------------------- .text._Z35group_norm_nhwc_bwd_one_pass_kernelI11Bf16IOBf16WLi64ELi26ELi416EEv26Group_norm_nhwc_bwd_params --------------------------
	.section	.text._Z35group_norm_nhwc_bwd_one_pass_kernelI11Bf16IOBf16WLi64ELi26ELi416EEv26Group_norm_nhwc_bwd_params,"ax",@progbits
	.align	128
        .global         _Z35group_norm_nhwc_bwd_one_pass_kernelI11Bf16IOBf16WLi64ELi26ELi416EEv26Group_norm_nhwc_bwd_params
        .type           _Z35group_norm_nhwc_bwd_one_pass_kernelI11Bf16IOBf16WLi64ELi26ELi416EEv26Group_norm_nhwc_bwd_params,@function
        .size           _Z35group_norm_nhwc_bwd_one_pass_kernelI11Bf16IOBf16WLi64ELi26ELi416EEv26Group_norm_nhwc_bwd_params,(.L_x_3411 - _Z35group_norm_nhwc_bwd_one_pass_kernelI11Bf16IOBf16WLi64ELi26ELi416EEv26Group_norm_nhwc_bwd_params)
        .other          _Z35group_norm_nhwc_bwd_one_pass_kernelI11Bf16IOBf16WLi64ELi26ELi416EEv26Group_norm_nhwc_bwd_params,@"STO_CUDA_ENTRY STV_DEFAULT"
_Z35group_norm_nhwc_bwd_one_pass_kernelI11Bf16IOBf16WLi64ELi26ELi416EEv26Group_norm_nhwc_bwd_params:
.text._Z35group_norm_nhwc_bwd_one_pass_kernelI11Bf16IOBf16WLi64ELi26ELi416EEv26Group_norm_nhwc_bwd_params:
        /* <DEDUP_REMOVED lines=52> */
.L_x_232:
[----:B0-----:R-:W0:Y:S01]  /*0340*/  LDC R12, c[0x0][0x410] ;  /* 0x00010400ff0c7b82 */ /* 0x001e220000000800 */
[----:B------:R-:W-:Y:S01]  /*0350*/  IABS R10, UR17 ;  /* 0x00000011000a7c13 */ /* 0x000fe20008000000 */
[----:B-1----:R-:W1:Y:S01]  /*0360*/  LDCU.64 UR6, c[0x0][0x3b8] ;  /* 0x00007700ff0677ac */ /* 0x002e620008000a00 */
[----:B------:R-:W-:Y:S01]  /*0370*/  ISETP.LE.AND P1, PT, RZ, UR17, PT ;  /* 0x00000011ff007c0c */ /* 0x000fe2000bf23270 */
[----:B------:R-:W2:Y:S01]  /*0380*/  LDCU.128 UR20, c[0x0][0x400] ;  /* 0x00008000ff1477ac */ /* 0x000ea20008000c00 */
[----:B-1----:R-:W-:Y:S01]  /*0390*/  UIMAD.WIDE UR6, UR17, 0x8, UR6 ;  /* 0x00000008110678a5 */ /* 0x002fe2000f8e0206 */
[----:B0-----:R-:W-:Y:S02]  /*03a0*/  IABS R11, R12 ;  /* 0x0000000c000b7213 */ /* 0x001fe40000000000 */
[----:B--2---:R-:W-:Y:S02]  /*03b0*/  ISETP.GE.U32.AND P0, PT, R39, UR20, PT ;  /* 0x0000001427007c0c */ /* 0x004fe4000bf06070 */
[----:B------:R-:W0:Y:S02]  /*03c0*/  I2F.RP R4, R11 ;  /* 0x0000000b00047306 */ /* 0x000e240000209400 */
[----:B------:R-:W-:-:S06]  /*03d0*/  ISETP.GE.AND.EX P0, PT, R3, UR21, PT, P0 ;  /* 0x0000001503007c0c */ /* 0x000fcc000bf06300 */
[----:B0-----:R-:W0:Y:S07]  /*03e0*/  MUFU.RCP R4, R4 ;  /* 0x0000000400047308 */ /* 0x001e2e0000001000 */
[----:B------:R-:W1:Y:S08]  /*03f0*/  @!P0 LDC.64 R20, c[0x0][0x3a0] ;  /* 0x0000e800ff148b82 */ /* 0x000e700000000a00 */
[----:B------:R-:W2:Y:S01]  /*0400*/  @!P0 LDC.64 R18, c[0x0][0x398] ;  /* 0x0000e600ff128b82 */ /* 0x000ea20000000a00 */
[----:B0-----:R-:W-:-:S04]  /*0410*/  IADD3 R8, PT, PT, R4, 0xffffffe, RZ ;  /* 0x0ffffffe04087810 */ /* 0x001fc80007ffe0ff */
[----:B---3--:R0:W3:Y:S02]  /*0420*/  F2I.FTZ.U32.TRUNC.NTZ R9, R8 ;  /* 0x0000000800097305 */ /* 0x0080e4000021f000 */
[----:B0-----:R-:W-:Y:S01]  /*0430*/  HFMA2 R8, -RZ, RZ, 0, 0 ;  /* 0x00000000ff087431 */ /* 0x001fe200000001ff */
[----:B---3--:R-:W-:-:S05]  /*0440*/  IADD3 R6, PT, PT, RZ, -R9, RZ ;  /* 0x80000009ff067210 */ /* 0x008fca0007ffe0ff */
[----:B------:R-:W-:-:S04]  /*0450*/  IMAD R13, R6, R11, RZ ;  /* 0x0000000b060d7224 */ /* 0x000fc800078e02ff */
[----:B------:R-:W-:Y:S01]  /*0460*/  IMAD.HI.U32 R9, R9, R13, R8 ;  /* 0x0000000d09097227 */ /* 0x000fe200078e0008 */
[----:B------:R-:W-:-:S05]  /*0470*/  MOV R8, UR6 ;  /* 0x0000000600087c02 */ /* 0x000fca0008000f00 */
[----:B------:R-:W-:Y:S01]  /*0480*/  IMAD.HI.U32 R6, R9, R10, RZ ;  /* 0x0000000a09067227 */ /* 0x000fe200078e00ff */
[----:B------:R-:W-:-:S04]  /*0490*/  MOV R9, UR7 ;  /* 0x0000000700097c02 */ /* 0x000fc80008000f00 */
[----:B------:R-:W-:Y:S02]  /*04a0*/  IADD3 R4, PT, PT, -R6, RZ, RZ ;  /* 0x000000ff06047210 */ /* 0x000fe40007ffe1ff */
[----:B------:R-:W3:Y:S03]  /*04b0*/  LDG.E.64 R8, desc[UR26][R8.64] ;  /* 0x0000001a08087981 */ /* 0x000ee6000c1e1b00 */
[----:B------:R-:W-:Y:S01]  /*04c0*/  IMAD R4, R11, R4, R10 ;  /* 0x000000040b047224 */ /* 0x000fe200078e020a */
[----:B------:R-:W-:-:S04]  /*04d0*/  LOP3.LUT R10, R12, UR17, RZ, 0x3c, !PT ;  /* 0x000000110c0a7c12 */ /* 0x000fc8000f8e3cff */
[----:B------:R-:W-:Y:S02]  /*04e0*/  ISETP.GT.U32.AND P4, PT, R11, R4, PT ;  /* 0x000000040b00720c */ /* 0x000fe40003f84070 */
[----:B------:R-:W-:-:S11]  /*04f0*/  ISETP.GE.AND P2, PT, R10, RZ, PT ;  /* 0x000000ff0a00720c */ /* 0x000fd60003f46270 */
[----:B------:R-:W-:-:S04]  /*0500*/  @!P4 IADD3 R4, PT, PT, R4, -R11, RZ ;  /* 0x8000000b0404c210 */ /* 0x000fc80007ffe0ff */
[-C--:B------:R-:W-:Y:S02]  /*0510*/  ISETP.GE.U32.AND P3, PT, R4, R11.reuse, PT ;  /* 0x0000000b0400720c */ /* 0x080fe40003f66070 */
[----:B------:R-:W-:Y:S02]  /*0520*/  @!P4 IADD3 R6, PT, PT, R6, 0x1, RZ ;  /* 0x000000010606c810 */ /* 0x000fe40007ffe0ff */
[----:B------:R-:W-:Y:S02]  /*0530*/  ISETP.GT.U32.AND P4, PT, R11, R4, PT ;  /* 0x000000040b00720c */ /* 0x000fe40003f84070 */
[----:B------:R-:W-:-:S04]  /*0540*/  IADD3 R11, PT, PT, R4, -R11, RZ ;  /* 0x8000000b040b7210 */ /* 0x000fc80007ffe0ff */
[----:B------:R-:W-:Y:S02]  /*0550*/  SEL R4, R11, R4, !P4 ;  /* 0x000000040b047207 */ /* 0x000fe40006000000 */
[----:B------:R-:W-:Y:S01]  /*0560*/  LOP3.LUT R13, RZ, R12, RZ, 0x33, !PT ;  /* 0x0000000cff0d7212 */ /* 0x000fe200078e33ff */
[----:B------:R-:W0:Y:S01]  /*0570*/  @!P0 LDC.64 R10, c[0x0][0x3f8] ;  /* 0x0000fe00ff0a8b82 */ /* 0x000e220000000a00 */
[----:B------:R-:W-:Y:S02]  /*0580*/  @P3 IADD3 R6, PT, PT, R6, 0x1, RZ ;  /* 0x0000000106063810 */ /* 0x000fe40007ffe0ff */
[----:B------:R-:W-:Y:S02]  /*0590*/  ISETP.NE.AND P3, PT, R12, RZ, PT ;  /* 0x000000ff0c00720c */ /* 0x000fe40003f65270 */
[----:B------:R-:W-:Y:S02]  /*05a0*/  @!P1 IADD3 R4, PT, PT, -R4, RZ, RZ ;  /* 0x000000ff04049210 */ /* 0x000fe40007ffe1ff */
[----:B------:R-:W-:-:S02]  /*05b0*/  @!P2 IADD3 R6, PT, PT, -R6, RZ, RZ ;  /* 0x000000ff0606a210 */ /* 0x000fc40007ffe1ff */
[C---:B------:R-:W-:Y:S02]  /*05c0*/  SEL R40, R13.reuse, R4, !P3 ;  /* 0x000000040d287207 */ /* 0x040fe40005800000 */
[----:B------:R-:W-:Y:S02]  /*05d0*/  ISETP.GE.U32.AND P1, PT, R36, UR20, PT ;  /* 0x0000001424007c0c */ /* 0x000fe4000bf26070 */
[----:B------:R-:W-:Y:S01]  /*05e0*/  SEL R13, R13, R6, !P3 ;  /* 0x000000060d0d7207 */ /* 0x000fe20005800000 */
[----:B------:R-:W-:Y:S01]  /*05f0*/  IMAD R27, R40, 0x1a, RZ ;  /* 0x0000001a281b7824 */ /* 0x000fe200078e02ff */
[----:B------:R-:W-:Y:S02]  /*0600*/  ISETP.GE.AND.EX P1, PT, R5, UR21, PT, P1 ;  /* 0x0000001505007c0c */ /* 0x000fe4000bf26310 */
[----:B------:R-:W-:Y:S02]  /*0610*/  SHF.R.S32.HI R4, RZ, 0x1f, R13 ;  /* 0x0000001fff047819 */ /* 0x000fe4000001140d */
[----:B------:R-:W-:-:S03]  /*0620*/  IADD3 R42, P2, PT, R27, R2, RZ ;  /* 0x000000021b2a7210 */ /* 0x000fc60007f5e0ff */
[----:B------:R-:W-:Y:S01]  /*0630*/  IMAD R4, R4, UR22, RZ ;  /* 0x0000001604047c24 */ /* 0x000fe2000f8e02ff */
[----:B------:R-:W-:-:S03]  /*0640*/  LEA.HI.X.SX32 R43, R27, RZ, 0x1, P2 ;  /* 0x000000ff1b2b7211 */ /* 0x000fc600010f0eff */
[C---:B------:R-:W-:Y:S02]  /*0650*/  IMAD R45, R13.reuse, UR23, R4 ;  /* 0x000000170d2d7c24 */ /* 0x040fe4000f8e0204 */
[----:B------:R-:W-:Y:S01]  /*0660*/  IMAD.WIDE.U32 R42, R13, UR22, R42 ;  /* 0x000000160d2a7c25 */ /* 0x000fe2000f8e002a */
[----:B------:R-:W4:Y:S01]  /*0670*/  @!P1 LDC.64 R22, c[0x0][0x3f8] ;  /* 0x0000fe00ff169b82 */ /* 0x000f220000000a00 */
[----:B------:R-:W-:Y:S02]  /*0680*/  ISETP.NE.AND P2, PT, RZ, UR30, PT ;  /* 0x0000001eff007c0c */ /* 0x000fe4000bf45270 */
[----:B0-----:R-:W-:Y:S01]  /*0690*/  @!P0 IMAD R4, R3, R10, RZ ;  /* 0x0000000a03048224 */ /* 0x001fe200078e02ff */
[----:B------:R-:W-:Y:S02]  /*06a0*/  IADD3 R45, PT, PT, R43, R45, RZ ;  /* 0x0000002d2b2d7210 */ /* 0x000fe40007ffe0ff */
[----:B------:R-:W-:Y:S01]  /*06b0*/  @!P0 MOV R44, R42 ;  /* 0x0000002a002c8202 */ /* 0x000fe20000000f00 */
[----:B------:R-:W-:-:S04]  /*06c0*/  @!P0 IMAD R13, R39, R11, R4 ;  /* 0x0000000b270d8224 */ /* 0x000fc800078e0204 */
[----:B------:R-:W-:Y:S02]  /*06d0*/  @!P0 IMAD.WIDE.U32 R16, R39, R10, R44 ;  /* 0x0000000a27108225 */ /* 0x000fe400078e002c */
[----:B------:R-:W0:Y:S03]  /*06e0*/  @!P1 LDC.64 R10, c[0x0][0x3a0] ;  /* 0x0000e800ff0a9b82 */ /* 0x000e260000000a00 */
[----:B------:R-:W-:Y:S02]  /*06f0*/  @!P0 IADD3 R17, PT, PT, R17, R13, RZ ;  /* 0x0000000d11118210 */ /* 0x000fe40007ffe0ff */
[----:B------:R-:W-:-:S03]  /*0700*/  @!P0 SHF.L.U32 R29, R16, 0x1, RZ ;  /* 0x00000001101d8819 */ /* 0x000fc600000006ff */
[----:B------:R-:W5:Y:S01]  /*0710*/  @!P1 LDC.64 R12, c[0x0][0x398] ;  /* 0x0000e600ff0c9b82 */ /* 0x000f620000000a00 */
[----:B------:R-:W-:Y:S02]  /*0720*/  @!P0 SHF.L.U64.HI R4, R16, 0x1, R17 ;  /* 0x0000000110048819 */ /* 0x000fe40000010211 */
[----:B------:R-:W-:-:S05]  /*0730*/  @!P1 MOV R24, R42 ;  /* 0x0000002a00189202 */ /* 0x000fca0000000f00 */
[----:B------:R-:W5:Y:S01]  /*0740*/  @P2 LDC.64 R14, c[0x0][0x3b0] ;  /* 0x0000ec00ff0e2b82 */ /* 0x000f620000000a00 */
[----:B------:R-:W-:Y:S01]  /*0750*/  @!P1 MOV R25, R45 ;  /* 0x0000002d00199202 */ /* 0x000fe20000000f00 */
[----:B----4-:R-:W-:-:S06]  /*0760*/  @!P1 IMAD R6, R5, R22, RZ ;  /* 0x0000001605069224 */ /* 0x010fcc00078e02ff */
[----:B------:R-:W4:Y:S01]  /*0770*/  LDC.64 R16, c[0x0][0x3a8] ;  /* 0x0000ea00ff107b82 */ /* 0x000f220000000a00 */
[C---:B-1----:R-:W-:Y:S01]  /*0780*/  @!P0 IADD3 R20, P3, PT, R29.reuse, R20, RZ ;  /* 0x000000141d148210 */ /* 0x042fe20007f7e0ff */
[C---:B------:R-:W-:Y:S02]  /*0790*/  @!P1 IMAD R23, R36.reuse, R23, R6 ;  /* 0x0000001724179224 */ /* 0x040fe400078e0206 */
[----:B------:R-:W-:Y:S01]  /*07a0*/  @!P1 IMAD.WIDE.U32 R24, R36, R22, R24 ;  /* 0x0000001624189225 */ /* 0x000fe200078e0018 */
[----:B------:R-:W-:Y:S02]  /*07b0*/  @!P0 IADD3.X R21, PT, PT, R4, R21, RZ, P3, !PT ;  /* 0x0000001504158210 */ /* 0x000fe40001ffe4ff */
[----:B--2---:R-:W-:Y:S02]  /*07c0*/  @!P0 IADD3 R18, P3, PT, R29, R18, RZ ;  /* 0x000000121d128210 */ /* 0x004fe40007f7e0ff */
[----:B------:R-:W-:Y:S02]  /*07d0*/  @!P1 IADD3 R25, PT, PT, R25, R23, RZ ;  /* 0x0000001719199210 */ /* 0x000fe40007ffe0ff */
[----:B------:R-:W-:-:S02]  /*07e0*/  @!P1 SHF.L.U32 R23, R24, 0x1, RZ ;  /* 0x0000000118179819 */ /* 0x000fc400000006ff */
[----:B------:R-:W-:Y:S02]  /*07f0*/  @!P0 IADD3.X R19, PT, PT, R4, R19, RZ, P3, !PT ;  /* 0x0000001304138210 */ /* 0x000fe40001ffe4ff */
[----:B------:R-:W-:Y:S02]  /*0800*/  IADD3 R27, PT, PT, R27, R2, RZ ;  /* 0x000000021b1b7210 */ /* 0x000fe40007ffe0ff */
[----:B------:R-:W-:Y:S02]  /*0810*/  @!P1 SHF.L.U64.HI R24, R24, 0x1, R25 ;  /* 0x0000000118189819 */ /* 0x000fe40000010219 */
[C---:B0-----:R-:W-:Y:S02]  /*0820*/  @!P1 IADD3 R10, P3, PT, R23.reuse, R10, RZ ;  /* 0x0000000a170a9210 */ /* 0x041fe40007f7e0ff */
[----:B-----5:R-:W-:Y:S02]  /*0830*/  @!P1 IADD3 R12, P4, PT, R23, R12, RZ ;  /* 0x0000000c170c9210 */ /* 0x020fe40007f9e0ff */
[----:B------:R-:W-:-:S02]  /*0840*/  CS2R R34, SRZ ;  /* 0x0000000000227805 */ /* 0x000fc4000001ff00 */
[----:B------:R-:W-:Y:S01]  /*0850*/  CS2R R30, SRZ ;  /* 0x00000000001e7805 */ /* 0x000fe2000001ff00 */
[C---:B------:R-:W-:Y:S01]  /*0860*/  @P2 IMAD.WIDE R14, R27.reuse, 0x2, R14 ;  /* 0x000000021b0e2825 */ /* 0x040fe200078e020e */
[C---:B------:R-:W-:Y:S02]  /*0870*/  @!P1 IADD3.X R11, PT, PT, R24.reuse, R11, RZ, P3, !PT ;  /* 0x0000000b180b9210 */ /* 0x040fe40001ffe4ff */
[----:B------:R-:W-:Y:S01]  /*0880*/  @!P1 IADD3.X R13, PT, PT, R24, R13, RZ, P4, !PT ;  /* 0x0000000d180d9210 */ /* 0x000fe200027fe4ff */
[----:B----4-:R-:W-:Y:S01]  /*0890*/  IMAD.WIDE R16, R27, 0x2, R16 ;  /* 0x000000021b107825 */ /* 0x010fe200078e0210 */
[----:B------:R-:W2:Y:S04]  /*08a0*/  @!P0 LDG.E R35, desc[UR26][R20.64] ;  /* 0x0000001a14238981 */ /* 0x000ea8000c1e1900 */
[----:B------:R-:W4:Y:S04]  /*08b0*/  @!P0 LDG.E R34, desc[UR26][R18.64] ;  /* 0x0000001a12228981 */ /* 0x000f28000c1e1900 */
[----:B------:R-:W5:Y:S04]  /*08c0*/  LDG.E.U16 R4, desc[UR26][R16.64] ;  /* 0x0000001a10047981 */ /* 0x000f68000c1e1500 */
[----:B------:R-:W5:Y:S04]  /*08d0*/  @P2 LDG.E.U16 R20, desc[UR26][R14.64] ;  /* 0x0000001a0e142981 */ /* 0x000f68000c1e1500 */
[----:B------:R-:W5:Y:S04]  /*08e0*/  @P2 LDG.E.U16 R21, desc[UR26][R14.64+0x2] ;  /* 0x0000021a0e152981 */ /* 0x000f68000c1e1500 */
[----:B------:R-:W5:Y:S04]  /*08f0*/  LDG.E.U16 R6, desc[UR26][R16.64+0x2] ;  /* 0x0000021a10067981 */ /* 0x000f68000c1e1500 */
[----:B------:R-:W5:Y:S04]  /*0900*/  @!P1 LDG.E R31, desc[UR26][R10.64] ;  /* 0x0000001a0a1f9981 */ /* 0x000f68000c1e1900 */
[----:B------:R-:W5:Y:S01]  /*0910*/  @!P1 LDG.E R30, desc[UR26][R12.64] ;  /* 0x0000001a0c1e9981 */ /* 0x000f62000c1e1900 */
[----:B------:R-:W-:Y:S01]  /*0920*/  UISETP.NE.AND UP2, UPT, UR30, URZ, UPT ;  /* 0x000000ff1e00728c */ /* 0x000fe2000bf45270 */
[----:B------:R-:W-:Y:S01]  /*0930*/  HFMA2 R29, -RZ, RZ, 0, 0 ;  /* 0x00000000ff1d7431 */ /* 0x000fe200000001ff */
[----:B------:R-:W-:Y:S01]  /*0940*/  MOV R27, RZ ;  /* 0x000000ff001b7202 */ /* 0x000fe20000000f00 */
[----:B------:R-:W-:Y:S01]  /*0950*/  UMOV UR36, 0x3f800000 ;  /* 0x3f80000000247882 */ /* 0x000fe20000000000 */
[----:B---3--:R-:W-:-:S13]  /*0960*/  R2UR UR42, R8 ;  /* 0x00000000082a72ca */ /* 0x008fda00000e0000 */
[----:B------:R-:W-:-:S05]  /*0970*/  MOV R8, UR42 ;  /* 0x0000002a00087c02 */ /* 0x000fca0008000f00 */
[----:B------:R-:W-:-:S05]  /*0980*/  FFMA.FTZ R9, -R8, UR42, R9 ;  /* 0x0000002a08097c23 */ /* 0x000fca0008010109 */
[----:B------:R-:W-:-:S13]  /*0990*/  FSETP.GTU.FTZ.AND P1, PT, R9, RZ, PT ;  /* 0x000000ff0900720b */ /* 0x000fda0003f3c000 */
[----:B------:R-:W-:-:S05]  /*09a0*/  VOTEU.ANY UP1, P1 ;  /* 0x0000000000ff7886 */ /* 0x000fca0000820100 */
[----:B------:R-:W0:Y:S01]  /*09b0*/  @UP1 LDCU UR6, c[0x0][0x3c0] ;  /* 0x00007800ff0617ac */ /* 0x000e220008000800 */
[----:B------:R-:W-:-:S13]  /*09c0*/  PLOP3.LUT P1, PT, PT, PT, UP1, 0x80, 0x8 ;  /* 0x000000000008781c */ /* 0x000fda0003f2f018 */
[----:B0-----:R-:W-:-:S06]  /*09d0*/  @P1 FADD.FTZ R8, R9, UR6 ;  /* 0x0000000609081e21 */ /* 0x001fcc0008010000 */
[----:B------:R-:W0:Y:S02]  /*09e0*/  @P1 MUFU.RSQ R8, R8 ;  /* 0x0000000800081308 */ /* 0x000e240000001400 */
[----:B0-----:R-:W-:-:S13]  /*09f0*/  @P1 R2UR UR6, R8 ;  /* 0x00000000080612ca */ /* 0x001fda00000e0000 */
[----:B------:R-:W-:Y:S01]  /*0a00*/  @UP1 UMOV UR36, UR6 ;  /* 0x0000000600241c82 */ /* 0x000fe20008000000 */
[----:B--2---:R-:W-:Y:S02]  /*0a10*/  PRMT R32, R35, 0x7632, R32 ;  /* 0x0000763223207816 */ /* 0x004fe40000000020 */
[----:B----4-:R-:W-:Y:S02]  /*0a20*/  PRMT R33, R34, 0x7632, R33 ;  /* 0x0000763222217816 */ /* 0x010fe40000000021 */
[----:B-----5:R-:W-:Y:S02]  /*0a30*/  SHF.L.U32 R4, R4, 0x10, RZ ;  /* 0x0000001004047819 */ /* 0x020fe400000006ff */
[----:B------:R-:W-:Y:S02]  /*0a40*/  @P2 SHF.L.U32 R29, R20, 0x10, RZ ;  /* 0x00000010141d2819 */ /* 0x000fe400000006ff */
[----:B------:R-:W-:Y:S02]  /*0a50*/  @P2 SHF.L.U32 R27, R21, 0x10, RZ ;  /* 0x00000010151b2819 */ /* 0x000fe400000006ff */
[----:B------:R-:W-:-:S02]  /*0a60*/  SHF.L.U32 R6, R6, 0x10, RZ ;  /* 0x0000001006067819 */ /* 0x000fc400000006ff */
[----:B------:R-:W-:Y:S02]  /*0a70*/  PRMT R26, R31, 0x7632, R26 ;  /* 0x000076321f1a7816 */ /* 0x000fe4000000001a */
[----:B------:R-:W-:Y:S01]  /*0a80*/  PRMT R28, R30, 0x7632, R28 ;  /* 0x000076321e1c7816 */ /* 0x000fe2000000001c */
        /* <DEDUP_REMOVED lines=8> */
[----:B------:R-:W-:Y:S01]  /*0b10*/  FMUL.FTZ R13, R4, R9 ;  /* 0x00000009040d7220 */ /* 0x000fe20000410000 */
[----:B------:R-:W-:Y:S01]  /*0b20*/  FMUL.FTZ R8, R8, UR36 ;  /* 0x0000002408087c20 */ /* 0x000fe20008410000 */
[----:B------:R-:W-:Y:S01]  /*0b30*/  FMUL.FTZ R15, R6, R11 ;  /* 0x0000000b060f7220 */ /* 0x000fe20000410000 */
[----:B------:R-:W-:Y:S01]  /*0b40*/  FMUL.FTZ R10, R10, UR36 ;  /* 0x000000240a0a7c20 */ /* 0x000fe20008410000 */
[----:B------:R-:W-:Y:S01]  /*0b50*/  FADD.FTZ R12, RZ, R13 ;  /* 0x0000000dff0c7221 */ /* 0x000fe20000010000 */
[----:B------:R-:W-:Y:S01]  /*0b60*/  FFMA.FTZ R17, R8, R13, RZ ;  /* 0x0000000d08117223 */ /* 0x000fe200000100ff */
[----:B------:R-:W-:Y:S01]  /*0b70*/  SHF.L.U32 R13, R30, 0x10, RZ ;  /* 0x000000101e0d7819 */ /* 0x000fe200000006ff */
[----:B------:R-:W-:Y:S01]  /*0b80*/  FADD.FTZ R16, R14, -UR42 ;  /* 0x8000002a0e107e21 */ /* 0x000fe20008010000 */
[----:B------:R-:W-:Y:S01]  /*0b90*/  SHF.L.U32 R14, R26, 0x10, RZ ;  /* 0x000000101a0e7819 */ /* 0x000fe200000006ff */
[----:B------:R-:W-:Y:S01]  /*0ba0*/  FADD.FTZ R12, R15, R12 ;  /* 0x0000000c0f0c7221 */ /* 0x000fe20000010000 */
[----:B------:R-:W-:Y:S01]  /*0bb0*/  FFMA.FTZ R17, R10, R15, R17 ;  /* 0x0000000f0a117223 */ /* 0x000fe20000010011 */
[----:B------:R-:W-:Y:S01]  /*0bc0*/  SHF.L.U32 R15, R28, 0x10, RZ ;  /* 0x000000101c0f7819 */ /* 0x000fe200000006ff */
[----:B------:R-:W-:Y:S01]  /*0bd0*/  FMUL.FTZ R19, R4, R13 ;  /* 0x0000000d04137220 */ /* 0x000fe20000410000 */
[----:B------:R-:W-:Y:S01]  /*0be0*/  FMUL.FTZ R16, R16, UR36 ;  /* 0x0000002410107c20 */ /* 0x000fe20008410000 */
[----:B------:R-:W-:Y:S01]  /*0bf0*/  FADD.FTZ R14, R14, -UR42 ;  /* 0x8000002a0e0e7e21 */ /* 0x000fe20008010000 */
[----:B------:R-:W-:Y:S01]  /*0c00*/  FFMA.FTZ R8, R9, R8, RZ ;  /* 0x0000000809087223 */ /* 0x000fe200000100ff */
[----:B------:R-:W-:Y:S01]  /*0c10*/  FADD.FTZ R24, RZ, R9 ;  /* 0x00000009ff187221 */ /* 0x000fe20000010000 */
[----:B------:R-:W-:Y:S01]  /*0c20*/  FADD.FTZ R12, R12, R19 ;  /* 0x000000130c0c7221 */ /* 0x000fe20000010000 */
[----:B------:R-:W-:Y:S01]  /*0c30*/  FMUL.FTZ R9, R6, R15 ;  /* 0x0000000f06097220 */ /* 0x000fe20000410000 */
[----:B------:R-:W-:Y:S01]  /*0c40*/  FFMA.FTZ R17, R16, R19, R17 ;  /* 0x0000001310117223 */ /* 0x000fe20000010011 */
[----:B------:R-:W-:Y:S01]  /*0c50*/  FMUL.FTZ R18, R14, UR36 ;  /* 0x000000240e127c20 */ /* 0x000fe20008410000 */
[----:B------:R-:W-:Y:S01]  /*0c60*/  FFMA.FTZ R20, R11, R10, RZ ;  /* 0x0000000a0b147223 */ /* 0x000fe200000100ff */
[----:B------:R-:W-:Y:S01]  /*0c70*/  FADD.FTZ R22, RZ, R11 ;  /* 0x0000000bff167221 */ /* 0x000fe20000010000 */
[----:B------:R-:W-:Y:S01]  /*0c80*/  FADD.FTZ R14, R9, R12 ;  /* 0x0000000c090e7221 */ /* 0x000fe20000010000 */
[----:B------:R-:W-:Y:S01]  /*0c90*/  FFMA.FTZ R12, R18, R9, R17 ;  /* 0x00000009120c7223 */ /* 0x000fe20000010011 */
[C---:B------:R-:W-:Y:S01]  /*0ca0*/  FADD.FTZ R10, R13.reuse, R24 ;  /* 0x000000180d0a7221 */ /* 0x040fe20000010000 */
[----:B------:R-:W-:Y:S01]  /*0cb0*/  FFMA.FTZ R8, R13, R16, R8 ;  /* 0x000000100d087223 */ /* 0x000fe20000010008 */
[C---:B------:R-:W-:Y:S01]  /*0cc0*/  FADD.FTZ R11, R15.reuse, R22 ;  /* 0x000000160f0b7221 */ /* 0x040fe20000010000 */
[----:B------:R-:W-:Y:S01]  /*0cd0*/  FFMA.FTZ R9, R15, R18, R20 ;  /* 0x000000120f097223 */ /* 0x000fe20000010014 */
[----:B------:R-:W-:Y:S06]  /*0ce0*/  BRA `(.L_x_209) ;  /* 0x0000000400207947 */ /* 0x000fec0003800000 */
.L_x_208:
        /* <DEDUP_REMOVED lines=11> */
[--C-:B------:R-:W-:Y:S01]  /*0da0*/  FFMA.FTZ R16, R4, R9, R29.reuse ;  /* 0x0000000904107223 */ /* 0x100fe2000001001d */
        /* <DEDUP_REMOVED lines=9> */
[----:B------:R-:W-:Y:S01]  /*0e40*/  FMUL.FTZ R18, R14, -1.4426950216293334961 ;  /* 0xbfb8aa3b0e127820 */ /* 0x000fe20000410000 */
[----:B------:R-:W0:Y:S08]  /*0e50*/  MUFU.EX2 R15, R15 ;  /* 0x0000000f000f7308 */ /* 0x000e300000000800 */
        /* <DEDUP_REMOVED lines=8> */
[----:B0-----:R-:W-:Y:S01]  /*0ee0*/  FADD.FTZ R15, R22, 1 ;  /* 0x3f800000160f7421 */ /* 0x001fe20000010000 */
[----:B------:R-:W-:-:S06]  /*0ef0*/  SHF.L.U32 R22, R33, 0x10, RZ ;  /* 0x0000001021167819 */ /* 0x000fcc00000006ff */
[----:B------:R-:W0:Y:S01]  /*0f00*/  MUFU.RCP R18, R18 ;  /* 0x0000001200127308 */ /* 0x000e220000001000 */
[----:B-1----:R-:W-:Y:S01]  /*0f10*/  FADD.FTZ R21, -R19, 1 ;  /* 0x3f80000013157421 */ /* 0x002fe20000010100 */
[----:B------:R-:W-:Y:S01]  /*0f20*/  FMUL.FTZ R19, R24, R19 ;  /* 0x0000001318137220 */ /* 0x000fe20000410000 */
[----:B------:R-:W-:Y:S02]  /*0f30*/  SHF.L.U32 R24, R28, 0x10, RZ ;  /* 0x000000101c187819 */ /* 0x000fe400000006ff */
[----:B------:R-:W-:-:S03]  /*0f40*/  FFMA.FTZ R16, R16, R21, 1 ;  /* 0x3f80000010107423 */ /* 0x000fc60000010015 */
[----:B------:R-:W1:Y:S01]  /*0f50*/  MUFU.RCP R15, R15 ;  /* 0x0000000f000f7308 */ /* 0x000e620000001000 */
[----:B--2---:R-:W-:Y:S01]  /*0f60*/  FADD.FTZ R21, -R17, 1 ;  /* 0x3f80000011157421 */ /* 0x004fe20000010100 */
[----:B------:R-:W-:-:S03]  /*0f70*/  FMUL.FTZ R16, R19, R16 ;  /* 0x0000001013107220 */ /* 0x000fc60000410000 */
[----:B------:R-:W-:Y:S01]  /*0f80*/  FFMA.FTZ R20, R14, R21, 1 ;  /* 0x3f8000000e147423 */ /* 0x000fe20000010015 */
[----:B------:R-:W-:Y:S01]  /*0f90*/  FMUL.FTZ R21, R22, R17 ;  /* 0x0000001116157220 */ /* 0x000fe20000410000 */
[----:B0-----:R-:W-:Y:S01]  /*0fa0*/  FMUL.FTZ R14, R23, R18 ;  /* 0x00000012170e7220 */ /* 0x001fe20000410000 */
[----:B------:R-:W-:Y:S01]  /*0fb0*/  FADD.FTZ R18, -R18, 1 ;  /* 0x3f80000012127421 */ /* 0x000fe20000010100 */
[----:B-1----:R-:W-:Y:S01]  /*0fc0*/  FMUL.FTZ R17, R24, R15 ;  /* 0x0000000f18117220 */ /* 0x002fe20000410000 */
[----:B------:R-:W-:Y:S02]  /*0fd0*/  FADD.FTZ R19, -R15, 1 ;  /* 0x3f8000000f137421 */ /* 0x000fe40000010100 */
[----:B------:R-:W-:Y:S01]  /*0fe0*/  FFMA.FTZ R15, R13, R18, 1 ;  /* 0x3f8000000d0f7423 */ /* 0x000fe20000010012 */
[----:B------:R-:W-:Y:S01]  /*0ff0*/  FMUL.FTZ R13, R21, R20 ;  /* 0x00000014150d7220 */ /* 0x000fe20000410000 */
[----:B------:R-:W-:Y:S01]  /*1000*/  FMUL.FTZ R18, R4, R16 ;  /* 0x0000001004127220 */ /* 0x000fe20000410000 */
[----:B------:R-:W-:Y:S01]  /*1010*/  FFMA.FTZ R12, R12, R19, 1 ;  /* 0x3f8000000c0c7423 */ /* 0x000fe20000010013 */
[----:B------:R-:W-:Y:S01]  /*1020*/  FMUL.FTZ R15, R14, R15 ;  /* 0x0000000f0e0f7220 */ /* 0x000fe20000410000 */
[----:B------:R-:W-:Y:S01]  /*1030*/  FMUL.FTZ R19, R6, R13 ;  /* 0x0000000d06137220 */ /* 0x000fe20000410000 */
[----:B------:R-:W-:Y:S01]  /*1040*/  FFMA.FTZ R21, R9, R18, RZ ;  /* 0x0000001209157223 */ /* 0x000fe200000100ff */
[----:B------:R-:W-:Y:S01]  /*1050*/  FADD.FTZ R18, RZ, R18 ;  /* 0x00000012ff127221 */ /* 0x000fe20000010000 */
[----:B------:R-:W-:Y:S01]  /*1060*/  FMUL.FTZ R23, R4, R15 ;  /* 0x0000000f04177220 */ /* 0x000fe20000410000 */
[----:B------:R-:W-:Y:S01]  /*1070*/  FMUL.FTZ R17, R17, R12 ;  /* 0x0000000c11117220 */ /* 0x000fe20000410000 */
[----:B------:R-:W-:Y:S01]  /*1080*/  FFMA.FTZ R21, R8, R19, R21 ;  /* 0x0000001308157223 */ /* 0x000fe20000010015 */
[----:B------:R-:W-:Y:S01]  /*1090*/  FADD.FTZ R18, R19, R18 ;  /* 0x0000001213127221 */ /* 0x000fe20000010000 */
[----:B------:R-:W-:Y:S01]  /*10a0*/  FFMA.FTZ R9, R9, R16, RZ ;  /* 0x0000001009097223 */ /* 0x000fe200000100ff */
[----:B------:R-:W-:Y:S01]  /*10b0*/  FMUL.FTZ R14, R6, R17 ;  /* 0x00000011060e7220 */ /* 0x000fe20000410000 */
[----:B------:R-:W-:Y:S01]  /*10c0*/  FFMA.FTZ R12, R10, R23, R21 ;  /* 0x000000170a0c7223 */ /* 0x000fe20000010015 */
[----:B------:R-:W-:Y:S01]  /*10d0*/  FADD.FTZ R23, R18, R23 ;  /* 0x0000001712177221 */ /* 0x000fe20000010000 */
[----:B------:R-:W-:Y:S01]  /*10e0*/  FFMA.FTZ R20, R8, R13, RZ ;  /* 0x0000000d08147223 */ /* 0x000fe200000100ff */
[----:B------:R-:W-:Y:S01]  /*10f0*/  FADD.FTZ R16, RZ, R16 ;  /* 0x00000010ff107221 */ /* 0x000fe20000010000 */
[----:B------:R-:W-:Y:S01]  /*1100*/  FADD.FTZ R18, RZ, R13 ;  /* 0x0000000dff127221 */ /* 0x000fe20000010000 */
[----:B------:R-:W-:Y:S01]  /*1110*/  FFMA.FTZ R8, R10, R15, R9 ;  /* 0x0000000f0a087223 */ /* 0x000fe20000010009 */
[C---:B------:R-:W-:Y:S01]  /*1120*/  FFMA.FTZ R12, R11.reuse, R14, R12 ;  /* 0x0000000e0b0c7223 */ /* 0x040fe2000001000c */
[----:B------:R-:W-:Y:S01]  /*1130*/  FFMA.FTZ R9, R11, R17, R20 ;  /* 0x000000110b097223 */ /* 0x000fe20000010014 */
[----:B------:R-:W-:Y:S01]  /*1140*/  FADD.FTZ R14, R14, R23 ;  /* 0x000000170e0e7221 */ /* 0x000fe20000010000 */
[----:B------:R-:W-:Y:S01]  /*1150*/  FADD.FTZ R10, R16, R15 ;  /* 0x0000000f100a7221 */ /* 0x000fe20000010000 */
[----:B------:R-:W-:-:S07]  /*1160*/  FADD.FTZ R11, R18, R17 ;  /* 0x00000011120b7221 */ /* 0x000fce0000010000 */
.L_x_209:
[----:B------:R-:W-:Y:S01]  /*1170*/  MOV R15, R12 ;  /* 0x0000000c000f7202 */ /* 0x000fe20000000f00 */
[----:B------:R-:W0:Y:S01]  /*1180*/  SHFL.DOWN PT, R13, R14, 0x1, 0x1f ;  /* 0x08201f000e0d7f89 */ /* 0x000e2200000e0000 */
[C---:B------:R-:W-:Y:S01]  /*1190*/  ISETP.GT.AND P1, PT, R0.reuse, 0x1e, PT ;  /* 0x0000001e0000780c */ /* 0x040fe20003f24270 */
[----:B------:R-:W-:Y:S01]  /*11a0*/  BSSY.RECONVERGENT B0, `(.L_x_210) ;  /* 0x0000020000007945 */ /* 0x000fe20003800200 */
[----:B------:R-:W-:Y:S01]  /*11b0*/  ISETP.GT.AND P4, PT, R0, 0xf, PT ;  /* 0x0000000f0000780c */ /* 0x000fe20003f84270 */
[----:B------:R-:W1:Y:S01]  /*11c0*/  SHFL.DOWN PT, R12, R15, 0x1, 0x1f ;  /* 0x08201f000f0c7f89 */ /* 0x000e6200000e0000 */
[C---:B------:R-:W-:Y:S02]  /*11d0*/  ISETP.NE.AND P3, PT, R7.reuse, RZ, PT ;  /* 0x000000ff0700720c */ /* 0x040fe40003f65270 */
[----:B------:R-:W-:Y:S01]  /*11e0*/  ISETP.GT.U32.AND P5, PT, R7, 0xc, PT ;  /* 0x0000000c0700780c */ /* 0x000fe20003fa4070 */
        /* <DEDUP_REMOVED lines=24> */
[----:B0-2---:R-:W-:Y:S01]  /*1370*/  FADD.FTZ R24, R12, R15 ;  /* 0x0000000f0c187221 */ /* 0x005fe20000010000 */
[----:B-1----:R-:W-:-:S11]  /*1380*/  FADD.FTZ R25, R13, R14 ;  /* 0x0000000e0d197221 */ /* 0x002fd60000010000 */
[----:B------:R3:W-:Y:S02]  /*1390*/  @!P1 STS.64 [R37+UR9+0x10], R24 ;  /* 0x0000101825009988 */ /* 0x0007e40008000a09 */
.L_x_211:
[----:B------:R-:W-:Y:S05]  /*13a0*/  BSYNC.RECONVERGENT B0 ;  /* 0x0000000000007941 */ /* 0x000fea0003800200 */
.L_x_210:
        /* <DEDUP_REMOVED lines=37> */
.L_x_213:
[----:B------:R-:W-:Y:S05]  /*1600*/  BSYNC.RECONVERGENT B0 ;  /* 0x0000000000007941 */ /* 0x000fea0003800200 */
.L_x_212:
        /* <DEDUP_REMOVED lines=154> */
[----:B-1----:R-:W-:Y:S01]  /*1fb0*/  FADD.FTZ R8, R41, R8 ;  /* 0x0000000829087221 */ /* 0x002fe20000010000 */
[----:B------:R-:W-:Y:S01]  /*1fc0*/  FADD.FTZ R9, R20, R9 ;  /* 0x0000000914097221 */ /* 0x000fe20000010000 */
[----:B------:R-:W-:Y:S01]  /*1fd0*/  FADD.FTZ R10, R21, R10 ;  /* 0x0000000a150a7221 */ /* 0x000fe20000010000 */
[----:B------:R-:W-:-:S07]  /*1fe0*/  FADD.FTZ R11, R22, R11 ;  /* 0x0000000b160b7221 */ /* 0x000fce0000010000 */
.L_x_215:
[----:B------:R-:W-:Y:S05]  /*1ff0*/  BSYNC.RECONVERGENT B0 ;  /* 0x0000000000007941 */ /* 0x000fea0003800200 */
.L_x_214:
[----:B------:R-:W-:Y:S04]  /*2000*/  BSSY.RECONVERGENT B0, `(.L_x_216) ;  /* 0x000001d000007945 */ /* 0x000fe80003800200 */
[----:B------:R-:W-:Y:S05]  /*2010*/  @P5 BRA `(.L_x_217) ;  /* 0x00000000006c5947 */ /* 0x000fea0003800000 */
[----:B------:R-:W4:Y:S01]  /*2020*/  LDC.64 R12, c[0x0][0x3f8] ;  /* 0x0000fe00ff0c7b82 */ /* 0x000f220000000a00 */
[----:B------:R-:W-:-:S07]  /*2030*/  IMAD R23, R40, 0xd, R7 ;  /* 0x0000000d28177824 */ /* 0x000fce00078e0207 */
[----:B-12---:R-:W1:Y:S01]  /*2040*/  LDC.64 R14, c[0x0][0x3d8] ;  /* 0x0000f600ff0e7b82 */ /* 0x006e620000000a00 */
[C---:B----4-:R-:W-:Y:S01]  /*2050*/  IMAD R21, R13.reuse, 0x3, RZ ;  /* 0x000000030d157824 */ /* 0x050fe200078e02ff */
[----:B------:R-:W-:Y:S01]  /*2060*/  LEA.HI R19, P1, R13, R12, RZ, 0x1 ;  /* 0x0000000c0d137211 */ /* 0x000fe200078308ff */
[----:B------:R-:W-:-:S03]  /*2070*/  IMAD.WIDE.U32 R16, R12, 0x3, RZ ;  /* 0x000000030c107825 */ /* 0x000fc600078e00ff */
[----:B------:R-:W-:Y:S02]  /*2080*/  IADD3.X R18, PT, PT, RZ, R13, RZ, P1, !PT ;  /* 0x0000000dff127210 */ /* 0x000fe40000ffe4ff */
[----:B------:R-:W-:Y:S01]  /*2090*/  IADD3 R17, PT, PT, R17, R21, RZ ;  /* 0x0000001511117210 */ /* 0x000fe20007ffe0ff */
[----:B-1----:R-:W-:Y:S01]  /*20a0*/  IMAD.WIDE R14, R23, 0x4, R14 ;  /* 0x00000004170e7825 */ /* 0x002fe200078e020e */
[----:B------:R-:W-:Y:S02]  /*20b0*/  SHF.L.U32 R41, R19, 0x1, RZ ;  /* 0x0000000113297819 */ /* 0x000fe400000006ff */
[----:B------:R-:W-:Y:S02]  /*20c0*/  LEA.HI R20, P1, R17, R16, RZ, 0x1 ;  /* 0x0000001011147211 */ /* 0x000fe400078308ff */
[----:B------:R-:W-:Y:S01]  /*20d0*/  LOP3.LUT R41, R41, 0xfffffffc, RZ, 0xc0, !PT ;  /* 0xfffffffc29297812 */ /* 0x000fe200078ec0ff */
[----:B------:R4:W-:Y:S01]  /*20e0*/  REDG.E.ADD.F32.FTZ.RN.STRONG.GPU desc[UR26][R14.64], R8 ;  /* 0x000000080e0079a6 */ /* 0x0009e2000c12f31a */
[----:B------:R-:W-:-:S02]  /*20f0*/  SHF.L.U32 R21, R20, 0x1, RZ ;  /* 0x0000000114157819 */ /* 0x000fc400000006ff */
        /* <DEDUP_REMOVED lines=13> */
.L_x_217:
[----:B------:R-:W-:Y:S05]  /*21d0*/  BSYNC.RECONVERGENT B0 ;  /* 0x0000000000007941 */ /* 0x000fea0003800200 */
.L_x_216:
        /* <DEDUP_REMOVED lines=16> */
[----:B------:R-:W-:Y:S02]  /*22e0*/  MOV R13, UR18 ;  /* 0x00000012000d7c02 */ /* 0x000fe40008000f00 */
[----:B--2---:R-:W-:Y:S02]  /*22f0*/  SEL R15, RZ, UR31, P1 ;  /* 0x0000001fff0f7c07 */ /* 0x004fe40008800000 */
        /* <DEDUP_REMOVED lines=11> */
.L_x_220:
[----:B--2---:R-:W2:Y:S04]  /*23b0*/  LDG.E.STRONG.GPU R8, desc[UR26][R10.64] ;  /* 0x0000001a0a087981 */ /* 0x004ea8000c1ef900 */
[----:B--2---:R-:W-:Y:S01]  /*23c0*/  CCTL.IVALL ;  /* 0x00000000ff00798f */ /* 0x004fe20002000000 */
[----:B------:R-:W-:Y:S05]  /*23d0*/  YIELD ;  /* 0x0000000000007946 */ /* 0x000fea0003800000 */
[----:B------:R-:W-:-:S13]  /*23e0*/  ISETP.NE.AND P1, PT, R8, R15, PT ;  /* 0x0000000f0800720c */ /* 0x000fda0003f25270 */
[----:B------:R-:W-:Y:S05]  /*23f0*/  @P1 BRA `(.L_x_220) ;  /* 0xfffffffc00ec1947 */ /* 0x000fea000383ffff */
.L_x_219:
        /* <DEDUP_REMOVED lines=14> */
.L_x_222:
[----:B--2---:R-:W-:Y:S02]  /*24e0*/  IADD3 R8, PT, PT, R16, 0x1, RZ ;  /* 0x0000000110087810 */ /* 0x004fe40007ffe0ff */
        /* <DEDUP_REMOVED lines=19> */
[----:B------:R-:W-:Y:S01]  /*2620*/  MOV R13, UR39 ;  /* 0x00000027000d7c02 */ /* 0x000fe20008000f00 */
[----:B------:R-:W2:Y:S01]  /*2630*/  @!P4 LDG.E.64 R10, desc[UR26][R10.64] ;  /* 0x0000001a0a0ac981 */ /* 0x000ea2000c1e1b00 */
[----:B------:R-:W-:-:S04]  /*2640*/  @!UP1 UIMAD.WIDE.U32 UR38, UR21, 0x8, UR6 ;  /* 0x00000008152698a5 */ /* 0x000fc8000f8e0006 */
[----:B------:R-:W4:Y:S02]  /*2650*/  @!P6 LDG.E.64 R12, desc[UR26][R12.64] ;  /* 0x0000001a0c0ce981 */ /* 0x000f24000c1e1b00 */
[----:B-1----:R-:W-:Y:S02]  /*2660*/  MOV R14, UR38 ;  /* 0x00000026000e7c02 */ /* 0x002fe40008000f00 */
        /* <DEDUP_REMOVED lines=59> */
.L_x_221:
[----:B------:R-:W-:-:S09]  /*2a20*/  UISETP.NE.AND UP1, UPT, UR33, URZ, UPT ;  /* 0x000000ff2100728c */ /* 0x000fd2000bf25270 */
[----:B------:R-:W-:Y:S05]  /*2a30*/  BRA.U !UP1, `(.L_x_218) ;  /* 0x00000005091c7547 */ /* 0x000fea000b800000 */
[----:B------:R-:W-:Y:S01]  /*2a40*/  UISETP.NE.AND UP1, UPT, UR34, URZ, UPT ;  /* 0x000000ff2200728c */ /* 0x000fe2000bf25270 */
[----:B------:R-:W-:Y:S10]  /*2a50*/  BRA.U !UP0, `(.L_x_223) ;  /* 0x00000001088c7547 */ /* 0x000ff4000b800000 */
[C---:B--2---:R-:W-:Y:S02]  /*2a60*/  IADD3 R10, PT, PT, R16.reuse, 0x1, RZ ;  /* 0x00000001100a7810 */ /* 0x044fe40007ffe0ff */
[----:B------:R-:W-:Y:S02]  /*2a70*/  ISETP.EQ.OR P1, PT, R16, UR28, P3 ;  /* 0x0000001c10007c0c */ /* 0x000fe40009f22670 */
[----:B------:R-:W-:Y:S02]  /*2a80*/  ISETP.EQ.OR P4, PT, R10, UR28, P3 ;  /* 0x0000001c0a007c0c */ /* 0x000fe40009f82670 */
[C---:B------:R-:W-:Y:S02]  /*2a90*/  IADD3 R13, PT, PT, R16.reuse, 0x2, RZ ;  /* 0x00000002100d7810 */ /* 0x040fe40007ffe0ff */
        /* <DEDUP_REMOVED lines=9> */
[----:B-1----:R-:W-:-:S02]  /*2b30*/  MOV R14, UR29 ;  /* 0x0000001d000e7c02 */ /* 0x002fc40008000f00 */
        /* <DEDUP_REMOVED lines=21> */
.L_x_223:
[----:B------:R-:W-:Y:S05]  /*2c90*/  BRA.U !UP1, `(.L_x_218) ;  /* 0x0000000109847547 */ /* 0x000fea000b800000 */
[----:B------:R-:W-:Y:S02]  /*2ca0*/  UISETP.NE.AND UP1, UPT, UR34, 0x1, UPT ;  /* 0x000000012200788c */ /* 0x000fe4000bf25270 */
[----:B------:R-:W-:-:S07]  /*2cb0*/  ULOP3.LUT UP2, URZ, UR31, 0x1, URZ, 0xc0, !UPT ;  /* 0x000000011fff7892 */ /* 0x000fce000f84c0ff */
[----:B------:R-:W-:Y:S05]  /*2cc0*/  BRA.U !UP1, `(.L_x_224) ;  /* 0x0000000109487547 */ /* 0x000fea000b800000 */
[C---:B--2---:R-:W-:Y:S01]  /*2cd0*/  IADD3 R10, PT, PT, R16.reuse, 0x1, RZ ;  /* 0x00000001100a7810 */ /* 0x044fe20007ffe0ff */
[----:B------:R-:W-:Y:S01]  /*2ce0*/  HFMA2 R11, -RZ, RZ, 0, 4.76837158203125e-07 ;  /* 0x00000008ff0b7431 */ /* 0x000fe200000001ff */
[----:B------:R-:W-:Y:S02]  /*2cf0*/  ISETP.EQ.OR P4, PT, R16, UR28, P3 ;  /* 0x0000001c10007c0c */ /* 0x000fe40009f82670 */
[----:B------:R-:W-:Y:S02]  /*2d00*/  ISETP.EQ.OR P1, PT, R10, UR28, P3 ;  /* 0x0000001c0a007c0c */ /* 0x000fe40009f22670 */
[----:B------:R-:W-:Y:S02]  /*2d10*/  MOV R9, UR29 ;  /* 0x0000001d00097c02 */ /* 0x000fe40008000f00 */
[----:B------:R-:W-:-:S07]  /*2d20*/  MOV R13, UR29 ;  /* 0x0000001d000d7c02 */ /* 0x000fce0008000f00 */
        /* <DEDUP_REMOVED lines=12> */
.L_x_224:
[----:B------:R-:W-:Y:S01]  /*2df0*/  ISETP.EQ.OR P1, PT, R16, UR28, P3 ;  /* 0x0000001c10007c0c */ /* 0x000fe20009f22670 */
[----:B------:R-:W-:Y:S03]  /*2e00*/  BSSY.RECONVERGENT B0, `(.L_x_218) ;  /* 0x000000a000007945 */ /* 0x000fe60003800200 */
[----:B------:R-:W-:-:S13]  /*2e10*/  PLOP3.LUT P1, PT, P1, PT, UP2, 0xd5, 0x5d ;  /* 0x00000000005d781c */ /* 0x000fda0000f2fa2d */
[----:B------:R-:W-:Y:S05]  /*2e20*/  @P1 BRA `(.L_x_225) ;  /* 0x00000000001c1947 */ /* 0x000fea0003800000 */
[----:B--2---:R-:W-:Y:S01]  /*2e30*/  HFMA2 R11, -RZ, RZ, 0, 4.76837158203125e-07 ;  /* 0x00000008ff0b7431 */ /* 0x004fe200000001ff */
[----:B------:R-:W-:-:S05]  /*2e40*/  MOV R9, UR29 ;  /* 0x0000001d00097c02 */ /* 0x000fca0008000f00 */
[----:B------:R-:W-:-:S04]  /*2e50*/  IMAD R8, R16, R9, UR5 ;  /* 0x0000000510087e24 */ /* 0x000fc8000f8e0209 */
[----:B------:R-:W-:-:S06]  /*2e60*/  IMAD.WIDE.U32 R8, R8, R11, UR6 ;  /* 0x0000000608087e25 */ /* 0x000fcc000f8e000b */
[----:B------:R-:W0:Y:S02]  /*2e70*/  LDG.E.64 R8, desc[UR26][R8.64] ;  /* 0x0000001a08087981 */ /* 0x000e24000c1e1b00 */
[----:B0--3--:R-:W-:Y:S01]  /*2e80*/  FADD.FTZ R24, R24, R8 ;  /* 0x0000000818187221 */ /* 0x009fe20000010000 */
[----:B------:R-:W-:-:S07]  /*2e90*/  FADD.FTZ R25, R25, R9 ;  /* 0x0000000919197221 */ /* 0x000fce0000010000 */
.L_x_225:
[----:B------:R-:W-:Y:S05]  /*2ea0*/  BSYNC.RECONVERGENT B0 ;  /* 0x0000000000007941 */ /* 0x000fea0003800200 */
.L_x_218:
[----:B------:R-:W5:Y:S01]  /*2eb0*/  S2UR UR7, SR_CgaCtaId ;  /* 0x00000000000779c3 */ /* 0x000f620000008800 */
[----:B------:R-:W-:Y:S01]  /*2ec0*/  UMOV UR6, 0x400 ;  /* 0x0000040000067882 */ /* 0x000fe20000000000 */
[----:B------:R-:W-:Y:S02]  /*2ed0*/  SHF.L.U32 R35, R35, 0x10, RZ ;  /* 0x0000001023237819 */ /* 0x000fe400000006ff */
[----:B------:R-:W-:Y:S02]  /*2ee0*/  SHF.L.U32 R32, R32, 0x10, RZ ;  /* 0x0000001020207819 */ /* 0x000fe400000006ff */
[----:B-1--4-:R-:W-:Y:S01]  /*2ef0*/  SHF.L.U32 R14, R31, 0x10, RZ ;  /* 0x000000101f0e7819 */ /* 0x012fe200000006ff */
[----:B------:R-:W-:Y:S01]  /*2f00*/  FADD.FTZ R35, R35, -UR42 ;  /* 0x8000002a23237e21 */ /* 0x000fe20008010000 */
[----:B--2---:R-:W-:Y:S01]  /*2f10*/  SHF.L.U32 R15, R26, 0x10, RZ ;  /* 0x000000101a0f7819 */ /* 0x004fe200000006ff */
[----:B------:R-:W-:Y:S01]  /*2f20*/  FADD.FTZ R32, R32, -UR42 ;  /* 0x8000002a20207e21 */ /* 0x000fe20008010000 */
[----:B------:R-:W-:Y:S01]  /*2f30*/  SHF.L.U32 R33, R33, 0x10, RZ ;  /* 0x0000001021217819 */ /* 0x000fe200000006ff */
[----:B------:R-:W-:Y:S01]  /*2f40*/  FADD.FTZ R14, R14, -UR42 ;  /* 0x8000002a0e0e7e21 */ /* 0x000fe20008010000 */
[----:B------:R-:W-:Y:S01]  /*2f50*/  FMUL.FTZ R35, R35, UR36 ;  /* 0x0000002423237c20 */ /* 0x000fe20008410000 */
[----:B------:R-:W-:Y:S01]  /*2f60*/  FADD.FTZ R15, R15, -UR42 ;  /* 0x8000002a0f0f7e21 */ /* 0x000fe20008010000 */
[----:B------:R-:W-:Y:S01]  /*2f70*/  FMUL.FTZ R32, R32, UR36 ;  /* 0x0000002420207c20 */ /* 0x000fe20008410000 */
[----:B-----5:R-:W-:-:S09]  /*2f80*/  ULEA UR6, UR7, UR6, 0x18 ;  /* 0x0000000607067291 */ /* 0x020fd2000f8ec0ff */
[----:B------:R-:W-:Y:S01]  /*2f90*/  @!P3 STS.64 [UR6+0x80], R24 ;  /* 0x00008018ff00b988 */ /* 0x000fe20008000a06 */
[----:B------:R-:W-:Y:S06]  /*2fa0*/  BAR.SYNC.DEFER_BLOCKING 0x0 ;  /* 0x0000000000007b1d */ /* 0x000fec0000010000 */
[----:B------:R-:W1:Y:S01]  /*2fb0*/  LDS.64 R8, [UR6+0x80] ;  /* 0x00008006ff087984 */ /* 0x000e620008000a00 */
[----:B------:R-:W1:Y:S02]  /*2fc0*/  LDCU UR6, c[0x0][0x42c] ;  /* 0x00008580ff0677ac */ /* 0x000e640008000800 */
[----:B-1----:R-:W-:Y:S01]  /*2fd0*/  FMUL.FTZ R12, R8, UR6 ;  /* 0x00000006080c7c20 */ /* 0x002fe20008410000 */
[----:B------:R-:W-:Y:S01]  /*2fe0*/  FMUL.FTZ R13, R9, UR6 ;  /* 0x00000006090d7c20 */ /* 0x000fe20008410000 */
[----:B------:R-:W-:Y:S01]  /*2ff0*/  SHF.L.U32 R9, R34, 0x10, RZ ;  /* 0x0000001022097819 */ /* 0x000fe200000006ff */
[----:B------:R-:W-:Y:S06]  /*3000*/  @!P2 BRA `(.L_x_226) ;  /* 0x000000000048a947 */ /* 0x000fec0003800000 */
[----:B------:R-:W-:Y:S01]  /*3010*/  FFMA.FTZ R8, R4, R35, R29 ;  /* 0x0000002304087223 */ /* 0x000fe2000001001d */
[----:B------:R-:W-:-:S03]  /*3020*/  FFMA.FTZ R10, R6, R32, R27 ;  /* 0x00000020060a7223 */ /* 0x000fc6000001001b */
[----:B------:R-:W-:Y:S01]  /*3030*/  FMUL.FTZ R11, R8, -1.4426950216293334961 ;  /* 0xbfb8aa3b080b7820 */ /* 0x000fe20000410000 */
[----:B------:R-:W-:-:S05]  /*3040*/  FMUL.FTZ R17, R10, -1.4426950216293334961 ;  /* 0xbfb8aa3b0a117820 */ /* 0x000fca0000410000 */
[----:B------:R-:W1:Y:S08]  /*3050*/  MUFU.EX2 R11, R11 ;  /* 0x0000000b000b7308 */ /* 0x000e700000000800 */
[----:B------:R-:W2:Y:S01]  /*3060*/  MUFU.EX2 R17, R17 ;  /* 0x0000001100117308 */ /* 0x000ea20000000800 */
[----:B-1----:R-:W-:-:S07]  /*3070*/  FADD.FTZ R16, R11, 1 ;  /* 0x3f8000000b107421 */ /* 0x002fce0000010000 */
[----:B------:R-:W1:Y:S01]  /*3080*/  MUFU.RCP R16, R16 ;  /* 0x0000001000107308 */ /* 0x000e620000001000 */
[----:B--2---:R-:W-:-:S07]  /*3090*/  FADD.FTZ R18, R17, 1 ;  /* 0x3f80000011127421 */ /* 0x004fce0000010000 */
[----:B------:R-:W2:Y:S01]  /*30a0*/  MUFU.RCP R18, R18 ;  /* 0x0000001200127308 */ /* 0x000ea20000001000 */
[----:B-1----:R-:W-:Y:S01]  /*30b0*/  FADD.FTZ R19, -R16, 1 ;  /* 0x3f80000010137421 */ /* 0x002fe20000010100 */
[----:B------:R-:W-:-:S03]  /*30c0*/  FMUL.FTZ R9, R9, R16 ;  /* 0x0000001009097220 */ /* 0x000fc60000410000 */
[----:B------:R-:W-:Y:S01]  /*30d0*/  FFMA.FTZ R8, R8, R19, 1 ;  /* 0x3f80000008087423 */ /* 0x000fe20000010013 */
[----:B--2---:R-:W-:Y:S01]  /*30e0*/  FADD.FTZ R21, -R18, 1 ;  /* 0x3f80000012157421 */ /* 0x004fe20000010100 */
[----:B------:R-:W-:Y:S02]  /*30f0*/  FMUL.FTZ R33, R33, R18 ;  /* 0x0000001221217220 */ /* 0x000fe40000410000 */
[----:B------:R-:W-:Y:S01]  /*3100*/  FMUL.FTZ R9, R9, R8 ;  /* 0x0000000809097220 */ /* 0x000fe20000410000 */
[----:B------:R-:W-:-:S04]  /*3110*/  FFMA.FTZ R10, R10, R21, 1 ;  /* 0x3f8000000a0a7423 */ /* 0x000fc80000010015 */
[----:B------:R-:W-:-:S07]  /*3120*/  FMUL.FTZ R33, R33, R10 ;  /* 0x0000000a21217220 */ /* 0x000fce0000410000 */
.L_x_226:
[----:B------:R-:W-:Y:S04]  /*3130*/  BSSY.RECONVERGENT B0, `(.L_x_227) ;  /* 0x0000014000007945 */ /* 0x000fe80003800200 */
[----:B------:R-:W-:Y:S05]  /*3140*/  @P0 BRA `(.L_x_228) ;  /* 0x0000000000480947 */ /* 0x000fea0003800000 */
[----:B------:R-:W1:Y:S01]  /*3150*/  LDCU.64 UR18, c[0x0][0x3f8] ;  /* 0x00007f00ff1277ac */ /* 0x000e620008000a00 */
[C-C-:B------:R-:W-:Y:S01]  /*3160*/  FFMA.FTZ R11, R12.reuse, R35, R13.reuse ;  /* 0x000000230c0b7223 */ /* 0x140fe2000001000d */
[----:B------:R-:W-:Y:S01]  /*3170*/  MOV R8, R42 ;  /* 0x0000002a00087202 */ /* 0x000fe20000000f00 */
[----:B------:R-:W-:Y:S01]  /*3180*/  FFMA.FTZ R17, R12, R32, R13 ;  /* 0x000000200c117223 */ /* 0x000fe2000001000d */
[----:B------:R-:W2:Y:S01]  /*3190*/  LDCU.64 UR6, c[0x0][0x380] ;  /* 0x00007000ff0677ac */ /* 0x000ea20008000a00 */
[----:B------:R-:W-:Y:S01]  /*31a0*/  FFMA.FTZ R11, R4, R9, -R11 ;  /* 0x00000009040b7223 */ /* 0x000fe2000001080b */
[----:B------:R-:W-:Y:S01]  /*31b0*/  MOV R9, R45 ;  /* 0x0000002d00097202 */ /* 0x000fe20000000f00 */
[----:B------:R-:W-:Y:S02]  /*31c0*/  FFMA.FTZ R16, R6, R33, -R17 ;  /* 0x0000002106107223 */ /* 0x000fe40000010811 */
[----:B------:R-:W-:Y:S02]  /*31d0*/  FMUL.FTZ R17, R11, UR36 ;  /* 0x000000240b117c20 */ /* 0x000fe40008410000 */
[----:B------:R-:W-:Y:S01]  /*31e0*/  FMUL.FTZ R16, R16, UR36 ;  /* 0x0000002410107c20 */ /* 0x000fe20008410000 */
[----:B-1----:R-:W-:-:S02]  /*31f0*/  IMAD R10, R3, UR18, RZ ;  /* 0x00000012030a7c24 */ /* 0x002fc4000f8e02ff */
[----:B------:R-:W-:-:S04]  /*3200*/  IMAD.WIDE.U32 R8, R39, UR18, R8 ;  /* 0x0000001227087c25 */ /* 0x000fc8000f8e0008 */
[----:B------:R-:W-:Y:S01]  /*3210*/  IMAD R19, R39, UR19, R10 ;  /* 0x0000001327137c24 */ /* 0x000fe2000f8e020a */
[----:B--2---:R-:W-:-:S04]  /*3220*/  LEA R10, P0, R8, UR6, 0x1 ;  /* 0x00000006080a7c11 */ /* 0x004fc8000f8008ff */
[----:B------:R-:W-:Y:S02]  /*3230*/  IADD3 R19, PT, PT, R9, R19, RZ ;  /* 0x0000001309137210 */ /* 0x000fe40007ffe0ff */
[----:B------:R-:W-:Y:S02]  /*3240*/  F2FP.BF16.F32.PACK_AB R9, R16, R17 ;  /* 0x000000111009723e */ /* 0x000fe400000010ff */
[----:B------:R-:W-:-:S05]  /*3250*/  LEA.HI.X R11, R8, UR7, R19, 0x1, P0 ;  /* 0x00000007080b7c11 */ /* 0x000fca00080f0c13 */
[----:B------:R1:W-:Y:S02]  /*3260*/  STG.E desc[UR26][R10.64], R9 ;  /* 0x000000090a007986 */ /* 0x0003e4000c10191a */
.L_x_228:
[----:B------:R-:W-:Y:S05]  /*3270*/  BSYNC.RECONVERGENT B0 ;  /* 0x0000000000007941 */ /* 0x000fea0003800200 */
.L_x_227:
[----:B------:R-:W-:Y:S01]  /*3280*/  UISETP.NE.AND UP1, UPT, UR30, URZ, UPT ;  /* 0x000000ff1e00728c */ /* 0x000fe2000bf25270 */
[----:B-1----:R-:W-:Y:S01]  /*3290*/  SHF.L.U32 R9, R30, 0x10, RZ ;  /* 0x000000101e097819 */ /* 0x002fe200000006ff */
[----:B------:R-:W-:Y:S01]  /*32a0*/  FMUL.FTZ R17, R14, UR36 ;  /* 0x000000240e117c20 */ /* 0x000fe20008410000 */
[----:B------:R-:W-:Y:S01]  /*32b0*/  SHF.L.U32 R11, R28, 0x10, RZ ;  /* 0x000000101c0b7819 */ /* 0x000fe200000006ff */
[----:B------:R-:W-:-:S05]  /*32c0*/  FMUL.FTZ R22, R15, UR36 ;  /* 0x000000240f167c20 */ /* 0x000fca0008410000 */
[----:B------:R-:W-:Y:S05]  /*32d0*/  BRA.U !UP1, `(.L_x_229) ;  /* 0x0000000109487547 */ /* 0x000fea000b800000 */
        /* <DEDUP_REMOVED lines=18> */
.L_x_229:
[----:B------:R-:W1:Y:S01]  /*3400*/  LDCU.64 UR6, c[0x0][0x400] ;  /* 0x00008000ff0677ac */ /* 0x000e620008000a00 */
[C-C-:B------:R-:W-:Y:S01]  /*3410*/  FFMA.FTZ R15, R12.reuse, R17, R13.reuse ;  /* 0x000000110c0f7223 */ /* 0x140fe2000001000d */
[----:B------:R-:W-:Y:S01]  /*3420*/  FFMA.FTZ R13, R12, R22, R13 ;  /* 0x000000160c0d7223 */ /* 0x000fe2000001000d */
[----:B------:R-:W-:Y:S02]  /*3430*/  BSSY.RECONVERGENT B0, `(.L_x_230) ;  /* 0x0000013000007945 */ /* 0x000fe40003800200 */
[----:B------:R-:W-:Y:S01]  /*3440*/  FFMA.FTZ R15, R4, R9, -R15 ;  /* 0x00000009040f7223 */ /* 0x000fe2000001080f */
[----:B------:R-:W-:-:S03]  /*3450*/  FFMA.FTZ R13, R6, R11, -R13 ;  /* 0x0000000b060d7223 */ /* 0x000fc6000001080d */
[----:B------:R-:W-:Y:S01]  /*3460*/  FMUL.FTZ R11, R15, UR36 ;  /* 0x000000240f0b7c20 */ /* 0x000fe20008410000 */
[----:B------:R-:W-:Y:S01]  /*3470*/  FMUL.FTZ R4, R13, UR36 ;  /* 0x000000240d047c20 */ /* 0x000fe20008410000 */
[----:B-1----:R-:W-:-:S04]  /*3480*/  ISETP.GE.U32.AND P0, PT, R36, UR6, PT ;  /* 0x0000000624007c0c */ /* 0x002fc8000bf06070 */
[----:B------:R-:W-:-:S13]  /*3490*/  ISETP.GE.AND.EX P0, PT, R5, UR7, PT, P0 ;  /* 0x0000000705007c0c */ /* 0x000fda000bf06300 */
        /* <DEDUP_REMOVED lines=12> */
.L_x_231:
[----:B------:R-:W-:Y:S05]  /*3560*/  BSYNC.RECONVERGENT B0 ;  /* 0x0000000000007941 */ /* 0x000fea0003800200 */
.L_x_230:
[----:B------:R-:W-:Y:S02]  /*3570*/  UIADD3 UR17, UPT, UPT, UR29, UR17, URZ ;  /* 0x000000111d117290 */ /* 0x000fe4000fffe0ff */
[----:B------:R-:W-:Y:S02]  /*3580*/  UIADD3 UR4, UPT, UPT, UR4, 0x1, URZ ;  /* 0x0000000104047890 */ /* 0x000fe4000fffe0ff */
[----:B------:R-:W-:-:S09]  /*3590*/  UISETP.GE.AND UP1, UPT, UR17, UR8, UPT ;  /* 0x000000081100728c */ /* 0x000fd2000bf26270 */
[----:B------:R-:W-:Y:S05]  /*35a0*/  BRA.U !UP1, `(.L_x_232) ;  /* 0xffffffcd09647547 */ /* 0x000fea000b83ffff */
.L_x_207:
[----:B------:R-:W2:Y:S01]  /*35b0*/  LDC R4, c[0x0][0x370] ;  /* 0x0000dc00ff047b82 */ /* 0x000ea20000000800 */
[----:B------:R-:W-:Y:S01]  /*35c0*/  ISETP.NE.AND P2, PT, R7, RZ, PT ;  /* 0x000000ff0700720c */ /* 0x000fe20003f45270 */
[----:B------:R-:W-:Y:S06]  /*35d0*/  BSSY.RECONVERGENT B0, `(.L_x_233) ;  /* 0x0000011000007945 */ /* 0x000fec0003800200 */
[----:B-1----:R-:W1:Y:S08]  /*35e0*/  LDC R9, c[0x0][0x374] ;  /* 0x0000dd00ff097b82 */ /* 0x002e700000000800 */
[----:B------:R-:W4:Y:S01]  /*35f0*/  LDC.64 R2, c[0x0][0x3c8] ;  /* 0x0000f200ff027b82 */ /* 0x000f220000000a00 */
[----:B--2---:R-:W-:-:S02]  /*3600*/  IADD3 R5, PT, PT, R4, -0x1, RZ ;  /* 0xffffffff04057810 */ /* 0x004fc40007ffe0ff */
[----:B------:R-:W-:Y:S02]  /*3610*/  ISETP.NE.AND P1, PT, R4, 0x1, PT ;  /* 0x000000010400780c */ /* 0x000fe40003f25270 */
[----:B-1----:R-:W-:-:S04]  /*3620*/  IADD3 R0, PT, PT, R9, -0x1, RZ ;  /* 0xffffffff09007810 */ /* 0x002fc80007ffe0ff */
[----:B------:R-:W-:Y:S02]  /*3630*/  ISETP.NE.AND P0, PT, R0, UR5, PT ;  /* 0x0000000500007c0c */ /* 0x000fe4000bf05270 */
[----:B------:R-:W-:Y:S02]  /*3640*/  SHF.L.U32 R0, R9, 0x1, RZ ;  /* 0x0000000109007819 */ /* 0x000fe400000006ff */
[----:B------:R-:W-:Y:S02]  /*3650*/  ISETP.NE.OR P0, PT, R5, UR28, P0 ;  /* 0x0000001c05007c0c */ /* 0x000fe40008705670 */
[----:B------:R-:W-:-:S05]  /*3660*/  SEL R5, R0, RZ, P1 ;  /* 0x000000ff00057207 */ /* 0x000fca0000800000 */
[----:B----4-:R-:W-:Y:S01]  /*3670*/  IMAD.WIDE.U32 R2, R5, 0x4, R2 ;  /* 0x0000000405027825 */ /* 0x010fe200078e0002 */
[----:B------:R-:W-:Y:S06]  /*3680*/  @P2 BRA `(.L_x_234) ;  /* 0x0000000000142947 */ /* 0x000fec0003800000 */
[----:B------:R-:W-:Y:S01]  /*3690*/  HFMA2 R5, -RZ, RZ, 0, 5.9604644775390625e-08 ;  /* 0x00000001ff057431 */ /* 0x000fe200000001ff */
[----:B------:R-:W-:Y:S06]  /*36a0*/  MEMBAR.ALL.GPU ;  /* 0x0000000000007992 */ /* 0x000fec000000a000 */
[----:B------:R-:W-:-:S00]  /*36b0*/  ERRBAR ;  /* 0x00000000000079ab */ /* 0x000fc00000000000 */
[----:B------:R-:W-:Y:S06]  /*36c0*/  CGAERRBAR ;  /* 0x00000000000075ab */ /* 0x000fec0000000000 */
[----:B------:R1:W-:Y:S02]  /*36d0*/  REDG.E.ADD.S32.STRONG.GPU desc[UR26][R2.64], R5 ;  /* 0x000000050200798e */ /* 0x0003e4000c12e31a */
.L_x_234:
[----:B------:R-:W-:Y:S05]  /*36e0*/  BSYNC.RECONVERGENT B0 ;  /* 0x0000000000007941 */ /* 0x000fea0003800200 */
.L_x_233:
[----:B------:R-:W-:Y:S05]  /*36f0*/  @P0 EXIT ;  /* 0x000000000000094d */ /* 0x000fea0003800000 */
[----:B------:R-:W-:Y:S05]  /*3700*/  @P2 BRA `(.L_x_235) ;  /* 0x0000000000202947 */ /* 0x000fea0003800000 */
[----:B------:R-:W-:-:S05]  /*3710*/  IMAD R0, R4, R9, RZ ;  /* 0x0000000904007224 */ /* 0x000fca00078e02ff */
[----:B------:R-:W-:-:S13]  /*3720*/  ISETP.NE.AND P0, PT, R0, -0x1, PT ;  /* 0xffffffff0000780c */ /* 0x000fda0003f05270 */
[----:B------:R-:W-:Y:S05]  /*3730*/  @!P0 BRA `(.L_x_235) ;  /* 0x0000000000148947 */ /* 0x000fea0003800000 */
.L_x_236:
[----:B-1----:R-:W2:Y:S04]  /*3740*/  LDG.E.STRONG.GPU R5, desc[UR26][R2.64] ;  /* 0x0000001a02057981 */ /* 0x002ea8000c1ef900 */
[----:B--2---:R-:W-:Y:S01]  /*3750*/  CCTL.IVALL ;  /* 0x00000000ff00798f */ /* 0x004fe20002000000 */
[----:B------:R-:W-:Y:S05]  /*3760*/  YIELD ;  /* 0x0000000000007946 */ /* 0x000fea0003800000 */
[----:B------:R-:W-:-:S13]  /*3770*/  ISETP.NE.AND P0, PT, R5, R0, PT ;  /* 0x000000000500720c */ /* 0x000fda0003f05270 */
[----:B------:R-:W-:Y:S05]  /*3780*/  @P0 BRA `(.L_x_236) ;  /* 0xfffffffc00ec0947 */ /* 0x000fea000383ffff */
.L_x_235:
        /* <DEDUP_REMOVED lines=32> */
[----:B------:R-:W-:-:S04]  /*3990*/  IMAD.WIDE.U32.X R8, R15, 0x4ec4ec4e, R12, P0 ;  /* 0x4ec4ec4e0f087825 */ /* 0x000fc800000e040c */
[----:B------:R-:W-:Y:S01]  /*39a0*/  IMAD R13, R5, 0x3, RZ ;  /* 0x00000003050d7824 */ /* 0x000fe200078e02ff */
[----:B------:R-:W-:-:S04]  /*39b0*/  SHF.R.U64 R6, R8, 0x7, R9 ;  /* 0x0000000708067819 */ /* 0x000fc80000001209 */
[----:B------:R-:W-:Y:S02]  /*39c0*/  IADD3 R6, P0, PT, R6, R14, RZ ;  /* 0x0000000e06067210 */ /* 0x000fe40007f1e0ff */
[----:B------:R-:W-:Y:S02]  /*39d0*/  IADD3 R13, PT, PT, R11, R13, RZ ;  /* 0x0000000d0b0d7210 */ /* 0x000fe40007ffe0ff */
[----:B------:R-:W-:Y:S02]  /*39e0*/  LOP3.LUT R12, R6, 0x3, RZ, 0xc0, !PT ;  /* 0x00000003060c7812 */ /* 0x000fe400078ec0ff */
[----:B------:R-:W-:Y:S02]  /*39f0*/  LEA.HI R16, P2, R13, R10, RZ, 0x1 ;  /* 0x0000000a0d107211 */ /* 0x000fe400078508ff */
[----:B------:R-:W-:Y:S02]  /*3a00*/  ISETP.NE.U32.AND P1, PT, R12, 0x3, PT ;  /* 0x000000030c00780c */ /* 0x000fe40003f25070 */
[----:B------:R-:W-:-:S02]  /*3a10*/  LEA.HI.X R8, R9, RZ, RZ, 0x19, P0 ;  /* 0x000000ff09087211 */ /* 0x000fc400000fccff */
[----:B------:R-:W-:Y:S02]  /*3a20*/  ISETP.NE.AND.EX P1, PT, RZ, RZ, PT, P1 ;  /* 0x000000ffff00720c */ /* 0x000fe40003f25310 */
[----:B------:R-:W-:Y:S02]  /*3a30*/  ISETP.GE.U32.AND P0, PT, R6, 0x3, PT ;  /* 0x000000030600780c */ /* 0x000fe40003f06070 */
[----:B------:R-:W-:Y:S02]  /*3a40*/  IADD3.X R13, PT, PT, RZ, R13, RZ, P2, !PT ;  /* 0x0000000dff0d7210 */ /* 0x000fe400017fe4ff */
[----:B------:R-:W-:Y:S02]  /*3a50*/  ISETP.GE.U32.AND.EX P0, PT, R8, RZ, PT, P0 ;  /* 0x000000ff0800720c */ /* 0x000fe40003f06100 */
[--C-:B------:R-:W-:Y:S02]  /*3a60*/  SHF.R.S64 R16, R16, 0x1, R13.reuse ;  /* 0x0000000110107819 */ /* 0x100fe4000000100d */
[----:B------:R-:W-:-:S03]  /*3a70*/  SHF.R.S32.HI R17, RZ, 0x1, R13 ;  /* 0x00000001ff117819 */ /* 0x000fc6000001140d */
[----:B------:R-:W-:Y:S06]  /*3a80*/  @!P1 BRA `(.L_x_238) ;  /* 0x0000000000dc9947 */ /* 0x000fec0003800000 */
[----:B------:R-:W1:Y:S01]  /*3a90*/  LDCU.64 UR8, c[0x0][0x390] ;  /* 0x00007200ff0877ac */ /* 0x000e620008000a00 */
[----:B------:R-:W-:Y:S02]  /*3aa0*/  IADD3 R11, PT, PT, R6, 0x1, RZ ;  /* 0x00000001060b7810 */ /* 0x000fe40007ffe0ff */
[----:B------:R-:W-:Y:S01]  /*3ab0*/  MOV R8, R7 ;  /* 0x0000000700087202 */ /* 0x000fe20000000f00 */
[----:B------:R-:W2:Y:S01]  /*3ac0*/  LDCU.64 UR6, c[0x0][0x3d8] ;  /* 0x00007b00ff0677ac */ /* 0x000ea20008000a00 */
[----:B------:R-:W-:Y:S02]  /*3ad0*/  LOP3.LUT R11, R11, 0x3, RZ, 0xc0, !PT ;  /* 0x000000030b0b7812 */ /* 0x000fe400078ec0ff */
[----:B------:R-:W-:Y:S01]  /*3ae0*/  MOV R9, R2 ;  /* 0x0000000200097202 */ /* 0x000fe20000000f00 */
[----:B------:R-:W4:Y:S01]  /*3af0*/  LDCU.64 UR10, c[0x0][0x388] ;  /* 0x00007100ff0a77ac */ /* 0x000f220008000a00 */
[C---:B0--3--:R-:W-:Y:S02]  /*3b00*/  SHF.L.U32 R24, R7.reuse, 0x2, RZ ;  /* 0x0000000207187819 */ /* 0x049fe400000006ff */
[----:B------:R-:W-:Y:S01]  /*3b10*/  SHF.L.U64.HI R25, R7, 0x2, R2 ;  /* 0x0000000207197819 */ /* 0x000fe20000010202 */
[----:B------:R-:W-:Y:S01]  /*3b20*/  IMAD.WIDE.U32 R8, R11, 0x1a0, R8 ;  /* 0x000001a00b087825 */ /* 0x000fe200078e0008 */
[----:B------:R-:W-:Y:S01]  /*3b30*/  UMOV UR4, URZ ;  /* 0x000000ff00047c82 */ /* 0x000fe20008000000 */
[----:B------:R-:W-:-:S02]  /*3b40*/  SHF.L.U64.HI R32, R0, 0x2, R3 ;  /* 0x0000000200207819 */ /* 0x000fc40000010203 */
[----:B------:R-:W-:Y:S02]  /*3b50*/  SHF.L.U64.HI R28, R16, 0x2, R17 ;  /* 0x00000002101c7819 */ /* 0x000fe40000010211 */
[C---:B-1----:R-:W-:Y:S02]  /*3b60*/  IADD3 R26, P2, PT, R24.reuse, UR8, RZ ;  /* 0x00000008181a7c10 */ /* 0x042fe4000ff5e0ff */
[----:B------:R-:W-:Y:S02]  /*3b70*/  IADD3 R2, PT, PT, R9, UR4, RZ ;  /* 0x0000000409027c10 */ /* 0x000fe4000fffe0ff */
[----:B--2---:R-:W-:Y:S02]  /*3b80*/  IADD3 R18, P1, PT, R24, UR6, RZ ;  /* 0x0000000618127c10 */ /* 0x004fe4000ff3e0ff */
[----:B------:R-:W-:Y:S01]  /*3b90*/  MOV R7, R8 ;  /* 0x0000000800077202 */ /* 0x000fe20000000f00 */
[----:B------:R-:W-:Y:S01]  /*3ba0*/  IMAD.WIDE.U32 R8, R4, 0x4, RZ ;  /* 0x0000000404087825 */ /* 0x000fe200078e00ff */
[----:B------:R-:W-:-:S02]  /*3bb0*/  IADD3.X R27, PT, PT, R25, UR9, RZ, P2, !PT ;  /* 0x00000009191b7c10 */ /* 0x000fc400097fe4ff */
[----:B------:R-:W-:Y:S02]  /*3bc0*/  IADD3.X R19, PT, PT, R25, UR7, RZ, P1, !PT ;  /* 0x0000000719137c10 */ /* 0x000fe40008ffe4ff */
[----:B------:R-:W-:Y:S02]  /*3bd0*/  IADD3 R20, P2, PT, RZ, -R11, RZ ;  /* 0x8000000bff147210 */ /* 0x000fe40007f5e0ff */
[----:B----4-:R-:W-:Y:S02]  /*3be0*/  IADD3 R24, P1, PT, R24, UR10, RZ ;  /* 0x0000000a18187c10 */ /* 0x010fe4000ff3e0ff */
[----:B------:R-:W-:Y:S02]  /*3bf0*/  SHF.L.U32 R11, R5, 0x2, RZ ;  /* 0x00000002050b7819 */ /* 0x000fe400000006ff */
[----:B------:R-:W-:Y:S02]  /*3c00*/  IADD3.X R25, PT, PT, R25, UR11, RZ, P1, !PT ;  /* 0x0000000b19197c10 */ /* 0x000fe40008ffe4ff */
[----:B------:R-:W-:-:S02]  /*3c10*/  IADD3 R30, PT, PT, R9, R11, RZ ;  /* 0x0000000b091e7210 */ /* 0x000fc40007ffe0ff */
[----:B------:R-:W-:-:S07]  /*3c20*/  IADD3.X R22, PT, PT, RZ, -0x1, RZ, P2, !PT ;  /* 0xffffffffff167810 */ /* 0x000fce00017fe4ff */
.L_x_239:
[-C--:B-1----:R-:W-:Y:S01]  /*3c30*/  LEA R10, P3, R16, R18.reuse, 0x2 ;  /* 0x00000012100a7211 */ /* 0x082fe200078610ff */
[----:B------:R-:W2:Y:S01]  /*3c40*/  LDG.E R6, desc[UR26][R18.64] ;  /* 0x0000001a12067981 */ /* 0x000ea2000c1e1900 */
[----:B------:R-:W-:Y:S02]  /*3c50*/  LEA R14, P1, R0, R18, 0x2 ;  /* 0x00000012000e7211 */ /* 0x000fe400078210ff */
[----:B------:R-:W-:Y:S02]  /*3c60*/  IADD3 R12, P2, PT, R18, R8, RZ ;  /* 0x00000008120c7210 */ /* 0x000fe40007f5e0ff */
[C---:B------:R-:W-:Y:S02]  /*3c70*/  IADD3.X R11, PT, PT, R19.reuse, R28, RZ, P3, !PT ;  /* 0x0000001c130b7210 */ /* 0x040fe40001ffe4ff */
[C---:B------:R-:W-:Y:S02]  /*3c80*/  IADD3.X R15, PT, PT, R19.reuse, R32, RZ, P1, !PT ;  /* 0x00000020130f7210 */ /* 0x040fe40000ffe4ff */
[----:B------:R-:W-:-:S02]  /*3c90*/  IADD3.X R13, PT, PT, R19, R30, RZ, P2, !PT ;  /* 0x0000001e130d7210 */ /* 0x000fc400017fe4ff */
[----:B------:R0:W3:Y:S04]  /*3ca0*/  LDG.E R11, desc[UR26][R10.64] ;  /* 0x0000001a0a0b7981 */ /* 0x0000e8000c1e1900 */
[----:B------:R1:W3:Y:S04]  /*3cb0*/  LDG.E R12, desc[UR26][R12.64] ;  /* 0x0000001a0c0c7981 */ /* 0x0002e8000c1e1900 */
[----:B------:R-:W2:Y:S01]  /*3cc0*/  LDG.E R15, desc[UR26][R14.64] ;  /* 0x0000001a0e0f7981 */ /* 0x000ea2000c1e1900 */
[----:B0-----:R-:W-:Y:S02]  /*3cd0*/  MOV R10, R24 ;  /* 0x00000018000a7202 */ /* 0x001fe40000000f00 */
[----:B------:R-:W-:-:S02]  /*3ce0*/  IADD3 R20, P1, PT, R20, 0x1, RZ ;  /* 0x0000000114147810 */ /* 0x000fc40007f3e0ff */
[----:B-1----:R-:W-:Y:S02]  /*3cf0*/  MOV R13, R27 ;  /* 0x0000001b000d7202 */ /* 0x002fe40000000f00 */
[----:B------:R-:W-:Y:S02]  /*3d00*/  IADD3.X R22, PT, PT, RZ, R22, RZ, P1, !PT ;  /* 0x00000016ff167210 */ /* 0x000fe40000ffe4ff */
[----:B------:R-:W-:-:S04]  /*3d10*/  ISETP.NE.U32.AND P1, PT, R20, RZ, PT ;  /* 0x000000ff1400720c */ /* 0x000fc80003f25070 */
[----:B------:R-:W-:Y:S02]  /*3d20*/  ISETP.NE.AND.EX P1, PT, R22, RZ, PT, P1 ;  /* 0x000000ff1600720c */ /* 0x000fe40003f25310 */
[----:B------:R-:W-:Y:S02]  /*3d30*/  IADD3 R18, P2, PT, R18, 0x680, RZ ;  /* 0x0000068012127810 */ /* 0x000fe40007f5e0ff */
[----:B------:R-:W-:Y:S02]  /*3d40*/  IADD3 R24, P4, PT, R24, 0x680, RZ ;  /* 0x0000068018187810 */ /* 0x000fe40007f9e0ff */
[----:B------:R-:W-:Y:S02]  /*3d50*/  IADD3.X R19, PT, PT, RZ, R19, RZ, P2, !PT ;  /* 0x00000013ff137210 */ /* 0x000fe400017fe4ff */
[----:B---3--:R-:W-:Y:S02]  /*3d60*/  F2FP.BF16.F32.PACK_AB R23, R11, R12 ;  /* 0x0000000c0b17723e */ /* 0x008fe400000010ff */
[----:B------:R-:W-:-:S02]  /*3d70*/  MOV R11, R25 ;  /* 0x00000019000b7202 */ /* 0x000fc40000000f00 */
[----:B--2---:R-:W-:Y:S02]  /*3d80*/  F2FP.BF16.F32.PACK_AB R21, R15, R6 ;  /* 0x000000060f15723e */ /* 0x004fe400000010ff */
[----:B------:R-:W-:-:S03]  /*3d90*/  MOV R12, R26 ;  /* 0x0000001a000c7202 */ /* 0x000fc60000000f00 */
[----:B------:R1:W-:Y:S04]  /*3da0*/  STG.E desc[UR26][R10.64], R21 ;  /* 0x000000150a007986 */ /* 0x0003e8000c10191a */
[----:B------:R1:W-:Y:S01]  /*3db0*/  STG.E desc[UR26][R12.64], R23 ;  /* 0x000000170c007986 */ /* 0x0003e2000c10191a */
[----:B------:R-:W-:Y:S02]  /*3dc0*/  IADD3 R26, P3, PT, R26, 0x680, RZ ;  /* 0x000006801a1a7810 */ /* 0x000fe40007f7e0ff */
[----:B------:R-:W-:Y:S02]  /*3dd0*/  IADD3.X R25, PT, PT, RZ, R25, RZ, P4, !PT ;  /* 0x00000019ff197210 */ /* 0x000fe400027fe4ff */
[----:B------:R-:W-:Y:S01]  /*3de0*/  IADD3.X R27, PT, PT, RZ, R27, RZ, P3, !PT ;  /* 0x0000001bff1b7210 */ /* 0x000fe20001ffe4ff */
[----:B------:R-:W-:Y:S08]  /*3df0*/  @P1 BRA `(.L_x_239) ;  /* 0xfffffffc008c1947 */ /* 0x000ff0000383ffff */
.L_x_238:
[----:B------:R-:W-:Y:S05]  /*3e00*/  BSYNC.RECONVERGENT B0 ;  /* 0x0000000000007941 */ /* 0x000fea0003800200 */
.L_x_237:
[----:B------:R-:W-:Y:S05]  /*3e10*/  @!P0 EXIT ;  /* 0x000000000000894d */ /* 0x000fea0003800000 */
[C---:B------:R-:W-:Y:S01]  /*3e20*/  SHF.L.U64.HI R5, R4.reuse, 0x2, R5 ;  /* 0x0000000204057819 */ /* 0x040fe20000010205 */
[----:B------:R-:W2:Y:S01]  /*3e30*/  LDCU.64 UR4, c[0x0][0x3d8] ;  /* 0x00007b00ff0477ac */ /* 0x000ea20008000a00 */
[----:B------:R-:W-:Y:S02]  /*3e40*/  SHF.L.U32 R4, R4, 0x2, RZ ;  /* 0x0000000204047819 */ /* 0x000fe400000006ff */
[C---:B------:R-:W-:Y:S01]  /*3e50*/  SHF.L.U64.HI R6, R16.reuse, 0x2, R17 ;  /* 0x0000000210067819 */ /* 0x040fe20000010211 */
[----:B------:R-:W4:Y:S01]  /*3e60*/  LDCU.64 UR6, c[0x0][0x388] ;  /* 0x00007100ff0677ac */ /* 0x000f220008000a00 */
[----:B-1----:R-:W-:Y:S02]  /*3e70*/  SHF.L.U32 R10, R16, 0x2, RZ ;  /* 0x00000002100a7819 */ /* 0x002fe400000006ff */
[C---:B------:R-:W-:Y:S01]  /*3e80*/  SHF.L.U64.HI R8, R0.reuse, 0x2, R3 ;  /* 0x0000000200087819 */ /* 0x040fe20000010203 */
[----:B------:R-:W1:Y:S01]  /*3e90*/  LDCU.64 UR8, c[0x0][0x390] ;  /* 0x00007200ff0877ac */ /* 0x000e620008000a00 */
[----:B------:R-:W-:-:S07]  /*3ea0*/  SHF.L.U32 R9, R0, 0x2, RZ ;  /* 0x0000000200097819 */ /* 0x000fce00000006ff */
.L_x_240:
[C---:B-1----:R-:W-:Y:S02]  /*3eb0*/  SHF.L.U32 R11, R7.reuse, 0x2, RZ ;  /* 0x00000002070b7819 */ /* 0x042fe400000006ff */
[----:B------:R-:W-:Y:S02]  /*3ec0*/  SHF.L.U64.HI R2, R7, 0x2, R2 ;  /* 0x0000000207027819 */ /* 0x000fe40000010202 */
[----:B--2---:R-:W-:-:S04]  /*3ed0*/  IADD3 R12, P0, PT, R11, UR4, RZ ;  /* 0x000000040b0c7c10 */ /* 0x004fc8000ff1e0ff */
[----:B------:R-:W-:Y:S02]  /*3ee0*/  IADD3.X R13, PT, PT, R2, UR5, RZ, P0, !PT ;  /* 0x00000005020d7c10 */ /* 0x000fe400087fe4ff */
[C---:B------:R-:W-:Y:S02]  /*3ef0*/  IADD3 R14, P0, PT, R12.reuse, R9, RZ ;  /* 0x000000090c0e7210 */ /* 0x040fe40007f1e0ff */
[C---:B------:R-:W-:Y:S02]  /*3f00*/  IADD3 R18, P2, PT, R12.reuse, R10, RZ ;  /* 0x0000000a0c127210 */ /* 0x040fe40007f5e0ff */
[C---:B------:R-:W-:Y:S02]  /*3f10*/  IADD3.X R15, PT, PT, R13.reuse, R8, RZ, P0, !PT ;  /* 0x000000080d0f7210 */ /* 0x040fe400007fe4ff */
[----:B------:R-:W-:Y:S02]  /*3f20*/  IADD3 R16, P1, PT, R12, R4, RZ ;  /* 0x000000040c107210 */ /* 0x000fe40007f3e0ff */
[C---:B------:R-:W-:Y:S01]  /*3f30*/  IADD3.X R19, PT, PT, R13.reuse, R6, RZ, P2, !PT ;  /* 0x000000060d137210 */ /* 0x040fe200017fe4ff */
[----:B------:R2:W5:Y:S01]  /*3f40*/  LDG.E R12, desc[UR26][R12.64] ;  /* 0x0000001a0c0c7981 */ /* 0x000562000c1e1900 */
[----:B------:R-:W-:-:S03]  /*3f50*/  IADD3.X R17, PT, PT, R13, R5, RZ, P1, !PT ;  /* 0x000000050d117210 */ /* 0x000fc60000ffe4ff */
[----:B------:R-:W5:Y:S04]  /*3f60*/  LDG.E R15, desc[UR26][R14.64] ;  /* 0x0000001a0e0f7981 */ /* 0x000f68000c1e1900 */
[----:B------:R-:W5:Y:S04]  /*3f70*/  LDG.E R16, desc[UR26][R16.64] ;  /* 0x0000001a10107981 */ /* 0x000f68000c1e1900 */
[----:B------:R-:W5:Y:S01]  /*3f80*/  LDG.E R19, desc[UR26][R18.64] ;  /* 0x0000001a12137981 */ /* 0x000f62000c1e1900 */
[----:B------:R-:W-:Y:S02]  /*3f90*/  LOP3.LUT R22, R11, 0xfffffffc, RZ, 0xc0, !PT ;  /* 0xfffffffc0b167812 */ /* 0x000fe400078ec0ff */
[----:B0--3--:R-:W-:-:S02]  /*3fa0*/  LOP3.LUT R25, R2, 0x1, RZ, 0xc0, !PT ;  /* 0x0000000102197812 */ /* 0x009fc400078ec0ff */
[----:B----4-:R-:W-:Y:S02]  /*3fb0*/  IADD3 R20, P0, PT, R22, UR6, RZ ;  /* 0x0000000616147c10 */ /* 0x010fe4000ff1e0ff */
[----:B--2---:R-:W-:Y:S02]  /*3fc0*/  LOP3.LUT R13, R2, 0x3, RZ, 0xc0, !PT ;  /* 0x00000003020d7812 */ /* 0x004fe400078ec0ff */
[----:B------:R-:W-:Y:S02]  /*3fd0*/  IADD3.X R21, PT, PT, R25, UR7, RZ, P0, !PT ;  /* 0x0000000719157c10 */ /* 0x000fe400087fe4ff */
[----:B-1----:R-:W-:-:S04]  /*3fe0*/  IADD3 R24, P0, PT, R22, UR8, RZ ;  /* 0x0000000816187c10 */ /* 0x002fc8000ff1e0ff */
[----:B------:R-:W-:Y:S02]  /*3ff0*/  IADD3.X R25, PT, PT, R25, UR9, RZ, P0, !PT ;  /* 0x0000000919197c10 */ /* 0x000fe400087fe4ff */
[----:B-----5:R-:W-:Y:S02]  /*4000*/  F2FP.BF16.F32.PACK_AB R23, R15, R12 ;  /* 0x0000000c0f17723e */ /* 0x020fe400000010ff */
[----:B------:R-:W-:-:S04]  /*4010*/  IADD3 R12, P1, PT, R22, UR4, RZ ;  /* 0x00000004160c7c10 */ /* 0x000fc8000ff3e0ff */
[----:B------:R-:W-:Y:S02]  /*4020*/  IADD3.X R13, PT, PT, R13, UR5, RZ, P1, !PT ;  /* 0x000000050d0d7c10 */ /* 0x000fe40008ffe4ff */
[----:B------:R-:W-:Y:S02]  /*4030*/  F2FP.BF16.F32.PACK_AB R27, R19, R16 ;  /* 0x00000010131b723e */ /* 0x000fe400000010ff */
[C---:B------:R-:W-:Y:S02]  /*4040*/  IADD3 R18, P0, PT, R12.reuse, R9, RZ ;  /* 0x000000090c127210 */ /* 0x040fe40007f1e0ff */
[C---:B------:R-:W-:Y:S02]  /*4050*/  IADD3 R14, P1, PT, R12.reuse, R4, RZ ;  /* 0x000000040c0e7210 */ /* 0x040fe40007f3e0ff */
[----:B------:R-:W-:Y:S02]  /*4060*/  IADD3 R16, P2, PT, R12, R10, RZ ;  /* 0x0000000a0c107210 */ /* 0x000fe40007f5e0ff */
[----:B------:R-:W-:-:S02]  /*4070*/  IADD3.X R19, PT, PT, R13, R8, RZ, P0, !PT ;  /* 0x000000080d137210 */ /* 0x000fc400007fe4ff */
[C---:B------:R-:W-:Y:S02]  /*4080*/  IADD3.X R15, PT, PT, R13.reuse, R5, RZ, P1, !PT ;  /* 0x000000050d0f7210 */ /* 0x040fe40000ffe4ff */
[----:B------:R-:W-:Y:S01]  /*4090*/  IADD3.X R17, PT, PT, R13, R6, RZ, P2, !PT ;  /* 0x000000060d117210 */ /* 0x000fe200017fe4ff */
[----:B------:R0:W-:Y:S04]  /*40a0*/  STG.E desc[UR26][R20.64], R23 ;  /* 0x0000001714007986 */ /* 0x0001e8000c10191a */
[----:B------:R1:W-:Y:S04]  /*40b0*/  STG.E desc[UR26][R24.64], R27 ;  /* 0x0000001b18007986 */ /* 0x0003e8000c10191a */
        /* <DEDUP_REMOVED lines=11> */
[----:B------:R-:W-:Y:S02]  /*4170*/  IADD3.X R21, PT, PT, R21, UR9, RZ, P1, !PT ;  /* 0x0000000915157c10 */ /* 0x000fe40008ffe4ff */
[----:B--2---:R-:W-:Y:S02]  /*4180*/  F2FP.BF16.F32.PACK_AB R29, R29, R26 ;  /* 0x0000001a1d1d723e */ /* 0x004fe400000010ff */
[----:B---3--:R-:W-:-:S03]  /*4190*/  F2FP.BF16.F32.PACK_AB R31, R31, R28 ;  /* 0x0000001c1f1f723e */ /* 0x008fc600000010ff */
[----:B------:R0:W-:Y:S04]  /*41a0*/  STG.E desc[UR26][R22.64], R29 ;  /* 0x0000001d16007986 */ /* 0x0001e8000c10191a */
[----:B------:R2:W-:Y:S04]  /*41b0*/  STG.E desc[UR26][R20.64], R31 ;  /* 0x0000001f14007986 */ /* 0x0005e8000c10191a */
[----:B------:R-:W3:Y:S04]  /*41c0*/  LDG.E R26, desc[UR26][R12.64+0xd00] ;  /* 0x000d001a0c1a7981 */ /* 0x000ee8000c1e1900 */
[----:B-1----:R-:W3:Y:S04]  /*41d0*/  LDG.E R27, desc[UR26][R18.64+0xd00] ;  /* 0x000d001a121b7981 */ /* 0x002ee8000c1e1900 */
[----:B------:R-:W4:Y:S04]  /*41e0*/  LDG.E R28, desc[UR26][R14.64+0xd00] ;  /* 0x000d001a0e1c7981 */ /* 0x000f28000c1e1900 */
        /* <DEDUP_REMOVED lines=9> */
[----:B---3--:R-:W-:Y:S02]  /*4280*/  F2FP.BF16.F32.PACK_AB R27, R27, R26 ;  /* 0x0000001a1b1b723e */ /* 0x008fe400000010ff */
[----:B----4-:R-:W-:-:S03]  /*4290*/  F2FP.BF16.F32.PACK_AB R33, R33, R28 ;  /* 0x0000001c2121723e */ /* 0x010fc600000010ff */
[----:B------:R0:W-:Y:S04]  /*42a0*/  STG.E desc[UR26][R24.64], R27 ;  /* 0x0000001b18007986 */ /* 0x0001e8000c10191a */
[----:B------:R1:W-:Y:S04]  /*42b0*/  STG.E desc[UR26][R22.64], R33 ;  /* 0x0000002116007986 */ /* 0x0003e8000c10191a */
[----:B------:R-:W3:Y:S04]  /*42c0*/  LDG.E R12, desc[UR26][R12.64+0x1380] ;  /* 0x0013801a0c0c7981 */ /* 0x000ee8000c1e1900 */
[----:B------:R-:W3:Y:S04]  /*42d0*/  LDG.E R19, desc[UR26][R18.64+0x1380] ;  /* 0x0013801a12137981 */ /* 0x000ee8000c1e1900 */
[----:B------:R-:W4:Y:S04]  /*42e0*/  LDG.E R14, desc[UR26][R14.64+0x1380] ;  /* 0x0013801a0e0e7981 */ /* 0x000f28000c1e1900 */
[----:B------:R-:W4:Y:S01]  /*42f0*/  LDG.E R17, desc[UR26][R16.64+0x1380] ;  /* 0x0013801a10117981 */ /* 0x000f22000c1e1900 */
[----:B------:R-:W-:-:S04]  /*4300*/  IADD3 R11, P0, PT, R11, 0x1380, RZ ;  /* 0x000013800b0b7810 */ /* 0x000fc80007f1e0ff */
[----:B--2---:R-:W-:Y:S02]  /*4310*/  IADD3.X R20, PT, PT, RZ, R2, RZ, P0, !PT ;  /* 0x00000002ff147210 */ /* 0x004fe400007fe4ff */
        /* <DEDUP_REMOVED lines=10> */
[----:B---3--:R-:W-:Y:S02]  /*43c0*/  F2FP.BF16.F32.PACK_AB R19, R19, R12 ;  /* 0x0000000c1313723e */ /* 0x008fe400000010ff */
[----:B----4-:R-:W-:-:S03]  /*43d0*/  F2FP.BF16.F32.PACK_AB R11, R17, R14 ;  /* 0x0000000e110b723e */ /* 0x010fc600000010ff */
[----:B------:R1:W-:Y:S04]  /*43e0*/  STG.E desc[UR26][R20.64], R19 ;  /* 0x0000001314007986 */ /* 0x0003e8000c10191a */
[----:B------:R1:W-:Y:S02]  /*43f0*/  STG.E desc[UR26][R24.64], R11 ;  /* 0x0000000b18007986 */ /* 0x0003e4000c10191a */
[----:B------:R-:W-:Y:S05]  /*4400*/  @P0 BRA `(.L_x_240) ;  /* 0xfffffff800a80947 */ /* 0x000fea000383ffff */
[----:B------:R-:W-:Y:S05]  /*4410*/  EXIT ;  /* 0x000000000000794d */ /* 0x000fea0003800000 */
.L_x_241:
        /* <DEDUP_REMOVED lines=14> */
.L_x_3411:


//--------------------- .text._Z35group_norm_nhwc_bwd_one_pass_kernelI11Bf16IOBf16WLi128ELi26ELi416EEv26Group_norm_nhwc_bwd_params --------------------------
	.section	.text._Z35group_norm_nhwc_bwd_one_pass_kernelI11Bf16IOBf16WLi128ELi26ELi416EEv26Group_norm_nhwc_bwd_params,"ax",@progbits
	.align	128
        .global         _Z35group_norm_nhwc_bwd_one_pass_kernelI11Bf16IOBf16WLi128ELi26ELi416EEv26Group_norm_nhwc_bwd_params
        .type           _Z35group_norm_nhwc_bwd_one_pass_kernelI11Bf16IOBf16WLi128ELi26ELi416EEv26Group_norm_nhwc_bwd_params,@function
        .size           _Z35group_norm_nhwc_bwd_one_pass_kernelI11Bf16IOBf16WLi128ELi26ELi416EEv26Group_norm_nhwc_bwd_params,(.L_x_3412 - _Z35group_norm_nhwc_bwd_one_pass_kernelI11Bf16IOBf16WLi128ELi26ELi416EEv26Group_norm_nhwc_bwd_params)
        .other          _Z35group_norm_nhwc_bwd_one_pass_kernelI11Bf16IOBf16WLi128ELi26ELi416EEv26Group_norm_nhwc_bwd_params,@"STO_CUDA_ENTRY STV_DEFAULT"
_Z35group_norm_nhwc_bwd_one_pass_kernelI11Bf16IOBf16WLi128ELi26ELi416EEv26Group_norm_nhwc_bwd_params:
.text._Z35group_norm_nhwc_bwd_one_pass_kernelI11Bf16IOBf16WLi128ELi26ELi416EEv26Group_norm_nhwc_bwd_params:
        /* <DEDUP_REMOVED lines=24> */
.L_x_273:
[----:B--2---:R-:W2:Y:S01]  /*0180*/  LDC R13, c[0x0][0x410] ;  /* 0x00010400ff0d7b82 */ /* 0x004ea20000000800 */
[----:B------:R-:W-:Y:S01]  /*0190*/  IABS R6, R38 ;  /* 0x0000002600067213 */ /* 0x000fe20000000000 */
[----:B------:R-:W3:Y:S01]  /*01a0*/  LDCU.128 UR12, c[0x0][0x400] ;  /* 0x00008000ff0c77ac */ /* 0x000ee20008000c00 */
[----:B------:R-:W-:Y:S01]  /*01b0*/  ISETP.GE.AND P3, PT, R38, RZ, PT ;  /* 0x000000ff2600720c */ /* 0x000fe20003f66270 */
[----:B------:R-:W4:Y:S04]  /*01c0*/  LDCU.U8 UR5, c[0x0][0x414] ;  /* 0x00008280ff0577ac */ /* 0x000f280008000000 */
[----:B------:R-:W5:Y:S01]  /*01d0*/  LDC R29, c[0x0][0x41c] ;  /* 0x00010700ff1d7b82 */ /* 0x000f620000000800 */
[----:B012---:R-:W-:-:S04]  /*01e0*/  IABS R10, R13 ;  /* 0x0000000d000a7213 */ /* 0x007fc80000000000 */
[----:B------:R-:W2:Y:S08]  /*01f0*/  I2F.RP R5, R10 ;  /* 0x0000000a00057306 */ /* 0x000eb00000209400 */
[----:B--2---:R-:W2:Y:S02]  /*0200*/  MUFU.RCP R5, R5 ;  /* 0x0000000500057308 */ /* 0x004ea40000001000 */
[----:B--2---:R-:W-:-:S06]  /*0210*/  IADD3 R8, PT, PT, R5, 0xffffffe, RZ ;  /* 0x0ffffffe05087810 */ /* 0x004fcc0007ffe0ff */
[----:B------:R2:W1:Y:S02]  /*0220*/  F2I.FTZ.U32.TRUNC.NTZ R9, R8 ;  /* 0x0000000800097305 */ /* 0x000464000021f000 */
[----:B--2---:R-:W-:Y:S02]  /*0230*/  MOV R8, RZ ;  /* 0x000000ff00087202 */ /* 0x004fe40000000f00 */
[----:B-1----:R-:W-:-:S05]  /*0240*/  IADD3 R11, PT, PT, RZ, -R9, RZ ;  /* 0x80000009ff0b7210 */ /* 0x002fca0007ffe0ff */
[----:B------:R-:W-:-:S04]  /*0250*/  IMAD R11, R11, R10, RZ ;  /* 0x0000000a0b0b7224 */ /* 0x000fc800078e02ff */
[----:B------:R-:W-:Y:S01]  /*0260*/  IMAD.HI.U32 R9, R9, R11, R8 ;  /* 0x0000000b09097227 */ /* 0x000fe200078e0008 */
[----:B------:R-:W-:-:S04]  /*0270*/  LOP3.LUT R8, R38, R13, RZ, 0x3c, !PT ;  /* 0x0000000d26087212 */ /* 0x000fc800078e3cff */
[----:B------:R-:W-:Y:S01]  /*0280*/  ISETP.GE.AND P4, PT, R8, RZ, PT ;  /* 0x000000ff0800720c */ /* 0x000fe20003f86270 */
[----:B------:R-:W-:-:S05]  /*0290*/  IMAD.HI.U32 R9, R9, R6, RZ ;  /* 0x0000000609097227 */ /* 0x000fca00078e00ff */
[----:B------:R-:W-:-:S05]  /*02a0*/  IADD3 R5, PT, PT, -R9, RZ, RZ ;  /* 0x000000ff09057210 */ /* 0x000fca0007ffe1ff */
[----:B------:R-:W-:Y:S01]  /*02b0*/  IMAD R5, R10, R5, R6 ;  /* 0x000000050a057224 */ /* 0x000fe200078e0206 */
[----:B------:R-:W-:-:S04]  /*02c0*/  LOP3.LUT R6, R7, 0xffff, RZ, 0xc0, !PT ;  /* 0x0000ffff07067812 */ /* 0x000fc800078ec0ff */
[----:B------:R-:W-:Y:S01]  /*02d0*/  ISETP.GT.U32.AND P1, PT, R10, R5, PT ;  /* 0x000000050a00720c */ /* 0x000fe20003f24070 */
[----:B------:R-:W-:-:S05]  /*02e0*/  IMAD R6, R6, 0x13b2, RZ ;  /* 0x000013b206067824 */ /* 0x000fca00078e02ff */
[----:B------:R-:W-:-:S05]  /*02f0*/  SHF.R.U32.HI R6, RZ, 0x10, R6 ;  /* 0x00000010ff067819 */ /* 0x000fca0000011606 */
[----:B-----5:R-:W-:Y:S02]  /*0300*/  IMAD R29, R29, UR10, R6 ;  /* 0x0000000a1d1d7c24 */ /* 0x020fe4000f8e0206 */
[-C--:B------:R-:W-:Y:S02]  /*0310*/  @!P1 IADD3 R5, PT, PT, R5, -R10.reuse, RZ ;  /* 0x8000000a05059210 */ /* 0x080fe40007ffe0ff */
[----:B------:R-:W-:Y:S02]  /*0320*/  @!P1 IADD3 R9, PT, PT, R9, 0x1, RZ ;  /* 0x0000000109099810 */ /* 0x000fe40007ffe0ff */
[----:B------:R-:W-:Y:S02]  /*0330*/  ISETP.GE.U32.AND P2, PT, R5, R10, PT ;  /* 0x0000000a0500720c */ /* 0x000fe40003f46070 */
[----:B---3--:R-:W-:Y:S02]  /*0340*/  ISETP.GE.U32.AND P0, PT, R29, UR12, PT ;  /* 0x0000000c1d007c0c */ /* 0x008fe4000bf06070 */
[----:B------:R-:W-:-:S02]  /*0350*/  SHF.R.S32.HI R23, RZ, 0x1f, R29 ;  /* 0x0000001fff177819 */ /* 0x000fc4000001141d */
[-C--:B------:R-:W-:Y:S02]  /*0360*/  ISETP.GT.U32.AND P5, PT, R10, R5.reuse, PT ;  /* 0x000000050a00720c */ /* 0x080fe40003fa4070 */
[----:B------:R-:W-:Y:S02]  /*0370*/  IADD3 R8, PT, PT, R5, -R10, RZ ;  /* 0x8000000a05087210 */ /* 0x000fe40007ffe0ff */
[----:B------:R-:W-:Y:S02]  /*0380*/  ISETP.GE.AND.EX P0, PT, R23, UR13, PT, P0 ;  /* 0x0000000d17007c0c */ /* 0x000fe4000bf06300 */
[----:B------:R-:W-:Y:S02]  /*0390*/  SEL R5, R8, R5, !P5 ;  /* 0x0000000508057207 */ /* 0x000fe40006800000 */
[----:B------:R-:W-:Y:S02]  /*03a0*/  @P2 IADD3 R9, PT, PT, R9, 0x1, RZ ;  /* 0x0000000109092810 */ /* 0x000fe40007ffe0ff */
[----:B------:R-:W-:-:S02]  /*03b0*/  ISETP.NE.AND P1, PT, R13, RZ, PT ;  /* 0x000000ff0d00720c */ /* 0x000fc40003f25270 */
[----:B------:R-:W-:Y:S02]  /*03c0*/  LOP3.LUT R8, RZ, R13, RZ, 0x33, !PT ;  /* 0x0000000dff087212 */ /* 0x000fe400078e33ff */
[----:B------:R-:W1:Y:S01]  /*03d0*/  LDC.64 R12, c[0x0][0x3b8] ;  /* 0x0000ee00ff0c7b82 */ /* 0x000e620000000a00 */
[----:B------:R-:W-:Y:S02]  /*03e0*/  @!P3 IADD3 R5, PT, PT, -R5, RZ, RZ ;  /* 0x000000ff0505b210 */ /* 0x000fe40007ffe1ff */
[----:B------:R-:W-:Y:S02]  /*03f0*/  @!P4 IADD3 R9, PT, PT, -R9, RZ, RZ ;  /* 0x000000ff0909c210 */ /* 0x000fe40007ffe1ff */
[----:B------:R-:W-:Y:S02]  /*0400*/  IADD3 R31, PT, PT, R29, 0x20, RZ ;  /* 0x000000201d1f7810 */ /* 0x000fe40007ffe0ff */
[C---:B------:R-:W-:Y:S01]  /*0410*/  SEL R40, R8.reuse, R5, !P1 ;  /* 0x0000000508287207 */ /* 0x040fe20004800000 */
[----:B------:R-:W2:Y:S01]  /*0420*/  @!P0 LDC.64 R10, c[0x0][0x3f8] ;  /* 0x0000fe00ff0a8b82 */ /* 0x000ea20000000a00 */
[----:B------:R-:W-:-:S02]  /*0430*/  SEL R9, R8, R9, !P1 ;  /* 0x0000000908097207 */ /* 0x000fc40004800000 */
[----:B------:R-:W-:Y:S01]  /*0440*/  ISETP.GE.U32.AND P1, PT, R31, UR12, PT ;  /* 0x0000000c1f007c0c */ /* 0x000fe2000bf26070 */
[----:B------:R-:W-:Y:S01]  /*0450*/  IMAD R5, R40, 0x1a, RZ ;  /* 0x0000001a28057824 */ /* 0x000fe200078e02ff */
[----:B------:R-:W-:Y:S02]  /*0460*/  SHF.R.S32.HI R21, RZ, 0x1f, R31 ;  /* 0x0000001fff157819 */ /* 0x000fe4000001141f */
[----:B------:R-:W-:Y:S01]  /*0470*/  IADD3 R17, PT, PT, R29, 0x40, RZ ;  /* 0x000000401d117810 */ /* 0x000fe20007ffe0ff */
[----:B------:R-:W3:Y:S01]  /*0480*/  @!P0 LDC.64 R14, c[0x0][0x3a0] ;  /* 0x0000e800ff0e8b82 */ /* 0x000ee20000000a00 */
[----:B------:R-:W-:Y:S02]  /*0490*/  ISETP.GE.AND.EX P1, PT, R21, UR13, PT, P1 ;  /* 0x0000000d15007c0c */ /* 0x000fe4000bf26310 */
[----:B------:R-:W-:Y:S02]  /*04a0*/  IADD3 R42, P2, PT, R5, R4, RZ ;  /* 0x00000004052a7210 */ /* 0x000fe40007f5e0ff */
[----:B------:R-:W-:-:S02]  /*04b0*/  SHF.R.S32.HI R4, RZ, 0x1f, R9 ;  /* 0x0000001fff047819 */ /* 0x000fc40000011409 */
[----:B------:R-:W-:Y:S01]  /*04c0*/  LEA.HI.X.SX32 R43, R5, RZ, 0x1, P2 ;  /* 0x000000ff052b7211 */ /* 0x000fe200010f0eff */
[----:B-1----:R-:W-:Y:S01]  /*04d0*/  IMAD.WIDE R12, R38, 0x8, R12 ;  /* 0x00000008260c7825 */ /* 0x002fe200078e020c */
[----:B------:R-:W-:Y:S02]  /*04e0*/  ISETP.GE.U32.AND P2, PT, R17, UR12, PT ;  /* 0x0000000c11007c0c */ /* 0x000fe4000bf46070 */
[----:B------:R-:W-:Y:S01]  /*04f0*/  SHF.R.S32.HI R25, RZ, 0x1f, R17 ;  /* 0x0000001fff197819 */ /* 0x000fe20000011411 */
[----:B------:R-:W-:Y:S02]  /*0500*/  IMAD R4, R4, UR14, RZ ;  /* 0x0000000e04047c24 */ /* 0x000fe4000f8e02ff */
[----:B------:R-:W1:Y:S01]  /*0510*/  @!P1 LDC.64 R18, c[0x0][0x3f8] ;  /* 0x0000fe00ff129b82 */ /* 0x000e620000000a00 */
[----:B------:R-:W-:Y:S01]  /*0520*/  IMAD.WIDE.U32 R42, R9, UR14, R42 ;  /* 0x0000000e092a7c25 */ /* 0x000fe2000f8e002a */
[----:B------:R-:W5:Y:S01]  /*0530*/  LDG.E.64 R12, desc[UR6][R12.64] ;  /* 0x000000060c0c7981 */ /* 0x000f62000c1e1b00 */
[----:B------:R-:W-:-:S02]  /*0540*/  ISETP.GE.AND.EX P2, PT, R25, UR13, PT, P2 ;  /* 0x0000000d19007c0c */ /* 0x000fc4000bf46320 */
[----:B------:R-:W-:Y:S01]  /*0550*/  IMAD R45, R9, UR15, R4 ;  /* 0x0000000f092d7c24 */ /* 0x000fe2000f8e0204 */
[----:B------:R-:W-:Y:S01]  /*0560*/  @!P0 MOV R44, R42 ;  /* 0x0000002a002c8202 */ /* 0x000fe20000000f00 */
[-C--:B--2---:R-:W-:Y:S01]  /*0570*/  @!P0 IMAD R4, R23, R10.reuse, RZ ;  /* 0x0000000a17048224 */ /* 0x084fe200078e02ff */
[----:B------:R-:W2:Y:S02]  /*0580*/  @!P0 LDC.64 R8, c[0x0][0x398] ;  /* 0x0000e600ff088b82 */ /* 0x000ea40000000a00 */
[----:B------:R-:W-:Y:S01]  /*0590*/  IADD3 R45, PT, PT, R43, R45, RZ ;  /* 0x0000002d2b2d7210 */ /* 0x000fe20007ffe0ff */
[C---:B------:R-:W-:Y:S02]  /*05a0*/  @!P0 IMAD R5, R29.reuse, R11, R4 ;  /* 0x0000000b1d058224 */ /* 0x040fe400078e0204 */
[----:B------:R-:W-:-:S03]  /*05b0*/  @!P0 IMAD.WIDE.U32 R10, R29, R10, R44 ;  /* 0x0000000a1d0a8225 */ /* 0x000fc600078e002c */
[----:B------:R-:W0:Y:S02]  /*05c0*/  @!P1 LDC.64 R26, c[0x0][0x398] ;  /* 0x0000e600ff1a9b82 */ /* 0x000e240000000a00 */
[----:B------:R-:W-:Y:S02]  /*05d0*/  @!P0 IADD3 R11, PT, PT, R11, R5, RZ ;  /* 0x000000050b0b8210 */ /* 0x000fe40007ffe0ff */
[----:B------:R-:W-:-:S04]  /*05e0*/  IADD3 R29, PT, PT, R29, 0x60, RZ ;  /* 0x000000601d1d7810 */ /* 0x000fc80007ffe0ff */
[----:B------:R-:W4:Y:S01]  /*05f0*/  @!P2 LDC.64 R4, c[0x0][0x3f8] ;  /* 0x0000fe00ff04ab82 */ /* 0x000f220000000a00 */
[C---:B------:R-:W-:Y:S01]  /*0600*/  @!P0 SHF.L.U32 R33, R10.reuse, 0x1, RZ ;  /* 0x000000010a218819 */ /* 0x040fe200000006ff */
[----:B-1----:R-:W-:Y:S01]  /*0610*/  @!P1 IMAD R20, R21, R18, RZ ;  /* 0x0000001215149224 */ /* 0x002fe200078e02ff */
[----:B------:R-:W-:Y:S02]  /*0620*/  @!P0 SHF.L.U64.HI R16, R10, 0x1, R11 ;  /* 0x000000010a108819 */ /* 0x000fe4000001020b */
[----:B------:R-:W-:-:S03]  /*0630*/  ISETP.GE.U32.AND P3, PT, R29, UR12, PT ;  /* 0x0000000c1d007c0c */ /* 0x000fc6000bf66070 */
[----:B------:R-:W1:Y:S01]  /*0640*/  @!P1 LDC.64 R10, c[0x0][0x3a0] ;  /* 0x0000e800ff0a9b82 */ /* 0x000e620000000a00 */
[----:B------:R-:W-:Y:S01]  /*0650*/  SHF.R.S32.HI R23, RZ, 0x1f, R29 ;  /* 0x0000001fff177819 */ /* 0x000fe2000001141d */
[----:B------:R-:W-:Y:S01]  /*0660*/  @!P1 IMAD R19, R31, R19, R20 ;  /* 0x000000131f139224 */ /* 0x000fe200078e0214 */
[----:B------:R-:W-:Y:S02]  /*0670*/  @!P1 MOV R20, R42 ;  /* 0x0000002a00149202 */ /* 0x000fe40000000f00 */
[----:B------:R-:W-:Y:S02]  /*0680*/  @!P1 MOV R21, R45 ;  /* 0x0000002d00159202 */ /* 0x000fe40000000f00 */
[----:B------:R-:W-:Y:S01]  /*0690*/  ISETP.GE.AND.EX P3, PT, R23, UR13, PT, P3 ;  /* 0x0000000d17007c0c */ /* 0x000fe2000bf66330 */
[----:B------:R-:W-:Y:S01]  /*06a0*/  @!P1 IMAD.WIDE.U32 R20, R31, R18, R20 ;  /* 0x000000121f149225 */ /* 0x000fe200078e0014 */
[----:B--2---:R-:W-:Y:S02]  /*06b0*/  @!P0 IADD3 R8, P5, PT, R33, R8, RZ ;  /* 0x0000000821088210 */ /* 0x004fe40007fbe0ff */
[----:B------:R-:W-:-:S02]  /*06c0*/  CS2R R36, SRZ ;  /* 0x0000000000247805 */ /* 0x000fc4000001ff00 */
[----:B---3--:R-:W-:Y:S02]  /*06d0*/  @!P0 IADD3 R14, P4, PT, R33, R14, RZ ;  /* 0x0000000e210e8210 */ /* 0x008fe40007f9e0ff */
[----:B------:R-:W-:Y:S02]  /*06e0*/  @!P1 IADD3 R21, PT, PT, R21, R19, RZ ;  /* 0x0000001315159210 */ /* 0x000fe40007ffe0ff */
[C---:B------:R-:W-:Y:S02]  /*06f0*/  @!P0 IADD3.X R9, PT, PT, R16.reuse, R9, RZ, P5, !PT ;  /* 0x0000000910098210 */ /* 0x040fe40002ffe4ff */
[----:B------:R-:W-:Y:S02]  /*0700*/  @!P0 IADD3.X R15, PT, PT, R16, R15, RZ, P4, !PT ;  /* 0x0000000f100f8210 */ /* 0x000fe400027fe4ff */
[C---:B------:R-:W-:Y:S01]  /*0710*/  @!P1 SHF.L.U32 R19, R20.reuse, 0x1, RZ ;  /* 0x0000000114139819 */ /* 0x040fe200000006ff */
[----:B------:R2:W3:Y:S01]  /*0720*/  @!P0 LDG.E R36, desc[UR6][R8.64] ;  /* 0x0000000608248981 */ /* 0x0004e2000c1e1900 */
[----:B------:R-:W-:-:S02]  /*0730*/  @!P1 SHF.L.U64.HI R16, R20, 0x1, R21 ;  /* 0x0000000114109819 */ /* 0x000fc40000010215 */
[----:B------:R-:W0:Y:S01]  /*0740*/  @!P3 LDC.64 R20, c[0x0][0x3f8] ;  /* 0x0000fe00ff14bb82 */ /* 0x000e220000000a00 */
[----:B----4-:R-:W-:Y:S01]  /*0750*/  @!P2 IMAD R18, R25, R4, RZ ;  /* 0x000000041912a224 */ /* 0x010fe200078e02ff */
[----:B------:R4:W3:Y:S01]  /*0760*/  @!P0 LDG.E R37, desc[UR6][R14.64] ;  /* 0x000000060e258981 */ /* 0x0008e2000c1e1900 */
[----:B------:R-:W-:Y:S02]  /*0770*/  PRMT R6, R6, 0x9910, RZ ;  /* 0x0000991006067816 */ /* 0x000fe400000000ff */
[C---:B-1----:R-:W-:Y:S02]  /*0780*/  @!P1 IADD3 R10, P0, PT, R19.reuse, R10, RZ ;  /* 0x0000000a130a9210 */ /* 0x042fe40007f1e0ff */
[----:B--2---:R-:W-:Y:S02]  /*0790*/  @!P2 MOV R8, R42 ;  /* 0x0000002a0008a202 */ /* 0x004fe40000000f00 */
[----:B------:R-:W-:Y:S02]  /*07a0*/  @!P2 MOV R9, R45 ;  /* 0x0000002d0009a202 */ /* 0x000fe40000000f00 */
[----:B0-----:R-:W-:Y:S01]  /*07b0*/  @!P1 IADD3 R26, P4, PT, R19, R26, RZ ;  /* 0x0000001a131a9210 */ /* 0x001fe20007f9e0ff */
[C---:B------:R-:W-:Y:S01]  /*07c0*/  @!P2 IMAD R19, R17.reuse, R5, R18 ;  /* 0x000000051113a224 */ /* 0x040fe200078e0212 */
[----:B------:R-:W-:Y:S01]  /*07d0*/  @!P1 IADD3.X R11, PT, PT, R16, R11, RZ, P0, !PT ;  /* 0x0000000b100b9210 */ /* 0x000fe200007fe4ff */
[----:B------:R-:W-:Y:S01]  /*07e0*/  @!P2 IMAD.WIDE.U32 R4, R17, R4, R8 ;  /* 0x000000041104a225 */ /* 0x000fe200078e0008 */
[----:B------:R-:W-:-:S02]  /*07f0*/  ISETP.NE.AND P0, PT, RZ, UR5, PT ;  /* 0x00000005ff007c0c */ /* 0x000fc4000bf05270 */
[----:B------:R-:W-:Y:S01]  /*0800*/  CS2R R34, SRZ ;  /* 0x0000000000227805 */ /* 0x000fe2000001ff00 */
[----:B------:R-:W0:Y:S01]  /*0810*/  @!P2 LDC.64 R24, c[0x0][0x3a0] ;  /* 0x0000e800ff18ab82 */ /* 0x000e220000000a00 */
[----:B------:R-:W-:Y:S01]  /*0820*/  IMAD R6, R6, 0xd, RZ ;  /* 0x0000000d06067824 */ /* 0x000fe200078e02ff */
[----:B------:R-:W-:-:S03]  /*0830*/  @!P2 IADD3 R9, PT, PT, R5, R19, RZ ;  /* 0x000000130509a210 */ /* 0x000fc60007ffe0ff */
[----:B------:R1:W2:Y:S01]  /*0840*/  @!P1 LDG.E R35, desc[UR6][R10.64] ;  /* 0x000000060a239981 */ /* 0x0002a2000c1e1900 */
[----:B------:R-:W-:Y:S02]  /*0850*/  IADD3 R8, PT, PT, RZ, -R6, RZ ;  /* 0x80000006ff087210 */ /* 0x000fe40007ffe0ff */
[----:B----4-:R-:W4:Y:S01]  /*0860*/  @!P2 LDC.64 R14, c[0x0][0x398] ;  /* 0x0000e600ff0eab82 */ /* 0x010f220000000a00 */
[C---:B------:R-:W-:Y:S02]  /*0870*/  @!P2 SHF.L.U32 R5, R4.reuse, 0x1, RZ ;  /* 0x000000010405a819 */ /* 0x040fe400000006ff */
[----:B------:R-:W-:Y:S02]  /*0880*/  @!P2 SHF.L.U64.HI R6, R4, 0x1, R9 ;  /* 0x000000010406a819 */ /* 0x000fe40000010209 */
[----:B------:R-:W-:Y:S02]  /*0890*/  PRMT R4, R8, 0x7710, RZ ;  /* 0x0000771008047816 */ /* 0x000fe400000000ff */
[----:B------:R-:W-:Y:S01]  /*08a0*/  @!P1 IADD3.X R27, PT, PT, R16, R27, RZ, P4, !PT ;  /* 0x0000001b101b9210 */ /* 0x000fe200027fe4ff */
[----:B------:R-:W4:Y:S01]  /*08b0*/  @!P3 LDC.64 R8, c[0x0][0x3a0] ;  /* 0x0000e800ff08bb82 */ /* 0x000f220000000a00 */
[----:B------:R-:W-:Y:S01]  /*08c0*/  IADD3 R22, PT, PT, R4, R7, RZ ;  /* 0x0000000704167210 */ /* 0x000fe20007ffe0ff */
[----:B------:R-:W-:-:S02]  /*08d0*/  @!P3 IMAD R4, R23, R20, RZ ;  /* 0x000000141704b224 */ /* 0x000fc400078e02ff */
[----:B------:R4:W2:Y:S04]  /*08e0*/  @!P1 LDG.E R34, desc[UR6][R26.64] ;  /* 0x000000061a229981 */ /* 0x0008a8000c1e1900 */
[----:B-1----:R-:W1:Y:S01]  /*08f0*/  @!P3 LDC.64 R10, c[0x0][0x398] ;  /* 0x0000e600ff0abb82 */ /* 0x002e620000000a00 */
[----:B------:R-:W-:Y:S01]  /*0900*/  SHF.L.U32 R22, R22, 0x1, RZ ;  /* 0x0000000116167819 */ /* 0x000fe200000006ff */
[----:B------:R-:W-:-:S06]  /*0910*/  @!P3 IMAD R21, R29, R21, R4 ;  /* 0x000000151d15b224 */ /* 0x000fcc00078e0204 */
[----:B------:R-:W1:Y:S01]  /*0920*/  @P0 LDC.64 R18, c[0x0][0x3b0] ;  /* 0x0000ec00ff120b82 */ /* 0x000e620000000a00 */
[----:B------:R-:W-:-:S07]  /*0930*/  LOP3.LUT R4, R22, 0xffff, RZ, 0xc0, !PT ;  /* 0x0000ffff16047812 */ /* 0x000fce00078ec0ff */
[----:B------:R-:W1:Y:S01]  /*0940*/  LDC.64 R16, c[0x0][0x3a8] ;  /* 0x0000ea00ff107b82 */ /* 0x000e620000000a00 */
[----:B------:R-:W-:Y:S02]  /*0950*/  @!P3 MOV R22, R42 ;  /* 0x0000002a0016b202 */ /* 0x000fe40000000f00 */
[----:B------:R-:W-:-:S03]  /*0960*/  @!P3 MOV R23, R45 ;  /* 0x0000002d0017b202 */ /* 0x000fc60000000f00 */
[----:B------:R-:W-:Y:S01]  /*0970*/  @!P3 IMAD.WIDE.U32 R22, R29, R20, R22 ;  /* 0x000000141d16b225 */ /* 0x000fe200078e0016 */
[C---:B0-----:R-:W-:Y:S02]  /*0980*/  @!P2 IADD3 R24, P4, PT, R5.reuse, R24, RZ ;  /* 0x000000180518a210 */ /* 0x041fe40007f9e0ff */
[----:B----4-:R-:W-:Y:S02]  /*0990*/  @!P2 IADD3 R14, P1, PT, R5, R14, RZ ;  /* 0x0000000e050ea210 */ /* 0x010fe40007f3e0ff */
[----:B------:R-:W-:Y:S02]  /*09a0*/  @!P3 IADD3 R21, PT, PT, R23, R21, RZ ;  /* 0x000000151715b210 */ /* 0x000fe40007ffe0ff */
[----:B------:R-:W-:Y:S01]  /*09b0*/  @!P3 SHF.L.U32 R5, R22, 0x1, RZ ;  /* 0x000000011605b819 */ /* 0x000fe200000006ff */
[----:B------:R-:W-:Y:S01]  /*09c0*/  IMAD R29, R40, 0x1a, R4 ;  /* 0x0000001a281d7824 */ /* 0x000fe200078e0204 */
[C---:B------:R-:W-:Y:S02]  /*09d0*/  @!P2 IADD3.X R25, PT, PT, R6.reuse, R25, RZ, P4, !PT ;  /* 0x000000190619a210 */ /* 0x040fe400027fe4ff */
[----:B------:R-:W-:-:S02]  /*09e0*/  @!P2 IADD3.X R15, PT, PT, R6, R15, RZ, P1, !PT ;  /* 0x0000000f060fa210 */ /* 0x000fc40000ffe4ff */
[----:B------:R-:W-:Y:S02]  /*09f0*/  @!P3 SHF.L.U64.HI R22, R22, 0x1, R21 ;  /* 0x000000011616b819 */ /* 0x000fe40000010215 */
[C---:B------:R-:W-:Y:S02]  /*0a00*/  @!P3 IADD3 R8, P1, PT, R5.reuse, R8, RZ ;  /* 0x000000080508b210 */ /* 0x040fe40007f3e0ff */
[----:B-1----:R-:W-:Y:S01]  /*0a10*/  @!P3 IADD3 R10, P4, PT, R5, R10, RZ ;  /* 0x0000000a050ab210 */ /* 0x002fe20007f9e0ff */
[C---:B------:R-:W-:Y:S01]  /*0a20*/  @P0 IMAD.WIDE R18, R29.reuse, 0x2, R18 ;  /* 0x000000021d120825 */ /* 0x040fe200078e0212 */
[----:B------:R-:W-:Y:S02]  /*0a30*/  CS2R R32, SRZ ;  /* 0x0000000000207805 */ /* 0x000fe4000001ff00 */
[----:B------:R-:W-:Y:S01]  /*0a40*/  MOV R30, RZ ;  /* 0x000000ff001e7202 */ /* 0x000fe20000000f00 */
[----:B------:R-:W-:Y:S01]  /*0a50*/  IMAD.WIDE R16, R29, 0x2, R16 ;  /* 0x000000021d107825 */ /* 0x000fe200078e0210 */
[----:B------:R-:W-:Y:S01]  /*0a60*/  MOV R29, RZ ;  /* 0x000000ff001d7202 */ /* 0x000fe20000000f00 */
[----:B------:R-:W4:Y:S01]  /*0a70*/  @P0 LDG.E.U16 R20, desc[UR6][R18.64+0x2] ;  /* 0x0000020612140981 */ /* 0x000f22000c1e1500 */
[----:B------:R-:W-:-:S02]  /*0a80*/  @!P3 IADD3.X R9, PT, PT, R22, R9, RZ, P1, !PT ;  /* 0x000000091609b210 */ /* 0x000fc40000ffe4ff */
[----:B------:R-:W-:Y:S01]  /*0a90*/  @!P3 IADD3.X R11, PT, PT, R22, R11, RZ, P4, !PT ;  /* 0x0000000b160bb210 */ /* 0x000fe200027fe4ff */
[----:B------:R-:W4:Y:S04]  /*0aa0*/  @!P2 LDG.E R33, desc[UR6][R24.64] ;  /* 0x000000061821a981 */ /* 0x000f28000c1e1900 */
[----:B------:R-:W4:Y:S04]  /*0ab0*/  @P0 LDG.E.U16 R21, desc[UR6][R18.64] ;  /* 0x0000000612150981 */ /* 0x000f28000c1e1500 */
[----:B------:R-:W4:Y:S04]  /*0ac0*/  LDG.E.U16 R5, desc[UR6][R16.64] ;  /* 0x0000000610057981 */ /* 0x000f28000c1e1500 */
[----:B------:R-:W4:Y:S04]  /*0ad0*/  LDG.E.U16 R6, desc[UR6][R16.64+0x2] ;  /* 0x0000020610067981 */ /* 0x000f28000c1e1500 */
[----:B------:R-:W4:Y:S04]  /*0ae0*/  @!P2 LDG.E R32, desc[UR6][R14.64] ;  /* 0x000000060e20a981 */ /* 0x000f28000c1e1900 */
[----:B------:R3:W4:Y:S04]  /*0af0*/  @!P3 LDG.E R30, desc[UR6][R8.64] ;  /* 0x00000006081eb981 */ /* 0x000728000c1e1900 */
[----:B------:R0:W4:Y:S01]  /*0b00*/  @!P3 LDG.E R29, desc[UR6][R10.64] ;  /* 0x000000060a1db981 */ /* 0x000122000c1e1900 */
[----:B------:R-:W-:Y:S01]  /*0b10*/  UISETP.NE.AND UP1, UPT, UR5, URZ, UPT ;  /* 0x000000ff0500728c */ /* 0x000fe2000bf25270 */
[----:B------:R-:W-:Y:S01]  /*0b20*/  CS2R R26, SRZ ;  /* 0x00000000001a7805 */ /* 0x000fe2000001ff00 */
[----:B------:R-:W-:Y:S01]  /*0b30*/  UMOV UR8, 0x3f800000 ;  /* 0x3f80000000087882 */ /* 0x000fe20000000000 */
[----:B-----5:R-:W-:-:S13]  /*0b40*/  R2UR UR11, R12 ;  /* 0x000000000c0b72ca */ /* 0x020fda00000e0000 */
        /* <DEDUP_REMOVED lines=8> */
[----:B---3--:R-:W-:Y:S02]  /*0bd0*/  PRMT R8, R37, 0x7632, R8 ;  /* 0x0000763225087816 */ /* 0x008fe40000000008 */
[----:B------:R-:W-:Y:S02]  /*0be0*/  PRMT R13, R36, 0x7632, R13 ;  /* 0x00007632240d7816 */ /* 0x000fe4000000000d */
[----:B-1----:R-:W-:Y:S02]  /*0bf0*/  @P1 R2UR UR4, R12 ;  /* 0x000000000c0412ca */ /* 0x002fe400000e0000 */
[----:B--2---:R-:W-:Y:S02]  /*0c00*/  PRMT R14, R35, 0x7632, R14 ;  /* 0x00007632230e7816 */ /* 0x004fe4000000000e */
[----:B------:R-:W-:-:S09]  /*0c10*/  PRMT R12, R34, 0x7632, R12 ;  /* 0x00007632220c7816 */ /* 0x000fd2000000000c */
[----:B------:R-:W-:Y:S01]  /*0c20*/  @UP0 UMOV UR8, UR4 ;  /* 0x0000000400080c82 */ /* 0x000fe20008000000 */
[----:B----4-:R-:W-:Y:S02]  /*0c30*/  @P0 SHF.L.U32 R26, R20, 0x10, RZ ;  /* 0x00000010141a0819 */ /* 0x010fe400000006ff */
[----:B0-----:R-:W-:Y:S02]  /*0c40*/  PRMT R10, R33, 0x7632, R10 ;  /* 0x00007632210a7816 */ /* 0x001fe4000000000a */
[----:B------:R-:W-:Y:S02]  /*0c50*/  @P0 SHF.L.U32 R27, R21, 0x10, RZ ;  /* 0x00000010151b0819 */ /* 0x000fe400000006ff */
[----:B------:R-:W-:Y:S02]  /*0c60*/  SHF.L.U32 R5, R5, 0x10, RZ ;  /* 0x0000001005057819 */ /* 0x000fe400000006ff */
[----:B------:R-:W-:Y:S02]  /*0c70*/  SHF.L.U32 R6, R6, 0x10, RZ ;  /* 0x0000001006067819 */ /* 0x000fe400000006ff */
[----:B------:R-:W-:-:S02]  /*0c80*/  PRMT R31, R32, 0x7632, R31 ;  /* 0x00007632201f7816 */ /* 0x000fc4000000001f */
        /* <DEDUP_REMOVED lines=12> */
[----:B------:R-:W-:Y:S01]  /*0d50*/  FMUL.FTZ R16, R15, UR8 ;  /* 0x000000080f107c20 */ /* 0x000fe20008410000 */
[----:B------:R-:W-:Y:S01]  /*0d60*/  FMUL.FTZ R17, R6, R9 ;  /* 0x0000000906117220 */ /* 0x000fe20000410000 */
[----:B------:R-:W-:Y:S01]  /*0d70*/  FADD.FTZ R22, RZ, R18 ;  /* 0x00000012ff167221 */ /* 0x000fe20000010000 */
[----:B------:R-:W-:Y:S01]  /*0d80*/  FFMA.FTZ R15, R11, R18, RZ ;  /* 0x000000120b0f7223 */ /* 0x000fe200000100ff */
[----:B------:R-:W-:Y:S01]  /*0d90*/  SHF.L.U32 R18, R35, 0x10, RZ ;  /* 0x0000001023127819 */ /* 0x000fe200000006ff */
[----:B------:R-:W-:Y:S01]  /*0da0*/  FFMA.FTZ R11, R8, R11, RZ ;  /* 0x0000000b080b7223 */ /* 0x000fe200000100ff */
[----:B------:R-:W-:Y:S01]  /*0db0*/  FADD.FTZ R13, R17, R22 ;  /* 0x00000016110d7221 */ /* 0x000fe20000010000 */
[----:B------:R-:W-:Y:S01]  /*0dc0*/  FFMA.FTZ R15, R16, R17, R15 ;  /* 0x00000011100f7223 */ /* 0x000fe2000001000f */
[----:B------:R-:W-:Y:S01]  /*0dd0*/  SHF.L.U32 R17, R12, 0x10, RZ ;  /* 0x000000100c117819 */ /* 0x000fe200000006ff */
[----:B------:R-:W-:Y:S01]  /*0de0*/  FADD.FTZ R14, R18, -UR11 ;  /* 0x8000000b120e7e21 */ /* 0x000fe20008010000 */
[----:B------:R-:W-:Y:S01]  /*0df0*/  SHF.L.U32 R18, R34, 0x10, RZ ;  /* 0x0000001022127819 */ /* 0x000fe200000006ff */
[----:B------:R-:W-:Y:S01]  /*0e00*/  FADD.FTZ R19, R19, -UR11 ;  /* 0x8000000b13137e21 */ /* 0x000fe20008010000 */
[----:B------:R-:W-:Y:S01]  /*0e10*/  FADD.FTZ R21, RZ, R8 ;  /* 0x00000008ff157221 */ /* 0x000fe20000010000 */
[----:B------:R-:W-:Y:S01]  /*0e20*/  FMUL.FTZ R14, R14, UR8 ;  /* 0x000000080e0e7c20 */ /* 0x000fe20008410000 */
[----:B------:R-:W-:Y:S01]  /*0e30*/  FFMA.FTZ R22, R9, R16, RZ ;  /* 0x0000001009167223 */ /* 0x000fe200000100ff */
[----:B------:R-:W-:Y:S01]  /*0e40*/  FADD.FTZ R24, RZ, R9 ;  /* 0x00000009ff187221 */ /* 0x000fe20000010000 */
[----:B------:R-:W-:Y:S01]  /*0e50*/  FMUL.FTZ R16, R19, UR8 ;  /* 0x0000000813107c20 */ /* 0x000fe20008410000 */
[C---:B------:R-:W-:Y:S01]  /*0e60*/  FFMA.FTZ R12, R18.reuse, R14, R11 ;  /* 0x0000000e120c7223 */ /* 0x040fe2000001000b */
[----:B------:R-:W-:Y:S01]  /*0e70*/  FMUL.FTZ R11, R5, R18 ;  /* 0x00000012050b7220 */ /* 0x000fe20000410000 */
[----:B------:R-:W-:Y:S01]  /*0e80*/  FADD.FTZ R8, R18, R21 ;  /* 0x0000001512087221 */ /* 0x000fe20000010000 */
[----:B------:R-:W-:Y:S01]  /*0e90*/  FFMA.FTZ R9, R17, R16, R22 ;  /* 0x0000001011097223 */ /* 0x000fe20000010016 */
[----:B------:R-:W-:Y:S01]  /*0ea0*/  SHF.L.U32 R19, R10, 0x10, RZ ;  /* 0x000000100a137819 */ /* 0x000fe200000006ff */
[----:B------:R-:W-:Y:S01]  /*0eb0*/  FFMA.FTZ R15, R14, R11, R15 ;  /* 0x0000000b0e0f7223 */ /* 0x000fe2000001000f */
[----:B------:R-:W-:Y:S01]  /*0ec0*/  SHF.L.U32 R14, R33, 0x10, RZ ;  /* 0x00000010210e7819 */ /* 0x000fe200000006ff */
[----:B------:R-:W-:Y:S01]  /*0ed0*/  FADD.FTZ R18, R13, R11 ;  /* 0x0000000b0d127221 */ /* 0x000fe20000010000 */
[----:B------:R-:W-:Y:S01]  /*0ee0*/  FADD.FTZ R11, R17, R24 ;  /* 0x00000018110b7221 */ /* 0x000fe20000010000 */
        /* <DEDUP_REMOVED lines=8> */
[----:B------:R-:W-:Y:S01]  /*0f70*/  FADD.FTZ R14, R19, -UR11 ;  /* 0x8000000b130e7e21 */ /* 0x000fe20008010000 */
[----:B------:R-:W-:Y:S01]  /*0f80*/  SHF.L.U32 R21, R30, 0x10, RZ ;  /* 0x000000101e157819 */ /* 0x000fe200000006ff */
[----:B------:R-:W-:Y:S01]  /*0f90*/  FADD.FTZ R18, R18, R17 ;  /* 0x0000001112127221 */ /* 0x000fe20000010000 */
[----:B------:R-:W-:Y:S01]  /*0fa0*/  FMUL.FTZ R19, R6, R10 ;  /* 0x0000000a06137220 */ /* 0x000fe20000410000 */
[----:B------:R-:W-:Y:S01]  /*0fb0*/  FFMA.FTZ R15, R16, R17, R15 ;  /* 0x00000011100f7223 */ /* 0x000fe2000001000f */
[----:B------:R-:W-:Y:S01]  /*0fc0*/  FMUL.FTZ R14, R14, UR8 ;  /* 0x000000080e0e7c20 */ /* 0x000fe20008410000 */
[----:B------:R-:W-:Y:S01]  /*0fd0*/  FFMA.FTZ R16, R13, R16, R12 ;  /* 0x000000100d107223 */ /* 0x000fe2000001000c */
[----:B------:R-:W-:Y:S01]  /*0fe0*/  SHF.L.U32 R17, R29, 0x10, RZ ;  /* 0x000000101d117819 */ /* 0x000fe200000006ff */
[----:B------:R-:W-:Y:S01]  /*0ff0*/  FADD.FTZ R12, R19, R18 ;  /* 0x00000012130c7221 */ /* 0x000fe20000010000 */
[----:B------:R-:W-:Y:S01]  /*1000*/  SHF.L.U32 R20, R20, 0x10, RZ ;  /* 0x0000001014147819 */ /* 0x000fe200000006ff */
[----:B------:R-:W-:Y:S01]  /*1010*/  FADD.FTZ R18, R21, -UR11 ;  /* 0x8000000b15127e21 */ /* 0x000fe20008010000 */
[----:B------:R-:W-:Y:S01]  /*1020*/  FFMA.FTZ R19, R14, R19, R15 ;  /* 0x000000130e137223 */ /* 0x000fe2000001000f */
[----:B------:R-:W-:Y:S01]  /*1030*/  SHF.L.U32 R15, R28, 0x10, RZ ;  /* 0x000000101c0f7819 */ /* 0x000fe200000006ff */
[----:B------:R-:W-:Y:S01]  /*1040*/  FMUL.FTZ R21, R5, R17 ;  /* 0x0000001105157220 */ /* 0x000fe20000410000 */
[----:B------:R-:W-:Y:S01]  /*1050*/  FMUL.FTZ R18, R18, UR8 ;  /* 0x0000000812127c20 */ /* 0x000fe20008410000 */
[----:B------:R-:W-:Y:S01]  /*1060*/  FADD.FTZ R20, R20, -UR11 ;  /* 0x8000000b14147e21 */ /* 0x000fe20008010000 */
[----:B------:R-:W-:Y:S01]  /*1070*/  FADD.FTZ R8, R8, R13 ;  /* 0x0000000d08087221 */ /* 0x000fe20000010000 */
[----:B------:R-:W-:Y:S01]  /*1080*/  FADD.FTZ R12, R12, R21 ;  /* 0x000000150c0c7221 */ /* 0x000fe20000010000 */
[----:B------:R-:W-:Y:S01]  /*1090*/  FMUL.FTZ R13, R6, R15 ;  /* 0x0000000f060d7220 */ /* 0x000fe20000410000 */
[----:B------:R-:W-:Y:S01]  /*10a0*/  FFMA.FTZ R19, R18, R21, R19 ;  /* 0x0000001512137223 */ /* 0x000fe20000010013 */
[----:B------:R-:W-:Y:S01]  /*10b0*/  FMUL.FTZ R20, R20, UR8 ;  /* 0x0000000814147c20 */ /* 0x000fe20008410000 */
        /* <DEDUP_REMOVED lines=9> */
.L_x_243:
        /* <DEDUP_REMOVED lines=10> */
[----:B------:R-:W-:Y:S01]  /*11f0*/  PRMT R25, R33, 0x7632, R25 ;  /* 0x0000763221197816 */ /* 0x000fe20000000019 */
[----:B------:R-:W-:-:S02]  /*1200*/  FFMA.FTZ R18, R6, R9, R26 ;  /* 0x0000000906127223 */ /* 0x000fc4000001001a */
[----:B------:R-:W-:Y:S01]  /*1210*/  FADD.FTZ R8, R8, -UR11 ;  /* 0x8000000b08087e21 */ /* 0x000fe20008010000 */
[----:B------:R-:W-:Y:S01]  /*1220*/  FFMA.FTZ R17, R6, R11, R26 ;  /* 0x0000000b06117223 */ /* 0x000fe2000001001a */
[----:B------:R-:W-:Y:S01]  /*1230*/  FMUL.FTZ R10, R18, -1.4426950216293334961 ;  /* 0xbfb8aa3b120a7820 */ /* 0x000fe20000410000 */
[----:B------:R-:W-:Y:S01]  /*1240*/  SHF.L.U32 R25, R25, 0x10, RZ ;  /* 0x0000001019197819 */ /* 0x000fe200000006ff */
[----:B------:R-:W-:Y:S01]  /*1250*/  FMUL.FTZ R8, R8, UR8 ;  /* 0x0000000808087c20 */ /* 0x000fe20008410000 */
[----:B------:R-:W-:-:S03]  /*1260*/  FMUL.FTZ R15, R17, -1.4426950216293334961 ;  /* 0xbfb8aa3b110f7820 */ /* 0x000fc60000410000 */
[----:B------:R-:W-:Y:S01]  /*1270*/  FFMA.FTZ R19, R5, R8, R27 ;  /* 0x0000000805137223 */ /* 0x000fe2000001001b */
[----:B------:R-:W0:Y:S03]  /*1280*/  MUFU.EX2 R10, R10 ;  /* 0x0000000a000a7308 */ /* 0x000e260000000800 */
[----:B------:R-:W-:-:S05]  /*1290*/  FMUL.FTZ R22, R19, -1.4426950216293334961 ;  /* 0xbfb8aa3b13167820 */ /* 0x000fca0000410000 */
        /* <DEDUP_REMOVED lines=10> */
[----:B------:R-:W-:-:S06]  /*1340*/  FMUL.FTZ R22, R15, -1.4426950216293334961 ;  /* 0xbfb8aa3b0f167820 */ /* 0x000fcc0000410000 */
[----:B------:R-:W2:Y:S01]  /*1350*/  MUFU.RCP R16, R16 ;  /* 0x0000001000107308 */ /* 0x000ea20000001000 */
[----:B0-----:R-:W-:Y:S01]  /*1360*/  FMUL.FTZ R13, R13, R14 ;  /* 0x0000000e0d0d7220 */ /* 0x001fe20000410000 */
[----:B------:R-:W-:-:S04]  /*1370*/  FADD.FTZ R23, -R14, 1 ;  /* 0x3f8000000e177421 */ /* 0x000fc80000010100 */
[----:B------:R-:W-:Y:S02]  /*1380*/  FFMA.FTZ R18, R18, R23, 1 ;  /* 0x3f80000012127423 */ /* 0x000fe40000010017 */
[----:B------:R-:W0:Y:S01]  /*1390*/  MUFU.EX2 R12, R22 ;  /* 0x00000016000c7308 */ /* 0x000e220000000800 */
[----:B-1----:R-:W-:Y:S01]  /*13a0*/  FMUL.FTZ R14, R24, R21 ;  /* 0x00000015180e7220 */ /* 0x002fe20000410000 */
[----:B------:R-:W-:Y:S01]  /*13b0*/  FADD.FTZ R24, -R21, 1 ;  /* 0x3f80000015187421 */ /* 0x000fe20000010100 */
[----:B------:R-:W-:Y:S01]  /*13c0*/  SHF.L.U32 R21, R33, 0x10, RZ ;  /* 0x0000001021157819 */ /* 0x000fe200000006ff */
[----:B------:R-:W-:Y:S02]  /*13d0*/  FMUL.FTZ R13, R13, R18 ;  /* 0x000000120d0d7220 */ /* 0x000fe40000410000 */
[----:B------:R-:W-:Y:S02]  /*13e0*/  FFMA.FTZ R17, R17, R24, 1 ;  /* 0x3f80000011117423 */ /* 0x000fe40000010018 */
[----:B------:R-:W-:Y:S01]  /*13f0*/  FADD.FTZ R23, R21, -UR11 ;  /* 0x8000000b15177e21 */ /* 0x000fe20008010000 */
[----:B--2---:R-:W-:Y:S01]  /*1400*/  FADD.FTZ R24, -R16, 1 ;  /* 0x3f80000010187421 */ /* 0x004fe20000010100 */
[----:B------:R-:W-:-:S03]  /*1410*/  FMUL.FTZ R14, R14, R17 ;  /* 0x000000110e0e7220 */ /* 0x000fc60000410000 */
[----:B------:R-:W-:Y:S01]  /*1420*/  FFMA.FTZ R24, R19, R24, 1 ;  /* 0x3f80000013187423 */ /* 0x000fe20000010018 */
[----:B------:R-:W-:Y:S01]  /*1430*/  SHF.L.U32 R19, R36, 0x10, RZ ;  /* 0x0000001024137819 */ /* 0x000fe200000006ff */
[----:B0-----:R-:W-:Y:S01]  /*1440*/  FADD.FTZ R21, R12, 1 ;  /* 0x3f8000000c157421 */ /* 0x001fe20000010000 */
[----:B------:R-:W-:-:S03]  /*1450*/  FMUL.FTZ R12, R23, UR8 ;  /* 0x00000008170c7c20 */ /* 0x000fc60008410000 */
[----:B------:R-:W-:Y:S01]  /*1460*/  FMUL.FTZ R19, R19, R16 ;  /* 0x0000001013137220 */ /* 0x000fe20000410000 */
[----:B------:R-:W-:Y:S01]  /*1470*/  FFMA.FTZ R16, R5, R12, R27 ;  /* 0x0000000c05107223 */ /* 0x000fe2000001001b */
[----:B------:R-:W0:Y:S02]  /*1480*/  MUFU.RCP R21, R21 ;  /* 0x0000001500157308 */ /* 0x000e240000001000 */
[----:B------:R-:W-:Y:S01]  /*1490*/  FMUL.FTZ R24, R19, R24 ;  /* 0x0000001813187220 */ /* 0x000fe20000410000 */
[----:B------:R-:W-:-:S03]  /*14a0*/  FMUL.FTZ R23, R16, -1.4426950216293334961 ;  /* 0xbfb8aa3b10177820 */ /* 0x000fc60000410000 */
[----:B------:R-:W-:Y:S02]  /*14b0*/  FFMA.FTZ R41, R8, R24, RZ ;  /* 0x0000001808297223 */ /* 0x000fe400000100ff */
[----:B------:R-:W1:Y:S01]  /*14c0*/  MUFU.EX2 R22, R23 ;  /* 0x0000001700167308 */ /* 0x000e620000000800 */
[----:B0-----:R-:W-:-:S04]  /*14d0*/  FADD.FTZ R18, -R21, 1 ;  /* 0x3f80000015127421 */ /* 0x001fc80000010100 */
[----:B------:R-:W-:Y:S01]  /*14e0*/  FFMA.FTZ R19, R15, R18, 1 ;  /* 0x3f8000000f137423 */ /* 0x000fe20000010012 */
[----:B------:R-:W-:Y:S01]  /*14f0*/  FADD.FTZ R15, R25, -UR11 ;  /* 0x8000000b190f7e21 */ /* 0x000fe20008010000 */
[----:B------:R-:W-:Y:S01]  /*1500*/  SHF.L.U32 R25, R34, 0x10, RZ ;  /* 0x0000001022197819 */ /* 0x000fe200000006ff */
[----:B-1----:R-:W-:Y:S02]  /*1510*/  FADD.FTZ R18, R22, 1 ;  /* 0x3f80000016127421 */ /* 0x002fe40000010000 */
[----:B------:R-:W-:Y:S02]  /*1520*/  FMUL.FTZ R15, R15, UR8 ;  /* 0x000000080f0f7c20 */ /* 0x000fe40008410000 */
[----:B------:R-:W-:Y:S01]  /*1530*/  FMUL.FTZ R22, R25, R21 ;  /* 0x0000001519167220 */ /* 0x000fe20000410000 */
[----:B------:R-:W-:Y:S01]  /*1540*/  SHF.L.U32 R25, R32, 0x10, RZ ;  /* 0x0000001020197819 */ /* 0x000fe200000006ff */
[----:B------:R-:W-:Y:S01]  /*1550*/  FFMA.FTZ R21, R6, R15, R26 ;  /* 0x0000000f06157223 */ /* 0x000fe2000001001a */
[----:B------:R-:W0:Y:S01]  /*1560*/  MUFU.RCP R18, R18 ;  /* 0x0000001200127308 */ /* 0x000e220000001000 */
[----:B------:R-:W-:-:S02]  /*1570*/  FMUL.FTZ R19, R22, R19 ;  /* 0x0000001316137220 */ /* 0x000fc40000410000 */
[----:B------:R-:W-:Y:S02]  /*1580*/  FMUL.FTZ R23, R21, -1.4426950216293334961 ;  /* 0xbfb8aa3b15177820 */ /* 0x000fe40000410000 */
[----:B------:R-:W-:-:S04]  /*1590*/  FFMA.FTZ R41, R10, R19, R41 ;  /* 0x000000130a297223 */ /* 0x000fc80000010029 */
[----:B------:R-:W1:Y:S01]  /*15a0*/  MUFU.EX2 R23, R23 ;  /* 0x0000001700177308 */ /* 0x000e620000000800 */
[----:B0-----:R-:W-:-:S04]  /*15b0*/  FADD.FTZ R17, -R18, 1 ;  /* 0x3f80000012117421 */ /* 0x001fc80000010100 */
[----:B------:R-:W-:Y:S01]  /*15c0*/  FFMA.FTZ R17, R16, R17, 1 ;  /* 0x3f80000010117423 */ /* 0x000fe20000010011 */
[----:B------:R-:W-:Y:S01]  /*15d0*/  FMUL.FTZ R16, R25, R18 ;  /* 0x0000001219107220 */ /* 0x000fe20000410000 */
[----:B------:R-:W-:Y:S01]  /*15e0*/  FMUL.FTZ R18, R6, R13 ;  /* 0x0000000d06127220 */ /* 0x000fe20000410000 */
[----:B-1----:R-:W-:Y:S02]  /*15f0*/  FADD.FTZ R22, R23, 1 ;  /* 0x3f80000017167421 */ /* 0x002fe40000010000 */
[----:B------:R-:W-:Y:S01]  /*1600*/  FMUL.FTZ R16, R16, R17 ;  /* 0x0000001110107220 */ /* 0x000fe20000410000 */
[C---:B------:R-:W-:Y:S01]  /*1610*/  FMUL.FTZ R17, R5.reuse, R24 ;  /* 0x0000001805117220 */ /* 0x040fe20000410000 */
[----:B------:R-:W-:Y:S02]  /*1620*/  FADD.FTZ R24, RZ, R24 ;  /* 0x00000018ff187221 */ /* 0x000fe40000010000 */
[----:B------:R-:W-:Y:S01]  /*1630*/  FFMA.FTZ R41, R12, R16, R41 ;  /* 0x000000100c297223 */ /* 0x000fe20000010029 */
[----:B------:R-:W0:Y:S01]  /*1640*/  MUFU.RCP R22, R22 ;  /* 0x0000001600167308 */ /* 0x000e220000001000 */
[----:B------:R-:W-:Y:S01]  /*1650*/  FFMA.FTZ R23, R8, R17, RZ ;  /* 0x0000001108177223 */ /* 0x000fe200000100ff */
[----:B------:R-:W-:Y:S01]  /*1660*/  FADD.FTZ R25, RZ, R17 ;  /* 0x00000011ff197221 */ /* 0x000fe20000010000 */
[----:B------:R-:W-:-:S02]  /*1670*/  FMUL.FTZ R8, R5, R19 ;  /* 0x0000001305087220 */ /* 0x000fc40000410000 */
[----:B------:R-:W-:Y:S01]  /*1680*/  FFMA.FTZ R17, R9, R18, R23 ;  /* 0x0000001209117223 */ /* 0x000fe20000010017 */
[----:B------:R-:W-:Y:S01]  /*1690*/  SHF.L.U32 R23, R31, 0x10, RZ ;  /* 0x000000101f177819 */ /* 0x000fe200000006ff */
[----:B------:R-:W-:Y:S01]  /*16a0*/  FADD.FTZ R18, R18, R25 ;  /* 0x0000001912127221 */ /* 0x000fe20000010000 */
[----:B------:R-:W-:-:S03]  /*16b0*/  SHF.L.U32 R25, R20, 0x10, RZ ;  /* 0x0000001014197819 */ /* 0x000fc600000006ff */
[----:B------:R-:W-:Y:S02]  /*16c0*/  FADD.FTZ R18, R18, R8 ;  /* 0x0000000812127221 */ /* 0x000fe40000010000 */
[----:B------:R-:W-:Y:S01]  /*16d0*/  FADD.FTZ R25, R25, -UR11 ;  /* 0x8000000b19197e21 */ /* 0x000fe20008010000 */
[----:B0-----:R-:W-:Y:S01]  /*16e0*/  FMUL.FTZ R20, R23, R22 ;  /* 0x0000001617147220 */ /* 0x001fe20000410000 */
[----:B------:R-:W-:-:S04]  /*16f0*/  FADD.FTZ R23, -R22, 1 ;  /* 0x3f80000016177421 */ /* 0x000fc80000010100 */
[----:B------:R-:W-:Y:S01]  /*1700*/  FFMA.FTZ R23, R21, R23, 1 ;  /* 0x3f80000015177423 */ /* 0x000fe20000010017 */
[----:B------:R-:W-:Y:S01]  /*1710*/  FMUL.FTZ R21, R25, UR8 ;  /* 0x0000000819157c20 */ /* 0x000fe20008410000 */
[----:B------:R-:W-:Y:S01]  /*1720*/  FADD.FTZ R25, R24, R19 ;  /* 0x0000001318197221 */ /* 0x000fe20000010000 */
[----:B------:R-:W-:Y:S01]  /*1730*/  FFMA.FTZ R24, R10, R8, R17 ;  /* 0x000000080a187223 */ /* 0x000fe20000010011 */
[----:B------:R-:W-:Y:S01]  /*1740*/  FMUL.FTZ R20, R20, R23 ;  /* 0x0000001714147220 */ /* 0x000fe20000410000 */
[----:B------:R-:W-:Y:S01]  /*1750*/  FFMA.FTZ R22, R6, R21, R26 ;  /* 0x0000001506167223 */ /* 0x000fe2000001001a */
[----:B------:R-:W-:Y:S01]  /*1760*/  SHF.L.U32 R10, R28, 0x10, RZ ;  /* 0x000000101c0a7819 */ /* 0x000fe200000006ff */
[----:B------:R-:W-:Y:S01]  /*1770*/  FFMA.FTZ R8, R9, R13, RZ ;  /* 0x0000000d09087223 */ /* 0x000fe200000100ff */
[----:B------:R-:W-:Y:S01]  /*1780*/  FADD.FTZ R9, RZ, R13 ;  /* 0x0000000dff097221 */ /* 0x000fe20000010000 */
[----:B------:R-:W-:Y:S02]  /*1790*/  FMUL.FTZ R23, R22, -1.4426950216293334961 ;  /* 0xbfb8aa3b16177820 */ /* 0x000fe40000410000 */
[----:B------:R-:W-:Y:S01]  /*17a0*/  FFMA.FTZ R8, R11, R14, R8 ;  /* 0x0000000e0b087223 */ /* 0x000fe20000010008 */
[----:B------:R-:W-:-:S03]  /*17b0*/  FADD.FTZ R9, R9, R14 ;  /* 0x0000000e09097221 */ /* 0x000fc60000010000 */
[----:B------:R-:W0:Y:S01]  /*17c0*/  MUFU.EX2 R23, R23 ;  /* 0x0000001700177308 */ /* 0x000e220000000800 */
[----:B------:R-:W-:Y:S01]  /*17d0*/  FFMA.FTZ R8, R15, R20, R8 ;  /* 0x000000140f087223 */ /* 0x000fe20000010008 */
[----:B0-----:R-:W-:-:S06]  /*17e0*/  FADD.FTZ R23, R23, 1 ;  /* 0x3f80000017177421 */ /* 0x001fcc0000010000 */
[----:B------:R-:W0:Y:S02]  /*17f0*/  MUFU.RCP R23, R23 ;  /* 0x0000001700177308 */ /* 0x000e240000001000 */
[----:B0-----:R-:W-:Y:S01]  /*1800*/  FMUL.FTZ R17, R10, R23 ;  /* 0x000000170a117220 */ /* 0x001fe20000410000 */
[----:B------:R-:W-:Y:S01]  /*1810*/  SHF.L.U32 R10, R30, 0x10, RZ ;  /* 0x000000101e0a7819 */ /* 0x000fe200000006ff */
[----:B------:R-:W-:Y:S01]  /*1820*/  FADD.FTZ R19, -R23, 1 ;  /* 0x3f80000017137421 */ /* 0x000fe20000010100 */
[----:B------:R-:W-:Y:S01]  /*1830*/  FMUL.FTZ R23, R6, R14 ;  /* 0x0000000e06177220 */ /* 0x000fe20000410000 */
[----:B------:R-:W-:Y:S02]  /*1840*/  SHF.L.U32 R14, R29, 0x10, RZ ;  /* 0x000000101d0e7819 */ /* 0x000fe400000006ff */
[----:B------:R-:W-:Y:S01]  /*1850*/  FADD.FTZ R10, R10, -UR11 ;  /* 0x8000000b0a0a7e21 */ /* 0x000fe20008010000 */
[----:B------:R-:W-:Y:S01]  /*1860*/  FFMA.FTZ R22, R22, R19, 1 ;  /* 0x3f80000016167423 */ /* 0x000fe20000010013 */
[----:B------:R-:W-:Y:S01]  /*1870*/  FFMA.FTZ R11, R11, R23, R24 ;  /* 0x000000170b0b7223 */ /* 0x000fe20000010018 */
[----:B------:R-:W-:Y:S01]  /*1880*/  FADD.FTZ R18, R23, R18 ;  /* 0x0000001217127221 */ /* 0x000fe20000010000 */
[----:B------:R-:W-:Y:S01]  /*1890*/  FMUL.FTZ R10, R10, UR8 ;  /* 0x000000080a0a7c20 */ /* 0x000fe20008410000 */
[----:B------:R-:W-:-:S03]  /*18a0*/  FMUL.FTZ R17, R17, R22 ;  /* 0x0000001611117220 */ /* 0x000fc60000410000 */
[----:B------:R-:W-:-:S04]  /*18b0*/  FFMA.FTZ R22, R5, R10, R27 ;  /* 0x0000000a05167223 */ /* 0x000fc8000001001b */
[----:B------:R-:W-:-:S06]  /*18c0*/  FMUL.FTZ R19, R22, -1.4426950216293334961 ;  /* 0xbfb8aa3b16137820 */ /* 0x000fcc0000410000 */
[----:B------:R-:W0:Y:S02]  /*18d0*/  MUFU.EX2 R19, R19 ;  /* 0x0000001300137308 */ /* 0x000e240000000800 */
[----:B0-----:R-:W-:-:S06]  /*18e0*/  FADD.FTZ R19, R19, 1 ;  /* 0x3f80000013137421 */ /* 0x001fcc0000010000 */
[----:B------:R-:W0:Y:S02]  /*18f0*/  MUFU.RCP R19, R19 ;  /* 0x0000001300137308 */ /* 0x000e240000001000 */
[----:B0-----:R-:W-:Y:S01]  /*1900*/  FMUL.FTZ R13, R14, R19 ;  /* 0x000000130e0d7220 */ /* 0x001fe20000410000 */
[----:B------:R-:W-:Y:S01]  /*1910*/  FADD.FTZ R14, -R19, 1 ;  /* 0x3f800000130e7421 */ /* 0x000fe20000010100 */
[----:B------:R-:W-:Y:S01]  /*1920*/  FMUL.FTZ R19, R5, R16 ;  /* 0x0000001005137220 */ /* 0x000fe20000410000 */
[----:B------:R-:W-:Y:S02]  /*1930*/  FADD.FTZ R16, R25, R16 ;  /* 0x0000001019107221 */ /* 0x000fe40000010000 */
[----:B------:R-:W-:Y:S01]  /*1940*/  FFMA.FTZ R14, R22, R14, 1 ;  /* 0x3f800000160e7423 */ /* 0x000fe2000001000e */
[----:B------:R-:W-:Y:S01]  /*1950*/  FFMA.FTZ R22, R12, R19, R11 ;  /* 0x000000130c167223 */ /* 0x000fe2000001000b */
[----:B------:R-:W-:Y:S02]  /*1960*/  FADD.FTZ R19, R18, R19 ;  /* 0x0000001312137221 */ /* 0x000fe40000010000 */
[----:B------:R-:W-:Y:S01]  /*1970*/  FMUL.FTZ R13, R13, R14 ;  /* 0x0000000e0d0d7220 */ /* 0x000fe20000410000 */
[----:B------:R-:W-:Y:S01]  /*1980*/  FMUL.FTZ R14, R6, R20 ;  /* 0x00000014060e7220 */ /* 0x000fe20000410000 */
[----:B------:R-:W-:Y:S01]  /*1990*/  FADD.FTZ R20, R9, R20 ;  /* 0x0000001409147221 */ /* 0x000fe20000010000 */
[----:B------:R-:W-:Y:S01]  /*19a0*/  FFMA.FTZ R9, R21, R17, R8 ;  /* 0x0000001115097223 */ /* 0x000fe20000010008 */
[----:B------:R-:W-:Y:S01]  /*19b0*/  FMUL.FTZ R12, R5, R13 ;  /* 0x0000000d050c7220 */ /* 0x000fe20000410000 */
[----:B------:R-:W-:Y:S01]  /*19c0*/  FFMA.FTZ R11, R15, R14, R22 ;  /* 0x0000000e0f0b7223 */ /* 0x000fe20000010016 */
[----:B------:R-:W-:Y:S01]  /*19d0*/  FADD.FTZ R19, R14, R19 ;  /* 0x000000130e137221 */ /* 0x000fe20000010000 */
[----:B------:R-:W-:Y:S01]  /*19e0*/  FMUL.FTZ R14, R6, R17 ;  /* 0x00000011060e7220 */ /* 0x000fe20000410000 */
[C---:B------:R-:W-:Y:S01]  /*19f0*/  FFMA.FTZ R8, R10.reuse, R13, R41 ;  /* 0x0000000d0a087223 */ /* 0x040fe20000010029 */
[----:B------:R-:W-:Y:S01]  /*1a00*/  FFMA.FTZ R18, R10, R12, R11 ;  /* 0x0000000c0a127223 */ /* 0x000fe2000001000b */
[----:B------:R-:W-:Y:S01]  /*1a10*/  FADD.FTZ R19, R19, R12 ;  /* 0x0000000c13137221 */ /* 0x000fe20000010000 */
[----:B------:R-:W-:Y:S01]  /*1a20*/  FADD.FTZ R11, R20, R17 ;  /* 0x00000011140b7221 */ /* 0x000fe20000010000 */
[----:B------:R-:W-:Y:S01]  /*1a30*/  FADD.FTZ R10, R16, R13 ;  /* 0x0000000d100a7221 */ /* 0x000fe20000010000 */
[----:B------:R-:W-:Y:S01]  /*1a40*/  FFMA.FTZ R12, R21, R14, R18 ;  /* 0x0000000e150c7223 */ /* 0x000fe20000010012 */
[----:B------:R-:W-:-:S07]  /*1a50*/  FADD.FTZ R14, R14, R19 ;  /* 0x000000130e0e7221 */ /* 0x000fce0000010000 */
.L_x_244:
[----:B------:R-:W-:Y:S01]  /*1a60*/  MOV R15, R12 ;  /* 0x0000000c000f7202 */ /* 0x000fe20000000f00 */
[----:B------:R-:W0:Y:S01]  /*1a70*/  SHFL.DOWN PT, R13, R14, 0x1, 0x1f ;  /* 0x08201f000e0d7f89 */ /* 0x000e2200000e0000 */
[C---:B------:R-:W-:Y:S01]  /*1a80*/  ISETP.GT.AND P0, PT, R2.reuse, 0x1e, PT ;  /* 0x0000001e0200780c */ /* 0x040fe20003f04270 */
[----:B------:R-:W1:Y:S01]  /*1a90*/  S2UR UR9, SR_CgaCtaId ;  /* 0x00000000000979c3 */ /* 0x000e620000008800 */
[----:B------:R-:W-:Y:S01]  /*1aa0*/  UMOV UR5, 0x400 ;  /* 0x0000040000057882 */ /* 0x000fe20000000000 */
[----:B------:R-:W2:Y:S01]  /*1ab0*/  SHFL.DOWN PT, R12, R15, 0x1, 0x1f ;  /* 0x08201f000f0c7f89 */ /* 0x000ea200000e0000 */
[----:B------:R-:W-:Y:S01]  /*1ac0*/  UIADD3 UR4, UPT, UPT, UR5, 0x90, URZ ;  /* 0x0000009005047890 */ /* 0x000fe2000fffe0ff */
[----:B------:R-:W-:Y:S01]  /*1ad0*/  ISETP.GT.AND P2, PT, R2, 0xf, PT ;  /* 0x0000000f0200780c */ /* 0x000fe20003f44270 */
[----:B------:R-:W-:Y:S01]  /*1ae0*/  BSSY.RECONVERGENT B0, `(.L_x_245) ;  /* 0x0000024000007945 */ /* 0x000fe20003800200 */
[C---:B------:R-:W-:Y:S02]  /*1af0*/  ISETP.NE.AND P1, PT, R7.reuse, RZ, PT ;  /* 0x000000ff0700720c */ /* 0x040fe40003f25270 */
[----:B------:R-:W-:-:S04]  /*1b00*/  ISETP.GT.U32.AND P3, PT, R7, 0xc, PT ;  /* 0x0000000c0700780c */ /* 0x000fc80003f64070 */
[----:B0-----:R-:W-:Y:S01]  /*1b10*/  @!P0 FADD.FTZ R14, R13, R14 ;  /* 0x0000000e0d0e8221 */ /* 0x001fe20000010000 */
[----:B-1----:R-:W-:Y:S01]  /*1b20*/  ULEA UR4, UR9, UR4, 0x18 ;  /* 0x0000000409047291 */ /* 0x002fe2000f8ec0ff */
[----:B--2---:R-:W-:-:S03]  /*1b30*/  @!P0 FADD.FTZ R15, R12, R15 ;  /* 0x0000000f0c0f8221 */ /* 0x004fc60000010000 */
[----:B------:R-:W0:Y:S01]  /*1b40*/  SHFL.DOWN PT, R13, R14, 0x2, 0x1f ;  /* 0x08401f000e0d7f89 */ /* 0x000e2200000e0000 */
[----:B------:R-:W-:Y:S02]  /*1b50*/  ISETP.GT.AND P0, PT, R2, 0x1d, PT ;  /* 0x0000001d0200780c */ /* 0x000fe40003f04270 */
[----:B------:R-:W-:Y:S01]  /*1b60*/  LEA R41, R7, UR4, 0x4 ;  /* 0x0000000407297c11 */ /* 0x000fe2000f8e20ff */
        /* <DEDUP_REMOVED lines=22> */
[----:B------:R-:W-:Y:S01]  /*1cd0*/  VOTEU.ALL UP0, P0 ;  /* 0x0000000000ff7886 */ /* 0x000fe20000000000 */
[----:B------:R-:W-:-:S04]  /*1ce0*/  @!P0 SHF.R.U32.HI R12, RZ, 0x2, R7 ;  /* 0x00000002ff0c8819 */ /* 0x000fc80000011607 */
[----:B------:R-:W-:Y:S01]  /*1cf0*/  @!UP0 ULEA UR4, UR9, UR5, 0x18 ;  /* 0x0000000509048291 */ /* 0x000fe2000f8ec0ff */
[----:B------:R-:W-:-:S08]  /*1d00*/  @!P0 LOP3.LUT R12, R12, 0xf8, RZ, 0xc0, !PT ;  /* 0x000000f80c0c8812 */ /* 0x000fd000078ec0ff */
[----:B------:R3:W-:Y:S03]  /*1d10*/  @!P0 STS.64 [R12+UR4+0x10], R24 ;  /* 0x000010180c008988 */ /* 0x0007e60008000a04 */
.L_x_246:
[----:B------:R-:W-:Y:S05]  /*1d20*/  BSYNC.RECONVERGENT B0 ;  /* 0x0000000000007941 */ /* 0x000fea0003800200 */
.L_x_245:
[----:B------:R-:W-:Y:S06]  /*1d30*/  BAR.SYNC.DEFER_BLOCKING 0x0 ;  /* 0x0000000000007b1d */ /* 0x000fec0000010000 */
[----:B------:R-:W-:Y:S04]  /*1d40*/  BSSY.RECONVERGENT B0, `(.L_x_247) ;  /* 0x0000022000007945 */ /* 0x000fe80003800200 */
[----:B------:R-:W-:Y:S05]  /*1d50*/  @P1 BRA `(.L_x_248) ;  /* 0x0000000000801947 */ /* 0x000fea0003800000 */
[----:B------:R-:W-:-:S09]  /*1d60*/  ULEA UR4, UR9, UR5, 0x18 ;  /* 0x0000000509047291 */ /* 0x000fd2000f8ec0ff */
[----:B------:R-:W4:Y:S04]  /*1d70*/  LDS.64 R20, [UR4+0x18] ;  /* 0x00001804ff147984 */ /* 0x000f280008000a00 */
[----:B-123--:R-:W0:Y:S04]  /*1d80*/  LDS.128 R12, [UR4+0x20] ;  /* 0x00002004ff0c7984 */ /* 0x00ee280008000c00 */
[----:B------:R-:W1:Y:S01]  /*1d90*/  LDS.128 R16, [UR4+0x30] ;  /* 0x00003004ff107984 */ /* 0x000e620008000c00 */
[----:B----4-:R-:W-:Y:S01]  /*1da0*/  FADD.FTZ R23, R24, R20 ;  /* 0x0000001418177221 */ /* 0x010fe20000010000 */
[----:B------:R-:W-:-:S03]  /*1db0*/  FADD.FTZ R20, R25, R21 ;  /* 0x0000001519147221 */ /* 0x000fc60000010000 */
[----:B0-----:R-:W-:Y:S01]  /*1dc0*/  FADD.FTZ R25, R23, R12 ;  /* 0x0000000c17197221 */ /* 0x001fe20000010000 */
[----:B------:R-:W-:Y:S02]  /*1dd0*/  FADD.FTZ R12, R20, R13 ;  /* 0x0000000d140c7221 */ /* 0x000fe40000010000 */
[----:B------:R-:W0:Y:S01]  /*1de0*/  LDS.128 R20, [UR4+0x40] ;  /* 0x00004004ff147984 */ /* 0x000e220008000c00 */
[----:B------:R-:W-:Y:S01]  /*1df0*/  FADD.FTZ R25, R25, R14 ;  /* 0x0000000e19197221 */ /* 0x000fe20000010000 */
[----:B------:R-:W-:-:S03]  /*1e00*/  FADD.FTZ R12, R12, R15 ;  /* 0x0000000f0c0c7221 */ /* 0x000fc60000010000 */
[----:B-1----:R-:W-:Y:S01]  /*1e10*/  FADD.FTZ R25, R25, R16 ;  /* 0x0000001019197221 */ /* 0x002fe20000010000 */
[----:B------:R-:W-:-:S03]  /*1e20*/  FADD.FTZ R12, R12, R17 ;  /* 0x000000110c0c7221 */ /* 0x000fc60000010000 */
[----:B------:R-:W-:Y:S01]  /*1e30*/  FADD.FTZ R25, R25, R18 ;  /* 0x0000001219197221 */ /* 0x000fe20000010000 */
[----:B------:R-:W-:Y:S02]  /*1e40*/  FADD.FTZ R16, R12, R19 ;  /* 0x000000130c107221 */ /* 0x000fe40000010000 */
[----:B------:R-:W1:Y:S01]  /*1e50*/  LDS.128 R12, [UR4+0x50] ;  /* 0x00005004ff0c7984 */ /* 0x000e620008000c00 */
[----:B0-----:R-:W-:Y:S01]  /*1e60*/  FADD.FTZ R25, R25, R20 ;  /* 0x0000001419197221 */ /* 0x001fe20000010000 */
[----:B------:R-:W-:Y:S02]  /*1e70*/  FADD.FTZ R20, R16, R21 ;  /* 0x0000001510147221 */ /* 0x000fe40000010000 */
[----:B------:R-:W0:Y:S01]  /*1e80*/  LDS.128 R16, [UR4+0x60] ;  /* 0x00006004ff107984 */ /* 0x000e220008000c00 */
[----:B------:R-:W-:Y:S01]  /*1e90*/  FADD.FTZ R21, R25, R22 ;  /* 0x0000001619157221 */ /* 0x000fe20000010000 */
[----:B------:R-:W-:Y:S02]  /*1ea0*/  FADD.FTZ R20, R20, R23 ;  /* 0x0000001714147221 */ /* 0x000fe40000010000 */
[----:B------:R-:W2:Y:S01]  /*1eb0*/  LDS.64 R24, [UR4+0x70] ;  /* 0x00007004ff187984 */ /* 0x000ea20008000a00 */
[----:B-1----:R-:W-:Y:S01]  /*1ec0*/  FADD.FTZ R21, R21, R12 ;  /* 0x0000000c15157221 */ /* 0x002fe20000010000 */
[----:B------:R-:W-:-:S03]  /*1ed0*/  FADD.FTZ R20, R20, R13 ;  /* 0x0000000d14147221 */ /* 0x000fc60000010000 */
[----:B------:R-:W-:Y:S01]  /*1ee0*/  FADD.FTZ R21, R21, R14 ;  /* 0x0000000e15157221 */ /* 0x000fe20000010000 */
[----:B------:R-:W-:-:S03]  /*1ef0*/  FADD.FTZ R20, R20, R15 ;  /* 0x0000000f14147221 */ /* 0x000fc60000010000 */
[----:B0-----:R-:W-:Y:S01]  /*1f00*/  FADD.FTZ R21, R21, R16 ;  /* 0x0000001015157221 */ /* 0x001fe20000010000 */
[----:B------:R-:W-:-:S03]  /*1f10*/  FADD.FTZ R20, R20, R17 ;  /* 0x0000001114147221 */ /* 0x000fc60000010000 */
[----:B------:R-:W-:Y:S01]  /*1f20*/  FADD.FTZ R21, R21, R18 ;  /* 0x0000001215157221 */ /* 0x000fe20000010000 */
[----:B------:R-:W-:-:S03]  /*1f30*/  FADD.FTZ R20, R20, R19 ;  /* 0x0000001314147221 */ /* 0x000fc60000010000 */
[----:B--2---:R-:W-:Y:S01]  /*1f40*/  FADD.FTZ R24, R21, R24 ;  /* 0x0000001815187221 */ /* 0x004fe20000010000 */
[----:B------:R-:W-:-:S07]  /*1f50*/  FADD.FTZ R25, R20, R25 ;  /* 0x0000001914197221 */ /* 0x000fce0000010000 */
.L_x_248:
[----:B------:R-:W-:Y:S05]  /*1f60*/  BSYNC.RECONVERGENT B0 ;  /* 0x0000000000007941 */ /* 0x000fea0003800200 */
.L_x_247:
[----:B------:R-:W-:Y:S06]  /*1f70*/  BAR.SYNC.DEFER_BLOCKING 0x0 ;  /* 0x0000000000007b1d */ /* 0x000fec0000010000 */
[----:B------:R-:W-:Y:S04]  /*1f80*/  BSSY.RECONVERGENT B0, `(.L_x_249) ;  /* 0x000009d000007945 */ /* 0x000fe80003800200 */
[----:B------:R-:W-:Y:S05]  /*1f90*/  @P3 BRA `(.L_x_250) ;  /* 0x00000008006c3947 */ /* 0x000fea0003800000 */
[----:B-123--:R-:W1:Y:S04]  /*1fa0*/  LDS.128 R12, [R41+0xd0] ;  /* 0x0000d000290c7984 */ /* 0x00ee680000000c00 */
[----:B------:R-:W2:Y:S04]  /*1fb0*/  LDS.128 R16, [R41+0x1a0] ;  /* 0x0001a00029107984 */ /* 0x000ea80000000c00 */
        /* <DEDUP_REMOVED lines=153> */
.L_x_250:
[----:B------:R-:W-:Y:S05]  /*2950*/  BSYNC.RECONVERGENT B0 ;  /* 0x0000000000007941 */ /* 0x000fea0003800200 */
.L_x_249:
[----:B------:R-:W4:Y:S01]  /*2960*/  LDC R16, c[0x0][0x370] ;  /* 0x0000dc00ff107b82 */ /* 0x000f220000000800 */
[----:B------:R-:W-:Y:S01]  /*2970*/  BSSY.RECONVERGENT B0, `(.L_x_251) ;  /* 0x000001e000007945 */ /* 0x000fe20003800200 */
[----:B----4-:R-:W-:-:S03]  /*2980*/  ISETP.GE.U32.AND P0, PT, R16, 0x2, PT ;  /* 0x000000021000780c */ /* 0x010fc60003f06070 */
[----:B------:R-:W-:Y:S10]  /*2990*/  @P3 BRA `(.L_x_252) ;  /* 0x00000000006c3947 */ /* 0x000ff40003800000 */
[----:B---3--:R-:W1:Y:S08]  /*29a0*/  LDC.64 R12, c[0x0][0x3f8] ;  /* 0x0000fe00ff0c7b82 */ /* 0x008e700000000a00 */
[----:B------:R-:W3:Y:S01]  /*29b0*/  LDC.64 R20, c[0x0][0x3d8] ;  /* 0x0000f600ff147b82 */ /* 0x000ee20000000a00 */
[----:B-12---:R-:W-:Y:S01]  /*29c0*/  IMAD.WIDE.U32 R14, R12, 0x3, RZ ;  /* 0x000000030c0e7825 */ /* 0x006fe200078e00ff */
[----:B------:R-:W-:-:S02]  /*29d0*/  LEA R17, R13, R13, 0x1 ;  /* 0x0000000d0d117211 */ /* 0x000fc400078e08ff */
[----:B------:R-:W-:Y:S02]  /*29e0*/  LEA.HI R19, P2, R13, R12, RZ, 0x1 ;  /* 0x0000000c0d137211 */ /* 0x000fe400078508ff */
[----:B------:R-:W-:Y:S01]  /*29f0*/  IADD3 R17, PT, PT, R15, R17, RZ ;  /* 0x000000110f117210 */ /* 0x000fe20007ffe0ff */
[----:B------:R-:W-:Y:S01]  /*2a00*/  IMAD R15, R40, 0xd, R7 ;  /* 0x0000000d280f7824 */ /* 0x000fe200078e0207 */
[----:B------:R-:W-:Y:S02]  /*2a10*/  IADD3.X R18, PT, PT, RZ, R13, RZ, P2, !PT ;  /* 0x0000000dff127210 */ /* 0x000fe400017fe4ff */
[----:B------:R-:W-:Y:S01]  /*2a20*/  LEA.HI R14, P3, R17, R14, RZ, 0x1 ;  /* 0x0000000e110e7211 */ /* 0x000fe200078708ff */
[----:B---3--:R-:W-:Y:S01]  /*2a30*/  IMAD.WIDE R20, R15, 0x4, R20 ;  /* 0x000000040f147825 */ /* 0x008fe200078e0214 */
        /* <DEDUP_REMOVED lines=17> */
.L_x_252:
[----:B------:R-:W-:Y:S05]  /*2b50*/  BSYNC.RECONVERGENT B0 ;  /* 0x0000000000007941 */ /* 0x000fea0003800200 */
.L_x_251:
[----:B------:R-:W-:Y:S05]  /*2b60*/  @!P0 BRA `(.L_x_253) ;  /* 0x0000000800948947 */ /* 0x000fea0003800000 */
[----:B------:R-:W5:Y:S01]  /*2b70*/  LDC.64 R40, c[0x0][0x3d0] ;  /* 0x0000f400ff287b82 */ /* 0x000f620000000a00 */
[----:B----4-:R-:W-:Y:S02]  /*2b80*/  LOP3.LUT R8, R39, 0x1, RZ, 0xc0, !PT ;  /* 0x0000000127087812 */ /* 0x010fe400078ec0ff */
[----:B------:R-:W-:-:S03]  /*2b90*/  ISETP.GE.U32.AND P2, PT, R16, 0x8, PT ;  /* 0x000000081000780c */ /* 0x000fc60003f46070 */
[----:B------:R-:W-:-:S04]  /*2ba0*/  IMAD R11, R8, R3, RZ ;  /* 0x00000003080b7224 */ /* 0x000fc800078e02ff */
[----:B------:R-:W-:-:S05]  /*2bb0*/  IMAD R8, R11, R16, RZ ;  /* 0x000000100b087224 */ /* 0x000fca00078e02ff */
[----:B------:R-:W-:-:S05]  /*2bc0*/  SHF.L.U32 R9, R8, 0x1, RZ ;  /* 0x0000000108097819 */ /* 0x000fca00000006ff */
[----:B-----5:R-:W-:Y:S01]  /*2bd0*/  IMAD.WIDE R40, R9, 0x4, R40 ;  /* 0x0000000409287825 */ /* 0x020fe200078e0228 */
[----:B------:R-:W-:Y:S06]  /*2be0*/  @P1 BRA `(.L_x_254) ;  /* 0x0000000000501947 */ /* 0x000fec0003800000 */
[----:B------:R-:W4:Y:S01]  /*2bf0*/  LDC.64 R8, c[0x0][0x3c8] ;  /* 0x0000f200ff087b82 */ /* 0x000f220000000a00 */
[----:B---3--:R-:W-:Y:S01]  /*2c00*/  LOP3.LUT P0, R12, R39, 0x2, RZ, 0xc0, !PT ;  /* 0x00000002270c7812 */ /* 0x008fe2000780c0ff */
[----:B------:R-:W-:Y:S01]  /*2c10*/  IMAD R13, R3, UR10, R0 ;  /* 0x0000000a030d7c24 */ /* 0x000fe2000f8e0200 */
[----:B------:R-:W-:Y:S02]  /*2c20*/  IADD3 R11, PT, PT, R11, R0, RZ ;  /* 0x000000000b0b7210 */ /* 0x000fe40007ffe0ff */
[----:B--2---:R-:W-:-:S04]  /*2c30*/  SEL R15, R16, RZ, !P0 ;  /* 0x000000ff100f7207 */ /* 0x004fc80004000000 */
[----:B------:R-:W-:Y:S01]  /*2c40*/  ISETP.NE.AND P0, PT, R15, -0x1, PT ;  /* 0xffffffff0f00780c */ /* 0x000fe20003f05270 */
[----:B----4-:R-:W-:-:S04]  /*2c50*/  IMAD.WIDE.U32 R8, R11, 0x4, R8 ;  /* 0x000000040b087825 */ /* 0x010fc800078e0008 */
        /* <DEDUP_REMOVED lines=8> */
.L_x_255:
[----:B----4-:R-:W2:Y:S04]  /*2ce0*/  LDG.E.STRONG.GPU R10, desc[UR6][R8.64] ;  /* 0x00000006080a7981 */ /* 0x010ea8000c1ef900 */
[----:B--2---:R-:W-:Y:S01]  /*2cf0*/  CCTL.IVALL ;  /* 0x00000000ff00798f */ /* 0x004fe20002000000 */
[----:B------:R-:W-:Y:S05]  /*2d00*/  YIELD ;  /* 0x0000000000007946 */ /* 0x000fea0003800000 */
[----:B------:R-:W-:-:S13]  /*2d10*/  ISETP.NE.AND P0, PT, R10, R15, PT ;  /* 0x0000000f0a00720c */ /* 0x000fda0003f05270 */
[----:B------:R-:W-:Y:S05]  /*2d20*/  @P0 BRA `(.L_x_255) ;  /* 0xfffffffc00ec0947 */ /* 0x000fea000383ffff */
.L_x_254:
        /* <DEDUP_REMOVED lines=9> */
[----:B--2---:R-:W-:Y:S01]  /*2dc0*/  IADD3 R15, PT, PT, R0, R3, RZ ;  /* 0x00000003000f7210 */ /* 0x004fe20007ffe0ff */
[----:B------:R-:W-:Y:S01]  /*2dd0*/  IMAD R17, R3, 0x6, R0 ;  /* 0x0000000603117824 */ /* 0x000fe200078e0200 */
[----:B-1----:R-:W-:Y:S01]  /*2de0*/  MOV R14, RZ ;  /* 0x000000ff000e7202 */ /* 0x002fe20000000f00 */
[----:B------:R-:W-:Y:S01]  /*2df0*/  UIADD3 UR4, UPT, UPT, -UR10, URZ, URZ ;  /* 0x000000ff0a047290 */ /* 0x000fe2000fffe1ff */
[----:B----4-:R-:W-:Y:S02]  /*2e00*/  MOV R13, R0 ;  /* 0x00000000000d7202 */ /* 0x010fe40000000f00 */
[----:B---3--:R-:W-:-:S09]  /*2e10*/  LOP3.LUT R12, R16, 0x7ffffff8, RZ, 0xc0, !PT ;  /* 0x7ffffff8100c7812 */ /* 0x008fd200078ec0ff */
.L_x_257:
        /* <DEDUP_REMOVED lines=60> */
.L_x_256:
[----:B----4-:R-:W-:-:S13]  /*31e0*/  LOP3.LUT P0, R8, R16, 0x7, RZ, 0xc0, !PT ;  /* 0x0000000710087812 */ /* 0x010fda000780c0ff */
[----:B------:R-:W-:Y:S05]  /*31f0*/  @!P0 BRA `(.L_x_253) ;  /* 0x0000000000f08947 */ /* 0x000fea0003800000 */
[----:B------:R-:W-:Y:S02]  /*3200*/  IADD3 R8, PT, PT, R8, -0x1, RZ ;  /* 0xffffffff08087810 */ /* 0x000fe40007ffe0ff */
[----:B------:R-:W-:Y:S02]  /*3210*/  LOP3.LUT P0, R18, R16, 0x3, RZ, 0xc0, !PT ;  /* 0x0000000310127812 */ /* 0x000fe4000780c0ff */
[----:B------:R-:W-:-:S13]  /*3220*/  ISETP.GE.U32.AND P2, PT, R8, 0x3, PT ;  /* 0x000000030800780c */ /* 0x000fda0003f46070 */
[----:B------:R-:W-:Y:S05]  /*3230*/  @!P2 BRA `(.L_x_258) ;  /* 0x000000000070a947 */ /* 0x000fea0003800000 */
[C---:B------:R-:W-:Y:S02]  /*3240*/  IADD3 R11, PT, PT, R17.reuse, 0x1, RZ ;  /* 0x00000001110b7810 */ /* 0x040fe40007ffe0ff */
[C---:B------:R-:W-:Y:S02]  /*3250*/  ISETP.EQ.OR P2, PT, R17.reuse, UR10, P1 ;  /* 0x0000000a11007c0c */ /* 0x040fe40008f42670 */
[----:B------:R-:W-:Y:S02]  /*3260*/  IADD3 R13, PT, PT, R17, 0x2, RZ ;  /* 0x00000002110d7810 */ /* 0x000fe40007ffe0ff */
[----:B------:R-:W-:Y:S02]  /*3270*/  ISETP.EQ.OR P3, PT, R11, UR10, P1 ;  /* 0x0000000a0b007c0c */ /* 0x000fe40008f62670 */
[----:B--2---:R-:W-:Y:S02]  /*3280*/  IADD3 R15, PT, PT, R17, 0x3, RZ ;  /* 0x00000003110f7810 */ /* 0x004fe40007ffe0ff */
        /* <DEDUP_REMOVED lines=11> */
[----:B-1----:R-:W-:-:S02]  /*3340*/  @!P5 IMAD.WIDE.U32 R14, R15, 0x8, R40 ;  /* 0x000000080f0ed825 */ /* 0x002fc400078e0028 */
        /* <DEDUP_REMOVED lines=11> */
.L_x_258:
        /* <DEDUP_REMOVED lines=12> */
[----:B------:R-:W4:Y:S01]  /*34c0*/  @!P0 LDG.E.64 R10, desc[UR6][R10.64] ;  /* 0x000000060a0a8981 */ /* 0x000f22000c1e1b00 */
[----:B------:R-:W-:Y:S01]  /*34d0*/  IADD3 R17, PT, PT, R17, 0x2, RZ ;  /* 0x0000000211117810 */ /* 0x000fe20007ffe0ff */
[----:B0--3--:R-:W-:Y:S01]  /*34e0*/  @!P2 FADD.FTZ R24, R24, R8 ;  /* 0x000000081818a221 */ /* 0x009fe20000010000 */
[----:B------:R-:W-:-:S03]  /*34f0*/  @!P2 FADD.FTZ R25, R25, R9 ;  /* 0x000000091919a221 */ /* 0x000fc60000010000 */
[----:B----4-:R-:W-:Y:S01]  /*3500*/  @!P0 FADD.FTZ R24, R24, R10 ;  /* 0x0000000a18188221 */ /* 0x010fe20000010000 */
[----:B------:R-:W-:-:S07]  /*3510*/  @!P0 FADD.FTZ R25, R25, R11 ;  /* 0x0000000b19198221 */ /* 0x000fce0000010000 */
.L_x_259:
        /* <DEDUP_REMOVED lines=9> */
.L_x_260:
[----:B------:R-:W-:Y:S05]  /*35b0*/  BSYNC.RECONVERGENT B0 ;  /* 0x0000000000007941 */ /* 0x000fea0003800200 */
.L_x_253:
[----:B------:R-:W5:Y:S01]  /*35c0*/  S2UR UR5, SR_CgaCtaId ;  /* 0x00000000000579c3 */ /* 0x000f620000008800 */
[----:B------:R-:W-:Y:S01]  /*35d0*/  UMOV UR4, 0x400 ;  /* 0x0000040000047882 */ /* 0x000fe20000000000 */
[----:B----4-:R-:W-:Y:S01]  /*35e0*/  LOP3.LUT R10, R7, 0xffff, RZ, 0xc0, !PT ;  /* 0x0000ffff070a7812 */ /* 0x010fe200078ec0ff */
[----:B------:R-:W4:Y:S01]  /*35f0*/  LDCU.64 UR12, c[0x0][0x400] ;  /* 0x00008000ff0c77ac */ /* 0x000f220008000a00 */
[C---:B------:R-:W-:Y:S02]  /*3600*/  PRMT R17, R36.reuse, 0x7632, R17 ;  /* 0x0000763224117816 */ /* 0x040fe40000000011 */
[----:B------:R-:W-:Y:S01]  /*3610*/  SHF.L.U32 R36, R36, 0x10, RZ ;  /* 0x0000001024247819 */ /* 0x000fe200000006ff */
[----:B------:R-:W-:Y:S01]  /*3620*/  IMAD R10, R10, 0x13b2, RZ ;  /* 0x000013b20a0a7824 */ /* 0x000fe200078e02ff */
[----:B--2---:R-:W2:Y:S01]  /*3630*/  LDC R15, c[0x0][0x41c] ;  /* 0x00010700ff0f7b82 */ /* 0x004ea20000000800 */
[----:B------:R-:W-:-:S03]  /*3640*/  SHF.L.U32 R17, R17, 0x10, RZ ;  /* 0x0000001011117819 */ /* 0x000fc600000006ff */
[----:B------:R-:W-:Y:S01]  /*3650*/  SHF.R.U32.HI R10, RZ, 0x10, R10 ;  /* 0x00000010ff0a7819 */ /* 0x000fe2000001160a */
[----:B-----5:R-:W-:Y:S01]  /*3660*/  ULEA UR4, UR5, UR4, 0x18 ;  /* 0x0000000405047291 */ /* 0x020fe2000f8ec0ff */
[----:B------:R-:W5:Y:S03]  /*3670*/  LDCU.U8 UR5, c[0x0][0x414] ;  /* 0x00008280ff0577ac */ /* 0x000f660008000000 */
[----:B--2---:R-:W-:-:S05]  /*3680*/  IMAD R15, R15, UR10, R10 ;  /* 0x0000000a0f0f7c24 */ /* 0x004fca000f8e020a */
[----:B------:R-:W-:Y:S01]  /*3690*/  @!P1 STS.64 [UR4+0x80], R24 ;  /* 0x00008018ff009988 */ /* 0x000fe20008000a04 */
[C---:B------:R-:W-:Y:S02]  /*36a0*/  PRMT R10, R37.reuse, 0x7632, R10 ;  /* 0x00007632250a7816 */ /* 0x040fe4000000000a */
[----:B------:R-:W-:Y:S01]  /*36b0*/  SHF.L.U32 R37, R37, 0x10, RZ ;  /* 0x0000001025257819 */ /* 0x000fe200000006ff */
[----:B------:R-:W-:Y:S01]  /*36c0*/  BAR.SYNC.DEFER_BLOCKING 0x0 ;  /* 0x0000000000007b1d */ /* 0x000fe20000010000 */
[----:B----4-:R-:W-:-:S03]  /*36d0*/  ISETP.GE.U32.AND P0, PT, R15, UR12, PT ;  /* 0x0000000c0f007c0c */ /* 0x010fc6000bf06070 */
[----:B------:R-:W-:Y:S01]  /*36e0*/  FADD.FTZ R37, R37, -UR11 ;  /* 0x8000000b25257e21 */ /* 0x000fe20008010000 */
[----:B-----5:R-:W-:-:S03]  /*36f0*/  UISETP.NE.AND UP0, UPT, UR5, URZ, UPT ;  /* 0x000000ff0500728c */ /* 0x020fc6000bf05270 */
[----:B-1----:R-:W-:Y:S01]  /*3700*/  FMUL.FTZ R14, R37, UR8 ;  /* 0x00000008250e7c20 */ /* 0x002fe20008410000 */
[----:B------:R-:W1:Y:S01]  /*3710*/  LDS.64 R8, [UR4+0x80] ;  /* 0x00008004ff087984 */ /* 0x000e620008000a00 */
[----:B------:R-:W1:Y:S02]  /*3720*/  LDCU UR4, c[0x0][0x42c] ;  /* 0x00008580ff0477ac */ /* 0x000e640008000800 */
[----:B-1----:R-:W-:Y:S01]  /*3730*/  FMUL.FTZ R13, R9, UR4 ;  /* 0x00000004090d7c20 */ /* 0x002fe20008410000 */
[----:B------:R-:W-:Y:S01]  /*3740*/  SHF.L.U32 R9, R10, 0x10, RZ ;  /* 0x000000100a097819 */ /* 0x000fe200000006ff */
[----:B---3--:R-:W-:Y:S01]  /*3750*/  FMUL.FTZ R12, R8, UR4 ;  /* 0x00000004080c7c20 */ /* 0x008fe20008410000 */
[----:B------:R-:W-:-:S03]  /*3760*/  SHF.R.S32.HI R8, RZ, 0x1f, R15 ;  /* 0x0000001fff087819 */ /* 0x000fc6000001140f */
[----:B------:R-:W-:Y:S01]  /*3770*/  FADD.FTZ R9, R9, -UR11 ;  /* 0x8000000b09097e21 */ /* 0x000fe20008010000 */
[----:B------:R-:W-:Y:S01]  /*3780*/  ISETP.GE.AND.EX P0, PT, R8, UR13, PT, P0 ;  /* 0x0000000d08007c0c */ /* 0x000fe2000bf06300 */
[----:B------:R-:W-:Y:S02]  /*3790*/  FFMA.FTZ R10, R12, R14, R13 ;  /* 0x0000000e0c0a7223 */ /* 0x000fe4000001000d */
[----:B------:R-:W-:Y:S01]  /*37a0*/  FMUL.FTZ R9, R9, UR8 ;  /* 0x0000000809097c20 */ /* 0x000fe20008410000 */
[----:B------:R-:W-:Y:S09]  /*37b0*/  BRA.U !UP0, `(.L_x_261) ;  /* 0x0000000108487547 */ /* 0x000ff2000b800000 */
        /* <DEDUP_REMOVED lines=9> */
[----:B------:R-:W0:Y:S01]  /*3850*/  MUFU.RCP R22, R21 ;  /* 0x0000001500167308 */ /* 0x000e220000001000 */
[----:B-1----:R-:W-:Y:S01]  /*3860*/  FADD.FTZ R23, -R19, 1 ;  /* 0x3f80000013177421 */ /* 0x002fe20000010100 */
[----:B------:R-:W-:-:S03]  /*3870*/  FMUL.FTZ R36, R36, R19 ;  /* 0x0000001324247220 */ /* 0x000fc60000410000 */
[----:B------:R-:W-:Y:S01]  /*3880*/  FFMA.FTZ R23, R14, R23, 1 ;  /* 0x3f8000000e177423 */ /* 0x000fe20000010017 */
[----:B0-----:R-:W-:Y:S01]  /*3890*/  FADD.FTZ R24, -R22, 1 ;  /* 0x3f80000016187421 */ /* 0x001fe20000010100 */
[----:B------:R-:W-:Y:S02]  /*38a0*/  FMUL.FTZ R17, R17, R22 ;  /* 0x0000001611117220 */ /* 0x000fe40000410000 */
[----:B------:R-:W-:Y:S01]  /*38b0*/  FMUL.FTZ R36, R36, R23 ;  /* 0x0000001724247220 */ /* 0x000fe20000410000 */
[----:B------:R-:W-:-:S04]  /*38c0*/  FFMA.FTZ R24, R11, R24, 1 ;  /* 0x3f8000000b187423 */ /* 0x000fc80000010018 */
[----:B------:R-:W-:-:S07]  /*38d0*/  FMUL.FTZ R17, R17, R24 ;  /* 0x0000001811117220 */ /* 0x000fce0000410000 */
.L_x_261:
[----:B------:R-:W-:Y:S01]  /*38e0*/  FFMA.FTZ R9, R12, R9, R13 ;  /* 0x000000090c097223 */ /* 0x000fe2000001000d */
[----:B------:R-:W-:Y:S01]  /*38f0*/  BSSY.RECONVERGENT B0, `(.L_x_262) ;  /* 0x0000014000007945 */ /* 0x000fe20003800200 */
[----:B------:R-:W-:Y:S01]  /*3900*/  PRMT R14, R35, 0x7632, R14 ;  /* 0x00007632230e7816 */ /* 0x000fe2000000000e */
[----:B------:R-:W-:Y:S01]  /*3910*/  FFMA.FTZ R10, R5, R36, -R10 ;  /* 0x00000024050a7223 */ /* 0x000fe2000001080a */
[----:B------:R-:W-:Y:S01]  /*3920*/  SHF.L.U32 R35, R35, 0x10, RZ ;  /* 0x0000001023237819 */ /* 0x000fe200000006ff */
[----:B------:R-:W-:Y:S01]  /*3930*/  FFMA.FTZ R16, R6, R17, -R9 ;  /* 0x0000001106107223 */ /* 0x000fe20000010809 */
[----:B------:R-:W-:Y:S06]  /*3940*/  @P0 BRA `(.L_x_263) ;  /* 0x0000000000380947 */ /* 0x000fec0003800000 */
[----:B------:R-:W1:Y:S01]  /*3950*/  LDCU.64 UR14, c[0x0][0x3f8] ;  /* 0x00007f00ff0e77ac */ /* 0x000e620008000a00 */
[----:B------:R-:W-:Y:S01]  /*3960*/  MOV R9, R45 ;  /* 0x0000002d00097202 */ /* 0x000fe20000000f00 */
[----:B------:R-:W-:Y:S01]  /*3970*/  FMUL.FTZ R17, R10, UR8 ;  /* 0x000000080a117c20 */ /* 0x000fe20008410000 */
[----:B------:R-:W-:Y:S01]  /*3980*/  FMUL.FTZ R16, R16, UR8 ;  /* 0x0000000810107c20 */ /* 0x000fe20008410000 */
[----:B------:R-:W2:Y:S01]  /*3990*/  LDCU.64 UR4, c[0x0][0x380] ;  /* 0x00007000ff0477ac */ /* 0x000ea20008000a00 */
[----:B-1----:R-:W-:Y:S01]  /*39a0*/  IMAD R18, R8, UR14, RZ ;  /* 0x0000000e08127c24 */ /* 0x002fe2000f8e02ff */
[----:B------:R-:W-:-:S03]  /*39b0*/  MOV R8, R42 ;  /* 0x0000002a00087202 */ /* 0x000fc60000000f00 */
[C---:B------:R-:W-:Y:S02]  /*39c0*/  IMAD R11, R15.reuse, UR15, R18 ;  /* 0x0000000f0f0b7c24 */ /* 0x040fe4000f8e0212 */
[----:B------:R-:W-:-:S03]  /*39d0*/  IMAD.WIDE.U32 R8, R15, UR14, R8 ;  /* 0x0000000e0f087c25 */ /* 0x000fc6000f8e0008 */
[----:B--2---:R-:W-:Y:S02]  /*39e0*/  LEA R10, P0, R8, UR4, 0x1 ;  /* 0x00000004080a7c11 */ /* 0x004fe4000f8008ff */
[----:B------:R-:W-:Y:S02]  /*39f0*/  IADD3 R11, PT, PT, R9, R11, RZ ;  /* 0x0000000b090b7210 */ /* 0x000fe40007ffe0ff */
[----:B------:R-:W-:Y:S02]  /*3a00*/  F2FP.BF16.F32.PACK_AB R9, R16, R17 ;  /* 0x000000111009723e */ /* 0x000fe400000010ff */
[----:B------:R-:W-:-:S05]  /*3a10*/  LEA.HI.X R11, R8, UR5, R11, 0x1, P0 ;  /* 0x00000005080b7c11 */ /* 0x000fca00080f0c0b */
[----:B------:R1:W-:Y:S02]  /*3a20*/  STG.E desc[UR6][R10.64], R9 ;  /* 0x000000090a007986 */ /* 0x0003e4000c101906 */
.L_x_263:
[----:B------:R-:W-:Y:S05]  /*3a30*/  BSYNC.RECONVERGENT B0 ;  /* 0x0000000000007941 */ /* 0x000fea0003800200 */
.L_x_262:
[C---:B------:R-:W-:Y:S02]  /*3a40*/  PRMT R8, R33.reuse, 0x7632, R8 ;  /* 0x0000763221087816 */ /* 0x040fe40000000008 */
[C---:B-1----:R-:W-:Y:S02]  /*3a50*/  PRMT R10, R30.reuse, 0x7632, R10 ;  /* 0x000076321e0a7816 */ /* 0x042fe4000000000a */
[----:B------:R-:W-:Y:S02]  /*3a60*/  SHF.L.U32 R33, R33, 0x10, RZ ;  /* 0x0000001021217819 */ /* 0x000fe400000006ff */
[----:B------:R-:W-:Y:S01]  /*3a70*/  SHF.L.U32 R9, R30, 0x10, RZ ;  /* 0x000000101e097819 */ /* 0x000fe200000006ff */
[----:B------:R-:W-:Y:S01]  /*3a80*/  FADD.FTZ R30, R35, -UR11 ;  /* 0x8000000b231e7e21 */ /* 0x000fe20008010000 */
[----:B------:R-:W-:Y:S01]  /*3a90*/  SHF.L.U32 R14, R14, 0x10, RZ ;  /* 0x000000100e0e7819 */ /* 0x000fe200000006ff */
[----:B------:R-:W-:Y:S01]  /*3aa0*/  FADD.FTZ R22, R33, -UR11 ;  /* 0x8000000b21167e21 */ /* 0x000fe20008010000 */
[----:B------:R-:W-:Y:S01]  /*3ab0*/  SHF.L.U32 R8, R8, 0x10, RZ ;  /* 0x0000001008087819 */ /* 0x000fe200000006ff */
[----:B------:R-:W-:Y:S01]  /*3ac0*/  FADD.FTZ R9, R9, -UR11 ;  /* 0x8000000b09097e21 */ /* 0x000fe20008010000 */
[----:B------:R-:W-:Y:S01]  /*3ad0*/  SHF.L.U32 R10, R10, 0x10, RZ ;  /* 0x000000100a0a7819 */ /* 0x000fe200000006ff */
[----:B------:R-:W-:Y:S01]  /*3ae0*/  FADD.FTZ R14, R14, -UR11 ;  /* 0x8000000b0e0e7e21 */ /* 0x000fe20008010000 */
[C---:B------:R-:W-:Y:S01]  /*3af0*/  IADD3 R11, PT, PT, R15.reuse, 0x20, RZ ;  /* 0x000000200f0b7810 */ /* 0x040fe20007ffe0ff */
[----:B------:R-:W-:Y:S01]  /*3b00*/  FADD.FTZ R8, R8, -UR11 ;  /* 0x8000000b08087e21 */ /* 0x000fe20008010000 */
[----:B------:R-:W-:Y:S01]  /*3b10*/  IADD3 R16, PT, PT, R15, 0x40, RZ ;  /* 0x000000400f107810 */ /* 0x000fe20007ffe0ff */
[----:B------:R-:W-:Y:S01]  /*3b20*/  FADD.FTZ R10, R10, -UR11 ;  /* 0x8000000b0a0a7e21 */ /* 0x000fe20008010000 */
[----:B------:R-:W-:Y:S01]  /*3b30*/  FMUL.FTZ R30, R30, UR8 ;  /* 0x000000081e1e7c20 */ /* 0x000fe20008410000 */
[----:B------:R-:W-:Y:S01]  /*3b40*/  FMUL.FTZ R22, R22, UR8 ;  /* 0x0000000816167c20 */ /* 0x000fe20008410000 */
[----:B------:R-:W-:Y:S01]  /*3b50*/  FMUL.FTZ R18, R9, UR8 ;  /* 0x0000000809127c20 */ /* 0x000fe20008410000 */
[----:B0-----:R-:W-:Y:S01]  /*3b60*/  FMUL.FTZ R25, R14, UR8 ;  /* 0x000000080e197c20 */ /* 0x001fe20008410000 */
[----:B------:R-:W-:Y:S01]  /*3b70*/  FMUL.FTZ R17, R8, UR8 ;  /* 0x0000000808117c20 */ /* 0x000fe20008410000 */
[----:B------:R-:W-:Y:S01]  /*3b80*/  FMUL.FTZ R14, R10, UR8 ;  /* 0x000000080a0e7c20 */ /* 0x000fe20008410000 */
[----:B------:R-:W-:Y:S01]  /*3b90*/  PRMT R23, R34, 0x7632, R23 ;  /* 0x0000763222177816 */ /* 0x000fe20000000017 */
[C-C-:B------:R-:W-:Y:S01]  /*3ba0*/  FFMA.FTZ R10, R12.reuse, R30, R13.reuse ;  /* 0x0000001e0c0a7223 */ /* 0x140fe2000001000d */
[----:B------:R-:W-:Y:S01]  /*3bb0*/  IADD3 R15, PT, PT, R15, 0x60, RZ ;  /* 0x000000600f0f7810 */ /* 0x000fe20007ffe0ff */
[C-C-:B------:R-:W-:Y:S01]  /*3bc0*/  FFMA.FTZ R9, R12.reuse, R25, R13.reuse ;  /* 0x000000190c097223 */ /* 0x140fe2000001000d */
[----:B------:R-:W-:Y:S01]  /*3bd0*/  ISETP.GE.U32.AND P1, PT, R11, UR12, PT ;  /* 0x0000000c0b007c0c */ /* 0x000fe2000bf26070 */
[--C-:B------:R-:W-:Y:S01]  /*3be0*/  FFMA.FTZ R24, R12, R22, R13.reuse ;  /* 0x000000160c187223 */ /* 0x100fe2000001000d */
[----:B------:R-:W-:Y:S01]  /*3bf0*/  ISETP.GE.U32.AND P2, PT, R16, UR12, PT ;  /* 0x0000000c10007c0c */ /* 0x000fe2000bf46070 */
[C---:B------:R-:W-:Y:S01]  /*3c00*/  FFMA.FTZ R21, R12.reuse, R17, R13 ;  /* 0x000000110c157223 */ /* 0x040fe2000001000d */
[----:B------:R-:W-:Y:S01]  /*3c10*/  SHF.R.S32.HI R8, RZ, 0x1f, R11 ;  /* 0x0000001fff087819 */ /* 0x000fe2000001140b */
[C-C-:B------:R-:W-:Y:S01]  /*3c20*/  FFMA.FTZ R20, R12.reuse, R18, R13.reuse ;  /* 0x000000120c147223 */ /* 0x140fe2000001000d */
        /* <DEDUP_REMOVED lines=26> */
.L_x_264:
        /* <DEDUP_REMOVED lines=8> */
[----:B------:R-:W1:Y:S01]  /*3e50*/  LDCU.64 UR14, c[0x0][0x380] ;  /* 0x00007000ff0e77ac */ /* 0x000e620008000a00 */
[----:B0-----:R-:W-:Y:S01]  /*3e60*/  IMAD R30, R8, UR4, RZ ;  /* 0x00000004081e7c24 */ /* 0x001fe2000f8e02ff */
[----:B------:R-:W-:-:S05]  /*3e70*/  MOV R8, R42 ;  /* 0x0000002a00087202 */ /* 0x000fca0000000f00 */
[----:B------:R-:W-:-:S04]  /*3e80*/  IMAD.WIDE.U32 R8, R11, UR4, R8 ;  /* 0x000000040b087c25 */ /* 0x000fc8000f8e0008 */
[----:B------:R-:W-:Y:S01]  /*3e90*/  IMAD R11, R11, UR5, R30 ;  /* 0x000000050b0b7c24 */ /* 0x000fe2000f8e021e */
[----:B-1----:R-:W-:-:S04]  /*3ea0*/  LEA R10, P1, R8, UR14, 0x1 ;  /* 0x0000000e080a7c11 */ /* 0x002fc8000f8208ff */
[----:B------:R-:W-:Y:S02]  /*3eb0*/  IADD3 R11, PT, PT, R9, R11, RZ ;  /* 0x0000000b090b7210 */ /* 0x000fe40007ffe0ff */
[----:B------:R-:W-:Y:S02]  /*3ec0*/  F2FP.BF16.F32.PACK_AB R9, R12, R23 ;  /* 0x000000170c09723e */ /* 0x000fe400000010ff */
[----:B------:R-:W-:-:S05]  /*3ed0*/  LEA.HI.X R11, R8, UR15, R11, 0x1, P1 ;  /* 0x0000000f080b7c11 */ /* 0x000fca00088f0c0b */
[----:B------:R0:W-:Y:S02]  /*3ee0*/  STG.E desc[UR6][R10.64], R9 ;  /* 0x000000090a007986 */ /* 0x0001e4000c101906 */
.L_x_266:
[----:B------:R-:W-:Y:S05]  /*3ef0*/  BSYNC.RECONVERGENT B0 ;  /* 0x0000000000007941 */ /* 0x000fea0003800200 */
.L_x_265:
        /* <DEDUP_REMOVED lines=21> */
.L_x_267:
[----:B------:R-:W-:Y:S01]  /*4050*/  BSSY.RECONVERGENT B0, `(.L_x_268) ;  /* 0x0000012000007945 */ /* 0x000fe20003800200 */
[----:B------:R-:W-:Y:S01]  /*4060*/  FFMA.FTZ R24, R5, R32, -R24 ;  /* 0x0000002005187223 */ /* 0x000fe20000010818 */
[----:B------:R-:W-:Y:S02]  /*4070*/  FFMA.FTZ R12, R6, R31, -R21 ;  /* 0x0000001f060c7223 */ /* 0x000fe40000010815 */
[----:B------:R-:W-:Y:S05]  /*4080*/  @P2 BRA `(.L_x_269) ;  /* 0x0000000000382947 */ /* 0x000fea0003800000 */
[----:B------:R-:W1:Y:S01]  /*4090*/  LDCU.64 UR4, c[0x0][0x3f8] ;  /* 0x00007f00ff0477ac */ /* 0x000e620008000a00 */
[----:B------:R-:W-:Y:S01]  /*40a0*/  MOV R8, R42 ;  /* 0x0000002a00087202 */ /* 0x000fe20000000f00 */
[----:B------:R-:W-:Y:S01]  /*40b0*/  FMUL.FTZ R17, R24, UR8 ;  /* 0x0000000818117c20 */ /* 0x000fe20008410000 */
[----:B0-----:R-:W-:Y:S01]  /*40c0*/  MOV R9, R45 ;  /* 0x0000002d00097202 */ /* 0x001fe20000000f00 */
[----:B------:R-:W0:Y:S01]  /*40d0*/  LDCU.64 UR14, c[0x0][0x380] ;  /* 0x00007000ff0e77ac */ /* 0x000e220008000a00 */
[----:B------:R-:W-:Y:S01]  /*40e0*/  FMUL.FTZ R12, R12, UR8 ;  /* 0x000000080c0c7c20 */ /* 0x000fe20008410000 */
[----:B-1----:R-:W-:Y:S02]  /*40f0*/  IMAD R19, R19, UR4, RZ ;  /* 0x0000000413137c24 */ /* 0x002fe4000f8e02ff */
[----:B------:R-:W-:-:S04]  /*4100*/  IMAD.WIDE.U32 R8, R16, UR4, R8 ;  /* 0x0000000410087c25 */ /* 0x000fc8000f8e0008 */
[----:B------:R-:W-:Y:S01]  /*4110*/  IMAD R19, R16, UR5, R19 ;  /* 0x0000000510137c24 */ /* 0x000fe2000f8e0213 */
[----:B0-----:R-:W-:-:S04]  /*4120*/  LEA R10, P1, R8, UR14, 0x1 ;  /* 0x0000000e080a7c11 */ /* 0x001fc8000f8208ff */
[----:B------:R-:W-:Y:S02]  /*4130*/  IADD3 R19, PT, PT, R9, R19, RZ ;  /* 0x0000001309137210 */ /* 0x000fe40007ffe0ff */
[----:B------:R-:W-:Y:S02]  /*4140*/  F2FP.BF16.F32.PACK_AB R9, R12, R17 ;  /* 0x000000110c09723e */ /* 0x000fe400000010ff */
[----:B------:R-:W-:-:S05]  /*4150*/  LEA.HI.X R11, R8, UR15, R19, 0x1, P1 ;  /* 0x0000000f080b7c11 */ /* 0x000fca00088f0c13 */
[----:B------:R1:W-:Y:S02]  /*4160*/  STG.E desc[UR6][R10.64], R9 ;  /* 0x000000090a007986 */ /* 0x0003e4000c101906 */
.L_x_269:
[----:B------:R-:W-:Y:S05]  /*4170*/  BSYNC.RECONVERGENT B0 ;  /* 0x0000000000007941 */ /* 0x000fea0003800200 */
.L_x_268:
[----:B------:R-:W-:Y:S02]  /*4180*/  SHF.L.U32 R29, R29, 0x10, RZ ;  /* 0x000000101d1d7819 */ /* 0x000fe400000006ff */
[----:B------:R-:W-:Y:S02]  /*4190*/  SHF.R.S32.HI R16, RZ, 0x1f, R15 ;  /* 0x0000001fff107819 */ /* 0x000fe4000001140f */
[----:B------:R-:W-:Y:S01]  /*41a0*/  SHF.L.U32 R28, R28, 0x10, RZ ;  /* 0x000000101c1c7819 */ /* 0x000fe200000006ff */
[----:B------:R-:W-:Y:S06]  /*41b0*/  BRA.U !UP0, `(.L_x_270) ;  /* 0x0000000108487547 */ /* 0x000fec000b800000 */
[----:B------:R-:W-:Y:S01]  /*41c0*/  FFMA.FTZ R18, R5, R18, R27 ;  /* 0x0000001205127223 */ /* 0x000fe2000001001b */
[----:B------:R-:W-:-:S03]  /*41d0*/  FFMA.FTZ R14, R6, R14, R26 ;  /* 0x0000000e060e7223 */ /* 0x000fc6000001001a */
[----:B------:R-:W-:Y:S01]  /*41e0*/  FMUL.FTZ R8, R18, -1.4426950216293334961 ;  /* 0xbfb8aa3b12087820 */ /* 0x000fe20000410000 */
[----:B01----:R-:W-:-:S05]  /*41f0*/  FMUL.FTZ R11, R14, -1.4426950216293334961 ;  /* 0xbfb8aa3b0e0b7820 */ /* 0x003fca0000410000 */
        /* <DEDUP_REMOVED lines=14> */
.L_x_270:
[----:B------:R-:W-:Y:S01]  /*42e0*/  ISETP.GE.AND.EX P0, PT, R16, UR13, PT, P0 ;  /* 0x0000000d10007c0c */ /* 0x000fe2000bf06300 */
[----:B------:R-:W-:Y:S01]  /*42f0*/  FFMA.FTZ R20, R5, R29, -R20 ;  /* 0x0000001d05147223 */ /* 0x000fe20000010814 */
[----:B------:R-:W-:Y:S01]  /*4300*/  FFMA.FTZ R13, R6, R28, -R13 ;  /* 0x0000001c060d7223 */ /* 0x000fe2000001080d */
[----:B------:R-:W-:Y:S02]  /*4310*/  BSSY.RECONVERGENT B0, `(.L_x_271) ;  /* 0x000000f000007945 */ /* 0x000fe40003800200 */
[----:B------:R-:W-:Y:S01]  /*4320*/  FMUL.FTZ R5, R20, UR8 ;  /* 0x0000000814057c20 */ /* 0x000fe20008410000 */
[----:B------:R-:W-:-:S07]  /*4330*/  FMUL.FTZ R6, R13, UR8 ;  /* 0x000000080d067c20 */ /* 0x000fce0008410000 */
[----:B------:R-:W-:Y:S05]  /*4340*/  @P0 BRA `(.L_x_272) ;  /* 0x00000000002c0947 */ /* 0x000fea0003800000 */
[----:B------:R-:W2:Y:S01]  /*4350*/  LDCU.64 UR4, c[0x0][0x3f8] ;  /* 0x00007f00ff0477ac */ /* 0x000ea20008000a00 */
[----:B------:R-:W-:Y:S02]  /*4360*/  MOV R43, R45 ;  /* 0x0000002d002b7202 */ /* 0x000fe40000000f00 */
[----:B------:R-:W-:Y:S01]  /*4370*/  F2FP.BF16.F32.PACK_AB R5, R6, R5 ;  /* 0x000000050605723e */ /* 0x000fe200000010ff */
[----:B------:R-:W3:Y:S01]  /*4380*/  LDCU.64 UR8, c[0x0][0x380] ;  /* 0x00007000ff0877ac */ /* 0x000ee20008000a00 */
[----:B--2---:R-:W-:Y:S02]  /*4390*/  IMAD R16, R16, UR4, RZ ;  /* 0x0000000410107c24 */ /* 0x004fe4000f8e02ff */
[----:B------:R-:W-:-:S04]  /*43a0*/  IMAD.WIDE.U32 R42, R15, UR4, R42 ;  /* 0x000000040f2a7c25 */ /* 0x000fc8000f8e002a */
[----:B------:R-:W-:Y:S01]  /*43b0*/  IMAD R15, R15, UR5, R16 ;  /* 0x000000050f0f7c24 */ /* 0x000fe2000f8e0210 */
[----:B---3--:R-:W-:-:S04]  /*43c0*/  LEA R8, P0, R42, UR8, 0x1 ;  /* 0x000000082a087c11 */ /* 0x008fc8000f8008ff */
[----:B------:R-:W-:-:S04]  /*43d0*/  IADD3 R15, PT, PT, R43, R15, RZ ;  /* 0x0000000f2b0f7210 */ /* 0x000fc80007ffe0ff */
[----:B01----:R-:W-:-:S05]  /*43e0*/  LEA.HI.X R9, R42, UR9, R15, 0x1, P0 ;  /* 0x000000092a097c11 */ /* 0x003fca00080f0c0f */
[----:B------:R2:W-:Y:S02]  /*43f0*/  STG.E desc[UR6][R8.64], R5 ;  /* 0x0000000508007986 */ /* 0x0005e4000c101906 */
.L_x_272:
[----:B------:R-:W-:Y:S05]  /*4400*/  BSYNC.RECONVERGENT B0 ;  /* 0x0000000000007941 */ /* 0x000fea0003800200 */
.L_x_271:
[----:B------:R-:W3:Y:S01]  /*4410*/  LDCU UR4, c[0x0][0x410] ;  /* 0x00008200ff0477ac */ /* 0x000ee20008000800 */
[----:B------:R-:W-:Y:S02]  /*4420*/  IADD3 R38, PT, PT, R3, R38, RZ ;  /* 0x0000002603267210 */ /* 0x000fe40007ffe0ff */
[----:B------:R-:W-:Y:S01]  /*4430*/  IADD3 R39, PT, PT, R39, 0x1, RZ ;  /* 0x0000000127277810 */ /* 0x000fe20007ffe0ff */
[----:B------:R-:W3:Y:S02]  /*4440*/  LDCU UR5, c[0x0][0x3e0] ;  /* 0x00007c00ff0577ac */ /* 0x000ee40008000800 */
[----:B---3--:R-:W-:-:S06]  /*4450*/  UIMAD UR4, UR4, UR5, URZ ;  /* 0x00000005040472a4 */ /* 0x008fcc000f8e02ff */
[----:B------:R-:W-:-:S13]  /*4460*/  ISETP.GE.AND P0, PT, R38, UR4, PT ;  /* 0x0000000426007c0c */ /* 0x000fda000bf06270 */
[----:B------:R-:W-:Y:S05]  /*4470*/  @!P0 BRA `(.L_x_273) ;  /* 0xffffffbc00408947 */ /* 0x000fea000383ffff */
.L_x_242:
[----:B------:R-:W3:Y:S01]  /*4480*/  LDC R4, c[0x0][0x370] ;  /* 0x0000dc00ff047b82 */ /* 0x000ee20000000800 */
[----:B------:R-:W-:Y:S01]  /*4490*/  ISETP.NE.AND P2, PT, R7, RZ, PT ;  /* 0x000000ff0700720c */ /* 0x000fe20003f45270 */
[----:B------:R-:W-:Y:S06]  /*44a0*/  BSSY.RECONVERGENT B0, `(.L_x_274) ;  /* 0x0000011000007945 */ /* 0x000fec0003800200 */
[----:B012---:R-:W0:Y:S08]  /*44b0*/  LDC R9, c[0x0][0x374] ;  /* 0x0000dd00ff097b82 */ /* 0x007e300000000800 */
[----:B------:R-:W1:Y:S01]  /*44c0*/  LDC.64 R2, c[0x0][0x3c8] ;  /* 0x0000f200ff027b82 */ /* 0x000e620000000a00 */
[----:B---3--:R-:W-:-:S02]  /*44d0*/  ISETP.NE.AND P1, PT, R4, 0x1, PT ;  /* 0x000000010400780c */ /* 0x008fc40003f25270 */
        /* <DEDUP_REMOVED lines=13> */
.L_x_275:
[----:B------:R-:W-:Y:S05]  /*45b0*/  BSYNC.RECONVERGENT B0 ;  /* 0x0000000000007941 */ /* 0x000fea0003800200 */
.L_x_274:
[----:B------:R-:W-:Y:S05]  /*45c0*/  @P0 EXIT ;  /* 0x000000000000094d */ /* 0x000fea0003800000 */
[----:B------:R-:W-:Y:S05]  /*45d0*/  @P2 BRA `(.L_x_276) ;  /* 0x0000000000202947 */ /* 0x000fea0003800000 */
[----:B------:R-:W-:-:S05]  /*45e0*/  IMAD R0, R4, R9, RZ ;  /* 0x0000000904007224 */ /* 0x000fca00078e02ff */
[----:B------:R-:W-:-:S13]  /*45f0*/  ISETP.NE.AND P0, PT, R0, -0x1, PT ;  /* 0xffffffff0000780c */ /* 0x000fda0003f05270 */
[----:B------:R-:W-:Y:S05]  /*4600*/  @!P0 BRA `(.L_x_276) ;  /* 0x0000000000148947 */ /* 0x000fea0003800000 */
.L_x_277:
[----:B0-----:R-:W2:Y:S04]  /*4610*/  LDG.E.STRONG.GPU R5, desc[UR6][R2.64] ;  /* 0x0000000602057981 */ /* 0x001ea8000c1ef900 */
[----:B--2---:R-:W-:Y:S01]  /*4620*/  CCTL.IVALL ;  /* 0x00000000ff00798f */ /* 0x004fe20002000000 */
[----:B------:R-:W-:Y:S05]  /*4630*/  YIELD ;  /* 0x0000000000007946 */ /* 0x000fea0003800000 */
[----:B------:R-:W-:-:S13]  /*4640*/  ISETP.NE.AND P0, PT, R5, R0, PT ;  /* 0x000000000500720c */ /* 0x000fda0003f05270 */
[----:B------:R-:W-:Y:S05]  /*4650*/  @P0 BRA `(.L_x_277) ;  /* 0xfffffffc00ec0947 */ /* 0x000fea000383ffff */
.L_x_276:
[----:B------:R-:W-:Y:S05]  /*4660*/  WARPSYNC.ALL ;  /* 0x0000000000007948 */ /* 0x000fea0003800000 */
[----:B0-----:R-:W0:Y:S08]  /*4670*/  LDC.64 R4, c[0x0][0x3f8] ;  /* 0x0000fe00ff047b82 */ /* 0x001e300000000a00 */
        /* <DEDUP_REMOVED lines=44> */
[----:B------:R-:W-:-:S05]  /*4940*/  SHF.R.S32.HI R17, RZ, 0x1, R13 ;  /* 0x00000001ff117819 */ /* 0x000fca000001140d */
        /* <DEDUP_REMOVED lines=11> */
[----:B------:R-:W-:Y:S01]  /*4a00*/  UMOV UR4, URZ ;  /* 0x000000ff00047c82 */ /* 0x000fe20008000000 */
[----:B------:R-:W-:-:S02]  /*4a10*/  SHF.L.U64.HI R32, R0, 0x2, R3 ;  /* 0x0000000200207819 */ /* 0x000fc40000010203 */
[----:B------:R-:W-:Y:S02]  /*4a20*/  SHF.L.U64.HI R28, R16, 0x2, R17 ;  /* 0x00000002101c7819 */ /* 0x000fe40000010211 */
[C---:B0-----:R-:W-:Y:S02]  /*4a30*/  IADD3 R26, P2, PT, R24.reuse, UR10, RZ ;  /* 0x0000000a181a7c10 */ /* 0x041fe4000ff5e0ff */
[----:B------:R-:W-:Y:S02]  /*4a40*/  IADD3 R2, PT, PT, R9, UR4, RZ ;  /* 0x0000000409027c10 */ /* 0x000fe4000fffe0ff */
[----:B-1----:R-:W-:Y:S02]  /*4a50*/  IADD3 R18, P1, PT, R24, UR8, RZ ;  /* 0x0000000818127c10 */ /* 0x002fe4000ff3e0ff */
[----:B------:R-:W-:Y:S01]  /*4a60*/  MOV R7, R8 ;  /* 0x0000000800077202 */ /* 0x000fe20000000f00 */
[----:B------:R-:W-:Y:S01]  /*4a70*/  IMAD.WIDE.U32 R8, R4, 0x4, RZ ;  /* 0x0000000404087825 */ /* 0x000fe200078e00ff */
[----:B------:R-:W-:-:S02]  /*4a80*/  IADD3.X R27, PT, PT, R25, UR11, RZ, P2, !PT ;  /* 0x0000000b191b7c10 */ /* 0x000fc400097fe4ff */
[----:B------:R-:W-:Y:S02]  /*4a90*/  IADD3.X R19, PT, PT, R25, UR9, RZ, P1, !PT ;  /* 0x0000000919137c10 */ /* 0x000fe40008ffe4ff */
[----:B------:R-:W-:Y:S02]  /*4aa0*/  IADD3 R20, P2, PT, RZ, -R11, RZ ;  /* 0x8000000bff147210 */ /* 0x000fe40007f5e0ff */
[----:B--2---:R-:W-:Y:S02]  /*4ab0*/  IADD3 R24, P1, PT, R24, UR12, RZ ;  /* 0x0000000c18187c10 */ /* 0x004fe4000ff3e0ff */
[----:B------:R-:W-:Y:S02]  /*4ac0*/  SHF.L.U32 R11, R5, 0x2, RZ ;  /* 0x00000002050b7819 */ /* 0x000fe400000006ff */
[----:B------:R-:W-:Y:S02]  /*4ad0*/  IADD3.X R25, PT, PT, R25, UR13, RZ, P1, !PT ;  /* 0x0000000d19197c10 */ /* 0x000fe40008ffe4ff */
[----:B------:R-:W-:-:S02]  /*4ae0*/  IADD3 R30, PT, PT, R9, R11, RZ ;  /* 0x0000000b091e7210 */ /* 0x000fc40007ffe0ff */
[----:B------:R-:W-:-:S07]  /*4af0*/  IADD3.X R22, PT, PT, RZ, -0x1, RZ, P2, !PT ;  /* 0xffffffffff167810 */ /* 0x000fce00017fe4ff */
.L_x_280:
[-C--:B0-----:R-:W-:Y:S01]  /*4b00*/  LEA R10, P3, R16, R18.reuse, 0x2 ;  /* 0x00000012100a7211 */ /* 0x081fe200078610ff */
        /* <DEDUP_REMOVED lines=28> */
.L_x_279:
[----:B------:R-:W-:Y:S05]  /*4cd0*/  BSYNC.RECONVERGENT B0 ;  /* 0x0000000000007941 */ /* 0x000fea0003800200 */
.L_x_278:
[----:B------:R-:W-:Y:S05]  /*4ce0*/  @!P0 EXIT ;  /* 0x000000000000894d */ /* 0x000fea0003800000 */
[C---:B------:R-:W-:Y:S01]  /*4cf0*/  SHF.L.U64.HI R5, R4.reuse, 0x2, R5 ;  /* 0x0000000204057819 */ /* 0x040fe20000010205 */
[----:B------:R-:W1:Y:S01]  /*4d00*/  LDCU.64 UR4, c[0x0][0x3d8] ;  /* 0x00007b00ff0477ac */ /* 0x000e620008000a00 */
[----:B------:R-:W-:Y:S02]  /*4d10*/  SHF.L.U32 R4, R4, 0x2, RZ ;  /* 0x0000000204047819 */ /* 0x000fe400000006ff */
[C---:B------:R-:W-:Y:S01]  /*4d20*/  SHF.L.U64.HI R6, R16.reuse, 0x2, R17 ;  /* 0x0000000210067819 */ /* 0x040fe20000010211 */
[----:B------:R-:W2:Y:S01]  /*4d30*/  LDCU.64 UR8, c[0x0][0x388] ;  /* 0x00007100ff0877ac */ /* 0x000ea20008000a00 */
[----:B0-----:R-:W-:Y:S02]  /*4d40*/  SHF.L.U32 R10, R16, 0x2, RZ ;  /* 0x00000002100a7819 */ /* 0x001fe400000006ff */
[C---:B------:R-:W-:Y:S01]  /*4d50*/  SHF.L.U64.HI R8, R0.reuse, 0x2, R3 ;  /* 0x0000000200087819 */ /* 0x040fe20000010203 */
[----:B------:R-:W0:Y:S01]  /*4d60*/  LDCU.64 UR10, c[0x0][0x390] ;  /* 0x00007200ff0a77ac */ /* 0x000e220008000a00 */
[----:B------:R-:W-:-:S07]  /*4d70*/  SHF.L.U32 R9, R0, 0x2, RZ ;  /* 0x0000000200097819 */ /* 0x000fce00000006ff */
.L_x_281:
[C---:B---3--:R-:W-:Y:S02]  /*4d80*/  SHF.L.U32 R11, R7.reuse, 0x2, RZ ;  /* 0x00000002070b7819 */ /* 0x048fe400000006ff */
[----:B------:R-:W-:Y:S02]  /*4d90*/  SHF.L.U64.HI R2, R7, 0x2, R2 ;  /* 0x0000000207027819 */ /* 0x000fe40000010202 */
[----:B-1----:R-:W-:-:S04]  /*4da0*/  IADD3 R12, P0, PT, R11, UR4, RZ ;  /* 0x000000040b0c7c10 */ /* 0x002fc8000ff1e0ff */
[----:B------:R-:W-:Y:S02]  /*4db0*/  IADD3.X R13, PT, PT, R2, UR5, RZ, P0, !PT ;  /* 0x00000005020d7c10 */ /* 0x000fe400087fe4ff */
[C---:B------:R-:W-:Y:S02]  /*4dc0*/  IADD3 R14, P0, PT, R12.reuse, R9, RZ ;  /* 0x000000090c0e7210 */ /* 0x040fe40007f1e0ff */
[C---:B------:R-:W-:Y:S02]  /*4dd0*/  IADD3 R18, P2, PT, R12.reuse, R10, RZ ;  /* 0x0000000a0c127210 */ /* 0x040fe40007f5e0ff */
[C---:B------:R-:W-:Y:S02]  /*4de0*/  IADD3.X R15, PT, PT, R13.reuse, R8, RZ, P0, !PT ;  /* 0x000000080d0f7210 */ /* 0x040fe400007fe4ff */
[----:B------:R-:W-:Y:S02]  /*4df0*/  IADD3 R16, P1, PT, R12, R4, RZ ;  /* 0x000000040c107210 */ /* 0x000fe40007f3e0ff */
[C---:B------:R-:W-:Y:S01]  /*4e00*/  IADD3.X R19, PT, PT, R13.reuse, R6, RZ, P2, !PT ;  /* 0x000000060d137210 */ /* 0x040fe200017fe4ff */
[----:B------:R1:W3:Y:S01]  /*4e10*/  LDG.E R12, desc[UR6][R12.64] ;  /* 0x000000060c0c7981 */ /* 0x0002e2000c1e1900 */
[----:B------:R-:W-:-:S03]  /*4e20*/  IADD3.X R17, PT, PT, R13, R5, RZ, P1, !PT ;  /* 0x000000050d117210 */ /* 0x000fc60000ffe4ff */
[----:B------:R-:W3:Y:S04]  /*4e30*/  LDG.E R15, desc[UR6][R14.64] ;  /* 0x000000060e0f7981 */ /* 0x000ee8000c1e1900 */
[----:B------:R-:W4:Y:S04]  /*4e40*/  LDG.E R16, desc[UR6][R16.64] ;  /* 0x0000000610107981 */ /* 0x000f28000c1e1900 */
[----:B------:R-:W4:Y:S01]  /*4e50*/  LDG.E R19, desc[UR6][R18.64] ;  /* 0x0000000612137981 */ /* 0x000f22000c1e1900 */
[----:B------:R-:W-:Y:S02]  /*4e60*/  LOP3.LUT R22, R11, 0xfffffffc, RZ, 0xc0, !PT ;  /* 0xfffffffc0b167812 */ /* 0x000fe400078ec0ff */
[----:B------:R-:W-:-:S02]  /*4e70*/  LOP3.LUT R25, R2, 0x1, RZ, 0xc0, !PT ;  /* 0x0000000102197812 */ /* 0x000fc400078ec0ff */
[----:B--2---:R-:W-:Y:S02]  /*4e80*/  IADD3 R20, P0, PT, R22, UR8, RZ ;  /* 0x0000000816147c10 */ /* 0x004fe4000ff1e0ff */
[----:B-1----:R-:W-:Y:S02]  /*4e90*/  LOP3.LUT R13, R2, 0x3, RZ, 0xc0, !PT ;  /* 0x00000003020d7812 */ /* 0x002fe400078ec0ff */
[----:B------:R-:W-:Y:S02]  /*4ea0*/  IADD3.X R21, PT, PT, R25, UR9, RZ, P0, !PT ;  /* 0x0000000919157c10 */ /* 0x000fe400087fe4ff */
[----:B0-----:R-:W-:-:S04]  /*4eb0*/  IADD3 R24, P0, PT, R22, UR10, RZ ;  /* 0x0000000a16187c10 */ /* 0x001fc8000ff1e0ff */
[----:B------:R-:W-:Y:S02]  /*4ec0*/  IADD3.X R25, PT, PT, R25, UR11, RZ, P0, !PT ;  /* 0x0000000b19197c10 */ /* 0x000fe400087fe4ff */
[----:B---3--:R-:W-:Y:S02]  /*4ed0*/  F2FP.BF16.F32.PACK_AB R23, R15, R12 ;  /* 0x0000000c0f17723e */ /* 0x008fe400000010ff */
[----:B------:R-:W-:-:S04]  /*4ee0*/  IADD3 R12, P1, PT, R22, UR4, RZ ;  /* 0x00000004160c7c10 */ /* 0x000fc8000ff3e0ff */
[----:B------:R-:W-:Y:S02]  /*4ef0*/  IADD3.X R13, PT, PT, R13, UR5, RZ, P1, !PT ;  /* 0x000000050d0d7c10 */ /* 0x000fe40008ffe4ff */
[----:B----4-:R-:W-:Y:S02]  /*4f00*/  F2FP.BF16.F32.PACK_AB R27, R19, R16 ;  /* 0x00000010131b723e */ /* 0x010fe400000010ff */
        /* <DEDUP_REMOVED lines=40> */
[----:B------:R-:W4:Y:S04]  /*5190*/  LDG.E R12, desc[UR6][R12.64+0x1380] ;  /* 0x001380060c0c7981 */ /* 0x000f28000c1e1900 */
[----:B------:R-:W4:Y:S04]  /*51a0*/  LDG.E R19, desc[UR6][R18.64+0x1380] ;  /* 0x0013800612137981 */ /* 0x000f28000c1e1900 */
[----:B------:R-:W5:Y:S04]  /*51b0*/  LDG.E R14, desc[UR6][R14.64+0x1380] ;  /* 0x001380060e0e7981 */ /* 0x000f68000c1e1900 */
[----:B------:R-:W5:Y:S01]  /*51c0*/  LDG.E R17, desc[UR6][R16.64+0x1380] ;  /* 0x0013800610117981 */ /* 0x000f62000c1e1900 */
        /* <DEDUP_REMOVED lines=12> */
[----:B----4-:R-:W-:Y:S02]  /*5290*/  F2FP.BF16.F32.PACK_AB R19, R19, R12 ;  /* 0x0000000c1313723e */ /* 0x010fe400000010ff */
[----:B-----5:R-:W-:-:S03]  /*52a0*/  F2FP.BF16.F32.PACK_AB R11, R17, R14 ;  /* 0x0000000e110b723e */ /* 0x020fc600000010ff */
[----:B------:R3:W-:Y:S04]  /*52b0*/  STG.E desc[UR6][R20.64], R19 ;  /* 0x0000001314007986 */ /* 0x0007e8000c101906 */
[----:B------:R3:W-:Y:S02]  /*52c0*/  STG.E desc[UR6][R24.64], R11 ;  /* 0x0000000b18007986 */ /* 0x0007e4000c101906 */
[----:B------:R-:W-:Y:S05]  /*52d0*/  @P0 BRA `(.L_x_281) ;  /* 0xfffffff800a80947 */ /* 0x000fea000383ffff */
[----:B------:R-:W-:Y:S05]  /*52e0*/  EXIT ;  /* 0x000000000000794d */ /* 0x000fea0003800000 */
.L_x_282:
        /* <DEDUP_REMOVED lines=9> */
.L_x_3412:


//--------------------- .text._Z35group_norm_nhwc_bwd_one_pass_kernelI11Bf16IOBf16WLi256ELi26ELi416EEv26Group_norm_nhwc_bwd_params --------------------------
	.section	.text._Z35group_norm_nhwc_bwd_one_pass_kernelI11Bf16IOBf16WLi256ELi26ELi416EEv26Group_norm_nhwc_bwd_params,"ax",@progbits
	.align	128
        .global         _Z35group_norm_nhwc_bwd_one_pass_kernelI11Bf16IOBf16WLi256ELi26ELi416EEv26Group_norm_nhwc_bwd_params
        .type           _Z35group_norm_nhwc_bwd_one_pass_kernelI11Bf16IOBf16WLi256ELi26ELi416EEv26Group_norm_nhwc_bwd_params,@function
        .size           _Z35group_norm_nhwc_bwd_one_pass_kernelI11Bf16IOBf16WLi256ELi26ELi416EEv26Group_norm_nhwc_bwd_params,(.L_x_3413 - _Z35group_norm_nhwc_bwd_one_pass_kernelI11Bf16IOBf16WLi256ELi26ELi416EEv26Group_norm_nhwc_bwd_params)
        .other          _Z35group_norm_nhwc_bwd_one_pass_kernelI11Bf16IOBf16WLi256ELi26ELi416EEv26Group_norm_nhwc_bwd_params,@"STO_CUDA_ENTRY STV_DEFAULT"
_Z35group_norm_nhwc_bwd_one_pass_kernelI11Bf16IOBf16WLi256ELi26ELi416EEv26Group_norm_nhwc_bwd_params:
.text._Z35group_norm_nhwc_bwd_one_pass_kernelI11Bf16IOBf16WLi256ELi26ELi416EEv26Group_norm_nhwc_bwd_params:
        /* <DEDUP_REMOVED lines=60> */
.L_x_326:
[----:B0-----:R-:W0:Y:S01]  /*03c0*/  LDC R29, c[0x0][0x410] ;  /* 0x00010400ff1d7b82 */ /* 0x001e220000000800 */
[----:B-1----:R-:W1:Y:S01]  /*03d0*/  LDCU.128 UR12, c[0x0][0x400] ;  /* 0x00008000ff0c77ac */ /* 0x002e620008000c00 */
[----:B------:R-:W-:Y:S02]  /*03e0*/  ISETP.GE.AND P3, PT, R48, RZ, PT ;  /* 0x000000ff3000720c */ /* 0x000fe40003f66270 */
[----:B------:R-:W-:Y:S02]  /*03f0*/  MOV R44, RZ ;  /* 0x000000ff002c7202 */ /* 0x000fe40000000f00 */
[----:B-1----:R-:W-:-:S04]  /*0400*/  ISETP.GE.U32.AND P0, PT, R62, UR12, PT ;  /* 0x0000000c3e007c0c */ /* 0x002fc8000bf06070 */
[----:B------:R-:W-:Y:S02]  /*0410*/  ISETP.GE.AND.EX P0, PT, R9, UR13, PT, P0 ;  /* 0x0000000d09007c0c */ /* 0x000fe4000bf06300 */
[----:B0-----:R-:W-:-:S04]  /*0420*/  IABS R25, R29 ;  /* 0x0000001d00197213 */ /* 0x001fc80000000000 */
[----:B------:R-:W0:Y:S07]  /*0430*/  I2F.RP R8, R25 ;  /* 0x0000001900087306 */ /* 0x000e2e0000209400 */
[----:B---3--:R-:W1:Y:S01]  /*0440*/  @!P0 LDC.64 R30, c[0x0][0x3a0] ;  /* 0x0000e800ff1e8b82 */ /* 0x008e620000000a00 */
[----:B0-----:R-:W0:Y:S02]  /*0450*/  MUFU.RCP R8, R8 ;  /* 0x0000000800087308 */ /* 0x001e240000001000 */
[----:B0---4-:R-:W-:-:S06]  /*0460*/  IADD3 R22, PT, PT, R8, 0xffffffe, RZ ;  /* 0x0ffffffe08167810 */ /* 0x011fcc0007ffe0ff */
[----:B--2---:R0:W2:Y:S02]  /*0470*/  F2I.FTZ.U32.TRUNC.NTZ R23, R22 ;  /* 0x0000001600177305 */ /* 0x0040a4000021f000 */
[----:B0-----:R-:W-:Y:S02]  /*0480*/  MOV R22, RZ ;  /* 0x000000ff00167202 */ /* 0x001fe40000000f00 */
[----:B--2---:R-:W-:-:S05]  /*0490*/  IADD3 R10, PT, PT, RZ, -R23, RZ ;  /* 0x80000017ff0a7210 */ /* 0x004fca0007ffe0ff */
        /* <DEDUP_REMOVED lines=14> */
[----:B------:R-:W-:Y:S02]  /*0580*/  IADD3 R25, PT, PT, R8, -R25, RZ ;  /* 0x8000001908197210 */ /* 0x000fe40007ffe0ff */
[----:B------:R-:W-:-:S02]  /*0590*/  ISETP.NE.AND P4, PT, R29, RZ, PT ;  /* 0x000000ff1d00720c */ /* 0x000fc40003f85270 */
[----:B------:R-:W-:Y:S02]  /*05a0*/  SEL R8, R25, R8, !P5 ;  /* 0x0000000819087207 */ /* 0x000fe40006800000 */
[----:B------:R-:W-:Y:S02]  /*05b0*/  LOP3.LUT R25, RZ, R29, RZ, 0x33, !PT ;  /* 0x0000001dff197212 */ /* 0x000fe400078e33ff */
[----:B------:R-:W-:Y:S01]  /*05c0*/  @!P3 IADD3 R8, PT, PT, -R8, RZ, RZ ;  /* 0x000000ff0808b210 */ /* 0x000fe20007ffe1ff */
[----:B------:R-:W2:Y:S01]  /*05d0*/  @!P0 LDC.64 R28, c[0x0][0x398] ;  /* 0x0000e600ff1c8b82 */ /* 0x000ea20000000a00 */
[----:B------:R-:W-:Y:S02]  /*05e0*/  @P2 IADD3 R23, PT, PT, R23, 0x1, RZ ;  /* 0x0000000117172810 */ /* 0x000fe40007ffe0ff */
[----:B------:R-:W-:Y:S02]  /*05f0*/  ISETP.GE.U32.AND P2, PT, R61, UR12, PT ;  /* 0x0000000c3d007c0c */ /* 0x000fe4000bf46070 */
[----:B------:R-:W-:-:S02]  /*0600*/  SEL R89, R25, R8, !P4 ;  /* 0x0000000819597207 */ /* 0x000fc40006000000 */
[----:B------:R-:W-:Y:S02]  /*0610*/  @!P1 IADD3 R23, PT, PT, -R23, RZ, RZ ;  /* 0x000000ff17179210 */ /* 0x000fe40007ffe1ff */
[----:B------:R-:W-:Y:S01]  /*0620*/  ISETP.GE.AND.EX P2, PT, R11, UR13, PT, P2 ;  /* 0x0000000d0b007c0c */ /* 0x000fe2000bf46320 */
[----:B------:R-:W-:Y:S01]  /*0630*/  IMAD R45, R89, 0x1a, RZ ;  /* 0x0000001a592d7824 */ /* 0x000fe200078e02ff */
[----:B------:R-:W-:Y:S02]  /*0640*/  SEL R23, R25, R23, !P4 ;  /* 0x0000001719177207 */ /* 0x000fe40006000000 */
[----:B------:R-:W-:Y:S02]  /*0650*/  ISETP.GE.U32.AND P3, PT, R60, UR12, PT ;  /* 0x0000000c3c007c0c */ /* 0x000fe4000bf66070 */
[----:B------:R-:W-:Y:S02]  /*0660*/  SHF.R.S32.HI R8, RZ, 0x1f, R23 ;  /* 0x0000001fff087819 */ /* 0x000fe40000011417 */
[----:B------:R-:W-:-:S02]  /*0670*/  IADD3 R92, P1, PT, R45, R6, RZ ;  /* 0x000000062d5c7210 */ /* 0x000fc40007f3e0ff */
[----:B------:R-:W-:Y:S01]  /*0680*/  ISETP.GE.AND.EX P3, PT, R13, UR13, PT, P3 ;  /* 0x0000000d0d007c0c */ /* 0x000fe2000bf66330 */
[----:B------:R-:W-:Y:S01]  /*0690*/  IMAD R8, R8, UR14, RZ ;  /* 0x0000000e08087c24 */ /* 0x000fe2000f8e02ff */
[----:B------:R-:W-:Y:S01]  /*06a0*/  LEA.HI.X.SX32 R93, R45, RZ, 0x1, P1 ;  /* 0x000000ff2d5d7211 */ /* 0x000fe200008f0eff */
[----:B------:R-:W3:Y:S01]  /*06b0*/  @!P2 LDC.64 R34, c[0x0][0x3f8] ;  /* 0x0000fe00ff22ab82 */ /* 0x000ee20000000a00 */
[----:B------:R-:W-:Y:S01]  /*06c0*/  ISETP.GE.U32.AND P1, PT, R59, UR12, PT ;  /* 0x0000000c3b007c0c */ /* 0x000fe2000bf26070 */
[C---:B------:R-:W-:Y:S02]  /*06d0*/  IMAD R91, R23.reuse, UR15, R8 ;  /* 0x0000000f175b7c24 */ /* 0x040fe4000f8e0208 */
[----:B------:R-:W-:Y:S01]  /*06e0*/  IMAD.WIDE.U32 R92, R23, UR14, R92 ;  /* 0x0000000e175c7c25 */ /* 0x000fe2000f8e005c */
[----:B------:R-:W-:-:S03]  /*06f0*/  ISETP.GE.AND.EX P1, PT, R15, UR13, PT, P1 ;  /* 0x0000000d0f007c0c */ /* 0x000fc6000bf26310 */
[----:B0-----:R-:W-:Y:S01]  /*0700*/  @!P0 IMAD R8, R9, R26, RZ ;  /* 0x0000001a09088224 */ /* 0x001fe200078e02ff */
[----:B------:R-:W-:Y:S01]  /*0710*/  IADD3 R91, PT, PT, R93, R91, RZ ;  /* 0x0000005b5d5b7210 */ /* 0x000fe20007ffe0ff */
[----:B------:R-:W0:Y:S01]  /*0720*/  @!P2 LDC.64 R40, c[0x0][0x398] ;  /* 0x0000e600ff28ab82 */ /* 0x000e220000000a00 */
[----:B------:R-:W-:Y:S01]  /*0730*/  @!P0 MOV R90, R92 ;  /* 0x0000005c005a8202 */ /* 0x000fe20000000f00 */
[----:B------:R-:W-:-:S04]  /*0740*/  @!P0 IMAD R25, R62, R27, R8 ;  /* 0x0000001b3e198224 */ /* 0x000fc800078e0208 */
[----:B------:R-:W-:Y:S02]  /*0750*/  @!P0 IMAD.WIDE.U32 R22, R62, R26, R90 ;  /* 0x0000001a3e168225 */ /* 0x000fe400078e005a */
[----:B------:R-:W4:Y:S03]  /*0760*/  @!P2 LDC.64 R36, c[0x0][0x3a0] ;  /* 0x0000e800ff24ab82 */ /* 0x000f260000000a00 */
[----:B------:R-:W-:Y:S02]  /*0770*/  @!P0 IADD3 R23, PT, PT, R23, R25, RZ ;  /* 0x0000001917178210 */ /* 0x000fe40007ffe0ff */
[C---:B------:R-:W-:Y:S01]  /*0780*/  @!P0 SHF.L.U32 R33, R22.reuse, 0x1, RZ ;  /* 0x0000000116218819 */ /* 0x040fe200000006ff */
[----:B---3--:R-:W-:Y:S01]  /*0790*/  @!P2 IMAD R10, R11, R34, RZ ;  /* 0x000000220b0aa224 */ /* 0x008fe200078e02ff */
[----:B------:R-:W-:Y:S01]  /*07a0*/  @!P0 SHF.L.U64.HI R8, R22, 0x1, R23 ;  /* 0x0000000116088819 */ /* 0x000fe20000010217 */
[----:B------:R-:W3:Y:S01]  /*07b0*/  @!P3 LDC.64 R24, c[0x0][0x3f8] ;  /* 0x0000fe00ff18bb82 */ /* 0x000ee20000000a00 */
[----:B------:R-:W-:Y:S01]  /*07c0*/  @!P2 MOV R22, R92 ;  /* 0x0000005c0016a202 */ /* 0x000fe20000000f00 */
[----:B------:R-:W-:Y:S01]  /*07d0*/  @!P2 IMAD R27, R61, R35, R10 ;  /* 0x000000233d1ba224 */ /* 0x000fe200078e020a */
[----:B------:R-:W-:-:S02]  /*07e0*/  @!P2 MOV R23, R91 ;  /* 0x0000005b0017a202 */ /* 0x000fc40000000f00 */
[----:B-1----:R-:W-:Y:S01]  /*07f0*/  @!P0 IADD3 R30, P4, PT, R33, R30, RZ ;  /* 0x0000001e211e8210 */ /* 0x002fe20007f9e0ff */
[----:B------:R-:W-:-:S03]  /*0800*/  @!P2 IMAD.WIDE.U32 R22, R61, R34, R22 ;  /* 0x000000223d16a225 */ /* 0x000fc600078e0016 */
[C---:B------:R-:W-:Y:S01]  /*0810*/  @!P0 IADD3.X R31, PT, PT, R8.reuse, R31, RZ, P4, !PT ;  /* 0x0000001f081f8210 */ /* 0x040fe200027fe4ff */
[----:B------:R-:W1:Y:S01]  /*0820*/  @!P3 LDC.64 R34, c[0x0][0x3a0] ;  /* 0x0000e800ff22bb82 */ /* 0x000e620000000a00 */
[----:B--2---:R-:W-:Y:S02]  /*0830*/  @!P0 IADD3 R32, P4, PT, R33, R28, RZ ;  /* 0x0000001c21208210 */ /* 0x004fe40007f9e0ff */
[----:B------:R-:W-:Y:S01]  /*0840*/  @!P2 IADD3 R23, PT, PT, R23, R27, RZ ;  /* 0x0000001b1717a210 */ /* 0x000fe20007ffe0ff */
[----:B------:R2:W5:Y:S01]  /*0850*/  @!P0 LDG.E R44, desc[UR8][R30.64] ;  /* 0x000000081e2c8981 */ /* 0x000562000c1e1900 */
[----:B------:R-:W-:Y:S02]  /*0860*/  MOV R27, RZ ;  /* 0x000000ff001b7202 */ /* 0x000fe40000000f00 */
[----:B------:R-:W-:Y:S02]  /*0870*/  @!P0 IADD3.X R33, PT, PT, R8, R29, RZ, P4, !PT ;  /* 0x0000001d08218210 */ /* 0x000fe400027fe4ff */
[C---:B------:R-:W-:Y:S01]  /*0880*/  @!P2 SHF.L.U32 R39, R22.reuse, 0x1, RZ ;  /* 0x000000011627a819 */ /* 0x040fe200000006ff */
[----:B------:R-:W1:Y:S01]  /*0890*/  @!P1 LDC.64 R28, c[0x0][0x3f8] ;  /* 0x0000fe00ff1c9b82 */ /* 0x000e620000000a00 */
[----:B------:R-:W-:Y:S01]  /*08a0*/  @!P2 SHF.L.U64.HI R10, R22, 0x1, R23 ;  /* 0x00000001160aa819 */ /* 0x000fe20000010217 */
[----:B------:R2:W5:Y:S01]  /*08b0*/  @!P0 LDG.E R27, desc[UR8][R32.64] ;  /* 0x00000008201b8981 */ /* 0x000562000c1e1900 */
[----:B0-----:R-:W-:-:S02]  /*08c0*/  @!P2 IADD3 R38, P0, PT, R39, R40, RZ ;  /* 0x000000282726a210 */ /* 0x001fc40007f1e0ff */
[----:B----4-:R-:W-:Y:S02]  /*08d0*/  @!P2 IADD3 R36, P5, PT, R39, R36, RZ ;  /* 0x000000242724a210 */ /* 0x010fe40007fbe0ff */
[----:B------:R-:W-:Y:S01]  /*08e0*/  @!P2 IADD3.X R39, PT, PT, R10, R41, RZ, P0, !PT ;  /* 0x000000290a27a210 */ /* 0x000fe200007fe4ff */
[----:B---3--:R-:W-:Y:S01]  /*08f0*/  @!P3 IMAD R12, R13, R24, RZ ;  /* 0x000000180d0cb224 */ /* 0x008fe200078e02ff */
[----:B------:R-:W-:Y:S01]  /*0900*/  @!P3 MOV R40, R92 ;  /* 0x0000005c0028b202 */ /* 0x000fe20000000f00 */
[----:B------:R-:W0:Y:S01]  /*0910*/  @!P3 LDC.64 R22, c[0x0][0x398] ;  /* 0x0000e600ff16bb82 */ /* 0x000e220000000a00 */
[----:B------:R-:W-:Y:S01]  /*0920*/  @!P3 MOV R41, R91 ;  /* 0x0000005b0029b202 */ /* 0x000fe20000000f00 */
[----:B------:R-:W-:Y:S01]  /*0930*/  @!P3 IMAD R43, R60, R25, R12 ;  /* 0x000000193c2bb224 */ /* 0x000fe200078e020c */
[----:B------:R-:W-:Y:S01]  /*0940*/  ISETP.GE.U32.AND P0, PT, R58, UR12, PT ;  /* 0x0000000c3a007c0c */ /* 0x000fe2000bf06070 */
[----:B------:R-:W-:Y:S01]  /*0950*/  @!P3 IMAD.WIDE.U32 R40, R60, R24, R40 ;  /* 0x000000183c28b225 */ /* 0x000fe200078e0028 */
[----:B------:R-:W-:-:S03]  /*0960*/  MOV R8, RZ ;  /* 0x000000ff00087202 */ /* 0x000fc60000000f00 */
[----:B--2---:R-:W2:Y:S01]  /*0970*/  @!P1 LDC.64 R30, c[0x0][0x3a0] ;  /* 0x0000e800ff1e9b82 */ /* 0x004ea20000000a00 */
[----:B------:R-:W-:Y:S02]  /*0980*/  @!P2 IADD3.X R37, PT, PT, R10, R37, RZ, P5, !PT ;  /* 0x000000250a25a210 */ /* 0x000fe40002ffe4ff */
[----:B------:R-:W-:Y:S02]  /*0990*/  ISETP.GE.AND.EX P0, PT, R17, UR13, PT, P0 ;  /* 0x0000000d11007c0c */ /* 0x000fe4000bf06300 */
[----:B------:R-:W-:Y:S01]  /*09a0*/  @!P3 IADD3 R33, PT, PT, R41, R43, RZ ;  /* 0x0000002b2921b210 */ /* 0x000fe20007ffe0ff */
[----:B------:R3:W4:Y:S01]  /*09b0*/  @!P2 LDG.E R8, desc[UR8][R36.64] ;  /* 0x000000082408a981 */ /* 0x000722000c1e1900 */
[C---:B------:R-:W-:Y:S01]  /*09c0*/  @!P3 SHF.L.U32 R41, R40.reuse, 0x1, RZ ;  /* 0x000000012829b819 */ /* 0x040fe200000006ff */
[----:B------:R-:W2:Y:S01]  /*09d0*/  @!P1 LDC.64 R24, c[0x0][0x398] ;  /* 0x0000e600ff189b82 */ /* 0x000ea20000000a00 */
[----:B------:R-:W-:Y:S02]  /*09e0*/  MOV R10, RZ ;  /* 0x000000ff000a7202 */ /* 0x000fe40000000f00 */
[----:B------:R-:W-:Y:S01]  /*09f0*/  @!P3 SHF.L.U64.HI R14, R40, 0x1, R33 ;  /* 0x00000001280eb819 */ /* 0x000fe20000010221 */
[----:B-1----:R-:W-:-:S03]  /*0a00*/  @!P1 IMAD R12, R15, R28, RZ ;  /* 0x0000001c0f0c9224 */ /* 0x002fc600078e02ff */
[----:B------:R-:W4:Y:S01]  /*0a10*/  @!P2 LDG.E R10, desc[UR8][R38.64] ;  /* 0x00000008260aa981 */ /* 0x000f22000c1e1900 */
[----:B---3--:R-:W-:Y:S01]  /*0a20*/  @!P3 IADD3 R36, P4, PT, R41, R34, RZ ;  /* 0x000000222924b210 */ /* 0x008fe20007f9e0ff */
[----:B------:R-:W1:Y:S01]  /*0a30*/  @!P0 LDC.64 R32, c[0x0][0x3f8] ;  /* 0x0000fe00ff208b82 */ /* 0x000e620000000a00 */
[----:B------:R-:W-:Y:S02]  /*0a40*/  @!P1 MOV R34, R92 ;  /* 0x0000005c00229202 */ /* 0x000fe40000000f00 */
[----:B------:R-:W-:Y:S02]  /*0a50*/  @!P3 IADD3.X R37, PT, PT, R14, R35, RZ, P4, !PT ;  /* 0x000000230e25b210 */ /* 0x000fe400027fe4ff */
[----:B------:R-:W-:Y:S02]  /*0a60*/  @!P1 MOV R35, R91 ;  /* 0x0000005b00239202 */ /* 0x000fe40000000f00 */
[----:B------:R-:W-:Y:S01]  /*0a70*/  ISETP.GE.U32.AND P2, PT, R57, UR12, PT ;  /* 0x0000000c39007c0c */ /* 0x000fe2000bf46070 */
[----:B------:R-:W-:-:S02]  /*0a80*/  @!P1 IMAD R43, R59, R29, R12 ;  /* 0x0000001d3b2b9224 */ /* 0x000fc400078e020c */
[----:B------:R-:W-:Y:S01]  /*0a90*/  @!P1 IMAD.WIDE.U32 R28, R59, R28, R34 ;  /* 0x0000001c3b1c9225 */ /* 0x000fe200078e0022 */
[----:B------:R-:W-:Y:S02]  /*0aa0*/  ISETP.GE.AND.EX P2, PT, R19, UR13, PT, P2 ;  /* 0x0000000d13007c0c */ /* 0x000fe4000bf46320 */
[----:B0-----:R-:W-:Y:S02]  /*0ab0*/  @!P3 IADD3 R40, P5, PT, R41, R22, RZ ;  /* 0x000000162928b210 */ /* 0x001fe40007fbe0ff */
[----:B------:R-:W-:Y:S02]  /*0ac0*/  @!P1 IADD3 R29, PT, PT, R29, R43, RZ ;  /* 0x0000002b1d1d9210 */ /* 0x000fe40007ffe0ff */
[----:B------:R-:W-:Y:S01]  /*0ad0*/  @!P3 IADD3.X R41, PT, PT, R14, R23, RZ, P5, !PT ;  /* 0x000000170e29b210 */ /* 0x000fe20002ffe4ff */
[----:B------:R-:W0:Y:S01]  /*0ae0*/  LDC.64 R42, c[0x0][0x3b8] ;  /* 0x0000ee00ff2a7b82 */ /* 0x000e220000000a00 */
[C---:B------:R-:W-:Y:S02]  /*0af0*/  @!P1 SHF.L.U32 R23, R28.reuse, 0x1, RZ ;  /* 0x000000011c179819 */ /* 0x040fe400000006ff */
[----:B------:R-:W-:-:S05]  /*0b00*/  @!P1 SHF.L.U64.HI R16, R28, 0x1, R29 ;  /* 0x000000011c109819 */ /* 0x000fca000001021d */
[----:B------:R-:W3:Y:S01]  /*0b10*/  @!P0 LDC.64 R28, c[0x0][0x3a0] ;  /* 0x0000e800ff1c8b82 */ /* 0x000ee20000000a00 */
[----:B--2---:R-:W-:Y:S02]  /*0b20*/  @!P1 IADD3 R68, P6, PT, R23, R30, RZ ;  /* 0x0000001e17449210 */ /* 0x004fe40007fde0ff */
[----:B------:R-:W-:-:S05]  /*0b30*/  MOV R12, RZ ;  /* 0x000000ff000c7202 */ /* 0x000fca0000000f00 */
[----:B------:R-:W2:Y:S01]  /*0b40*/  @!P2 LDC.64 R34, c[0x0][0x3f8] ;  /* 0x0000fe00ff22ab82 */ /* 0x000ea20000000a00 */
[----:B------:R-:W-:Y:S01]  /*0b50*/  @!P1 IADD3 R24, P5, PT, R23, R24, RZ ;  /* 0x0000001817189210 */ /* 0x000fe20007fbe0ff */
[----:B-1----:R-:W-:Y:S01]  /*0b60*/  @!P0 IMAD R18, R17, R32, RZ ;  /* 0x0000002011128224 */ /* 0x002fe200078e02ff */
[----:B------:R-:W-:Y:S01]  /*0b70*/  MOV R14, RZ ;  /* 0x000000ff000e7202 */ /* 0x000fe20000000f00 */
[----:B------:R1:W4:Y:S01]  /*0b80*/  @!P3 LDG.E R12, desc[UR8][R36.64] ;  /* 0x00000008240cb981 */ /* 0x000322000c1e1900 */
[----:B------:R-:W-:Y:S02]  /*0b90*/  @!P1 IADD3.X R69, PT, PT, R16, R31, RZ, P6, !PT ;  /* 0x0000001f10459210 */ /* 0x000fe400037fe4ff */
[----:B------:R-:W-:Y:S01]  /*0ba0*/  @!P0 MOV R30, R92 ;  /* 0x0000005c001e8202 */ /* 0x000fe20000000f00 */
[----:B------:R-:W2:Y:S01]  /*0bb0*/  @!P0 LDC.64 R22, c[0x0][0x398] ;  /* 0x0000e600ff168b82 */ /* 0x000ea20000000a00 */
[----:B------:R-:W-:Y:S01]  /*0bc0*/  @!P0 MOV R31, R91 ;  /* 0x0000005b001f8202 */ /* 0x000fe20000000f00 */
[----:B------:R0:W4:Y:S01]  /*0bd0*/  @!P3 LDG.E R14, desc[UR8][R40.64] ;  /* 0x00000008280eb981 */ /* 0x000122000c1e1900 */
[----:B------:R-:W-:Y:S01]  /*0be0*/  ISETP.GE.U32.AND P3, PT, R67, UR12, PT ;  /* 0x0000000c43007c0c */ /* 0x000fe2000bf66070 */
[----:B-1----:R-:W-:Y:S01]  /*0bf0*/  @!P0 IMAD R37, R58, R33, R18 ;  /* 0x000000213a258224 */ /* 0x002fe200078e0212 */
[----:B------:R-:W-:Y:S01]  /*0c00*/  @!P1 IADD3.X R25, PT, PT, R16, R25, RZ, P5, !PT ;  /* 0x0000001910199210 */ /* 0x000fe20002ffe4ff */
[----:B------:R-:W-:Y:S01]  /*0c10*/  @!P0 IMAD.WIDE.U32 R32, R58, R32, R30 ;  /* 0x000000203a208225 */ /* 0x000fe200078e001e */
[----:B------:R-:W-:Y:S01]  /*0c20*/  MOV R16, RZ ;  /* 0x000000ff00107202 */ /* 0x000fe20000000f00 */
[----:B------:R-:W1:Y:S01]  /*0c30*/  @!P2 LDC.64 R30, c[0x0][0x3a0] ;  /* 0x0000e800ff1eab82 */ /* 0x000e620000000a00 */
[----:B------:R-:W-:-:S02]  /*0c40*/  MOV R18, RZ ;  /* 0x000000ff00127202 */ /* 0x000fc40000000f00 */
[----:B------:R-:W-:Y:S02]  /*0c50*/  ISETP.GE.U32.AND P4, PT, R56, UR12, PT ;  /* 0x0000000c38007c0c */ /* 0x000fe4000bf86070 */
[----:B------:R-:W-:Y:S01]  /*0c60*/  ISETP.GE.AND.EX P3, PT, R7, UR13, PT, P3 ;  /* 0x0000000d07007c0c */ /* 0x000fe2000bf66330 */
[----:B------:R-:W4:Y:S01]  /*0c70*/  @!P1 LDG.E R16, desc[UR8][R68.64] ;  /* 0x0000000844109981 */ /* 0x000f22000c1e1900 */
[----:B------:R-:W-:Y:S01]  /*0c80*/  @!P0 IADD3 R33, PT, PT, R33, R37, RZ ;  /* 0x0000002521218210 */ /* 0x000fe20007ffe0ff */
[----:B0-----:R-:W0:Y:S01]  /*0c90*/  @!P2 LDC.64 R40, c[0x0][0x398] ;  /* 0x0000e600ff28ab82 */ /* 0x001e220000000a00 */
[----:B------:R-:W-:Y:S01]  /*0ca0*/  @!P0 SHF.L.U32 R39, R32, 0x1, RZ ;  /* 0x0000000120278819 */ /* 0x000fe200000006ff */
[----:B------:R2:W4:Y:S01]  /*0cb0*/  @!P1 LDG.E R18, desc[UR8][R24.64] ;  /* 0x0000000818129981 */ /* 0x000522000c1e1900 */
[----:B------:R-:W-:Y:S01]  /*0cc0*/  ISETP.GE.AND.EX P4, PT, R21, UR13, PT, P4 ;  /* 0x0000000d15007c0c */ /* 0x000fe2000bf86340 */
[----:B------:R-:W-:Y:S01]  /*0cd0*/  IMAD.WIDE R42, R48, 0x8, R42 ;  /* 0x00000008302a7825 */ /* 0x000fe200078e022a */
[----:B------:R-:W-:-:S02]  /*0ce0*/  @!P0 SHF.L.U64.HI R32, R32, 0x1, R33 ;  /* 0x0000000120208819 */ /* 0x000fc40000010221 */
[----:B---3--:R-:W-:Y:S01]  /*0cf0*/  @!P0 IADD3 R36, P1, PT, R39, R28, RZ ;  /* 0x0000001c27248210 */ /* 0x008fe20007f3e0ff */
[----:B--2---:R-:W-:-:S03]  /*0d00*/  @!P2 IMAD R20, R19, R34, RZ ;  /* 0x000000221314a224 */ /* 0x004fc600078e02ff */
[C---:B------:R-:W-:Y:S02]  /*0d10*/  @!P0 IADD3.X R37, PT, PT, R32.reuse, R29, RZ, P1, !PT ;  /* 0x0000001d20258210 */ /* 0x040fe40000ffe4ff */
[----:B------:R-:W-:Y:S01]  /*0d20*/  @!P2 MOV R24, R92 ;  /* 0x0000005c0018a202 */ /* 0x000fe20000000f00 */
[----:B------:R-:W2:Y:S01]  /*0d30*/  LDG.E.64 R28, desc[UR8][R42.64] ;  /* 0x000000082a1c7981 */ /* 0x000ea2000c1e1b00 */
[----:B------:R-:W-:Y:S01]  /*0d40*/  @!P2 MOV R25, R91 ;  /* 0x0000005b0019a202 */ /* 0x000fe20000000f00 */
[----:B------:R-:W-:Y:S01]  /*0d50*/  @!P2 IMAD R33, R57, R35, R20 ;  /* 0x000000233921a224 */ /* 0x000fe200078e0214 */
[----:B------:R-:W-:Y:S01]  /*0d60*/  @!P0 IADD3 R38, P5, PT, R39, R22, RZ ;  /* 0x0000001627268210 */ /* 0x000fe20007fbe0ff */
[----:B------:R-:W3:Y:S01]  /*0d70*/  @!P4 LDC.64 R68, c[0x0][0x3f8] ;  /* 0x0000fe00ff44cb82 */ /* 0x000ee20000000a00 */
[----:B------:R-:W-:Y:S02]  /*0d80*/  @!P2 IMAD.WIDE.U32 R34, R57, R34, R24 ;  /* 0x000000223922a225 */ /* 0x000fe400078e0018 */
[----:B------:R-:W-:-:S05]  /*0d90*/  @!P0 IADD3.X R39, PT, PT, R32, R23, RZ, P5, !PT ;  /* 0x0000001720278210 */ /* 0x000fca0002ffe4ff */
[----:B------:R-:W3:Y:S01]  /*0da0*/  @!P3 LDC.64 R24, c[0x0][0x3f8] ;  /* 0x0000fe00ff18bb82 */ /* 0x000ee20000000a00 */
[----:B------:R-:W-:Y:S02]  /*0db0*/  MOV R20, RZ ;  /* 0x000000ff00147202 */ /* 0x000fe40000000f00 */
[----:B------:R-:W-:Y:S02]  /*0dc0*/  MOV R22, RZ ;  /* 0x000000ff00167202 */ /* 0x000fe40000000f00 */
[----:B------:R-:W-:Y:S02]  /*0dd0*/  @!P2 IADD3 R33, PT, PT, R35, R33, RZ ;  /* 0x000000212321a210 */ /* 0x000fe40007ffe0ff */
[C---:B------:R-:W-:Y:S01]  /*0de0*/  @!P2 SHF.L.U32 R23, R34.reuse, 0x1, RZ ;  /* 0x000000012217a819 */ /* 0x040fe200000006ff */
[----:B------:R-:W2:Y:S01]  /*0df0*/  @!P0 LDG.E R20, desc[UR8][R36.64] ;  /* 0x0000000824148981 */ /* 0x000ea2000c1e1900 */
[----:B------:R-:W-:Y:S02]  /*0e00*/  @!P2 SHF.L.U64.HI R26, R34, 0x1, R33 ;  /* 0x00000001221aa819 */ /* 0x000fe40000010221 */
[C---:B-1----:R-:W-:Y:S01]  /*0e10*/  @!P2 IADD3 R30, P5, PT, R23.reuse, R30, RZ ;  /* 0x0000001e171ea210 */ /* 0x042fe20007fbe0ff */
[----:B------:R1:W2:Y:S01]  /*0e20*/  @!P0 LDG.E R22, desc[UR8][R38.64] ;  /* 0x0000000826168981 */ /* 0x0002a2000c1e1900 */
[----:B------:R-:W-:Y:S01]  /*0e30*/  ISETP.NE.AND P1, PT, RZ, UR11, PT ;  /* 0x0000000bff007c0c */ /* 0x000fe2000bf25270 */
[----:B------:R-:W3:Y:S01]  /*0e40*/  @!P3 LDC.64 R34, c[0x0][0x3a0] ;  /* 0x0000e800ff22bb82 */ /* 0x000ee20000000a00 */
[----:B0-----:R-:W-:-:S02]  /*0e50*/  @!P2 IADD3 R40, P0, PT, R23, R40, RZ ;  /* 0x000000281728a210 */ /* 0x001fc40007f1e0ff */
[----:B------:R-:W-:Y:S02]  /*0e60*/  MOV R23, RZ ;  /* 0x000000ff00177202 */ /* 0x000fe40000000f00 */
[----:B------:R-:W-:-:S03]  /*0e70*/  @!P2 IADD3.X R31, PT, PT, R26, R31, RZ, P5, !PT ;  /* 0x0000001f1a1fa210 */ /* 0x000fc60002ffe4ff */
[----:B------:R-:W0:Y:S02]  /*0e80*/  @!P3 LDC.64 R32, c[0x0][0x398] ;  /* 0x0000e600ff20bb82 */ /* 0x000e240000000a00 */
[----:B------:R3:W2:Y:S01]  /*0e90*/  @!P2 LDG.E R23, desc[UR8][R30.64] ;  /* 0x000000081e17a981 */ /* 0x0006a2000c1e1900 */
[----:B------:R-:W-:-:S05]  /*0ea0*/  @!P3 MOV R70, R92 ;  /* 0x0000005c0046b202 */ /* 0x000fca0000000f00 */
[----:B-1----:R-:W1:Y:S01]  /*0eb0*/  @!P4 LDC.64 R38, c[0x0][0x3a0] ;  /* 0x0000e800ff26cb82 */ /* 0x002e620000000a00 */
[----:B------:R-:W-:Y:S01]  /*0ec0*/  @!P3 MOV R71, R91 ;  /* 0x0000005b0047b202 */ /* 0x000fe20000000f00 */
[----:B---3--:R-:W-:-:S06]  /*0ed0*/  @!P3 IMAD R46, R7, R24, RZ ;  /* 0x00000018072eb224 */ /* 0x008fcc00078e02ff */
[----:B------:R-:W3:Y:S01]  /*0ee0*/  @!P4 LDC.64 R30, c[0x0][0x398] ;  /* 0x0000e600ff1ecb82 */ /* 0x000ee20000000a00 */
[----:B------:R-:W-:Y:S01]  /*0ef0*/  @!P2 IADD3.X R41, PT, PT, R26, R41, RZ, P0, !PT ;  /* 0x000000291a29a210 */ /* 0x000fe200007fe4ff */
[----:B------:R-:W-:Y:S01]  /*0f00*/  @!P4 IMAD R26, R21, R68, RZ ;  /* 0x00000044151ac224 */ /* 0x000fe200078e02ff */
[----:B------:R-:W-:Y:S02]  /*0f10*/  @!P4 MOV R72, R92 ;  /* 0x0000005c0048c202 */ /* 0x000fe40000000f00 */
[----:B------:R-:W-:-:S03]  /*0f20*/  @!P4 MOV R73, R91 ;  /* 0x0000005b0049c202 */ /* 0x000fc60000000f00 */
[----:B------:R-:W3:Y:S01]  /*0f30*/  @P1 LDC.64 R42, c[0x0][0x3b0] ;  /* 0x0000ec00ff2a1b82 */ /* 0x000ee20000000a00 */
[C---:B------:R-:W-:Y:S02]  /*0f40*/  @!P3 IMAD R25, R67.reuse, R25, R46 ;  /* 0x000000194319b224 */ /* 0x040fe400078e022e */
[----:B------:R-:W-:-:S05]  /*0f50*/  @!P3 IMAD.WIDE.U32 R70, R67, R24, R70 ;  /* 0x000000184346b225 */ /* 0x000fca00078e0046 */
[----:B------:R-:W3:Y:S01]  /*0f60*/  LDC.64 R36, c[0x0][0x3a8] ;  /* 0x0000ea00ff247b82 */ /* 0x000ee20000000a00 */
[C---:B------:R-:W-:Y:S01]  /*0f70*/  @!P4 IMAD R75, R56.reuse, R69, R26 ;  /* 0x00000045384bc224 */ /* 0x040fe200078e021a */
[----:B------:R-:W-:Y:S01]  /*0f80*/  MOV R24, RZ ;  /* 0x000000ff00187202 */ /* 0x000fe20000000f00 */
[----:B------:R-:W-:Y:S01]  /*0f90*/  @!P4 IMAD.WIDE.U32 R68, R56, R68, R72 ;  /* 0x000000443844c225 */ /* 0x000fe200078e0048 */
[----:B------:R-:W-:Y:S02]  /*0fa0*/  IADD3 R73, PT, PT, R45, R6, RZ ;  /* 0x000000062d497210 */ /* 0x000fe40007ffe0ff */
[----:B------:R-:W-:Y:S02]  /*0fb0*/  @!P3 IADD3 R45, PT, PT, R71, R25, RZ ;  /* 0x00000019472db210 */ /* 0x000fe40007ffe0ff */
[C---:B------:R-:W-:Y:S01]  /*0fc0*/  @!P3 SHF.L.U32 R25, R70.reuse, 0x1, RZ ;  /* 0x000000014619b819 */ /* 0x040fe200000006ff */
[----:B------:R-:W2:Y:S01]  /*0fd0*/  @!P2 LDG.E R24, desc[UR8][R40.64] ;  /* 0x000000082818a981 */ /* 0x000ea2000c1e1900 */
[----:B------:R-:W-:-:S02]  /*0fe0*/  @!P3 SHF.L.U64.HI R70, R70, 0x1, R45 ;  /* 0x000000014646b819 */ /* 0x000fc4000001022d */
[C---:B------:R-:W-:Y:S02]  /*0ff0*/  @!P3 IADD3 R34, P0, PT, R25.reuse, R34, RZ ;  /* 0x000000221922b210 */ /* 0x040fe40007f1e0ff */
[----:B0-----:R-:W-:Y:S02]  /*1000*/  @!P3 IADD3 R32, P2, PT, R25, R32, RZ ;  /* 0x000000201920b210 */ /* 0x001fe40007f5e0ff */
[----:B------:R-:W-:Y:S02]  /*1010*/  @!P4 IADD3 R45, PT, PT, R69, R75, RZ ;  /* 0x0000004b452dc210 */ /* 0x000fe40007ffe0ff */
[----:B------:R-:W-:Y:S02]  /*1020*/  @!P4 SHF.L.U32 R25, R68, 0x1, RZ ;  /* 0x000000014419c819 */ /* 0x000fe400000006ff */
[----:B------:R-:W-:Y:S02]  /*1030*/  @!P3 IADD3.X R35, PT, PT, R70, R35, RZ, P0, !PT ;  /* 0x000000234623b210 */ /* 0x000fe400007fe4ff */
[----:B------:R-:W-:-:S02]  /*1040*/  @!P4 SHF.L.U64.HI R26, R68, 0x1, R45 ;  /* 0x00000001441ac819 */ /* 0x000fc4000001022d */
[C---:B-1----:R-:W-:Y:S02]  /*1050*/  @!P4 IADD3 R38, P0, PT, R25.reuse, R38, RZ ;  /* 0x000000261926c210 */ /* 0x042fe40007f1e0ff */
[----:B---3--:R-:W-:Y:S01]  /*1060*/  @!P4 IADD3 R30, P5, PT, R25, R30, RZ ;  /* 0x0000001e191ec210 */ /* 0x008fe20007fbe0ff */
[C---:B------:R-:W-:Y:S01]  /*1070*/  @P1 IMAD.WIDE R42, R73.reuse, 0x2, R42 ;  /* 0x00000002492a1825 */ /* 0x040fe200078e022a */
[C---:B------:R-:W-:Y:S02]  /*1080*/  @!P4 IADD3.X R39, PT, PT, R26.reuse, R39, RZ, P0, !PT ;  /* 0x000000271a27c210 */ /* 0x040fe400007fe4ff */
[----:B------:R-:W-:Y:S01]  /*1090*/  @!P4 IADD3.X R31, PT, PT, R26, R31, RZ, P5, !PT ;  /* 0x0000001f1a1fc210 */ /* 0x000fe20002ffe4ff */
[----:B------:R-:W-:Y:S01]  /*10a0*/  IMAD.WIDE R36, R73, 0x2, R36 ;  /* 0x0000000249247825 */ /* 0x000fe200078e0224 */
[----:B------:R-:W-:Y:S01]  /*10b0*/  MOV R46, RZ ;  /* 0x000000ff002e7202 */ /* 0x000fe20000000f00 */
[----:B------:R-:W3:Y:S01]  /*10c0*/  @P1 LDG.E.U16 R71, desc[UR8][R42.64] ;  /* 0x000000082a471981 */ /* 0x000ee2000c1e1500 */
[----:B------:R-:W-:-:S02]  /*10d0*/  MOV R45, RZ ;  /* 0x000000ff002d7202 */ /* 0x000fc40000000f00 */
[----:B------:R-:W-:Y:S01]  /*10e0*/  MOV R25, RZ ;  /* 0x000000ff00197202 */ /* 0x000fe20000000f00 */
[----:B------:R-:W3:Y:S01]  /*10f0*/  @P1 LDG.E.U16 R41, desc[UR8][R42.64+0x2] ;  /* 0x000002082a291981 */ /* 0x000ee2000c1e1500 */
[----:B------:R-:W-:Y:S02]  /*1100*/  MOV R26, RZ ;  /* 0x000000ff001a7202 */ /* 0x000fe40000000f00 */
[----:B------:R-:W-:Y:S01]  /*1110*/  @!P3 IADD3.X R33, PT, PT, R70, R33, RZ, P2, !PT ;  /* 0x000000214621b210 */ /* 0x000fe200017fe4ff */
[----:B------:R-:W3:Y:S04]  /*1120*/  LDG.E.U16 R68, desc[UR8][R36.64] ;  /* 0x0000000824447981 */ /* 0x000ee8000c1e1500 */
[----:B------:R-:W3:Y:S04]  /*1130*/  LDG.E.U16 R40, desc[UR8][R36.64+0x2] ;  /* 0x0000020824287981 */ /* 0x000ee8000c1e1500 */
[----:B------:R0:W3:Y:S04]  /*1140*/  @!P3 LDG.E R46, desc[UR8][R34.64] ;  /* 0x00000008222eb981 */ /* 0x0000e8000c1e1900 */
[----:B------:R-:W3:Y:S04]  /*1150*/  @!P3 LDG.E R45, desc[UR8][R32.64] ;  /* 0x00000008202db981 */ /* 0x000ee8000c1e1900 */
[----:B------:R-:W3:Y:S04]  /*1160*/  @!P4 LDG.E R25, desc[UR8][R38.64] ;  /* 0x000000082619c981 */ /* 0x000ee8000c1e1900 */
[----:B------:R-:W3:Y:S01]  /*1170*/  @!P4 LDG.E R26, desc[UR8][R30.64] ;  /* 0x000000081e1ac981 */ /* 0x000ee2000c1e1900 */
[----:B------:R-:W-:Y:S01]  /*1180*/  MOV R87, 0x3f800000 ;  /* 0x3f80000000577802 */ /* 0x000fe20000000f00 */
[----:B------:R-:W-:Y:S01]  /*1190*/  UISETP.NE.AND UP0, UPT, UR11, URZ, UPT ;  /* 0x000000ff0b00728c */ /* 0x000fe2000bf05270 */
[----:B------:R-:W-:-:S02]  /*11a0*/  MOV R69, RZ ;  /* 0x000000ff00457202 */ /* 0x000fc40000000f00 */
[----:B------:R-:W-:Y:S02]  /*11b0*/  MOV R70, RZ ;  /* 0x000000ff00467202 */ /* 0x000fe40000000f00 */
[----:B-----5:R-:W-:Y:S02]  /*11c0*/  PRMT R83, R44, 0x7632, R83 ;  /* 0x000076322c537816 */ /* 0x020fe40000000053 */
[----:B------:R-:W-:Y:S02]  /*11d0*/  PRMT R84, R27, 0x7632, R84 ;  /* 0x000076321b547816 */ /* 0x000fe40000000054 */
[----:B----4-:R-:W-:Y:S02]  /*11e0*/  PRMT R81, R8, 0x7632, R81 ;  /* 0x0000763208517816 */ /* 0x010fe40000000051 */
[----:B------:R-:W-:Y:S01]  /*11f0*/  PRMT R82, R10, 0x7632, R82 ;  /* 0x000076320a527816 */ /* 0x000fe20000000052 */
[----:B--2---:R-:W-:-:S05]  /*1200*/  FFMA.FTZ R29, -R28, R28, R29 ;  /* 0x0000001c1c1d7223 */ /* 0x004fca000001011d */
[----:B------:R-:W-:-:S13]  /*1210*/  FSETP.GTU.FTZ.AND P0, PT, R29, RZ, PT ;  /* 0x000000ff1d00720b */ /* 0x000fda0003f1c000 */
[----:B0-----:R-:W0:Y:S01]  /*1220*/  @P0 LDC R34, c[0x0][0x3c0] ;  /* 0x0000f000ff220b82 */ /* 0x001e220000000800 */
[----:B------:R-:W-:Y:S02]  /*1230*/  PRMT R79, R12, 0x7632, R79 ;  /* 0x000076320c4f7816 */ /* 0x000fe4000000004f */
[----:B------:R-:W-:Y:S02]  /*1240*/  PRMT R80, R14, 0x7632, R80 ;  /* 0x000076320e507816 */ /* 0x000fe40000000050 */
[----:B------:R-:W-:Y:S02]  /*1250*/  PRMT R77, R16, 0x7632, R77 ;  /* 0x00007632104d7816 */ /* 0x000fe4000000004d */
[----:B------:R-:W-:Y:S01]  /*1260*/  PRMT R78, R18, 0x7632, R78 ;  /* 0x00007632124e7816 */ /* 0x000fe2000000004e */
[----:B0-----:R-:W-:-:S04]  /*1270*/  @P0 FADD.FTZ R34, R29, R34 ;  /* 0x000000221d220221 */ /* 0x001fc80000010000 */
[----:B------:R0:W1:Y:S01]  /*1280*/  @P0 MUFU.RSQ R87, R34 ;  /* 0x0000002200570308 */ /* 0x0000620000001400 */
[----:B------:R-:W-:Y:S02]  /*1290*/  PRMT R75, R20, 0x7632, R75 ;  /* 0x00007632144b7816 */ /* 0x000fe4000000004b */
[----:B------:R-:W-:Y:S02]  /*12a0*/  PRMT R76, R22, 0x7632, R76 ;  /* 0x00007632164c7816 */ /* 0x000fe4000000004c */
[----:B------:R-:W-:Y:S02]  /*12b0*/  PRMT R73, R23, 0x7632, R73 ;  /* 0x0000763217497816 */ /* 0x000fe40000000049 */
[----:B------:R-:W-:Y:S02]  /*12c0*/  PRMT R74, R24, 0x7632, R74 ;  /* 0x00007632184a7816 */ /* 0x000fe4000000004a */
[----:B---3--:R-:W-:Y:S02]  /*12d0*/  @P1 SHF.L.U32 R69, R71, 0x10, RZ ;  /* 0x0000001047451819 */ /* 0x008fe400000006ff */
[----:B------:R-:W-:-:S02]  /*12e0*/  @P1 SHF.L.U32 R70, R41, 0x10, RZ ;  /* 0x0000001029461819 */ /* 0x000fc400000006ff */
[----:B------:R-:W-:Y:S02]  /*12f0*/  SHF.L.U32 R68, R68, 0x10, RZ ;  /* 0x0000001044447819 */ /* 0x000fe400000006ff */
[----:B------:R-:W-:Y:S02]  /*1300*/  SHF.L.U32 R29, R40, 0x10, RZ ;  /* 0x00000010281d7819 */ /* 0x000fe400000006ff */
[----:B------:R-:W-:Y:S02]  /*1310*/  PRMT R85, R46, 0x7632, R85 ;  /* 0x000076322e557816 */ /* 0x000fe40000000055 */
[----:B------:R-:W-:Y:S02]  /*1320*/  PRMT R86, R45, 0x7632, R86 ;  /* 0x000076322d567816 */ /* 0x000fe40000000056 */
[----:B------:R-:W-:Y:S02]  /*1330*/  PRMT R71, R25, 0x7632, R71 ;  /* 0x0000763219477816 */ /* 0x000fe40000000047 */
        /* <DEDUP_REMOVED lines=8> */
[----:B------:R-:W-:Y:S01]  /*13c0*/  FMUL.FTZ R35, R68, R31 ;  /* 0x0000001f44237220 */ /* 0x000fe20000410000 */
        /* <DEDUP_REMOVED lines=43> */
[----:B------:R-:W-:-:S03]  /*1680*/  FMUL.FTZ R31, R29, R30 ;  /* 0x0000001e1d1f7220 */ /* 0x000fc60000410000 */
        /* <DEDUP_REMOVED lines=79> */
[----:B------:R-:W-:Y:S01]  /*1b80*/  FMUL.FTZ R31, R68, R37 ;  /* 0x00000025441f7220 */ /* 0x000fe20000410000 */
[----:B------:R-:W-:-:S03]  /*1b90*/  SHF.L.U32 R30, R72, 0x10, RZ ;  /* 0x00000010481e7819 */ /* 0x000fc600000006ff */
[----:B------:R-:W-:Y:S01]  /*1ba0*/  FADD.FTZ R41, R40, R31 ;  /* 0x0000001f28297221 */ /* 0x000fe20000010000 */
[----:B------:R-:W-:Y:S01]  /*1bb0*/  FFMA.FTZ R40, R36, R31, R39 ;  /* 0x0000001f24287223 */ /* 0x000fe20000010027 */
[----:B------:R-:W-:Y:S01]  /*1bc0*/  SHF.L.U32 R31, R71, 0x10, RZ ;  /* 0x00000010471f7819 */ /* 0x000fe200000006ff */
[----:B------:R-:W-:-:S04]  /*1bd0*/  FADD.FTZ R35, R35, R30 ;  /* 0x0000001e23237221 */ /* 0x000fc80000010000 */
[----:B------:R-:W-:-:S04]  /*1be0*/  FADD.FTZ R32, -R28, R31 ;  /* 0x0000001f1c207221 */ /* 0x000fc80000010100 */
[----:B------:R-:W-:Y:S01]  /*1bf0*/  FMUL.FTZ R31, R32, R87 ;  /* 0x00000057201f7220 */ /* 0x000fe20000410000 */
[----:B------:R-:W-:-:S03]  /*1c00*/  FMUL.FTZ R32, R29, R30 ;  /* 0x0000001e1d207220 */ /* 0x000fc60000410000 */
[----:B------:R-:W-:Y:S01]  /*1c10*/  FFMA.FTZ R33, R30, R31, R33 ;  /* 0x0000001f1e217223 */ /* 0x000fe20000010021 */
[----:B------:R-:W-:Y:S01]  /*1c20*/  FADD.FTZ R41, R32, R41 ;  /* 0x0000002920297221 */ /* 0x000fe20000010000 */
[----:B------:R-:W-:Y:S01]  /*1c30*/  FFMA.FTZ R40, R31, R32, R40 ;  /* 0x000000201f287223 */ /* 0x000fe20000010028 */
[----:B------:R-:W-:Y:S01]  /*1c40*/  FFMA.FTZ R32, R37, R36, R34 ;  /* 0x0000002425207223 */ /* 0x000fe20000010022 */
[----:B------:R-:W-:Y:S01]  /*1c50*/  FADD.FTZ R34, R38, R37 ;  /* 0x0000002526227221 */ /* 0x000fe20000010000 */
[----:B------:R-:W-:Y:S06]  /*1c60*/  BRA `(.L_x_285) ;  /* 0x0000001000807947 */ /* 0x000fec0003800000 */
.L_x_284:
        /* <DEDUP_REMOVED lines=9> */
[----:B------:R-:W-:Y:S01]  /*1d00*/  FFMA.FTZ R32, R68, R31, R69 ;  /* 0x0000001f44207223 */ /* 0x000fe20000010045 */
        /* <DEDUP_REMOVED lines=65> */
[----:B------:R-:W-:Y:S01]  /*2120*/  FADD.FTZ R88, -R43, 1 ;  /* 0x3f8000002b587421 */ /* 0x000fe20000010100 */
[----:B------:R-:W-:-:S03]  /*2130*/  SHF.L.U32 R43, R74, 0x10, RZ ;  /* 0x000000104a2b7819 */ /* 0x000fc600000006ff */
        /* <DEDUP_REMOVED lines=118> */
[----:B------:R-:W-:Y:S02]  /*28a0*/  FADD.FTZ R35, R35, R40 ;  /* 0x0000002823237221 */ /* 0x000fe40000010000 */
        /* <DEDUP_REMOVED lines=11> */
[-C--:B------:R-:W-:Y:S01]  /*2960*/  FFMA.FTZ R32, R88, R40.reuse, R31 ;  /* 0x0000002858207223 */ /* 0x080fe2000001001f */
[----:B------:R-:W-:Y:S02]  /*2970*/  FMUL.FTZ R40, R68, R40 ;  /* 0x0000002844287220 */ /* 0x000fe40000410000 */
[----:B------:R-:W-:Y:S01]  /*2980*/  FMUL.FTZ R30, R30, R41 ;  /* 0x000000291e1e7220 */ /* 0x000fe20000410000 */
[----:B------:R-:W-:Y:S01]  /*2990*/  SHF.L.U32 R41, R23, 0x10, RZ ;  /* 0x0000001017297819 */ /* 0x000fe200000006ff */
[----:B------:R-:W-:Y:S01]  /*29a0*/  FFMA.FTZ R37, R88, R40, R37 ;  /* 0x0000002858257223 */ /* 0x000fe20000010025 */
[----:B------:R-:W-:Y:S01]  /*29b0*/  FADD.FTZ R39, R39, R40 ;  /* 0x0000002827277221 */ /* 0x000fe20000010000 */
        /* <DEDUP_REMOVED lines=14> */
[----:B------:R-:W-:Y:S02]  /*2aa0*/  FFMA.FTZ R32, R95, R41, R32 ;  /* 0x000000295f207223 */ /* 0x000fe40000010020 */
[----:B------:R-:W-:Y:S01]  /*2ab0*/  FADD.FTZ R40, -R28, R31 ;  /* 0x0000001f1c287221 */ /* 0x000fe20000010100 */
[----:B------:R-:W-:Y:S01]  /*2ac0*/  FADD.FTZ R31, R34, R30 ;  /* 0x0000001e221f7221 */ /* 0x000fe20000010000 */
[C---:B------:R-:W-:Y:S02]  /*2ad0*/  FMUL.FTZ R30, R29.reuse, R30 ;  /* 0x0000001e1d1e7220 */ /* 0x040fe40000410000 */
[----:B------:R-:W-:Y:S02]  /*2ae0*/  FMUL.FTZ R88, R40, R87 ;  /* 0x0000005728587220 */ /* 0x000fe40000410000 */
[----:B------:R-:W-:Y:S01]  /*2af0*/  FFMA.FTZ R37, R96, R30, R37 ;  /* 0x0000001e60257223 */ /* 0x000fe20000010025 */
[----:B------:R-:W-:Y:S01]  /*2b00*/  FADD.FTZ R39, R30, R39 ;  /* 0x000000271e277221 */ /* 0x000fe20000010000 */
        /* <DEDUP_REMOVED lines=8> */
[----:B0-----:R-:W-:Y:S01]  /*2b90*/  FMUL.FTZ R30, R43, R38 ;  /* 0x000000262b1e7220 */ /* 0x001fe20000410000 */
[----:B------:R-:W-:-:S04]  /*2ba0*/  FADD.FTZ R43, -R38, 1 ;  /* 0x3f800000262b7421 */ /* 0x000fc80000010100 */
[----:B------:R-:W-:Y:S01]  /*2bb0*/  FFMA.FTZ R43, R34, R43, 1 ;  /* 0x3f800000222b7423 */ /* 0x000fe2000001002b */
[----:B------:R-:W-:Y:S01]  /*2bc0*/  FADD.FTZ R34, R35, R41 ;  /* 0x0000002923227221 */ /* 0x000fe20000010000 */
[----:B------:R-:W-:Y:S02]  /*2bd0*/  SHF.L.U32 R41, R26, 0x10, RZ ;  /* 0x000000101a297819 */ /* 0x000fe400000006ff */
[----:B------:R-:W-:Y:S01]  /*2be0*/  FMUL.FTZ R30, R30, R43 ;  /* 0x0000002b1e1e7220 */ /* 0x000fe20000410000 */
[----:B------:R-:W-:-:S03]  /*2bf0*/  SHF.L.U32 R43, R25, 0x10, RZ ;  /* 0x00000010192b7819 */ /* 0x000fc600000006ff */
        /* <DEDUP_REMOVED lines=18> */
[----:B------:R-:W-:Y:S01]  /*2d20*/  FFMA.FTZ R32, R94, R43, R32 ;  /* 0x0000002b5e207223 */ /* 0x000fe20000010020 */
[----:B------:R-:W-:Y:S01]  /*2d30*/  FADD.FTZ R36, -R28, R35 ;  /* 0x000000231c247221 */ /* 0x000fe20000010100 */
[----:B------:R-:W-:Y:S01]  /*2d40*/  FADD.FTZ R34, R34, R43 ;  /* 0x0000002b22227221 */ /* 0x000fe20000010000 */
[----:B------:R-:W-:Y:S01]  /*2d50*/  FFMA.FTZ R42, R94, R30, R37 ;  /* 0x0000001e5e2a7223 */ /* 0x000fe20000010025 */
[----:B------:R-:W-:Y:S01]  /*2d60*/  SHF.L.U32 R37, R72, 0x10, RZ ;  /* 0x0000001048257819 */ /* 0x000fe200000006ff */
[----:B------:R-:W-:Y:S01]  /*2d70*/  FMUL.FTZ R95, R36, R87 ;  /* 0x00000057245f7220 */ /* 0x000fe20000410000 */
[----:B------:R-:W-:-:S03]  /*2d80*/  FADD.FTZ R88, R39, R30 ;  /* 0x0000001e27587221 */ /* 0x000fc60000010000 */
        /* <DEDUP_REMOVED lines=14> */
.L_x_285:
        /* <DEDUP_REMOVED lines=32> */
.L_x_287:
[----:B------:R-:W-:Y:S05]  /*3070*/  BSYNC.RECONVERGENT B0 ;  /* 0x0000000000007941 */ /* 0x000fea0003800200 */
.L_x_286:
        /* <DEDUP_REMOVED lines=10> */
[----:B-12---:R-:W1:Y:S01]  /*3120*/  LDS.128 R36, [UR6+0x20] ;  /* 0x00002006ff247984 */ /* 0x006e620008000c00 */
        /* <DEDUP_REMOVED lines=8> */
[----:B0-----:R-:W-:Y:S01]  /*31b0*/  FADD.FTZ R31, R31, R40 ;  /* 0x000000281f1f7221 */ /* 0x001fe20000010000 */
[----:B------:R-:W-:-:S03]  /*31c0*/  FADD.FTZ R30, R30, R41 ;  /* 0x000000291e1e7221 */ /* 0x000fc60000010000 */
[----:B------:R-:W-:Y:S01]  /*31d0*/  FADD.FTZ R31, R31, R42 ;  /* 0x0000002a1f1f7221 */ /* 0x000fe20000010000 */
[----:B------:R-:W-:Y:S02]  /*31e0*/  FADD.FTZ R30, R30, R43 ;  /* 0x0000002b1e1e7221 */ /* 0x000fe40000010000 */
[----:B------:R-:W0:Y:S01]  /*31f0*/  LDS.128 R40, [UR6+0x50] ;  /* 0x00005006ff287984 */ /* 0x000e220008000c00 */
[----:B-1----:R-:W-:Y:S01]  /*3200*/  FADD.FTZ R31, R31, R36 ;  /* 0x000000241f1f7221 */ /* 0x002fe20000010000 */
[----:B------:R-:W-:-:S03]  /*3210*/  FADD.FTZ R30, R30, R37 ;  /* 0x000000251e1e7221 */ /* 0x000fc60000010000 */
[----:B------:R-:W-:Y:S01]  /*3220*/  FADD.FTZ R31, R31, R38 ;  /* 0x000000261f1f7221 */ /* 0x000fe20000010000 */
[----:B------:R-:W-:Y:S02]  /*3230*/  FADD.FTZ R30, R30, R39 ;  /* 0x000000271e1e7221 */ /* 0x000fe40000010000 */
[----:B------:R-:W1:Y:S01]  /*3240*/  LDS.128 R36, [UR6+0x60] ;  /* 0x00006006ff247984 */ /* 0x000e620008000c00 */
        /* <DEDUP_REMOVED lines=9> */
[----:B0-----:R-:W-:Y:S01]  /*32e0*/  FADD.FTZ R30, R41, R30 ;  /* 0x0000001e291e7221 */ /* 0x001fe20000010000 */
[----:B------:R-:W-:-:S07]  /*32f0*/  FADD.FTZ R31, R40, R31 ;  /* 0x0000001f281f7221 */ /* 0x000fce0000010000 */
.L_x_289:
[----:B------:R-:W-:Y:S05]  /*3300*/  BSYNC.RECONVERGENT B0 ;  /* 0x0000000000007941 */ /* 0x000fea0003800200 */
.L_x_288:
        /* <DEDUP_REMOVED lines=158> */
.L_x_291:
[----:B------:R-:W-:Y:S05]  /*3cf0*/  BSYNC.RECONVERGENT B0 ;  /* 0x0000000000007941 */ /* 0x000fea0003800200 */
.L_x_290:
[----:B------:R-:W-:Y:S04]  /*3d00*/  BSSY.RECONVERGENT B0, `(.L_x_292) ;  /* 0x000001d000007945 */ /* 0x000fe80003800200 */
[----:B------:R-:W-:Y:S05]  /*3d10*/  @P4 BRA `(.L_x_293) ;  /* 0x00000000006c4947 */ /* 0x000fea0003800000 */
[----:B------:R-:W4:Y:S01]  /*3d20*/  LDC.64 R36, c[0x0][0x3f8] ;  /* 0x0000fe00ff247b82 */ /* 0x000f220000000a00 */
[----:B------:R-:W-:-:S07]  /*3d30*/  IMAD R41, R89, 0xd, R2 ;  /* 0x0000000d59297824 */ /* 0x000fce00078e0202 */
[----:B-12---:R-:W1:Y:S01]  /*3d40*/  LDC.64 R38, c[0x0][0x3d8] ;  /* 0x0000f600ff267b82 */ /* 0x006e620000000a00 */
[----:B----4-:R-:W-:Y:S01]  /*3d50*/  LEA.HI R43, P4, R37, R36, RZ, 0x1 ;  /* 0x00000024252b7211 */ /* 0x010fe200078908ff */
        /* <DEDUP_REMOVED lines=23> */
.L_x_293:
[----:B------:R-:W-:Y:S05]  /*3ed0*/  BSYNC.RECONVERGENT B0 ;  /* 0x0000000000007941 */ /* 0x000fea0003800200 */
.L_x_292:
        /* <DEDUP_REMOVED lines=12> */
[----:B--2---:R-:W-:Y:S02]  /*3fa0*/  SEL R39, R4, RZ, !P0 ;  /* 0x000000ff04277207 */ /* 0x004fe40004000000 */
[----:B------:R-:W-:Y:S02]  /*3fb0*/  IADD3 R37, PT, PT, -R34, 0x1, RZ ;  /* 0x0000000122257810 */ /* 0x000fe40007ffe1ff */
        /* <DEDUP_REMOVED lines=9> */
.L_x_296:
[----:B----4-:R-:W2:Y:S04]  /*4050*/  LDG.E.STRONG.GPU R34, desc[UR8][R32.64] ;  /* 0x0000000820227981 */ /* 0x010ea8000c1ef900 */
[----:B--2---:R-:W-:Y:S01]  /*4060*/  CCTL.IVALL ;  /* 0x00000000ff00798f */ /* 0x004fe20002000000 */
[----:B------:R-:W-:Y:S05]  /*4070*/  YIELD ;  /* 0x0000000000007946 */ /* 0x000fea0003800000 */
[----:B------:R-:W-:-:S13]  /*4080*/  ISETP.NE.AND P0, PT, R34, R39, PT ;  /* 0x000000272200720c */ /* 0x000fda0003f05270 */
[----:B------:R-:W-:Y:S05]  /*4090*/  @P0 BRA `(.L_x_296) ;  /* 0xfffffffc00ec0947 */ /* 0x000fea000383ffff */
.L_x_295:
[----:B------:R-:W-:Y:S05]  /*40a0*/  WARPSYNC.ALL ;  /* 0x0000000000007948 */ /* 0x000fea0003800000 */
[----:B------:R-:W-:Y:S01]  /*40b0*/  BAR.SYNC.DEFER_BLOCKING 0x0 ;  /* 0x0000000000007b1d */ /* 0x000fe20000010000 */
[----:B------:R-:W-:-:S05]  /*40c0*/  HFMA2 R42, -RZ, RZ, 0, 0 ;  /* 0x00000000ff2a7431 */ /* 0x000fca00000001ff */
[----:B------:R-:W-:Y:S05]  /*40d0*/  @!P4 BRA `(.L_x_297) ;  /* 0x000000040018c947 */ /* 0x000fea0003800000 */
[----:B------:R-:W-:Y:S01]  /*40e0*/  IADD3 R42, PT, PT, R0, R3, RZ ;  /* 0x00000003002a7210 */ /* 0x000fe20007ffe0ff */
[----:B------:R-:W-:Y:S01]  /*40f0*/  UIADD3 UR6, UPT, UPT, -UR10, URZ, URZ ;  /* 0x000000ff0a067290 */ /* 0x000fe2000fffe1ff */
[----:B------:R-:W-:Y:S02]  /*4100*/  MOV R96, RZ ;  /* 0x000000ff00607202 */ /* 0x000fe40000000f00 */
[----:B--2---:R-:W-:Y:S02]  /*4110*/  MOV R39, R0 ;  /* 0x0000000000277202 */ /* 0x004fe40000000f00 */
[----:B-1----:R-:W-:Y:S02]  /*4120*/  MOV R38, R49 ;  /* 0x0000003100267202 */ /* 0x002fe40000000f00 */
[----:B------:R-:W-:Y:S02]  /*4130*/  MOV R43, R50 ;  /* 0x00000032002b7202 */ /* 0x000fe40000000f00 */
[----:B------:R-:W-:-:S02]  /*4140*/  MOV R88, R51 ;  /* 0x0000003300587202 */ /* 0x000fc40000000f00 */
[----:B------:R-:W-:Y:S02]  /*4150*/  MOV R89, R52 ;  /* 0x0000003400597202 */ /* 0x000fe40000000f00 */
[----:B------:R-:W-:Y:S02]  /*4160*/  MOV R94, R53 ;  /* 0x00000035005e7202 */ /* 0x000fe40000000f00 */
[----:B------:R-:W-:-:S07]  /*4170*/  MOV R95, R54 ;  /* 0x00000036005f7202 */ /* 0x000fce0000000f00 */
.L_x_298:
[----:B------:R-:W-:-:S13]  /*4180*/  ISETP.EQ.OR P0, PT, RZ, UR6, P2 ;  /* 0x00000006ff007c0c */ /* 0x000fda0009702670 */
[----:B----4-:R-:W-:-:S05]  /*4190*/  @!P0 IMAD.WIDE.U32 R34, R39, 0x8, R40 ;  /* 0x0000000827228825 */ /* 0x010fca00078e0028 */
[----:B------:R-:W0:Y:S02]  /*41a0*/  @!P0 LDG.E.64 R32, desc[UR8][R34.64] ;  /* 0x0000000822208981 */ /* 0x000e24000c1e1b00 */
[----:B0--3--:R-:W-:Y:S01]  /*41b0*/  @!P0 FADD.FTZ R30, R30, R32 ;  /* 0x000000201e1e8221 */ /* 0x009fe20000010000 */
        /* <DEDUP_REMOVED lines=56> */
.L_x_297:
[----:B------:R-:W-:-:S13]  /*4540*/  ISETP.NE.AND P0, PT, R63, RZ, PT ;  /* 0x000000ff3f00720c */ /* 0x000fda0003f05270 */
[----:B------:R-:W-:Y:S05]  /*4550*/  @!P0 BRA `(.L_x_294) ;  /* 0x0000000000f08947 */ /* 0x000fea0003800000 */
[----:B----4-:R-:W-:-:S04]  /*4560*/  IADD3 R32, PT, PT, R63, -0x1, RZ ;  /* 0xffffffff3f207810 */ /* 0x010fc80007ffe0ff */
[----:B------:R-:W-:-:S13]  /*4570*/  ISETP.GE.U32.AND P0, PT, R32, 0x3, PT ;  /* 0x000000032000780c */ /* 0x000fda0003f06070 */
[----:B------:R-:W-:Y:S05]  /*4580*/  @!P0 BRA `(.L_x_299) ;  /* 0x0000000000708947 */ /* 0x000fea0003800000 */
[C---:B------:R-:W-:Y:S02]  /*4590*/  ISETP.EQ.OR P0, PT, R42.reuse, UR10, P2 ;  /* 0x0000000a2a007c0c */ /* 0x040fe40009702670 */
[C---:B------:R-:W-:Y:S02]  /*45a0*/  IADD3 R35, PT, PT, R42.reuse, 0x1, RZ ;  /* 0x000000012a237810 */ /* 0x040fe40007ffe0ff */
[C---:B------:R-:W-:Y:S02]  /*45b0*/  IADD3 R37, PT, PT, R42.reuse, 0x2, RZ ;  /* 0x000000022a257810 */ /* 0x040fe40007ffe0ff */
[----:B------:R-:W-:Y:S02]  /*45c0*/  ISETP.EQ.OR P4, PT, R35, UR10, P2 ;  /* 0x0000000a23007c0c */ /* 0x000fe40009782670 */
[----:B------:R-:W-:Y:S02]  /*45d0*/  ISETP.EQ.OR P5, PT, R37, UR10, P2 ;  /* 0x0000000a25007c0c */ /* 0x000fe400097a2670 */
[----:B--2---:R-:W-:-:S03]  /*45e0*/  IADD3 R39, PT, PT, R42, 0x3, RZ ;  /* 0x000000032a277810 */ /* 0x004fc60007ffe0ff */
        /* <DEDUP_REMOVED lines=22> */
.L_x_299:
        /* <DEDUP_REMOVED lines=19> */
.L_x_300:
        /* <DEDUP_REMOVED lines=9> */
.L_x_301:
[----:B------:R-:W-:Y:S05]  /*4910*/  BSYNC.RECONVERGENT B0 ;  /* 0x0000000000007941 */ /* 0x000fea0003800200 */
.L_x_294:
[----:B------:R-:W5:Y:S01]  /*4920*/  S2UR UR7, SR_CgaCtaId ;  /* 0x00000000000779c3 */ /* 0x000f620000008800 */
[----:B------:R-:W-:Y:S01]  /*4930*/  UMOV UR6, 0x400 ;  /* 0x0000040000067882 */ /* 0x000fe20000000000 */
[----:B----4-:R-:W-:Y:S01]  /*4940*/  SHF.L.U32 R35, R46, 0x10, RZ ;  /* 0x000000102e237819 */ /* 0x010fe200000006ff */
[----:B------:R-:W4:Y:S01]  /*4950*/  LDCU.64 UR14, c[0x0][0x400] ;  /* 0x00008000ff0e77ac */ /* 0x000f220008000a00 */
[----:B------:R-:W-:Y:S02]  /*4960*/  SHF.L.U32 R85, R85, 0x10, RZ ;  /* 0x0000001055557819 */ /* 0x000fe400000006ff */
[----:B------:R-:W-:Y:S02]  /*4970*/  SHF.L.U32 R23, R23, 0x10, RZ ;  /* 0x0000001017177819 */ /* 0x000fe400000006ff */
[----:B--2---:R-:W-:Y:S01]  /*4980*/  SHF.L.U32 R39, R8, 0x10, RZ ;  /* 0x0000001008277819 */ /* 0x004fe200000006ff */
[----:B------:R-:W-:Y:S01]  /*4990*/  FADD.FTZ R100, -R28, R85 ;  /* 0x000000551c647221 */ /* 0x000fe20000010100 */
[----:B------:R-:W-:-:S02]  /*49a0*/  SHF.L.U32 R37, R44, 0x10, RZ ;  /* 0x000000102c257819 */ /* 0x000fc400000006ff */
[----:B------:R-:W-:Y:S01]  /*49b0*/  SHF.L.U32 R83, R83, 0x10, RZ ;  /* 0x0000001053537819 */ /* 0x000fe200000006ff */
[C---:B------:R-:W-:Y:S01]  /*49c0*/  FADD.FTZ R96, -R28.reuse, R39 ;  /* 0x000000271c607221 */ /* 0x040fe20000010100 */
[----:B------:R-:W-:Y:S01]  /*49d0*/  SHF.L.U32 R81, R81, 0x10, RZ ;  /* 0x0000001051517819 */ /* 0x000fe200000006ff */
[----:B-1----:R-:W-:Y:S01]  /*49e0*/  FADD.FTZ R38, -R28, R37 ;  /* 0x000000251c267221 */ /* 0x002fe20000010100 */
        /* <DEDUP_REMOVED lines=8> */
[----:B-----5:R-:W-:Y:S01]  /*4a70*/  ULEA UR6, UR7, UR6, 0x18 ;  /* 0x0000000607067291 */ /* 0x020fe2000f8ec0ff */
[----:B------:R-:W-:Y:S01]  /*4a80*/  SHF.L.U32 R75, R75, 0x10, RZ ;  /* 0x000000104b4b7819 */ /* 0x000fe200000006ff */
[C---:B------:R-:W-:Y:S01]  /*4a90*/  FADD.FTZ R44, -R28.reuse, R79 ;  /* 0x0000004f1c2c7221 */ /* 0x040fe20000010100 */
        /* <DEDUP_REMOVED lines=12> */
[----:B------:R-:W-:Y:S01]  /*4b60*/  FMUL.FTZ R102, R100, R87 ;  /* 0x0000005764667220 */ /* 0x000fe20000410000 */
[----:B0--3--:R-:W-:Y:S01]  /*4b70*/  SHF.L.U32 R31, R16, 0x10, RZ ;  /* 0x00000010101f7819 */ /* 0x009fe200000006ff */
[C---:B------:R-:W-:Y:S01]  /*4b80*/  FADD.FTZ R30, -R28.reuse, R35 ;  /* 0x000000231c1e7221 */ /* 0x040fe20000010100 */
[----:B------:R-:W-:-:S03]  /*4b90*/  FADD.FTZ R16, -R28, R71 ;  /* 0x000000471c107221 */ /* 0x000fc60000010100 */
[----:B------:R-:W-:Y:S01]  /*4ba0*/  FADD.FTZ R94, -R28, R31 ;  /* 0x0000001f1c5e7221 */ /* 0x000fe20000010100 */
[----:B------:R-:W-:Y:S01]  /*4bb0*/  FMUL.FTZ R39, R30, R87 ;  /* 0x000000571e277220 */ /* 0x000fe20000410000 */
        /* <DEDUP_REMOVED lines=23> */
.L_x_302:
[----:B------:R-:W-:Y:S04]  /*4d30*/  BSSY.RECONVERGENT B0, `(.L_x_303) ;  /* 0x0000014000007945 */ /* 0x000fe80003800200 */
[----:B------:R-:W-:Y:S05]  /*4d40*/  @P3 BRA `(.L_x_304) ;  /* 0x0000000000483947 */ /* 0x000fea0003800000 */
[----:B------:R-:W0:Y:S01]  /*4d50*/  LDCU.64 UR12, c[0x0][0x3f8] ;  /* 0x00007f00ff0c77ac */ /* 0x000e220008000a00 */
[C-C-:B------:R-:W-:Y:S01]  /*4d60*/  FFMA.FTZ R30, R8.reuse, R102, R23.reuse ;  /* 0x00000066081e7223 */ /* 0x140fe20000010017 */
[----:B------:R-:W-:Y:S01]  /*4d70*/  MOV R31, R91 ;  /* 0x0000005b001f7202 */ /* 0x000fe20000000f00 */
[----:B------:R-:W-:Y:S01]  /*4d80*/  FFMA.FTZ R25, R8, R39, R23 ;  /* 0x0000002708197223 */ /* 0x000fe20000010017 */
[----:B------:R-:W1:Y:S01]  /*4d90*/  LDCU.64 UR6, c[0x0][0x380] ;  /* 0x00007000ff0677ac */ /* 0x000e620008000a00 */
[----:B------:R-:W-:Y:S01]  /*4da0*/  FFMA.FTZ R86, R29, R86, -R30 ;  /* 0x000000561d567223 */ /* 0x000fe2000001081e */
[----:B------:R-:W-:Y:S01]  /*4db0*/  MOV R30, R92 ;  /* 0x0000005c001e7202 */ /* 0x000fe20000000f00 */
[----:B------:R-:W-:Y:S02]  /*4dc0*/  FFMA.FTZ R28, R68, R45, -R25 ;  /* 0x0000002d441c7223 */ /* 0x000fe40000010819 */
[-C--:B------:R-:W-:Y:S02]  /*4dd0*/  FMUL.FTZ R25, R86, R87.reuse ;  /* 0x0000005756197220 */ /* 0x080fe40000410000 */
        /* <DEDUP_REMOVED lines=9> */
.L_x_304:
[----:B------:R-:W-:Y:S05]  /*4e70*/  BSYNC.RECONVERGENT B0 ;  /* 0x0000000000007941 */ /* 0x000fea0003800200 */
.L_x_303:
        /* <DEDUP_REMOVED lines=16> */
[-C--:B------:R-:W-:Y:S01]  /*4f80*/  FMUL.FTZ R34, R34, R87.reuse ;  /* 0x0000005722227220 */ /* 0x080fe20000410000 */
        /* <DEDUP_REMOVED lines=15> */
[----:B0-----:R-:W-:-:S03]  /*5080*/  FFMA.FTZ R25, R68, R39, R69 ;  /* 0x0000002744197223 */ /* 0x001fc60000010045 */
        /* <DEDUP_REMOVED lines=16> */
.L_x_305:
[C-C-:B0-----:R-:W-:Y:S01]  /*5190*/  FFMA.FTZ R33, R8.reuse, R39, R23.reuse ;  /* 0x0000002708217223 */ /* 0x141fe20000010017 */
        /* <DEDUP_REMOVED lines=31> */
.L_x_307:
[----:B------:R-:W-:Y:S05]  /*5390*/  BSYNC.RECONVERGENT B0 ;  /* 0x0000000000007941 */ /* 0x000fea0003800200 */
.L_x_306:
        /* <DEDUP_REMOVED lines=21> */
.L_x_308:
        /* <DEDUP_REMOVED lines=18> */
.L_x_310:
[----:B------:R-:W-:Y:S05]  /*5610*/  BSYNC.RECONVERGENT B0 ;  /* 0x0000000000007941 */ /* 0x000fea0003800200 */
.L_x_309:
        /* <DEDUP_REMOVED lines=21> */
.L_x_311:
        /* <DEDUP_REMOVED lines=18> */
.L_x_313:
[----:B------:R-:W-:Y:S05]  /*5890*/  BSYNC.RECONVERGENT B0 ;  /* 0x0000000000007941 */ /* 0x000fea0003800200 */
.L_x_312:
        /* <DEDUP_REMOVED lines=21> */
.L_x_314:
        /* <DEDUP_REMOVED lines=18> */
.L_x_316:
[----:B------:R-:W-:Y:S05]  /*5b10*/  BSYNC.RECONVERGENT B0 ;  /* 0x0000000000007941 */ /* 0x000fea0003800200 */
.L_x_315:
        /* <DEDUP_REMOVED lines=21> */
.L_x_317:
[----:B------:R-:W-:Y:S01]  /*5c70*/  BSSY.RECONVERGENT B0, `(.L_x_318) ;  /* 0x0000012000007945 */ /* 0x000fe20003800200 */
[----:B------:R-:W-:Y:S01]  /*5c80*/  FFMA.FTZ R10, R68, R22, -R35 ;  /* 0x00000016440a7223 */ /* 0x000fe20000010823 */
[----:B------:R-:W-:Y:S02]  /*5c90*/  FFMA.FTZ R84, R29, R76, -R84 ;  /* 0x0000004c1d547223 */ /* 0x000fe40000010854 */
[----:B------:R-:W-:Y:S05]  /*5ca0*/  @P4 BRA `(.L_x_319) ;  /* 0x0000000000384947 */ /* 0x000fea0003800000 */
[----:B------:R-:W3:Y:S01]  /*5cb0*/  LDCU.64 UR6, c[0x0][0x3f8] ;  /* 0x00007f00ff0677ac */ /* 0x000ee20008000a00 */
[----:B------:R-:W-:Y:S01]  /*5cc0*/  MOV R22, R92 ;  /* 0x0000005c00167202 */ /* 0x000fe20000000f00 */
[----:B012---:R-:W-:Y:S01]  /*5cd0*/  FMUL.FTZ R33, R10, R87 ;  /* 0x000000570a217220 */ /* 0x007fe20000410000 */
[----:B------:R-:W-:Y:S01]  /*5ce0*/  MOV R23, R91 ;  /* 0x0000005b00177202 */ /* 0x000fe20000000f00 */
[----:B------:R-:W0:Y:S01]  /*5cf0*/  LDCU.64 UR12, c[0x0][0x380] ;  /* 0x00007000ff0c77ac */ /* 0x000e220008000a00 */
[----:B------:R-:W-:Y:S01]  /*5d00*/  FMUL.FTZ R10, R84, R87 ;  /* 0x00000057540a7220 */ /* 0x000fe20000410000 */
[----:B---3--:R-:W-:Y:S02]  /*5d10*/  IMAD R31, R17, UR6, RZ ;  /* 0x00000006111f7c24 */ /* 0x008fe4000f8e02ff */
[----:B------:R-:W-:-:S04]  /*5d20*/  IMAD.WIDE.U32 R22, R58, UR6, R22 ;  /* 0x000000063a167c25 */ /* 0x000fc8000f8e0016 */
[----:B------:R-:W-:Y:S01]  /*5d30*/  IMAD R31, R58, UR7, R31 ;  /* 0x000000073a1f7c24 */ /* 0x000fe2000f8e021f */
[----:B0-----:R-:W-:-:S04]  /*5d40*/  LEA R30, P0, R22, UR12, 0x1 ;  /* 0x0000000c161e7c11 */ /* 0x001fc8000f8008ff */
[----:B------:R-:W-:Y:S02]  /*5d50*/  IADD3 R31, PT, PT, R23, R31, RZ ;  /* 0x0000001f171f7210 */ /* 0x000fe40007ffe0ff */
[----:B------:R-:W-:Y:S02]  /*5d60*/  F2FP.BF16.F32.PACK_AB R23, R10, R33 ;  /* 0x000000210a17723e */ /* 0x000fe400000010ff */
[----:B------:R-:W-:-:S05]  /*5d70*/  LEA.HI.X R31, R22, UR13, R31, 0x1, P0 ;  /* 0x0000000d161f7c11 */ /* 0x000fca00080f0c1f */
[----:B------:R3:W-:Y:S02]  /*5d80*/  STG.E desc[UR8][R30.64], R23 ;  /* 0x000000171e007986 */ /* 0x0007e4000c101908 */
.L_x_319:
[----:B------:R-:W-:Y:S05]  /*5d90*/  BSYNC.RECONVERGENT B0 ;  /* 0x0000000000007941 */ /* 0x000fea0003800200 */
.L_x_318:
        /* <DEDUP_REMOVED lines=10> */
[----:B0123--:R-:W0:Y:S01]  /*5e40*/  MUFU.RCP R23, R14 ;  /* 0x0000000e00177308 */ /* 0x00fe220000001000 */
[----:B-----5:R-:W-:-:S07]  /*5e50*/  FADD.FTZ R22, R18, 1 ;  /* 0x3f80000012167421 */ /* 0x020fce0000010000 */
        /* <DEDUP_REMOVED lines=9> */
.L_x_320:
        /* <DEDUP_REMOVED lines=18> */
.L_x_322:
[----:B------:R-:W-:Y:S05]  /*6010*/  BSYNC.RECONVERGENT B0 ;  /* 0x0000000000007941 */ /* 0x000fea0003800200 */
.L_x_321:
        /* <DEDUP_REMOVED lines=21> */
.L_x_323:
[----:B------:R-:W-:Y:S01]  /*6170*/  ISETP.GE.AND.EX P3, PT, R21, UR15, PT, P3 ;  /* 0x0000000f15007c0c */ /* 0x000fe2000bf66330 */
[----:B------:R-:W-:Y:S01]  /*6180*/  FFMA.FTZ R26, R68, R26, -R25 ;  /* 0x0000001a441a7223 */ /* 0x000fe20000010819 */
[----:B------:R-:W-:Y:S01]  /*6190*/  FFMA.FTZ R8, R29, R72, -R8 ;  /* 0x000000481d087223 */ /* 0x000fe20000010808 */
[----:B------:R-:W-:Y:S02]  /*61a0*/  BSSY.RECONVERGENT B0, `(.L_x_324) ;  /* 0x000000f000007945 */ /* 0x000fe40003800200 */
[-C--:B------:R-:W-:Y:S01]  /*61b0*/  FMUL.FTZ R25, R26, R87.reuse ;  /* 0x000000571a197220 */ /* 0x080fe20000410000 */
[----:B------:R-:W-:-:S07]  /*61c0*/  FMUL.FTZ R8, R8, R87 ;  /* 0x0000005708087220 */ /* 0x000fce0000410000 */
[----:B------:R-:W-:Y:S05]  /*61d0*/  @P3 BRA `(.L_x_325) ;  /* 0x00000000002c3947 */ /* 0x000fea0003800000 */
[----:B------:R-:W0:Y:S01]  /*61e0*/  LDCU.64 UR6, c[0x0][0x3f8] ;  /* 0x00007f00ff0677ac */ /* 0x000e220008000a00 */
[----:B------:R-:W-:Y:S02]  /*61f0*/  MOV R90, R92 ;  /* 0x0000005c005a7202 */ /* 0x000fe40000000f00 */
[----:B------:R-:W-:Y:S01]  /*6200*/  F2FP.BF16.F32.PACK_AB R25, R8, R25 ;  /* 0x000000190819723e */ /* 0x000fe200000010ff */
[----:B------:R-:W5:Y:S01]  /*6210*/  LDCU.64 UR12, c[0x0][0x380] ;  /* 0x00007000ff0c77ac */ /* 0x000f620008000a00 */
[----:B01234-:R-:W-:Y:S02]  /*6220*/  IMAD R23, R21, UR6, RZ ;  /* 0x0000000615177c24 */ /* 0x01ffe4000f8e02ff */
[----:B------:R-:W-:-:S04]  /*6230*/  IMAD.WIDE.U32 R90, R56, UR6, R90 ;  /* 0x00000006385a7c25 */ /* 0x000fc8000f8e005a */
[----:B------:R-:W-:Y:S01]  /*6240*/  IMAD R23, R56, UR7, R23 ;  /* 0x0000000738177c24 */ /* 0x000fe2000f8e0217 */
[----:B-----5:R-:W-:-:S04]  /*6250*/  LEA R22, P0, R90, UR12, 0x1 ;  /* 0x0000000c5a167c11 */ /* 0x020fc8000f8008ff */
[----:B------:R-:W-:-:S04]  /*6260*/  IADD3 R23, PT, PT, R91, R23, RZ ;  /* 0x000000175b177210 */ /* 0x000fc80007ffe0ff */
[----:B------:R-:W-:-:S05]  /*6270*/  LEA.HI.X R23, R90, UR13, R23, 0x1, P0 ;  /* 0x0000000d5a177c11 */ /* 0x000fca00080f0c17 */
[----:B------:R0:W-:Y:S02]  /*6280*/  STG.E desc[UR8][R22.64], R25 ;  /* 0x0000001916007986 */ /* 0x0001e4000c101908 */
.L_x_325:
[----:B------:R-:W-:Y:S05]  /*6290*/  BSYNC.RECONVERGENT B0 ;  /* 0x0000000000007941 */ /* 0x000fea0003800200 */
.L_x_324:
[----:B------:R-:W-:Y:S02]  /*62a0*/  IADD3 R48, PT, PT, R3, R48, RZ ;  /* 0x0000003003307210 */ /* 0x000fe40007ffe0ff */
[----:B------:R-:W-:Y:S02]  /*62b0*/  IADD3 R47, PT, PT, R47, 0x1, RZ ;  /* 0x000000012f2f7810 */ /* 0x000fe40007ffe0ff */
[----:B------:R-:W-:-:S13]  /*62c0*/  ISETP.GE.AND P0, PT, R48, UR4, PT ;  /* 0x0000000430007c0c */ /* 0x000fda000bf06270 */
[----:B------:R-:W-:Y:S05]  /*62d0*/  @!P0 BRA `(.L_x_326) ;  /* 0xffffffa000388947 */ /* 0x000fea000383ffff */
.L_x_283:
        /* <DEDUP_REMOVED lines=19> */
.L_x_328:
[----:B------:R-:W-:Y:S05]  /*6410*/  BSYNC.RECONVERGENT B0 ;  /* 0x0000000000007941 */ /* 0x000fea0003800200 */
.L_x_327:
[----:B------:R-:W-:Y:S05]  /*6420*/  @P0 EXIT ;  /* 0x000000000000094d */ /* 0x000fea0003800000 */
[----:B------:R-:W-:Y:S05]  /*6430*/  @P2 BRA `(.L_x_329) ;  /* 0x0000000000202947 */ /* 0x000fea0003800000 */
[----:B------:R-:W-:-:S05]  /*6440*/  IMAD R0, R6, R7, RZ ;  /* 0x0000000706007224 */ /* 0x000fca00078e02ff */
[----:B------:R-:W-:-:S13]  /*6450*/  ISETP.NE.AND P0, PT, R0, -0x1, PT ;  /* 0xffffffff0000780c */ /* 0x000fda0003f05270 */
[----:B------:R-:W-:Y:S05]  /*6460*/  @!P0 BRA `(.L_x_329) ;  /* 0x0000000000148947 */ /* 0x000fea0003800000 */
.L_x_330:
[----:B0-----:R-:W5:Y:S04]  /*6470*/  LDG.E.STRONG.GPU R3, desc[UR8][R4.64] ;  /* 0x0000000804037981 */ /* 0x001f68000c1ef900 */
[----:B-----5:R-:W-:Y:S01]  /*6480*/  CCTL.IVALL ;  /* 0x00000000ff00798f */ /* 0x020fe20002000000 */
[----:B------:R-:W-:Y:S05]  /*6490*/  YIELD ;  /* 0x0000000000007946 */ /* 0x000fea0003800000 */
[----:B------:R-:W-:-:S13]  /*64a0*/  ISETP.NE.AND P0, PT, R3, R0, PT ;  /* 0x000000000300720c */ /* 0x000fda0003f05270 */
[----:B------:R-:W-:Y:S05]  /*64b0*/  @P0 BRA `(.L_x_330) ;  /* 0xfffffffc00ec0947 */ /* 0x000fea000383ffff */
.L_x_329:
        /* <DEDUP_REMOVED lines=48> */
[----:B------:R-:W4:Y:S01]  /*67c0*/  LDCU.64 UR10, c[0x0][0x390] ;  /* 0x00007200ff0a77ac */ /* 0x000f220008000a00 */
[----:B------:R-:W-:Y:S02]  /*67d0*/  IADD3 R9, PT, PT, R6, 0x1, RZ ;  /* 0x0000000106097810 */ /* 0x000fe40007ffe0ff */
[----:B------:R-:W-:Y:S01]  /*67e0*/  MOV R6, R2 ;  /* 0x0000000200067202 */ /* 0x000fe20000000f00 */
[----:B------:R-:W0:Y:S01]  /*67f0*/  LDCU.64 UR6, c[0x0][0x3d8] ;  /* 0x00007b00ff0677ac */ /* 0x000e220008000a00 */
[----:B------:R-:W-:Y:S02]  /*6800*/  LOP3.LUT R9, R9, 0x3, RZ, 0xc0, !PT ;  /* 0x0000000309097812 */ /* 0x000fe400078ec0ff */
[----:B------:R-:W-:Y:S01]  /*6810*/  MOV R7, R33 ;  /* 0x0000002100077202 */ /* 0x000fe20000000f00 */
[----:B------:R-:W1:Y:S01]  /*6820*/  LDCU.64 UR12, c[0x0][0x388] ;  /* 0x00007100ff0c77ac */ /* 0x000e620008000a00 */
[C---:B------:R-:W-:Y:S02]  /*6830*/  SHF.L.U32 R20, R2.reuse, 0x2, RZ ;  /* 0x0000000202147819 */ /* 0x040fe400000006ff */
[----:B------:R-:W-:Y:S01]  /*6840*/  SHF.L.U64.HI R21, R2, 0x2, R33 ;  /* 0x0000000202157819 */ /* 0x000fe20000010221 */
[----:B------:R-:W-:Y:S01]  /*6850*/  IMAD.WIDE.U32 R6, R9, 0x1a0, R6 ;  /* 0x000001a009067825 */ /* 0x000fe200078e0006 */
[----:B------:R-:W-:Y:S01]  /*6860*/  UMOV UR4, URZ ;  /* 0x000000ff00047c82 */ /* 0x000fe20008000000 */
[----:B------:R-:W-:-:S02]  /*6870*/  SHF.L.U64.HI R30, R3, 0x2, R0 ;  /* 0x00000002031e7819 */ /* 0x000fc40000010200 */
[----:B------:R-:W-:Y:S02]  /*6880*/  SHF.L.U64.HI R26, R31, 0x2, R32 ;  /* 0x000000021f1a7819 */ /* 0x000fe40000010220 */
[C---:B----4-:R-:W-:Y:S02]  /*6890*/  IADD3 R22, P2, PT, R20.reuse, UR10, RZ ;  /* 0x0000000a14167c10 */ /* 0x050fe4000ff5e0ff */
[----:B------:R-:W-:Y:S02]  /*68a0*/  IADD3 R33, PT, PT, R7, UR4, RZ ;  /* 0x0000000407217c10 */ /* 0x000fe4000fffe0ff */
[----:B0-----:R-:W-:Y:S02]  /*68b0*/  IADD3 R24, P1, PT, R20, UR6, RZ ;  /* 0x0000000614187c10 */ /* 0x001fe4000ff3e0ff */
[----:B------:R-:W-:Y:S01]  /*68c0*/  MOV R2, R6 ;  /* 0x0000000600027202 */ /* 0x000fe20000000f00 */
[----:B------:R-:W-:Y:S01]  /*68d0*/  IMAD.WIDE.U32 R6, R4, 0x4, RZ ;  /* 0x0000000404067825 */ /* 0x000fe200078e00ff */
[----:B------:R-:W-:-:S02]  /*68e0*/  IADD3.X R23, PT, PT, R21, UR11, RZ, P2, !PT ;  /* 0x0000000b15177c10 */ /* 0x000fc400097fe4ff */
[----:B------:R-:W-:Y:S02]  /*68f0*/  IADD3.X R25, PT, PT, R21, UR7, RZ, P1, !PT ;  /* 0x0000000715197c10 */ /* 0x000fe40008ffe4ff */
[----:B------:R-:W-:Y:S02]  /*6900*/  IADD3 R16, P2, PT, RZ, -R9, RZ ;  /* 0x80000009ff107210 */ /* 0x000fe40007f5e0ff */
[----:B-1----:R-:W-:Y:S02]  /*6910*/  IADD3 R20, P1, PT, R20, UR12, RZ ;  /* 0x0000000c14147c10 */ /* 0x002fe4000ff3e0ff */
[----:B------:R-:W-:Y:S02]  /*6920*/  SHF.L.U32 R9, R5, 0x2, RZ ;  /* 0x0000000205097819 */ /* 0x000fe400000006ff */
[----:B------:R-:W-:Y:S02]  /*6930*/  IADD3.X R21, PT, PT, R21, UR13, RZ, P1, !PT ;  /* 0x0000000d15157c10 */ /* 0x000fe40008ffe4ff */
[----:B------:R-:W-:-:S02]  /*6940*/  IADD3 R28, PT, PT, R7, R9, RZ ;  /* 0x00000009071c7210 */ /* 0x000fc40007ffe0ff */
[----:B------:R-:W-:-:S07]  /*6950*/  IADD3.X R18, PT, PT, RZ, -0x1, RZ, P2, !PT ;  /* 0xffffffffff127810 */ /* 0x000fce00017fe4ff */
.L_x_333:
[-C--:B0-----:R-:W-:Y:S02]  /*6960*/  LEA R10, P1, R3, R24.reuse, 0x2 ;  /* 0x00000018030a7211 */ /* 0x081fe400078210ff */
[----:B------:R-:W-:Y:S02]  /*6970*/  LEA R14, P3, R31, R24, 0x2 ;  /* 0x000000181f0e7211 */ /* 0x000fe400078610ff */
[----:B------:R-:W-:Y:S02]  /*6980*/  IADD3 R12, P2, PT, R24, R6, RZ ;  /* 0x00000006180c7210 */ /* 0x000fe40007f5e0ff */
[----:B------:R-:W-:Y:S02]  /*6990*/  IADD3.X R11, PT, PT, R25, R30, RZ, P1, !PT ;  /* 0x0000001e190b7210 */ /* 0x000fe40000ffe4ff */
[----:B------:R-:W-:Y:S02]  /*69a0*/  MOV R8, R24 ;  /* 0x0000001800087202 */ /* 0x000fe40000000f00 */
[----:B------:R-:W-:-:S02]  /*69b0*/  MOV R9, R25 ;  /* 0x0000001900097202 */ /* 0x000fc40000000f00 */
[C---:B------:R-:W-:Y:S01]  /*69c0*/  IADD3.X R15, PT, PT, R25.reuse, R26, RZ, P3, !PT ;  /* 0x0000001a190f7210 */ /* 0x040fe20001ffe4ff */
[----:B------:R0:W2:Y:S01]  /*69d0*/  LDG.E R11, desc[UR8][R10.64] ;  /* 0x000000080a0b7981 */ /* 0x0000a2000c1e1900 */
[----:B------:R-:W-:-:S03]  /*69e0*/  IADD3.X R13, PT, PT, R25, R28, RZ, P2, !PT ;  /* 0x0000001c190d7210 */ /* 0x000fc600017fe4ff */
[----:B------:R1:W2:Y:S04]  /*69f0*/  LDG.E R8, desc[UR8][R8.64] ;  /* 0x0000000808087981 */ /* 0x0002a8000c1e1900 */
[----:B------:R-:W3:Y:S04]  /*6a00*/  LDG.E R12, desc[UR8][R12.64] ;  /* 0x000000080c0c7981 */ /* 0x000ee8000c1e1900 */
[----:B------:R-:W3:Y:S01]  /*6a10*/  LDG.E R15, desc[UR8][R14.64] ;  /* 0x000000080e0f7981 */ /* 0x000ee2000c1e1900 */
[----:B0-----:R-:W-:Y:S02]  /*6a20*/  MOV R10, R22 ;  /* 0x00000016000a7202 */ /* 0x001fe40000000f00 */
[----:B-1----:R-:W-:-:S02]  /*6a30*/  MOV R9, R21 ;  /* 0x0000001500097202 */ /* 0x002fc40000000f00 */
[----:B------:R-:W-:-:S04]  /*6a40*/  IADD3 R16, P1, PT, R16, 0x1, RZ ;  /* 0x0000000110107810 */ /* 0x000fc80007f3e0ff */
[----:B------:R-:W-:Y:S02]  /*6a50*/  IADD3.X R18, PT, PT, RZ, R18, RZ, P1, !PT ;  /* 0x00000012ff127210 */ /* 0x000fe40000ffe4ff */
[----:B------:R-:W-:-:S04]  /*6a60*/  ISETP.NE.U32.AND P1, PT, R16, RZ, PT ;  /* 0x000000ff1000720c */ /* 0x000fc80003f25070 */
[----:B------:R-:W-:Y:S02]  /*6a70*/  ISETP.NE.AND.EX P1, PT, R18, RZ, PT, P1 ;  /* 0x000000ff1200720c */ /* 0x000fe40003f25310 */
[----:B------:R-:W-:Y:S02]  /*6a80*/  IADD3 R24, P2, PT, R24, 0x680, RZ ;  /* 0x0000068018187810 */ /* 0x000fe40007f5e0ff */
[----:B------:R-:W-:Y:S02]  /*6a90*/  IADD3 R22, P3, PT, R22, 0x680, RZ ;  /* 0x0000068016167810 */ /* 0x000fe40007f7e0ff */
[----:B------:R-:W-:Y:S02]  /*6aa0*/  IADD3.X R25, PT, PT, RZ, R25, RZ, P2, !PT ;  /* 0x00000019ff197210 */ /* 0x000fe400017fe4ff */
[----:B--2---:R-:W-:Y:S02]  /*6ab0*/  F2FP.BF16.F32.PACK_AB R17, R11, R8 ;  /* 0x000000080b11723e */ /* 0x004fe400000010ff */
[----:B------:R-:W-:-:S02]  /*6ac0*/  MOV R8, R20 ;  /* 0x0000001400087202 */ /* 0x000fc40000000f00 */
[-C--:B------:R-:W-:Y:S02]  /*6ad0*/  MOV R11, R23.reuse ;  /* 0x00000017000b7202 */ /* 0x080fe40000000f00 */
[----:B---3--:R-:W-:Y:S01]  /*6ae0*/  F2FP.BF16.F32.PACK_AB R19, R15, R12 ;  /* 0x0000000c0f13723e */ /* 0x008fe200000010ff */
[----:B------:R0:W-:Y:S04]  /*6af0*/  STG.E desc[UR8][R8.64], R17 ;  /* 0x0000001108007986 */ /* 0x0001e8000c101908 */
[----:B------:R0:W-:Y:S01]  /*6b00*/  STG.E desc[UR8][R10.64], R19 ;  /* 0x000000130a007986 */ /* 0x0001e2000c101908 */
[----:B------:R-:W-:Y:S02]  /*6b10*/  IADD3 R20, P4, PT, R20, 0x680, RZ ;  /* 0x0000068014147810 */ /* 0x000fe40007f9e0ff */
[----:B------:R-:W-:-:S02]  /*6b20*/  IADD3.X R23, PT, PT, RZ, R23, RZ, P3, !PT ;  /* 0x00000017ff177210 */ /* 0x000fc40001ffe4ff */
[----:B------:R-:W-:Y:S01]  /*6b30*/  IADD3.X R21, PT, PT, RZ, R21, RZ, P4, !PT ;  /* 0x00000015ff157210 */ /* 0x000fe200027fe4ff */
[----:B------:R-:W-:Y:S08]  /*6b40*/  @P1 BRA `(.L_x_333) ;  /* 0xfffffffc00841947 */ /* 0x000ff0000383ffff */
.L_x_332:
[----:B------:R-:W-:Y:S05]  /*6b50*/  BSYNC.RECONVERGENT B0 ;  /* 0x0000000000007941 */ /* 0x000fea0003800200 */
.L_x_331:
[----:B------:R-:W-:Y:S05]  /*6b60*/  @!P0 EXIT ;  /* 0x000000000000894d */ /* 0x000fea0003800000 */
[C---:B------:R-:W-:Y:S01]  /*6b70*/  SHF.L.U64.HI R37, R31.reuse, 0x2, R32 ;  /* 0x000000021f257819 */ /* 0x040fe20000010220 */
[----:B------:R-:W1:Y:S01]  /*6b80*/  LDCU.64 UR4, c[0x0][0x3d8] ;  /* 0x00007b00ff0477ac */ /* 0x000e620008000a00 */
[----:B------:R-:W-:Y:S02]  /*6b90*/  SHF.L.U32 R39, R31, 0x2, RZ ;  /* 0x000000021f277819 */ /* 0x000fe400000006ff */
[C---:B------:R-:W-:Y:S01]  /*6ba0*/  SHF.L.U64.HI R29, R4.reuse, 0x2, R5 ;  /* 0x00000002041d7819 */ /* 0x040fe20000010205 */
[----:B------:R-:W2:Y:S01]  /*6bb0*/  LDCU.64 UR6, c[0x0][0x388] ;  /* 0x00007100ff0677ac */ /* 0x000ea20008000a00 */
[----:B----4-:R-:W-:Y:S02]  /*6bc0*/  SHF.L.U32 R27, R4, 0x2, RZ ;  /* 0x00000002041b7819 */ /* 0x010fe400000006ff */
[C---:B------:R-:W-:Y:S01]  /*6bd0*/  SHF.L.U64.HI R31, R3.reuse, 0x2, R0 ;  /* 0x00000002031f7819 */ /* 0x040fe20000010200 */
[----:B------:R-:W3:Y:S01]  /*6be0*/  LDCU.64 UR10, c[0x0][0x390] ;  /* 0x00007200ff0a77ac */ /* 0x000ee20008000a00 */
[----:B------:R-:W-:-:S07]  /*6bf0*/  SHF.L.U32 R35, R3, 0x2, RZ ;  /* 0x0000000203237819 */ /* 0x000fce00000006ff */
.L_x_334:
[C---:B------:R-:W-:Y:S02]  /*6c00*/  SHF.L.U32 R24, R2.reuse, 0x2, RZ ;  /* 0x0000000202187819 */ /* 0x040fe400000006ff */
[----:B------:R-:W-:Y:S02]  /*6c10*/  SHF.L.U64.HI R26, R2, 0x2, R33 ;  /* 0x00000002021a7819 */ /* 0x000fe40000010221 */
[----:B-1----:R-:W-:-:S04]  /*6c20*/  IADD3 R4, P0, PT, R24, UR4, RZ ;  /* 0x0000000418047c10 */ /* 0x002fc8000ff1e0ff */
[----:B----4-:R-:W-:Y:S02]  /*6c30*/  IADD3.X R5, PT, PT, R26, UR5, RZ, P0, !PT ;  /* 0x000000051a057c10 */ /* 0x010fe400087fe4ff */
[C---:B------:R-:W-:Y:S02]  /*6c40*/  IADD3 R6, P0, PT, R4.reuse, R35, RZ ;  /* 0x0000002304067210 */ /* 0x040fe40007f1e0ff */
[C---:B0-----:R-:W-:Y:S02]  /*6c50*/  IADD3 R10, P2, PT, R4.reuse, R39, RZ ;  /* 0x00000027040a7210 */ /* 0x041fe40007f5e0ff */
[C---:B------:R-:W-:Y:S02]  /*6c60*/  IADD3.X R7, PT, PT, R5.reuse, R31, RZ, P0, !PT ;  /* 0x0000001f05077210 */ /* 0x040fe400007fe4ff */
[----:B------:R-:W-:Y:S02]  /*6c70*/  IADD3 R8, P1, PT, R4, R27, RZ ;  /* 0x0000001b04087210 */ /* 0x000fe40007f3e0ff */
[----:B------:R-:W4:Y:S01]  /*6c80*/  LDG.E R4, desc[UR8][R4.64] ;  /* 0x0000000804047981 */ /* 0x000f22000c1e1900 */
[----:B------:R-:W-:-:S02]  /*6c90*/  IADD3.X R11, PT, PT, R5, R37, RZ, P2, !PT ;  /* 0x00000025050b7210 */ /* 0x000fc400017fe4ff */
[----:B------:R-:W-:Y:S01]  /*6ca0*/  IADD3.X R9, PT, PT, R5, R29, RZ, P1, !PT ;  /* 0x0000001d05097210 */ /* 0x000fe20000ffe4ff */
[----:B------:R-:W4:Y:S04]  /*6cb0*/  LDG.E R7, desc[UR8][R6.64] ;  /* 0x0000000806077981 */ /* 0x000f28000c1e1900 */
[----:B------:R-:W5:Y:S04]  /*6cc0*/  LDG.E R8, desc[UR8][R8.64] ;  /* 0x0000000808087981 */ /* 0x000f68000c1e1900 */
[----:B------:R-:W5:Y:S01]  /*6cd0*/  LDG.E R11, desc[UR8][R10.64] ;  /* 0x000000080a0b7981 */ /* 0x000f62000c1e1900 */
[----:B------:R-:W-:-:S02]  /*6ce0*/  LOP3.LUT R16, R24, 0xfffffffc, RZ, 0xc0, !PT ;  /* 0xfffffffc18107812 */ /* 0x000fc400078ec0ff */
[----:B------:R-:W-:Y:S02]  /*6cf0*/  LOP3.LUT R15, R26, 0x1, RZ, 0xc0, !PT ;  /* 0x000000011a0f7812 */ /* 0x000fe400078ec0ff */
[----:B--2---:R-:W-:-:S04]  /*6d00*/  IADD3 R12, P0, PT, R16, UR6, RZ ;  /* 0x00000006100c7c10 */ /* 0x004fc8000ff1e0ff */
[C---:B------:R-:W-:Y:S02]  /*6d10*/  IADD3.X R13, PT, PT, R15.reuse, UR7, RZ, P0, !PT ;  /* 0x000000070f0d7c10 */ /* 0x040fe400087fe4ff */
[C---:B---3--:R-:W-:Y:S02]  /*6d20*/  IADD3 R14, P0, PT, R16.reuse, UR10, RZ ;  /* 0x0000000a100e7c10 */ /* 0x048fe4000ff1e0ff */
[----:B------:R-:W-:Y:S02]  /*6d30*/  IADD3 R16, P1, PT, R16, UR4, RZ ;  /* 0x0000000410107c10 */ /* 0x000fe4000ff3e0ff */
[----:B------:R-:W-:Y:S02]  /*6d40*/  IADD3.X R15, PT, PT, R15, UR11, RZ, P0, !PT ;  /* 0x0000000b0f0f7c10 */ /* 0x000fe400087fe4ff */
[----:B----4-:R-:W-:Y:S02]  /*6d50*/  F2FP.BF16.F32.PACK_AB R19, R7, R4 ;  /* 0x000000040713723e */ /* 0x010fe400000010ff */
[----:B------:R-:W-:-:S04]  /*6d60*/  LOP3.LUT R4, R26, 0x3, RZ, 0xc0, !PT ;  /* 0x000000031a047812 */ /* 0x000fc800078ec0ff */
[----:B------:R-:W-:Y:S02]  /*6d70*/  IADD3.X R17, PT, PT, R4, UR5, RZ, P1, !PT ;  /* 0x0000000504117c10 */ /* 0x000fe40008ffe4ff */
[----:B-----5:R-:W-:Y:S02]  /*6d80*/  F2FP.BF16.F32.PACK_AB R21, R11, R8 ;  /* 0x000000080b15723e */ /* 0x020fe400000010ff */
        /* <DEDUP_REMOVED lines=9> */
[----:B0-----:R-:W2:Y:S04]  /*6e20*/  LDG.E R19, desc[UR8][R4.64+0x680] ;  /* 0x0006800804137981 */ /* 0x001ea8000c1e1900 */
[----:B------:R-:W3:Y:S04]  /*6e30*/  LDG.E R20, desc[UR8][R6.64+0x680] ;  /* 0x0006800806147981 */ /* 0x000ee8000c1e1900 */
[----:B------:R-:W3:Y:S01]  /*6e40*/  LDG.E R23, desc[UR8][R8.64+0x680] ;  /* 0x0006800808177981 */ /* 0x000ee2000c1e1900 */
[----:B------:R-:W-:-:S04]  /*6e50*/  IADD3 R12, P0, PT, R24, 0x680, RZ ;  /* 0x00000680180c7810 */ /* 0x000fc80007f1e0ff */
        /* <DEDUP_REMOVED lines=29> */
[----:B------:R-:W5:Y:S04]  /*7030*/  LDG.E R6, desc[UR8][R6.64+0x1380] ;  /* 0x0013800806067981 */ /* 0x000f68000c1e1900 */
[----:B------:R-:W5:Y:S01]  /*7040*/  LDG.E R9, desc[UR8][R8.64+0x1380] ;  /* 0x0013800808097981 */ /* 0x000f62000c1e1900 */
[----:B--2---:R-:W-:-:S04]  /*7050*/  IADD3 R13, P0, PT, R24, 0x1380, RZ ;  /* 0x00001380180d7810 */ /* 0x004fc80007f1e0ff */
        /* <DEDUP_REMOVED lines=12> */
[----:B-----5:R-:W-:-:S03]  /*7120*/  F2FP.BF16.F32.PACK_AB R7, R9, R6 ;  /* 0x000000060907723e */ /* 0x020fc600000010ff */
[----:B------:R4:W-:Y:S04]  /*7130*/  STG.E desc[UR8][R12.64], R5 ;  /* 0x000000050c007986 */ /* 0x0009e8000c101908 */
[----:B------:R4:W-:Y:S02]  /*7140*/  STG.E desc[UR8][R14.64], R7 ;  /* 0x000000070e007986 */ /* 0x0009e4000c101908 */
[----:B------:R-:W-:Y:S05]  /*7150*/  @P0 BRA `(.L_x_334) ;  /* 0xfffffff800a80947 */ /* 0x000fea000383ffff */
[----:B------:R-:W-:Y:S05]  /*7160*/  EXIT ;  /* 0x000000000000794d */ /* 0x000fea0003800000 */
.L_x_335:
        /* <DEDUP_REMOVED lines=9> */
.L_x_3413:


//--------------------- .text._Z35group_norm_nhwc_bwd_one_pass_kernelI11Bf16IOBf16WLi512ELi26ELi416EEv26Group_norm_nhwc_bwd_params --------------------------
	.section	.text._Z35group_norm_nhwc_bwd_one_pass_kernelI11Bf16IOBf16WLi512ELi26ELi416EEv26Group_norm_nhwc_bwd_params,"ax",@progbits
	.align	128
        .global         _Z35group_norm_nhwc_bwd_one_pass_kernelI11Bf16IOBf16WLi512ELi26ELi416EEv26Group_norm_nhwc_bwd_params
        .type           _Z35group_norm_nhwc_bwd_one_pass_kernelI11Bf16IOBf16WLi512ELi26ELi416EEv26Group_norm_nhwc_bwd_params,@function
        .size           _Z35group_norm_nhwc_bwd_one_pass_kernelI11Bf16IOBf16WLi512ELi26ELi416EEv26Group_norm_nhwc_bwd_params,(.L_x_3414 - _Z35group_norm_nhwc_bwd_one_pass_kernelI11Bf16IOBf16WLi512ELi26ELi416EEv26Group_norm_nhwc_bwd_params)
        .other          _Z35group_norm_nhwc_bwd_one_pass_kernelI11Bf16IOBf16WLi512ELi26ELi416EEv26Group_norm_nhwc_bwd_params,@"STO_CUDA_ENTRY STV_DEFAULT"
_Z35group_norm_nhwc_bwd_one_pass_kernelI11Bf16IOBf16WLi512ELi26ELi416EEv26Group_norm_nhwc_bwd_params:
.text._Z35group_norm_nhwc_bwd_one_pass_kernelI11Bf16IOBf16WLi512ELi26ELi416EEv26Group_norm_nhwc_bwd_params:
        /* <DEDUP_REMOVED lines=22> */
.L_x_403:
[----:B-1----:R-:W1:Y:S01]  /*0160*/  LDC R10, c[0x0][0x410] ;  /* 0x00010400ff0a7b82 */ /* 0x002e620000000800 */
[----:B--2-4-:R-:W2:Y:S01]  /*0170*/  S2R R3, SR_CTAID.X ;  /* 0x0000000000037919 */ /* 0x014ea20000002500 */
[----:B------:R-:W2:Y:S01]  /*0180*/  LDCU UR4, c[0x0][0x41c] ;  /* 0x00008380ff0477ac */ /* 0x000ea20008000800 */
[----:B------:R-:W-:Y:S02]  /*0190*/  ISETP.GE.AND P3, PT, R79, RZ, PT ;  /* 0x000000ff4f00720c */ /* 0x000fe40003f66270 */
[----:B------:R-:W-:Y:S01]  /*01a0*/  CS2R R74, SRZ ;  /* 0x00000000004a7805 */ /* 0x000fe2000001ff00 */
[----:B---3--:R-:W3:Y:S01]  /*01b0*/  LDCU.128 UR8, c[0x0][0x400] ;  /* 0x00008000ff0877ac */ /* 0x008ee20008000c00 */
[----:B-1----:R-:W-:-:S04]  /*01c0*/  IABS R7, R10 ;  /* 0x0000000a00077213 */ /* 0x002fc80000000000 */
[----:B------:R-:W1:Y:S01]  /*01d0*/  I2F.RP R6, R7 ;  /* 0x0000000700067306 */ /* 0x000e620000209400 */
[----:B--2---:R-:W-:Y:S01]  /*01e0*/  IMAD R11, R3, UR4, R78 ;  /* 0x00000004030b7c24 */ /* 0x004fe2000f8e024e */
[----:B------:R-:W-:Y:S02]  /*01f0*/  CS2R R72, SRZ ;  /* 0x0000000000487805 */ /* 0x000fe4000001ff00 */
[----:B------:R-:W-:Y:S02]  /*0200*/  CS2R R70, SRZ ;  /* 0x0000000000467805 */ /* 0x000fe4000001ff00 */
[----:B------:R-:W-:Y:S02]  /*0210*/  CS2R R68, SRZ ;  /* 0x0000000000447805 */ /* 0x000fe4000001ff00 */
[----:B------:R-:W-:Y:S02]  /*0220*/  CS2R R66, SRZ ;  /* 0x0000000000427805 */ /* 0x000fe4000001ff00 */
[----:B---3--:R-:W-:-:S02]  /*0230*/  ISETP.GE.U32.AND P2, PT, R11, UR8, PT ;  /* 0x000000080b007c0c */ /* 0x008fc4000bf46070 */
[----:B------:R-:W-:Y:S02]  /*0240*/  CS2R R64, SRZ ;  /* 0x0000000000407805 */ /* 0x000fe4000001ff00 */
[----:B------:R-:W-:Y:S02]  /*0250*/  SHF.R.S32.HI R17, RZ, 0x1f, R11 ;  /* 0x0000001fff117819 */ /* 0x000fe4000001140b */
[----:B------:R-:W-:Y:S02]  /*0260*/  CS2R R62, SRZ ;  /* 0x00000000003e7805 */ /* 0x000fe4000001ff00 */
[----:B------:R-:W-:Y:S01]  /*0270*/  IADD3 R13, PT, PT, R11, 0x20, RZ ;  /* 0x000000200b0d7810 */ /* 0x000fe20007ffe0ff */
[----:B-1----:R-:W1:Y:S01]  /*0280*/  MUFU.RCP R6, R6 ;  /* 0x0000000600067308 */ /* 0x002e620000001000 */
[----:B------:R-:W-:Y:S01]  /*0290*/  ISETP.GE.AND.EX P2, PT, R17, UR9, PT, P2 ;  /* 0x0000000911007c0c */ /* 0x000fe2000bf46320 */
[----:B------:R-:W2:Y:S01]  /*02a0*/  LDCU.U8 UR4, c[0x0][0x414] ;  /* 0x00008280ff0477ac */ /* 0x000ea20008000000 */
[----:B------:R-:W-:-:S02]  /*02b0*/  SHF.R.S32.HI R19, RZ, 0x1f, R13 ;  /* 0x0000001fff137819 */ /* 0x000fc4000001140d */
[----:B------:R-:W-:-:S09]  /*02c0*/  IADD3 R15, PT, PT, R11, 0x40, RZ ;  /* 0x000000400b0f7810 */ /* 0x000fd20007ffe0ff */
[----:B------:R-:W3:Y:S01]  /*02d0*/  @!P2 LDC.64 R20, c[0x0][0x3f8] ;  /* 0x0000fe00ff14ab82 */ /* 0x000ee20000000a00 */
[----:B-1----:R-:W-:-:S04]  /*02e0*/  IADD3 R4, PT, PT, R6, 0xffffffe, RZ ;  /* 0x0ffffffe06047810 */ /* 0x002fc80007ffe0ff */
[----:B------:R1:W4:Y:S03]  /*02f0*/  F2I.FTZ.U32.TRUNC.NTZ R5, R4 ;  /* 0x0000000400057305 */ /* 0x000326000021f000 */
[----:B------:R-:W5:Y:S01]  /*0300*/  @!P2 LDC.64 R24, c[0x0][0x3a0] ;  /* 0x0000e800ff18ab82 */ /* 0x000f620000000a00 */
[----:B-1----:R-:W-:-:S07]  /*0310*/  MOV R4, RZ ;  /* 0x000000ff00047202 */ /* 0x002fce0000000f00 */
[----:B------:R-:W1:Y:S01]  /*0320*/  @!P2 LDC.64 R26, c[0x0][0x398] ;  /* 0x0000e600ff1aab82 */ /* 0x000e620000000a00 */
[----:B----4-:R-:W-:-:S05]  /*0330*/  IADD3 R8, PT, PT, RZ, -R5, RZ ;  /* 0x80000005ff087210 */ /* 0x010fca0007ffe0ff */
[----:B------:R-:W-:Y:S01]  /*0340*/  IMAD R9, R8, R7, RZ ;  /* 0x0000000708097224 */ /* 0x000fe200078e02ff */
[----:B------:R-:W-:-:S03]  /*0350*/  IABS R8, R79 ;  /* 0x0000004f00087213 */ /* 0x000fc60000000000 */
[----:B------:R-:W-:-:S06]  /*0360*/  IMAD.HI.U32 R5, R5, R9, R4 ;  /* 0x0000000905057227 */ /* 0x000fcc00078e0004 */
        /* <DEDUP_REMOVED lines=14> */
[----:B------:R-:W-:Y:S02]  /*0450*/  @!P3 IADD3 R4, PT, PT, -R4, RZ, RZ ;  /* 0x000000ff0404b210 */ /* 0x000fe40007ffe1ff */
[----:B------:R-:W-:Y:S02]  /*0460*/  ISETP.GE.U32.AND P3, PT, R13, UR8, PT ;  /* 0x000000080d007c0c */ /* 0x000fe4000bf66070 */
[----:B------:R-:W-:Y:S02]  /*0470*/  @P1 IADD3 R5, PT, PT, R5, 0x1, RZ ;  /* 0x0000000105051810 */ /* 0x000fe40007ffe0ff */
[----:B------:R-:W-:-:S02]  /*0480*/  SEL R119, R7, R4, !P4 ;  /* 0x0000000407777207 */ /* 0x000fc40006000000 */
[----:B------:R-:W-:Y:S02]  /*0490*/  ISETP.GE.AND.EX P3, PT, R19, UR9, PT, P3 ;  /* 0x0000000913007c0c */ /* 0x000fe4000bf66330 */
[----:B------:R-:W-:Y:S01]  /*04a0*/  @!P0 IADD3 R5, PT, PT, -R5, RZ, RZ ;  /* 0x000000ff05058210 */ /* 0x000fe20007ffe1ff */
[----:B------:R-:W-:-:S03]  /*04b0*/  IMAD R9, R119, 0x1a, RZ ;  /* 0x0000001a77097824 */ /* 0x000fc600078e02ff */
[----:B------:R-:W-:Y:S02]  /*04c0*/  SEL R5, R7, R5, !P4 ;  /* 0x0000000507057207 */ /* 0x000fe40006000000 */
[----:B------:R-:W-:Y:S02]  /*04d0*/  ISETP.GE.U32.AND P4, PT, R15, UR8, PT ;  /* 0x000000080f007c0c */ /* 0x000fe4000bf86070 */
[----:B------:R-:W-:Y:S02]  /*04e0*/  SHF.R.S32.HI R7, RZ, 0x1f, R15 ;  /* 0x0000001fff077819 */ /* 0x000fe4000001140f */
[----:B------:R-:W-:Y:S01]  /*04f0*/  IADD3 R120, P0, PT, R9, R2, RZ ;  /* 0x0000000209787210 */ /* 0x000fe20007f1e0ff */
[----:B0-----:R-:W4:Y:S01]  /*0500*/  @!P3 LDC.64 R28, c[0x0][0x3f8] ;  /* 0x0000fe00ff1cbb82 */ /* 0x001f220000000a00 */
[----:B------:R-:W-:Y:S02]  /*0510*/  SHF.R.S32.HI R2, RZ, 0x1f, R5 ;  /* 0x0000001fff027819 */ /* 0x000fe40000011405 */
[----:B------:R-:W-:-:S02]  /*0520*/  ISETP.GE.AND.EX P4, PT, R7, UR9, PT, P4 ;  /* 0x0000000907007c0c */ /* 0x000fc4000bf86340 */
[----:B------:R-:W-:Y:S01]  /*0530*/  LEA.HI.X.SX32 R121, R9, RZ, 0x1, P0 ;  /* 0x000000ff09797211 */ /* 0x000fe200000f0eff */
[----:B------:R-:W-:Y:S02]  /*0540*/  IMAD R2, R2, UR10, RZ ;  /* 0x0000000a02027c24 */ /* 0x000fe4000f8e02ff */
[----:B------:R-:W0:Y:S02]  /*0550*/  @!P3 LDC.64 R30, c[0x0][0x3a0] ;  /* 0x0000e800ff1ebb82 */ /* 0x000e240000000a00 */
[C---:B------:R-:W-:Y:S02]  /*0560*/  IMAD R123, R5.reuse, UR11, R2 ;  /* 0x0000000b057b7c24 */ /* 0x040fe4000f8e0202 */
[----:B------:R-:W-:-:S04]  /*0570*/  IMAD.WIDE.U32 R120, R5, UR10, R120 ;  /* 0x0000000a05787c25 */ /* 0x000fc8000f8e0078 */
[----:B------:R-:W2:Y:S01]  /*0580*/  @!P4 LDC.64 R32, c[0x0][0x3f8] ;  /* 0x0000fe00ff20cb82 */ /* 0x000ea20000000a00 */
[----:B------:R-:W-:Y:S01]  /*0590*/  IADD3 R123, PT, PT, R121, R123, RZ ;  /* 0x0000007b797b7210 */ /* 0x000fe20007ffe0ff */
[----:B---3--:R-:W-:Y:S01]  /*05a0*/  @!P2 IMAD R2, R17, R20, RZ ;  /* 0x000000141102a224 */ /* 0x008fe200078e02ff */
[-C--:B------:R-:W-:Y:S02]  /*05b0*/  @!P2 MOV R122, R120.reuse ;  /* 0x00000078007aa202 */ /* 0x080fe40000000f00 */
[----:B------:R-:W-:Y:S01]  /*05c0*/  @!P3 MOV R8, R120 ;  /* 0x000000780008b202 */ /* 0x000fe20000000f00 */
[C---:B------:R-:W-:Y:S01]  /*05d0*/  @!P2 IMAD R9, R11.reuse, R21, R2 ;  /* 0x000000150b09a224 */ /* 0x040fe200078e0202 */
[C---:B------:R-:W-:Y:S01]  /*05e0*/  IADD3 R17, PT, PT, R11.reuse, 0x60, RZ ;  /* 0x000000600b117810 */ /* 0x040fe20007ffe0ff */
[----:B------:R-:W-:-:S04]  /*05f0*/  @!P2 IMAD.WIDE.U32 R4, R11, R20, R122 ;  /* 0x000000140b04a225 */ /* 0x000fc800078e007a */
[-C--:B----4-:R-:W-:Y:S01]  /*0600*/  @!P3 IMAD R6, R19, R28.reuse, RZ ;  /* 0x0000001c1306b224 */ /* 0x090fe200078e02ff */
[----:B------:R-:W-:Y:S02]  /*0610*/  @!P2 IADD3 R5, PT, PT, R5, R9, RZ ;  /* 0x000000090505a210 */ /* 0x000fe40007ffe0ff */
[----:B------:R-:W-:Y:S01]  /*0620*/  @!P3 MOV R9, R123 ;  /* 0x0000007b0009b202 */ /* 0x000fe20000000f00 */
[C---:B------:R-:W-:Y:S01]  /*0630*/  @!P3 IMAD R19, R13.reuse, R29, R6 ;  /* 0x0000001d0d13b224 */ /* 0x040fe200078e0206 */
[C---:B------:R-:W-:Y:S02]  /*0640*/  @!P2 SHF.L.U32 R23, R4.reuse, 0x1, RZ ;  /* 0x000000010417a819 */ /* 0x040fe400000006ff */
[----:B------:R-:W-:Y:S01]  /*0650*/  @!P2 SHF.L.U64.HI R2, R4, 0x1, R5 ;  /* 0x000000010402a819 */ /* 0x000fe20000010205 */
[----:B------:R-:W-:Y:S01]  /*0660*/  @!P3 IMAD.WIDE.U32 R8, R13, R28, R8 ;  /* 0x0000001c0d08b225 */ /* 0x000fe200078e0008 */
[C---:B-----5:R-:W-:Y:S01]  /*0670*/  @!P2 IADD3 R4, P0, PT, R23.reuse, R24, RZ ;  /* 0x000000181704a210 */ /* 0x060fe20007f1e0ff */
[----:B------:R-:W3:Y:S01]  /*0680*/  @!P3 LDC.64 R28, c[0x0][0x398] ;  /* 0x0000e600ff1cbb82 */ /* 0x000ee20000000a00 */
[----:B-1----:R-:W-:Y:S01]  /*0690*/  @!P2 IADD3 R6, P1, PT, R23, R26, RZ ;  /* 0x0000001a1706a210 */ /* 0x002fe20007f3e0ff */
[----:B--2---:R-:W-:Y:S01]  /*06a0*/  @!P4 IMAD R10, R7, R32, RZ ;  /* 0x00000020070ac224 */ /* 0x004fe200078e02ff */
[----:B------:R-:W-:-:S02]  /*06b0*/  @!P3 IADD3 R9, PT, PT, R9, R19, RZ ;  /* 0x000000130909b210 */ /* 0x000fc40007ffe0ff */
[----:B------:R-:W-:Y:S02]  /*06c0*/  @!P4 MOV R12, R120 ;  /* 0x00000078000cc202 */ /* 0x000fe40000000f00 */
[----:B------:R-:W-:Y:S02]  /*06d0*/  @!P4 MOV R13, R123 ;  /* 0x0000007b000dc202 */ /* 0x000fe40000000f00 */
[----:B------:R-:W-:Y:S02]  /*06e0*/  @!P3 SHF.L.U32 R19, R8, 0x1, RZ ;  /* 0x000000010813b819 */ /* 0x000fe400000006ff */
[C---:B------:R-:W-:Y:S02]  /*06f0*/  @!P2 IADD3.X R5, PT, PT, R2.reuse, R25, RZ, P0, !PT ;  /* 0x000000190205a210 */ /* 0x040fe400007fe4ff */
[----:B------:R-:W-:Y:S01]  /*0700*/  @!P2 IADD3.X R7, PT, PT, R2, R27, RZ, P1, !PT ;  /* 0x0000001b0207a210 */ /* 0x000fe20000ffe4ff */
[----:B------:R-:W-:Y:S01]  /*0710*/  @!P4 IMAD R25, R15, R33, R10 ;  /* 0x000000210f19c224 */ /* 0x000fe200078e020a */
[----:B------:R-:W-:Y:S01]  /*0720*/  ISETP.GE.U32.AND P0, PT, R17, UR8, PT ;  /* 0x0000000811007c0c */ /* 0x000fe2000bf06070 */
[----:B------:R-:W-:Y:S01]  /*0730*/  @!P4 IMAD.WIDE.U32 R12, R15, R32, R12 ;  /* 0x000000200f0cc225 */ /* 0x000fe200078e000c */
[----:B------:R-:W-:Y:S01]  /*0740*/  SHF.R.S32.HI R21, RZ, 0x1f, R17 ;  /* 0x0000001fff157819 */ /* 0x000fe20000011411 */
[----:B------:R-:W1:Y:S01]  /*0750*/  @!P4 LDC.64 R26, c[0x0][0x3a0] ;  /* 0x0000e800ff1acb82 */ /* 0x000e620000000a00 */
[----:B------:R-:W-:Y:S01]  /*0760*/  @!P3 SHF.L.U64.HI R2, R8, 0x1, R9 ;  /* 0x000000010802b819 */ /* 0x000fe20000010209 */
[----:B------:R3:W2:Y:S01]  /*0770*/  @!P2 LDG.E R75, desc[UR6][R4.64] ;  /* 0x00000006044ba981 */ /* 0x0006a2000c1e1900 */
[----:B0-----:R-:W-:-:S02]  /*0780*/  @!P3 IADD3 R8, P1, PT, R19, R30, RZ ;  /* 0x0000001e1308b210 */ /* 0x001fc40007f3e0ff */
[----:B------:R-:W-:Y:S01]  /*0790*/  IADD3 R15, PT, PT, R11, 0x80, RZ ;  /* 0x000000800b0f7810 */ /* 0x000fe20007ffe0ff */
[----:B------:R-:W4:Y:S01]  /*07a0*/  @!P2 LDG.E R74, desc[UR6][R6.64] ;  /* 0x00000006064aa981 */ /* 0x000f22000c1e1900 */
[----:B------:R-:W-:Y:S02]  /*07b0*/  ISETP.GE.AND.EX P0, PT, R21, UR9, PT, P0 ;  /* 0x0000000915007c0c */ /* 0x000fe4000bf06300 */
[----:B------:R-:W-:Y:S02]  /*07c0*/  @!P3 IADD3.X R9, PT, PT, R2, R31, RZ, P1, !PT ;  /* 0x0000001f0209b210 */ /* 0x000fe40000ffe4ff */
[----:B------:R-:W-:Y:S01]  /*07d0*/  ISETP.GE.U32.AND P1, PT, R15, UR8, PT ;  /* 0x000000080f007c0c */ /* 0x000fe2000bf26070 */
[----:B------:R-:W0:Y:S01]  /*07e0*/  @!P4 LDC.64 R30, c[0x0][0x398] ;  /* 0x0000e600ff1ecb82 */ /* 0x000e220000000a00 */
[----:B------:R-:W-:Y:S01]  /*07f0*/  SHF.R.S32.HI R23, RZ, 0x1f, R15 ;  /* 0x0000001fff177819 */ /* 0x000fe2000001140f */
[----:B------:R0:W5:Y:S03]  /*0800*/  @!P3 LDG.E R73, desc[UR6][R8.64] ;  /* 0x000000060849b981 */ /* 0x000166000c1e1900 */
[----:B------:R-:W-:-:S02]  /*0810*/  ISETP.GE.AND.EX P1, PT, R23, UR9, PT, P1 ;  /* 0x0000000917007c0c */ /* 0x000fc4000bf26310 */
[----:B---3--:R-:W-:Y:S01]  /*0820*/  @!P3 IADD3 R4, P2, PT, R19, R28, RZ ;  /* 0x0000001c1304b210 */ /* 0x008fe20007f5e0ff */
[----:B------:R-:W3:Y:S01]  /*0830*/  @!P0 LDC.64 R32, c[0x0][0x3f8] ;  /* 0x0000fe00ff208b82 */ /* 0x000ee20000000a00 */
[----:B------:R-:W-:Y:S02]  /*0840*/  @!P4 IADD3 R25, PT, PT, R13, R25, RZ ;  /* 0x000000190d19c210 */ /* 0x000fe40007ffe0ff */
[----:B------:R-:W-:Y:S02]  /*0850*/  IADD3 R19, PT, PT, R11, 0xa0, RZ ;  /* 0x000000a00b137810 */ /* 0x000fe40007ffe0ff */
[----:B------:R-:W-:Y:S02]  /*0860*/  @!P3 IADD3.X R5, PT, PT, R2, R29, RZ, P2, !PT ;  /* 0x0000001d0205b210 */ /* 0x000fe400017fe4ff */
[----:B------:R-:W-:Y:S01]  /*0870*/  @!P4 SHF.L.U64.HI R2, R12, 0x1, R25 ;  /* 0x000000010c02c819 */ /* 0x000fe20000010219 */
[----:B------:R-:W3:Y:S01]  /*0880*/  @!P0 LDC.64 R28, c[0x0][0x3a0] ;  /* 0x0000e800ff1c8b82 */ /* 0x000ee20000000a00 */
[----:B------:R-:W-:Y:S01]  /*0890*/  ISETP.GE.U32.AND P2, PT, R19, UR8, PT ;  /* 0x0000000813007c0c */ /* 0x000fe2000bf46070 */
[----:B------:R-:W5:Y:S01]  /*08a0*/  @!P3 LDG.E R72, desc[UR6][R4.64] ;  /* 0x000000060448b981 */ /* 0x000f62000c1e1900 */
[----:B------:R-:W-:-:S05]  /*08b0*/  SHF.R.S32.HI R25, RZ, 0x1f, R19 ;  /* 0x0000001fff197819 */ /* 0x000fca0000011413 */
[----:B------:R-:W3:Y:S01]  /*08c0*/  @!P1 LDC.64 R36, c[0x0][0x3f8] ;  /* 0x0000fe00ff249b82 */ /* 0x000ee20000000a00 */
[----:B------:R-:W-:Y:S02]  /*08d0*/  ISETP.GE.AND.EX P2, PT, R25, UR9, PT, P2 ;  /* 0x0000000919007c0c */ /* 0x000fe4000bf46320 */
[----:B------:R-:W-:-:S04]  /*08e0*/  @!P4 SHF.L.U32 R13, R12, 0x1, RZ ;  /* 0x000000010c0dc819 */ /* 0x000fc800000006ff */
[C---:B0-----:R-:W-:Y:S01]  /*08f0*/  @!P4 IADD3 R8, P3, PT, R13.reuse, R30, RZ ;  /* 0x0000001e0d08c210 */ /* 0x041fe20007f7e0ff */
[----:B------:R-:W0:Y:S01]  /*0900*/  @!P0 LDC.64 R34, c[0x0][0x398] ;  /* 0x0000e600ff228b82 */ /* 0x000e220000000a00 */
[----:B-1----:R-:W-:Y:S02]  /*0910*/  @!P4 IADD3 R6, P5, PT, R13, R26, RZ ;  /* 0x0000001a0d06c210 */ /* 0x002fe40007fbe0ff */
[C---:B------:R-:W-:Y:S01]  /*0920*/  @!P4 IADD3.X R9, PT, PT, R2.reuse, R31, RZ, P3, !PT ;  /* 0x0000001f0209c210 */ /* 0x040fe20001ffe4ff */
[----:B---3--:R-:W-:Y:S01]  /*0930*/  @!P0 IMAD R10, R21, R32, RZ ;  /* 0x00000020150a8224 */ /* 0x008fe200078e02ff */
[----:B------:R-:W-:-:S03]  /*0940*/  @!P4 IADD3.X R7, PT, PT, R2, R27, RZ, P5, !PT ;  /* 0x0000001b0207c210 */ /* 0x000fc60002ffe4ff */
[----:B------:R-:W1:Y:S01]  /*0950*/  @!P2 LDC.64 R30, c[0x0][0x3f8] ;  /* 0x0000fe00ff1eab82 */ /* 0x000e620000000a00 */
[----:B------:R-:W-:Y:S02]  /*0960*/  @!P0 MOV R12, R120 ;  /* 0x00000078000c8202 */ /* 0x000fe40000000f00 */
[----:B------:R-:W-:Y:S01]  /*0970*/  @!P0 MOV R13, R123 ;  /* 0x0000007b000d8202 */ /* 0x000fe20000000f00 */
[C---:B------:R-:W-:Y:S01]  /*0980*/  @!P0 IMAD R21, R17.reuse, R33, R10 ;  /* 0x0000002111158224 */ /* 0x040fe200078e020a */
[----:B------:R3:W5:Y:S01]  /*0990*/  @!P4 LDG.E R71, desc[UR6][R6.64] ;  /* 0x000000060647c981 */ /* 0x000762000c1e1900 */
[----:B------:R-:W-:Y:S02]  /*09a0*/  @!P0 IMAD.WIDE.U32 R12, R17, R32, R12 ;  /* 0x00000020110c8225 */ /* 0x000fe400078e000c */
[----:B------:R-:W1:Y:S01]  /*09b0*/  @!P1 LDC.64 R26, c[0x0][0x3a0] ;  /* 0x0000e800ff1a9b82 */ /* 0x000e620000000a00 */
[----:B------:R0:W5:Y:S01]  /*09c0*/  @!P4 LDG.E R70, desc[UR6][R8.64] ;  /* 0x000000060846c981 */ /* 0x000162000c1e1900 */
[----:B------:R-:W-:Y:S01]  /*09d0*/  @!P1 IMAD R10, R23, R36, RZ ;  /* 0x00000024170a9224 */ /* 0x000fe200078e02ff */
[----:B---3--:R-:W-:-:S02]  /*09e0*/  @!P1 MOV R6, R120 ;  /* 0x0000007800069202 */ /* 0x008fc40000000f00 */
[----:B------:R-:W-:Y:S01]  /*09f0*/  @!P1 MOV R7, R123 ;  /* 0x0000007b00079202 */ /* 0x000fe20000000f00 */
[----:B------:R-:W-:Y:S01]  /*0a00*/  @!P1 IMAD R23, R15, R37, R10 ;  /* 0x000000250f179224 */ /* 0x000fe200078e020a */
[----:B------:R-:W-:Y:S01]  /*0a10*/  @!P0 IADD3 R5, PT, PT, R13, R21, RZ ;  /* 0x000000150d058210 */ /* 0x000fe20007ffe0ff */
[----:B------:R-:W3:Y:S01]  /*0a20*/  @!P2 LDC.64 R32, c[0x0][0x3a0] ;  /* 0x0000e800ff20ab82 */ /* 0x000ee20000000a00 */
[C---:B------:R-:W-:Y:S01]  /*0a30*/  @!P0 SHF.L.U32 R13, R12.reuse, 0x1, RZ ;  /* 0x000000010c0d8819 */ /* 0x040fe200000006ff */
[----:B------:R-:W-:Y:S01]  /*0a40*/  @!P1 IMAD.WIDE.U32 R6, R15, R36, R6 ;  /* 0x000000240f069225 */ /* 0x000fe200078e0006 */
[----:B------:R-:W-:Y:S02]  /*0a50*/  @!P0 SHF.L.U64.HI R2, R12, 0x1, R5 ;  /* 0x000000010c028819 */ /* 0x000fe40000010205 */
[----:B------:R-:W-:Y:S02]  /*0a60*/  @!P0 IADD3 R4, P3, PT, R13, R28, RZ ;  /* 0x0000001c0d048210 */ /* 0x000fe40007f7e0ff */
[----:B------:R-:W-:-:S02]  /*0a70*/  IADD3 R17, PT, PT, R11, 0xc0, RZ ;  /* 0x000000c00b117810 */ /* 0x000fc40007ffe0ff */
[----:B0-----:R-:W-:Y:S02]  /*0a80*/  @!P1 IADD3 R9, PT, PT, R7, R23, RZ ;  /* 0x0000001707099210 */ /* 0x001fe40007ffe0ff */
[----:B------:R-:W-:Y:S02]  /*0a90*/  @!P0 IADD3 R12, P5, PT, R13, R34, RZ ;  /* 0x000000220d0c8210 */ /* 0x000fe40007fbe0ff */
[----:B------:R-:W-:Y:S02]  /*0aa0*/  @!P0 IADD3.X R5, PT, PT, R2, R29, RZ, P3, !PT ;  /* 0x0000001d02058210 */ /* 0x000fe40001ffe4ff */
[----:B------:R-:W-:Y:S01]  /*0ab0*/  ISETP.GE.U32.AND P4, PT, R17, UR8, PT ;  /* 0x0000000811007c0c */ /* 0x000fe2000bf86070 */
[----:B------:R-:W0:Y:S01]  /*0ac0*/  @!P1 LDC.64 R28, c[0x0][0x398] ;  /* 0x0000e600ff1c9b82 */ /* 0x000e220000000a00 */
[----:B------:R-:W-:Y:S01]  /*0ad0*/  SHF.R.S32.HI R21, RZ, 0x1f, R17 ;  /* 0x0000001fff157819 */ /* 0x000fe20000011411 */
[----:B------:R1:W5:Y:S01]  /*0ae0*/  @!P0 LDG.E R69, desc[UR6][R4.64] ;  /* 0x0000000604458981 */ /* 0x000362000c1e1900 */
[----:B------:R-:W-:-:S02]  /*0af0*/  @!P1 SHF.L.U64.HI R10, R6, 0x1, R9 ;  /* 0x00000001060a9819 */ /* 0x000fc40000010209 */
[----:B------:R-:W-:Y:S01]  /*0b00*/  @!P0 IADD3.X R13, PT, PT, R2, R35, RZ, P5, !PT ;  /* 0x00000023020d8210 */ /* 0x000fe20002ffe4ff */
[----:B-1----:R-:W-:Y:S01]  /*0b10*/  @!P2 IMAD R2, R25, R30, RZ ;  /* 0x0000001e1902a224 */ /* 0x002fe200078e02ff */
[----:B------:R-:W-:Y:S02]  /*0b20*/  @!P2 MOV R8, R120 ;  /* 0x000000780008a202 */ /* 0x000fe40000000f00 */
[----:B------:R-:W-:Y:S02]  /*0b30*/  @!P2 MOV R9, R123 ;  /* 0x0000007b0009a202 */ /* 0x000fe40000000f00 */
[----:B------:R-:W-:Y:S02]  /*0b40*/  IADD3 R15, PT, PT, R11, 0xe0, RZ ;  /* 0x000000e00b0f7810 */ /* 0x000fe40007ffe0ff */
[----:B------:R-:W-:Y:S01]  /*0b50*/  ISETP.GE.AND.EX P4, PT, R21, UR9, PT, P4 ;  /* 0x0000000915007c0c */ /* 0x000fe2000bf86340 */
[----:B------:R-:W-:Y:S01]  /*0b60*/  @!P2 IMAD R25, R19, R31, R2 ;  /* 0x0000001f1319a224 */ /* 0x000fe200078e0202 */
[----:B------:R-:W-:Y:S01]  /*0b70*/  ISETP.GE.U32.AND P3, PT, R15, UR8, PT ;  /* 0x000000080f007c0c */ /* 0x000fe2000bf66070 */
[----:B------:R-:W-:Y:S01]  /*0b80*/  @!P2 IMAD.WIDE.U32 R8, R19, R30, R8 ;  /* 0x0000001e1308a225 */ /* 0x000fe200078e0008 */
[----:B------:R-:W-:Y:S01]  /*0b90*/  SHF.R.S32.HI R23, RZ, 0x1f, R15 ;  /* 0x0000001fff177819 */ /* 0x000fe2000001140f */
[----:B------:R-:W1:Y:S01]  /*0ba0*/  @!P2 LDC.64 R30, c[0x0][0x398] ;  /* 0x0000e600ff1eab82 */ /* 0x000e620000000a00 */
[----:B------:R-:W-:Y:S01]  /*0bb0*/  @!P1 SHF.L.U32 R7, R6, 0x1, RZ ;  /* 0x0000000106079819 */ /* 0x000fe200000006ff */
[----:B------:R1:W5:Y:S01]  /*0bc0*/  @!P0 LDG.E R68, desc[UR6][R12.64] ;  /* 0x000000060c448981 */ /* 0x000362000c1e1900 */
[----:B------:R-:W-:-:S02]  /*0bd0*/  ISETP.GE.AND.EX P3, PT, R23, UR9, PT, P3 ;  /* 0x0000000917007c0c */ /* 0x000fc4000bf66330 */
[----:B------:R-:W-:-:S03]  /*0be0*/  @!P1 IADD3 R4, P5, PT, R7, R26, RZ ;  /* 0x0000001a07049210 */ /* 0x000fc60007fbe0ff */
[----:B------:R-:W1:Y:S01]  /*0bf0*/  @!P4 LDC.64 R34, c[0x0][0x3f8] ;  /* 0x0000fe00ff22cb82 */ /* 0x000e620000000a00 */
[----:B------:R-:W-:Y:S02]  /*0c00*/  @!P1 IADD3.X R5, PT, PT, R10, R27, RZ, P5, !PT ;  /* 0x0000001b0a059210 */ /* 0x000fe40002ffe4ff */
[----:B0-----:R-:W-:Y:S02]  /*0c10*/  @!P1 IADD3 R6, P0, PT, R7, R28, RZ ;  /* 0x0000001c07069210 */ /* 0x001fe40007f1e0ff */
[----:B------:R-:W-:Y:S01]  /*0c20*/  @!P2 IADD3 R7, PT, PT, R9, R25, RZ ;  /* 0x000000190907a210 */ /* 0x000fe20007ffe0ff */
[----:B------:R0:W5:Y:S02]  /*0c30*/  @!P1 LDG.E R67, desc[UR6][R4.64] ;  /* 0x0000000604439981 */ /* 0x000164000c1e1900 */
[----:B------:R-:W0:Y:S01]  /*0c40*/  @!P3 LDC.64 R26, c[0x0][0x3f8] ;  /* 0x0000fe00ff1abb82 */ /* 0x000e220000000a00 */
[C---:B------:R-:W-:Y:S02]  /*0c50*/  @!P2 SHF.L.U32 R19, R8.reuse, 0x1, RZ ;  /* 0x000000010813a819 */ /* 0x040fe400000006ff */
[----:B------:R-:W-:-:S02]  /*0c60*/  @!P2 SHF.L.U64.HI R2, R8, 0x1, R7 ;  /* 0x000000010802a819 */ /* 0x000fc40000010207 */
[----:B------:R-:W-:Y:S02]  /*0c70*/  @!P1 IADD3.X R7, PT, PT, R10, R29, RZ, P0, !PT ;  /* 0x0000001d0a079210 */ /* 0x000fe400007fe4ff */
[C---:B---3--:R-:W-:Y:S01]  /*0c80*/  @!P2 IADD3 R8, P5, PT, R19.reuse, R32, RZ ;  /* 0x000000201308a210 */ /* 0x048fe20007fbe0ff */
[----:B------:R-:W3:Y:S01]  /*0c90*/  @!P4 LDC.64 R28, c[0x0][0x3a0] ;  /* 0x0000e800ff1ccb82 */ /* 0x000ee20000000a00 */
[----:B-1----:R-:W-:Y:S01]  /*0ca0*/  @!P2 IADD3 R12, P0, PT, R19, R30, RZ ;  /* 0x0000001e130ca210 */ /* 0x002fe20007f1e0ff */
[----:B------:R1:W5:Y:S01]  /*0cb0*/  @!P1 LDG.E R66, desc[UR6][R6.64] ;  /* 0x0000000606429981 */ /* 0x000362000c1e1900 */
[----:B------:R-:W-:Y:S02]  /*0cc0*/  IADD3 R19, PT, PT, R11, 0x100, RZ ;  /* 0x000001000b137810 */ /* 0x000fe40007ffe0ff */
[----:B------:R-:W-:Y:S02]  /*0cd0*/  @!P2 IADD3.X R13, PT, PT, R2, R31, RZ, P0, !PT ;  /* 0x0000001f020da210 */ /* 0x000fe400007fe4ff */
[----:B------:R-:W-:Y:S01]  /*0ce0*/  ISETP.GE.U32.AND P1, PT, R19, UR8, PT ;  /* 0x0000000813007c0c */ /* 0x000fe2000bf26070 */
[----:B------:R-:W3:Y:S01]  /*0cf0*/  @!P4 LDC.64 R30, c[0x0][0x398] ;  /* 0x0000e600ff1ecb82 */ /* 0x000ee20000000a00 */
[----:B------:R-:W-:Y:S01]  /*0d00*/  SHF.R.S32.HI R25, RZ, 0x1f, R19 ;  /* 0x0000001fff197819 */ /* 0x000fe20000011413 */
[----:B------:R-:W-:Y:S01]  /*0d10*/  @!P4 IMAD R10, R21, R34, RZ ;  /* 0x00000022150ac224 */ /* 0x000fe200078e02ff */
[----:B0-----:R-:W-:Y:S01]  /*0d20*/  @!P4 MOV R4, R120 ;  /* 0x000000780004c202 */ /* 0x001fe20000000f00 */
[----:B------:R-:W5:Y:S01]  /*0d30*/  @!P2 LDG.E R64, desc[UR6][R12.64] ;  /* 0x000000060c40a981 */ /* 0x000f62000c1e1900 */
[----:B------:R-:W-:-:S02]  /*0d40*/  @!P4 MOV R5, R123 ;  /* 0x0000007b0005c202 */ /* 0x000fc40000000f00 */
[----:B------:R-:W-:Y:S01]  /*0d50*/  ISETP.GE.AND.EX P1, PT, R25, UR9, PT, P1 ;  /* 0x0000000919007c0c */ /* 0x000fe2000bf26310 */
[C---:B------:R-:W-:Y:S01]  /*0d60*/  @!P4 IMAD R21, R17.reuse, R35, R10 ;  /* 0x000000231115c224 */ /* 0x040fe200078e020a */
[----:B------:R-:W-:Y:S01]  /*0d70*/  @!P2 IADD3.X R9, PT, PT, R2, R33, RZ, P5, !PT ;  /* 0x000000210209a210 */ /* 0x000fe20002ffe4ff */
[----:B------:R-:W-:Y:S01]  /*0d80*/  @!P4 IMAD.WIDE.U32 R4, R17, R34, R4 ;  /* 0x000000221104c225 */ /* 0x000fe200078e0004 */
[----:B------:R-:W-:Y:S01]  /*0d90*/  IADD3 R17, PT, PT, R11, 0x120, RZ ;  /* 0x000001200b117810 */ /* 0x000fe20007ffe0ff */
[----:B------:R-:W0:Y:S02]  /*0da0*/  @!P3 LDC.64 R32, c[0x0][0x3a0] ;  /* 0x0000e800ff20bb82 */ /* 0x000e240000000a00 */
[----:B------:R-:W-:Y:S01]  /*0db0*/  @!P3 IMAD R2, R23, R26, RZ ;  /* 0x0000001a1702b224 */ /* 0x000fe200078e02ff */
[----:B------:R3:W5:Y:S01]  /*0dc0*/  @!P2 LDG.E R65, desc[UR6][R8.64] ;  /* 0x000000060841a981 */ /* 0x000762000c1e1900 */
[----:B------:R-:W-:Y:S02]  /*0dd0*/  @!P4 IADD3 R5, PT, PT, R5, R21, RZ ;  /* 0x000000150505c210 */ /* 0x000fe40007ffe0ff */
[----:B-1----:R-:W-:Y:S01]  /*0de0*/  @!P4 SHF.L.U32 R7, R4, 0x1, RZ ;  /* 0x000000010407c819 */ /* 0x002fe200000006ff */
[----:B------:R-:W-:Y:S01]  /*0df0*/  @!P3 IMAD R21, R15, R27, R2 ;  /* 0x0000001b0f15b224 */ /* 0x000fe200078e0202 */
[----:B------:R-:W1:Y:S01]  /*0e00*/  @!P3 LDC.64 R34, c[0x0][0x398] ;  /* 0x0000e600ff22bb82 */ /* 0x000e620000000a00 */
[----:B------:R-:W-:-:S02]  /*0e10*/  ISETP.GE.U32.AND P5, PT, R17, UR8, PT ;  /* 0x0000000811007c0c */ /* 0x000fc4000bfa6070 */
[----:B------:R-:W-:Y:S02]  /*0e20*/  SHF.R.S32.HI R27, RZ, 0x1f, R17 ;  /* 0x0000001fff1b7819 */ /* 0x000fe40000011411 */
[----:B---3--:R-:W-:Y:S02]  /*0e30*/  @!P3 MOV R8, R120 ;  /* 0x000000780008b202 */ /* 0x008fe40000000f00 */
[----:B------:R-:W-:Y:S01]  /*0e40*/  @!P3 MOV R9, R123 ;  /* 0x0000007b0009b202 */ /* 0x000fe20000000f00 */
[----:B------:R-:W3:Y:S01]  /*0e50*/  @!P1 LDC.64 R36, c[0x0][0x3f8] ;  /* 0x0000fe00ff249b82 */ /* 0x000ee20000000a00 */
[----:B------:R-:W-:Y:S02]  /*0e60*/  @!P4 SHF.L.U64.HI R10, R4, 0x1, R5 ;  /* 0x00000001040ac819 */ /* 0x000fe40000010205 */
[----:B------:R-:W-:Y:S01]  /*0e70*/  @!P4 IADD3 R4, P0, PT, R7, R28, RZ ;  /* 0x0000001c0704c210 */ /* 0x000fe20007f1e0ff */
[----:B------:R-:W-:Y:S01]  /*0e80*/  @!P3 IMAD.WIDE.U32 R8, R15, R26, R8 ;  /* 0x0000001a0f08b225 */ /* 0x000fe200078e0008 */
[----:B------:R-:W-:-:S02]  /*0e90*/  ISETP.GE.AND.EX P5, PT, R27, UR9, PT, P5 ;  /* 0x000000091b007c0c */ /* 0x000fc4000bfa6350 */
[----:B------:R-:W-:Y:S02]  /*0ea0*/  @!P4 IADD3.X R5, PT, PT, R10, R29, RZ, P0, !PT ;  /* 0x0000001d0a05c210 */ /* 0x000fe400007fe4ff */
[----:B------:R-:W-:Y:S02]  /*0eb0*/  @!P4 IADD3 R6, P0, PT, R7, R30, RZ ;  /* 0x0000001e0706c210 */ /* 0x000fe40007f1e0ff */
[----:B------:R-:W-:Y:S01]  /*0ec0*/  @!P3 IADD3 R7, PT, PT, R9, R21, RZ ;  /* 0x000000150907b210 */ /* 0x000fe20007ffe0ff */
[----:B------:R3:W5:Y:S03]  /*0ed0*/  @!P4 LDG.E R63, desc[UR6][R4.64] ;  /* 0x00000006043fc981 */ /* 0x000766000c1e1900 */
[----:B------:R-:W-:Y:S02]  /*0ee0*/  @!P3 SHF.L.U64.HI R2, R8, 0x1, R7 ;  /* 0x000000010802b819 */ /* 0x000fe40000010207 */
[----:B------:R-:W-:Y:S01]  /*0ef0*/  @!P4 IADD3.X R7, PT, PT, R10, R31, RZ, P0, !PT ;  /* 0x0000001f0a07c210 */ /* 0x000fe200007fe4ff */
[----:B------:R-:W2:Y:S01]  /*0f00*/  @!P5 LDC.64 R38, c[0x0][0x3f8] ;  /* 0x0000fe00ff26db82 */ /* 0x000ea20000000a00 */
[----:B------:R-:W-:-:S02]  /*0f10*/  IADD3 R23, PT, PT, R11, 0x140, RZ ;  /* 0x000001400b177810 */ /* 0x000fc40007ffe0ff */
[----:B------:R-:W-:Y:S01]  /*0f20*/  @!P3 SHF.L.U32 R15, R8, 0x1, RZ ;  /* 0x00000001080fb819 */ /* 0x000fe200000006ff */
[----:B------:R-:W5:Y:S04]  /*0f30*/  @!P4 LDG.E R62, desc[UR6][R6.64] ;  /* 0x00000006063ec981 */ /* 0x000f68000c1e1900 */
[----:B------:R-:W2:Y:S01]  /*0f40*/  @!P1 LDC.64 R30, c[0x0][0x3a0] ;  /* 0x0000e800ff1e9b82 */ /* 0x000ea20000000a00 */
[----:B------:R-:W-:Y:S02]  /*0f50*/  ISETP.GE.U32.AND P2, PT, R23, UR8, PT ;  /* 0x0000000817007c0c */ /* 0x000fe4000bf46070 */
[----:B------:R-:W-:Y:S02]  /*0f60*/  SHF.R.S32.HI R29, RZ, 0x1f, R23 ;  /* 0x0000001fff1d7819 */ /* 0x000fe40000011417 */
[----:B0-----:R-:W-:-:S02]  /*0f70*/  @!P3 IADD3 R8, P6, PT, R15, R32, RZ ;  /* 0x000000200f08b210 */ /* 0x001fc40007fde0ff */
[----:B-1----:R-:W-:Y:S01]  /*0f80*/  @!P3 IADD3 R12, P0, PT, R15, R34, RZ ;  /* 0x000000220f0cb210 */ /* 0x002fe20007f1e0ff */
[----:B---3--:R-:W-:Y:S01]  /*0f90*/  @!P1 IMAD R4, R25, R36, RZ ;  /* 0x0000002419049224 */ /* 0x008fe200078e02ff */
[----:B------:R-:W-:Y:S02]  /*0fa0*/  ISETP.GE.AND.EX P2, PT, R29, UR9, PT, P2 ;  /* 0x000000091d007c0c */ /* 0x000fe4000bf46320 */
[----:B------:R-:W-:Y:S02]  /*0fb0*/  @!P1 MOV R14, R120 ;  /* 0x00000078000e9202 */ /* 0x000fe40000000f00 */
[----:B------:R-:W-:Y:S01]  /*0fc0*/  @!P1 MOV R15, R123 ;  /* 0x0000007b000f9202 */ /* 0x000fe20000000f00 */
[C---:B------:R-:W-:Y:S01]  /*0fd0*/  @!P1 IMAD R5, R19.reuse, R37, R4 ;  /* 0x0000002513059224 */ /* 0x040fe200078e0204 */
[----:B------:R-:W-:Y:S01]  /*0fe0*/  MOV R21, RZ ;  /* 0x000000ff00157202 */ /* 0x000fe20000000f00 */
[----:B------:R-:W-:Y:S01]  /*0ff0*/  @!P1 IMAD.WIDE.U32 R14, R19, R36, R14 ;  /* 0x00000024130e9225 */ /* 0x000fe200078e000e */
[----:B------:R-:W-:-:S02]  /*1000*/  MOV R4, RZ ;  /* 0x000000ff00047202 */ /* 0x000fc40000000f00 */
[----:B------:R-:W-:-:S03]  /*1010*/  @!P3 IADD3.X R9, PT, PT, R2, R33, RZ, P6, !PT ;  /* 0x000000210209b210 */ /* 0x000fc600037fe4ff */
[----:B------:R-:W0:Y:S01]  /*1020*/  @!P2 LDC.64 R36, c[0x0][0x3f8] ;  /* 0x0000fe00ff24ab82 */ /* 0x000e220000000a00 */
[----:B------:R-:W-:Y:S02]  /*1030*/  @!P3 IADD3.X R13, PT, PT, R2, R35, RZ, P0, !PT ;  /* 0x00000023020db210 */ /* 0x000fe400007fe4ff */
[----:B------:R-:W-:Y:S01]  /*1040*/  @!P1 IADD3 R5, PT, PT, R15, R5, RZ ;  /* 0x000000050f059210 */ /* 0x000fe20007ffe0ff */
[----:B------:R2:W3:Y:S01]  /*1050*/  @!P3 LDG.E R21, desc[UR6][R8.64] ;  /* 0x000000060815b981 */ /* 0x0004e2000c1e1900 */
[----:B------:R-:W-:-:S03]  /*1060*/  @!P1 SHF.L.U32 R15, R14, 0x1, RZ ;  /* 0x000000010e0f9819 */ /* 0x000fc600000006ff */
[----:B------:R-:W1:Y:S01]  /*1070*/  @!P1 LDC.64 R32, c[0x0][0x398] ;  /* 0x0000e600ff209b82 */ /* 0x000e620000000a00 */
[----:B------:R1:W3:Y:S01]  /*1080*/  @!P3 LDG.E R4, desc[UR6][R12.64] ;  /* 0x000000060c04b981 */ /* 0x0002e2000c1e1900 */
[----:B------:R-:W-:Y:S02]  /*1090*/  IADD3 R25, PT, PT, R11, 0x160, RZ ;  /* 0x000001600b197810 */ /* 0x000fe40007ffe0ff */
[----:B------:R-:W-:Y:S02]  /*10a0*/  @!P1 SHF.L.U64.HI R14, R14, 0x1, R5 ;  /* 0x000000010e0e9819 */ /* 0x000fe40000010205 */
[----:B--2---:R-:W-:Y:S01]  /*10b0*/  @!P1 IADD3 R8, P3, PT, R15, R30, RZ ;  /* 0x0000001e0f089210 */ /* 0x004fe20007f7e0ff */
[----:B------:R-:W-:Y:S01]  /*10c0*/  @!P5 IMAD R2, R27, R38, RZ ;  /* 0x000000261b02d224 */ /* 0x000fe200078e02ff */
[----:B------:R-:W-:Y:S01]  /*10d0*/  ISETP.GE.U32.AND P0, PT, R25, UR8, PT ;  /* 0x0000000819007c0c */ /* 0x000fe2000bf06070 */
[----:B------:R-:W2:Y:S01]  /*10e0*/  @!P5 LDC.64 R34, c[0x0][0x3a0] ;  /* 0x0000e800ff22db82 */ /* 0x000ea20000000a00 */
[----:B------:R-:W-:-:S02]  /*10f0*/  SHF.R.S32.HI R27, RZ, 0x1f, R25 ;  /* 0x0000001fff1b7819 */ /* 0x000fc40000011419 */
[----:B------:R-:W-:Y:S02]  /*1100*/  @!P1 IADD3.X R9, PT, PT, R14, R31, RZ, P3, !PT ;  /* 0x0000001f0e099210 */ /* 0x000fe40001ffe4ff */
[----:B------:R-:W-:-:S03]  /*1110*/  @!P5 MOV R6, R120 ;  /* 0x000000780006d202 */ /* 0x000fc60000000f00 */
[----:B------:R-:W4:Y:S01]  /*1120*/  @!P5 LDC.64 R30, c[0x0][0x398] ;  /* 0x0000e600ff1edb82 */ /* 0x000f220000000a00 */
[----:B------:R-:W-:Y:S02]  /*1130*/  @!P5 MOV R7, R123 ;  /* 0x0000007b0007d202 */ /* 0x000fe40000000f00 */
[----:B------:R-:W-:Y:S01]  /*1140*/  ISETP.GE.AND.EX P0, PT, R27, UR9, PT, P0 ;  /* 0x000000091b007c0c */ /* 0x000fe2000bf06300 */
[C---:B------:R-:W-:Y:S02]  /*1150*/  @!P5 IMAD R19, R17.reuse, R39, R2 ;  /* 0x000000271113d224 */ /* 0x040fe400078e0202 */
[----:B------:R-:W-:Y:S01]  /*1160*/  @!P5 IMAD.WIDE.U32 R6, R17, R38, R6 ;  /* 0x000000261106d225 */ /* 0x000fe200078e0006 */
[----:B-1----:R-:W-:Y:S01]  /*1170*/  @!P1 IADD3 R12, P3, PT, R15, R32, RZ ;  /* 0x000000200f0c9210 */ /* 0x002fe20007f7e0ff */
[----:B------:R-:W1:Y:S03]  /*1180*/  @!P2 LDC.64 R38, c[0x0][0x3a0] ;  /* 0x0000e800ff26ab82 */ /* 0x000e660000000a00 */
[----:B------:R-:W-:Y:S01]  /*1190*/  @!P5 IADD3 R7, PT, PT, R7, R19, RZ ;  /* 0x000000130707d210 */ /* 0x000fe20007ffe0ff */
[----:B0-----:R-:W-:Y:S01]  /*11a0*/  @!P2 IMAD R2, R29, R36, RZ ;  /* 0x000000241d02a224 */ /* 0x001fe200078e02ff */
[----:B------:R-:W-:-:S02]  /*11b0*/  @!P5 SHF.L.U32 R17, R6, 0x1, RZ ;  /* 0x000000010611d819 */ /* 0x000fc400000006ff */
[----:B------:R-:W-:Y:S01]  /*11c0*/  @!P5 SHF.L.U64.HI R10, R6, 0x1, R7 ;  /* 0x00000001060ad819 */ /* 0x000fe20000010207 */
[----:B------:R-:W0:Y:S01]  /*11d0*/  @!P0 LDC.64 R40, c[0x0][0x3f8] ;  /* 0x0000fe00ff288b82 */ /* 0x000e220000000a00 */
[----:B------:R-:W-:Y:S02]  /*11e0*/  @!P2 MOV R18, R120 ;  /* 0x000000780012a202 */ /* 0x000fe40000000f00 */
[----:B------:R-:W-:Y:S02]  /*11f0*/  @!P2 MOV R19, R123 ;  /* 0x0000007b0013a202 */ /* 0x000fe40000000f00 */
[----:B------:R-:W-:Y:S02]  /*1200*/  MOV R5, RZ ;  /* 0x000000ff00057202 */ /* 0x000fe40000000f00 */
[----:B------:R-:W-:Y:S02]  /*1210*/  MOV R6, RZ ;  /* 0x000000ff00067202 */ /* 0x000fe40000000f00 */
[----:B------:R-:W-:Y:S01]  /*1220*/  @!P1 IADD3.X R13, PT, PT, R14, R33, RZ, P3, !PT ;  /* 0x000000210e0d9210 */ /* 0x000fe20001ffe4ff */
[C---:B------:R-:W-:Y:S01]  /*1230*/  @!P2 IMAD R7, R23.reuse, R37, R2 ;  /* 0x000000251707a224 */ /* 0x040fe200078e0202 */
[----:B------:R2:W3:Y:S01]  /*1240*/  @!P1 LDG.E R5, desc[UR6][R8.64] ;  /* 0x0000000608059981 */ /* 0x0004e2000c1e1900 */
[----:B------:R-:W-:-:S02]  /*1250*/  @!P2 IMAD.WIDE.U32 R18, R23, R36, R18 ;  /* 0x000000241712a225 */ /* 0x000fc400078e0012 */
[----:B------:R-:W1:Y:S01]  /*1260*/  @!P2 LDC.64 R36, c[0x0][0x398] ;  /* 0x0000e600ff24ab82 */ /* 0x000e620000000a00 */
[----:B------:R1:W3:Y:S01]  /*1270*/  @!P1 LDG.E R6, desc[UR6][R12.64] ;  /* 0x000000060c069981 */ /* 0x0002e2000c1e1900 */
[----:B----4-:R-:W-:Y:S02]  /*1280*/  @!P5 IADD3 R16, P1, PT, R17, R30, RZ ;  /* 0x0000001e1110d210 */ /* 0x010fe40007f3e0ff */
[----:B------:R-:W-:Y:S02]  /*1290*/  IADD3 R29, PT, PT, R11, 0x180, RZ ;  /* 0x000001800b1d7810 */ /* 0x000fe40007ffe0ff */
[----:B--2---:R-:W-:Y:S02]  /*12a0*/  @!P5 IADD3 R14, P3, PT, R17, R34, RZ ;  /* 0x00000022110ed210 */ /* 0x004fe40007f7e0ff */
[----:B------:R-:W-:Y:S02]  /*12b0*/  @!P5 IADD3.X R17, PT, PT, R10, R31, RZ, P1, !PT ;  /* 0x0000001f0a11d210 */ /* 0x000fe40000ffe4ff */
[----:B------:R-:W-:Y:S01]  /*12c0*/  ISETP.GE.U32.AND P1, PT, R29, UR8, PT ;  /* 0x000000081d007c0c */ /* 0x000fe2000bf26070 */
[----:B------:R-:W2:Y:S01]  /*12d0*/  @!P0 LDC.64 R30, c[0x0][0x3a0] ;  /* 0x0000e800ff1e8b82 */ /* 0x000ea20000000a00 */
[----:B------:R-:W-:-:S02]  /*12e0*/  SHF.R.S32.HI R33, RZ, 0x1f, R29 ;  /* 0x0000001fff217819 */ /* 0x000fc4000001141d */
[----:B------:R-:W-:Y:S02]  /*12f0*/  @!P2 IADD3 R9, PT, PT, R19, R7, RZ ;  /* 0x000000071309a210 */ /* 0x000fe40007ffe0ff */
[----:B------:R-:W-:Y:S02]  /*1300*/  ISETP.GE.AND.EX P1, PT, R33, UR9, PT, P1 ;  /* 0x0000000921007c0c */ /* 0x000fe4000bf26310 */
[----:B------:R-:W-:Y:S02]  /*1310*/  @!P2 SHF.L.U32 R23, R18, 0x1, RZ ;  /* 0x000000011217a819 */ /* 0x000fe400000006ff */
[----:B------:R-:W-:Y:S01]  /*1320*/  @!P5 IADD3.X R15, PT, PT, R10, R35, RZ, P3, !PT ;  /* 0x000000230a0fd210 */ /* 0x000fe20001ffe4ff */
[----:B0-----:R-:W-:Y:S01]  /*1330*/  @!P0 IMAD R10, R27, R40, RZ ;  /* 0x000000281b0a8224 */ /* 0x001fe200078e02ff */
[----:B------:R-:W-:Y:S01]  /*1340*/  MOV R7, RZ ;  /* 0x000000ff00077202 */ /* 0x000fe20000000f00 */
[----:B------:R-:W0:Y:S01]  /*1350*/  @!P0 LDC.64 R26, c[0x0][0x398] ;  /* 0x0000e600ff1a8b82 */ /* 0x000e220000000a00 */
[----:B------:R-:W-:-:S02]  /*1360*/  @!P2 SHF.L.U64.HI R2, R18, 0x1, R9 ;  /* 0x000000011202a819 */ /* 0x000fc40000010209 */
[----:B------:R-:W-:Y:S02]  /*1370*/  CS2R R8, SRZ ;  /* 0x0000000000087805 */ /* 0x000fe4000001ff00 */
[C---:B-1----:R-:W-:Y:S01]  /*1380*/  @!P2 IADD3 R18, P3, PT, R23.reuse, R38, RZ ;  /* 0x000000261712a210 */ /* 0x042fe20007f7e0ff */
[----:B------:R1:W4:Y:S03]  /*1390*/  @!P5 LDG.E R7, desc[UR6][R14.64] ;  /* 0x000000060e07d981 */ /* 0x000326000c1e1900 */
[----:B------:R-:W-:Y:S01]  /*13a0*/  @!P2 IADD3.X R19, PT, PT, R2, R39, RZ, P3, !PT ;  /* 0x000000270213a210 */ /* 0x000fe20001ffe4ff */
[----:B------:R-:W0:Y:S01]  /*13b0*/  @!P1 LDC.64 R34, c[0x0][0x3f8] ;  /* 0x0000fe00ff229b82 */ /* 0x000e220000000a00 */
[----:B------:R2:W4:Y:S01]  /*13c0*/  @!P5 LDG.E R8, desc[UR6][R16.64] ;  /* 0x000000061008d981 */ /* 0x000522000c1e1900 */
[----:B------:R-:W-:Y:S02]  /*13d0*/  @!P2 IADD3 R12, P3, PT, R23, R36, RZ ;  /* 0x00000024170ca210 */ /* 0x000fe40007f7e0ff */
[----:B------:R-:W-:Y:S01]  /*13e0*/  IADD3 R45, PT, PT, R11, 0x1a0, RZ ;  /* 0x000001a00b2d7810 */ /* 0x000fe20007ffe0ff */
[----:B------:R0:W4:Y:S01]  /*13f0*/  @!P2 LDG.E R9, desc[UR6][R18.64] ;  /* 0x000000061209a981 */ /* 0x000122000c1e1900 */
[----:B-1----:R-:W-:-:S02]  /*1400*/  @!P0 MOV R14, R120 ;  /* 0x00000078000e8202 */ /* 0x002fc40000000f00 */
[----:B------:R-:W-:Y:S02]  /*1410*/  @!P0 MOV R15, R123 ;  /* 0x0000007b000f8202 */ /* 0x000fe40000000f00 */
[----:B------:R-:W-:Y:S01]  /*1420*/  ISETP.NE.AND P5, PT, RZ, UR4, PT ;  /* 0x00000004ff007c0c */ /* 0x000fe2000bfa5270 */
[C---:B------:R-:W-:Y:S01]  /*1430*/  @!P0 IMAD R23, R25.reuse, R41, R10 ;  /* 0x0000002919178224 */ /* 0x040fe200078e020a */
[----:B------:R-:W-:Y:S01]  /*1440*/  @!P2 IADD3.X R13, PT, PT, R2, R37, RZ, P3, !PT ;  /* 0x00000025020da210 */ /* 0x000fe20001ffe4ff */
[----:B------:R-:W-:Y:S01]  /*1450*/  @!P0 IMAD.WIDE.U32 R14, R25, R40, R14 ;  /* 0x00000028190e8225 */ /* 0x000fe200078e000e */
[----:B------:R-:W-:Y:S01]  /*1460*/  ISETP.GE.U32.AND P3, PT, R45, UR8, PT ;  /* 0x000000082d007c0c */ /* 0x000fe2000bf66070 */
[----:B--2---:R-:W1:Y:S01]  /*1470*/  @!P1 LDC.64 R16, c[0x0][0x3a0] ;  /* 0x0000e800ff109b82 */ /* 0x004e620000000a00 */
[----:B------:R-:W-:Y:S02]  /*1480*/  SHF.R.S32.HI R43, RZ, 0x1f, R45 ;  /* 0x0000001fff2b7819 */ /* 0x000fe4000001142d */
[----:B------:R-:W-:-:S02]  /*1490*/  @!P0 IADD3 R15, PT, PT, R15, R23, RZ ;  /* 0x000000170f0f8210 */ /* 0x000fc40007ffe0ff */
[C---:B------:R-:W-:Y:S02]  /*14a0*/  @!P0 SHF.L.U32 R41, R14.reuse, 0x1, RZ ;  /* 0x000000010e298819 */ /* 0x040fe400000006ff */
[----:B------:R-:W-:Y:S01]  /*14b0*/  ISETP.GE.AND.EX P3, PT, R43, UR9, PT, P3 ;  /* 0x000000092b007c0c */ /* 0x000fe2000bf66330 */
[----:B------:R-:W2:Y:S01]  /*14c0*/  LDC.64 R22, c[0x0][0x3b8] ;  /* 0x0000ee00ff167b82 */ /* 0x000ea20000000a00 */
[----:B------:R-:W-:Y:S02]  /*14d0*/  @!P0 SHF.L.U64.HI R2, R14, 0x1, R15 ;  /* 0x000000010e028819 */ /* 0x000fe4000001020f */
[----:B------:R-:W-:Y:S02]  /*14e0*/  @!P0 IADD3 R30, P6, PT, R41, R30, RZ ;  /* 0x0000001e291e8210 */ /* 0x000fe40007fde0ff */
[----:B------:R-:W-:-:S03]  /*14f0*/  IADD3 R47, PT, PT, R11, 0x1c0, RZ ;  /* 0x000001c00b2f7810 */ /* 0x000fc60007ffe0ff */
[----:B------:R-:W1:Y:S01]  /*1500*/  @P5 LDC.64 R24, c[0x0][0x3b0] ;  /* 0x0000ec00ff185b82 */ /* 0x000e620000000a00 */
[----:B------:R-:W-:Y:S02]  /*1510*/  MOV R10, RZ ;  /* 0x000000ff000a7202 */ /* 0x000fe40000000f00 */
[C---:B------:R-:W-:Y:S02]  /*1520*/  @!P0 IADD3.X R31, PT, PT, R2.reuse, R31, RZ, P6, !PT ;  /* 0x0000001f021f8210 */ /* 0x040fe400037fe4ff */
[----:B0-----:R-:W-:Y:S02]  /*1530*/  @!P0 IADD3 R40, P6, PT, R41, R26, RZ ;  /* 0x0000001a29288210 */ /* 0x001fe40007fde0ff */
[----:B------:R-:W-:Y:S01]  /*1540*/  ISETP.GE.U32.AND P4, PT, R47, UR8, PT ;  /* 0x000000082f007c0c */ /* 0x000fe2000bf86070 */
[----:B------:R-:W0:Y:S01]  /*1550*/  @!P1 LDC.64 R14, c[0x0][0x398] ;  /* 0x0000e600ff0e9b82 */ /* 0x000e220000000a00 */
[----:B------:R-:W-:Y:S01]  /*1560*/  SHF.R.S32.HI R51, RZ, 0x1f, R47 ;  /* 0x0000001fff337819 */ /* 0x000fe2000001142f */
[----:B------:R2:W4:Y:S01]  /*1570*/  @!P2 LDG.E R10, desc[UR6][R12.64] ;  /* 0x000000060c0aa981 */ /* 0x000522000c1e1900 */
[----:B------:R-:W-:-:S02]  /*1580*/  @!P0 IADD3.X R41, PT, PT, R2, R27, RZ, P6, !PT ;  /* 0x0000001b02298210 */ /* 0x000fc400037fe4ff */
[----:B------:R-:W-:Y:S02]  /*1590*/  ISETP.GE.AND.EX P4, PT, R51, UR9, PT, P4 ;  /* 0x0000000933007c0c */ /* 0x000fe4000bf86340 */
[----:B------:R-:W-:Y:S01]  /*15a0*/  @!P1 MOV R26, R120 ;  /* 0x00000078001a9202 */ /* 0x000fe20000000f00 */
[----:B------:R-:W0:Y:S01]  /*15b0*/  @!P3 LDC.64 R18, c[0x0][0x3f8] ;  /* 0x0000fe00ff12bb82 */ /* 0x000e220000000a00 */
[----:B------:R-:W-:Y:S01]  /*15c0*/  @!P1 MOV R27, R123 ;  /* 0x0000007b001b9202 */ /* 0x000fe20000000f00 */
[-C--:B--2---:R-:W-:Y:S01]  /*15d0*/  @!P1 IMAD R12, R33, R34.reuse, RZ ;  /* 0x00000022210c9224 */ /* 0x084fe200078e02ff */
[----:B------:R-:W-:Y:S01]  /*15e0*/  LOP3.LUT R2, R77, 0xffff, RZ, 0xc0, !PT ;  /* 0x0000ffff4d027812 */ /* 0x000fe200078ec0ff */
[----:B------:R-:W-:-:S04]  /*15f0*/  @!P1 IMAD.WIDE.U32 R26, R29, R34, R26 ;  /* 0x000000221d1a9225 */ /* 0x000fc800078e001a */
[----:B------:R-:W-:Y:S01]  /*1600*/  @!P1 IMAD R13, R29, R35, R12 ;  /* 0x000000231d0d9224 */ /* 0x000fe200078e020c */
[----:B------:R-:W-:Y:S01]  /*1610*/  IADD3 R20, PT, PT, R11, 0x1e0, RZ ;  /* 0x000001e00b147810 */ /* 0x000fe20007ffe0ff */
[----:B------:R-:W-:Y:S01]  /*1620*/  IMAD R49, R119, 0x1a, R2 ;  /* 0x0000001a77317824 */ /* 0x000fe200078e0202 */
[----:B------:R-:W-:Y:S01]  /*1630*/  MOV R11, RZ ;  /* 0x000000ff000b7202 */ /* 0x000fe20000000f00 */
[----:B------:R-:W-:Y:S01]  /*1640*/  IMAD.WIDE R22, R79, 0x8, R22 ;  /* 0x000000084f167825 */ /* 0x000fe200078e0216 */
[----:B------:R-:W-:Y:S01]  /*1650*/  @!P1 IADD3 R27, PT, PT, R27, R13, RZ ;  /* 0x0000000d1b1b9210 */ /* 0x000fe20007ffe0ff */
[----:B------:R-:W2:Y:S01]  /*1660*/  @!P4 LDC.64 R28, c[0x0][0x3f8] ;  /* 0x0000fe00ff1ccb82 */ /* 0x000ea20000000a00 */
[----:B------:R-:W-:Y:S02]  /*1670*/  ISETP.GE.U32.AND P2, PT, R20, UR8, PT ;  /* 0x0000000814007c0c */ /* 0x000fe4000bf46070 */
[----:B------:R-:W-:Y:S01]  /*1680*/  SHF.R.S32.HI R37, RZ, 0x1f, R20 ;  /* 0x0000001fff257819 */ /* 0x000fe20000011414 */
[----:B-1----:R-:W-:Y:S01]  /*1690*/  @P5 IMAD.WIDE R38, R49, 0x2, R24 ;  /* 0x0000000231265825 */ /* 0x002fe200078e0218 */
[----:B------:R-:W-:Y:S01]  /*16a0*/  MOV R12, RZ ;  /* 0x000000ff000c7202 */ /* 0x000fe20000000f00 */
[----:B------:R1:W4:Y:S01]  /*16b0*/  @!P0 LDG.E R11, desc[UR6][R30.64] ;  /* 0x000000061e0b8981 */ /* 0x000322000c1e1900 */
[C---:B------:R-:W-:Y:S01]  /*16c0*/  @!P1 SHF.L.U32 R13, R26.reuse, 0x1, RZ ;  /* 0x000000011a0d9819 */ /* 0x040fe200000006ff */
[----:B------:R-:W2:Y:S01]  /*16d0*/  @!P3 LDC.64 R24, c[0x0][0x3a0] ;  /* 0x0000e800ff18bb82 */ /* 0x000ea20000000a00 */
[----:B------:R-:W-:Y:S01]  /*16e0*/  @!P1 SHF.L.U64.HI R36, R26, 0x1, R27 ;  /* 0x000000011a249819 */ /* 0x000fe2000001021b */
[----:B------:R-:W4:Y:S01]  /*16f0*/  LDG.E.64 R22, desc[UR6][R22.64] ;  /* 0x0000000616167981 */ /* 0x000f22000c1e1b00 */
[----:B------:R-:W-:-:S03]  /*1700*/  ISETP.GE.AND.EX P2, PT, R37, UR9, PT, P2 ;  /* 0x0000000925007c0c */ /* 0x000fc6000bf46320 */
[----:B------:R1:W4:Y:S02]  /*1710*/  @!P0 LDG.E R12, desc[UR6][R40.64] ;  /* 0x00000006280c8981 */ /* 0x000324000c1e1900 */
[----:B------:R-:W5:Y:S01]  /*1720*/  @!P3 LDC.64 R26, c[0x0][0x398] ;  /* 0x0000e600ff1abb82 */ /* 0x000f620000000a00 */
[----:B0-----:R-:W-:Y:S01]  /*1730*/  @!P1 IADD3 R42, P6, PT, R13, R14, RZ ;  /* 0x0000000e0d2a9210 */ /* 0x001fe20007fde0ff */
[----:B------:R-:W-:Y:S01]  /*1740*/  @!P3 IMAD R14, R43, R18, RZ ;  /* 0x000000122b0eb224 */ /* 0x000fe200078e02ff */
[----:B------:R-:W4:Y:S04]  /*1750*/  @P5 LDG.E.U16 R34, desc[UR6][R38.64] ;  /* 0x0000000626225981 */ /* 0x000f28000c1e1500 */
[----:B------:R0:W4:Y:S01]  /*1760*/  @P5 LDG.E.U16 R35, desc[UR6][R38.64+0x2] ;  /* 0x0000020626235981 */ /* 0x000122000c1e1500 */
[----:B-1----:R-:W1:Y:S01]  /*1770*/  LDC.64 R30, c[0x0][0x3a8] ;  /* 0x0000ea00ff1e7b82 */ /* 0x002e620000000a00 */
[----:B------:R-:W-:-:S02]  /*1780*/  @!P3 MOV R40, R120 ;  /* 0x000000780028b202 */ /* 0x000fc40000000f00 */
[----:B------:R-:W-:Y:S02]  /*1790*/  @!P3 MOV R41, R123 ;  /* 0x0000007b0029b202 */ /* 0x000fe40000000f00 */
[----:B------:R-:W-:Y:S01]  /*17a0*/  @!P1 IADD3 R32, P0, PT, R13, R16, RZ ;  /* 0x000000100d209210 */ /* 0x000fe20007f1e0ff */
[C---:B------:R-:W-:Y:S02]  /*17b0*/  @!P3 IMAD R19, R45.reuse, R19, R14 ;  /* 0x000000132d13b224 */ /* 0x040fe400078e020e */
[----:B------:R-:W-:Y:S01]  /*17c0*/  @!P3 IMAD.WIDE.U32 R40, R45, R18, R40 ;  /* 0x000000122d28b225 */ /* 0x000fe200078e0028 */
[----:B------:R-:W-:Y:S02]  /*17d0*/  @!P1 IADD3.X R33, PT, PT, R36, R17, RZ, P0, !PT ;  /* 0x0000001124219210 */ /* 0x000fe400007fe4ff */
[----:B------:R-:W1:Y:S01]  /*17e0*/  @!P2 LDC.64 R16, c[0x0][0x3f8] ;  /* 0x0000fe00ff10ab82 */ /* 0x000e620000000a00 */
[----:B------:R-:W-:Y:S02]  /*17f0*/  MOV R13, RZ ;  /* 0x000000ff000d7202 */ /* 0x000fe40000000f00 */
[----:B0-----:R-:W-:-:S02]  /*1800*/  @!P3 IADD3 R39, PT, PT, R41, R19, RZ ;  /* 0x000000132927b210 */ /* 0x001fc40007ffe0ff */
[----:B------:R-:W-:Y:S02]  /*1810*/  MOV R14, RZ ;  /* 0x000000ff000e7202 */ /* 0x000fe40000000f00 */
[----:B------:R-:W-:Y:S01]  /*1820*/  @!P1 IADD3.X R43, PT, PT, R36, R15, RZ, P6, !PT ;  /* 0x0000000f242b9210 */ /* 0x000fe200037fe4ff */
[----:B------:R-:W0:Y:S01]  /*1830*/  @!P4 LDC.64 R18, c[0x0][0x3a0] ;  /* 0x0000e800ff12cb82 */ /* 0x000e220000000a00 */
[C---:B------:R-:W-:Y:S01]  /*1840*/  @!P3 SHF.L.U32 R15, R40.reuse, 0x1, RZ ;  /* 0x00000001280fb819 */ /* 0x040fe200000006ff */
[----:B--2---:R-:W-:Y:S01]  /*1850*/  @!P4 IMAD R38, R51, R28, RZ ;  /* 0x0000001c3326c224 */ /* 0x004fe200078e02ff */
[----:B------:R-:W-:Y:S01]  /*1860*/  @!P3 SHF.L.U64.HI R36, R40, 0x1, R39 ;  /* 0x000000012824b819 */ /* 0x000fe20000010227 */
[----:B------:R2:W4:Y:S01]  /*1870*/  @!P1 LDG.E R13, desc[UR6][R32.64] ;  /* 0x00000006200d9981 */ /* 0x000522000c1e1900 */
[----:B------:R-:W-:Y:S02]  /*1880*/  @!P4 MOV R40, R120 ;  /* 0x000000780028c202 */ /* 0x000fe40000000f00 */
[----:B------:R-:W-:Y:S01]  /*1890*/  @!P4 MOV R41, R123 ;  /* 0x0000007b0029c202 */ /* 0x000fe20000000f00 */
[----:B------:R1:W4:Y:S01]  /*18a0*/  @!P1 LDG.E R14, desc[UR6][R42.64] ;  /* 0x000000062a0e9981 */ /* 0x000322000c1e1900 */
[----:B------:R-:W-:-:S02]  /*18b0*/  @!P3 IADD3 R24, P0, PT, R15, R24, RZ ;  /* 0x000000180f18b210 */ /* 0x000fc40007f1e0ff */
[----:B-----5:R-:W-:Y:S01]  /*18c0*/  @!P3 IADD3 R26, P1, PT, R15, R26, RZ ;  /* 0x0000001a0f1ab210 */ /* 0x020fe20007f3e0ff */
[C---:B------:R-:W-:Y:S02]  /*18d0*/  @!P4 IMAD R15, R47.reuse, R29, R38 ;  /* 0x0000001d2f0fc224 */ /* 0x040fe400078e0226 */
[----:B------:R-:W-:Y:S01]  /*18e0*/  @!P4 IMAD.WIDE.U32 R40, R47, R28, R40 ;  /* 0x0000001c2f28c225 */ /* 0x000fe200078e0028 */
[----:B--2---:R-:W2:Y:S03]  /*18f0*/  @!P2 LDC.64 R32, c[0x0][0x3a0] ;  /* 0x0000e800ff20ab82 */ /* 0x004ea60000000a00 */
[----:B-1----:R-:W-:-:S05]  /*1900*/  IMAD.WIDE R38, R49, 0x2, R30 ;  /* 0x0000000231267825 */ /* 0x002fca00078e021e */
[----:B------:R-:W1:Y:S01]  /*1910*/  @!P4 LDC.64 R28, c[0x0][0x398] ;  /* 0x0000e600ff1ccb82 */ /* 0x000e620000000a00 */
[----:B------:R-:W-:Y:S01]  /*1920*/  @!P4 IADD3 R15, PT, PT, R41, R15, RZ ;  /* 0x0000000f290fc210 */ /* 0x000fe20007ffe0ff */
[----:B------:R-:W-:-:S06]  /*1930*/  @!P2 IMAD R37, R37, R16, RZ ;  /* 0x000000102525a224 */ /* 0x000fcc00078e02ff */
[----:B------:R-:W5:Y:S01]  /*1940*/  @!P2 LDC.64 R30, c[0x0][0x398] ;  /* 0x0000e600ff1eab82 */ /* 0x000f620000000a00 */
[C---:B------:R-:W-:Y:S01]  /*1950*/  @!P4 SHF.L.U32 R43, R40.reuse, 0x1, RZ ;  /* 0x00000001282bc819 */ /* 0x040fe200000006ff */
[----:B------:R-:W4:Y:S01]  /*1960*/  LDG.E.U16 R80, desc[UR6][R38.64] ;  /* 0x0000000626507981 */ /* 0x000f22000c1e1500 */
[----:B------:R-:W-:Y:S02]  /*1970*/  @!P4 SHF.L.U64.HI R44, R40, 0x1, R15 ;  /* 0x00000001282cc819 */ /* 0x000fe4000001020f */
[----:B------:R-:W-:Y:S01]  /*1980*/  @!P2 MOV R40, R120 ;  /* 0x000000780028a202 */ /* 0x000fe20000000f00 */
[----:B------:R-:W4:Y:S01]  /*1990*/  LDG.E.U16 R42, desc[UR6][R38.64+0x2] ;  /* 0x00000206262a7981 */ /* 0x000f22000c1e1500 */
[----:B------:R-:W-:Y:S01]  /*19a0*/  @!P2 MOV R41, R123 ;  /* 0x0000007b0029a202 */ /* 0x000fe20000000f00 */
[----:B------:R-:W-:Y:S01]  /*19b0*/  @!P2 IMAD R17, R20, R17, R37 ;  /* 0x000000111411a224 */ /* 0x000fe200078e0225 */
[C---:B------:R-:W-:Y:S02]  /*19c0*/  @!P3 IADD3.X R25, PT, PT, R36.reuse, R25, RZ, P0, !PT ;  /* 0x000000192419b210 */ /* 0x040fe400007fe4ff */
[----:B------:R-:W-:Y:S01]  /*19d0*/  @!P3 IADD3.X R27, PT, PT, R36, R27, RZ, P1, !PT ;  /* 0x0000001b241bb210 */ /* 0x000fe20000ffe4ff */
[----:B------:R-:W-:Y:S01]  /*19e0*/  @!P2 IMAD.WIDE.U32 R40, R20, R16, R40 ;  /* 0x000000101428a225 */ /* 0x000fe200078e0028 */
[----:B0-----:R-:W-:-:S02]  /*19f0*/  @!P4 IADD3 R36, P0, PT, R43, R18, RZ ;  /* 0x000000122b24c210 */ /* 0x001fc40007f1e0ff */
[----:B------:R-:W-:Y:S02]  /*1a00*/  MOV R15, RZ ;  /* 0x000000ff000f7202 */ /* 0x000fe40000000f00 */
[----:B------:R-:W-:Y:S02]  /*1a10*/  MOV R16, RZ ;  /* 0x000000ff00107202 */ /* 0x000fe40000000f00 */
[----:B------:R-:W-:Y:S02]  /*1a20*/  @!P4 IADD3.X R37, PT, PT, R44, R19, RZ, P0, !PT ;  /* 0x000000132c25c210 */ /* 0x000fe400007fe4ff */
[----:B------:R-:W-:Y:S01]  /*1a30*/  @!P2 IADD3 R41, PT, PT, R41, R17, RZ ;  /* 0x000000112929a210 */ /* 0x000fe20007ffe0ff */
[----:B------:R0:W4:Y:S01]  /*1a40*/  @!P3 LDG.E R15, desc[UR6][R24.64] ;  /* 0x00000006180fb981 */ /* 0x000122000c1e1900 */
[C---:B------:R-:W-:Y:S02]  /*1a50*/  @!P2 SHF.L.U32 R19, R40.reuse, 0x1, RZ ;  /* 0x000000012813a819 */ /* 0x040fe400000006ff */
[----:B-1----:R-:W-:Y:S01]  /*1a60*/  @!P4 IADD3 R28, P0, PT, R43, R28, RZ ;  /* 0x0000001c2b1cc210 */ /* 0x002fe20007f1e0ff */
[----:B------:R-:W4:Y:S01]  /*1a70*/  @!P3 LDG.E R16, desc[UR6][R26.64] ;  /* 0x000000061a10b981 */ /* 0x000f22000c1e1900 */
[----:B------:R-:W-:-:S02]  /*1a80*/  @!P2 SHF.L.U64.HI R40, R40, 0x1, R41 ;  /* 0x000000012828a819 */ /* 0x000fc40000010229 */
[C---:B--2---:R-:W-:Y:S02]  /*1a90*/  @!P2 IADD3 R32, P1, PT, R19.reuse, R32, RZ ;  /* 0x000000201320a210 */ /* 0x044fe40007f3e0ff */
[----:B-----5:R-:W-:Y:S02]  /*1aa0*/  @!P2 IADD3 R30, P3, PT, R19, R30, RZ ;  /* 0x0000001e131ea210 */ /* 0x020fe40007f7e0ff */
[----:B------:R-:W-:Y:S02]  /*1ab0*/  CS2R R18, SRZ ;  /* 0x0000000000127805 */ /* 0x000fe4000001ff00 */
[----:B------:R-:W-:Y:S02]  /*1ac0*/  MOV R17, RZ ;  /* 0x000000ff00117202 */ /* 0x000fe40000000f00 */
[----:B------:R-:W-:Y:S02]  /*1ad0*/  MOV R20, RZ ;  /* 0x000000ff00147202 */ /* 0x000fe40000000f00 */
[----:B------:R-:W-:-:S02]  /*1ae0*/  @!P4 IADD3.X R29, PT, PT, R44, R29, RZ, P0, !PT ;  /* 0x0000001d2c1dc210 */ /* 0x000fc400007fe4ff */
[C---:B------:R-:W-:Y:S01]  /*1af0*/  @!P2 IADD3.X R33, PT, PT, R40.reuse, R33, RZ, P1, !PT ;  /* 0x000000212821a210 */ /* 0x040fe20000ffe4ff */
[----:B------:R-:W2:Y:S01]  /*1b00*/  @!P4 LDG.E R17, desc[UR6][R36.64] ;  /* 0x000000062411c981 */ /* 0x000ea2000c1e1900 */
[----:B------:R-:W-:-:S03]  /*1b10*/  @!P2 IADD3.X R31, PT, PT, R40, R31, RZ, P3, !PT ;  /* 0x0000001f281fa210 */ /* 0x000fc60001ffe4ff */
[----:B------:R-:W5:Y:S04]  /*1b20*/  @!P4 LDG.E R18, desc[UR6][R28.64] ;  /* 0x000000061c12c981 */ /* 0x000f68000c1e1900 */
[----:B------:R-:W5:Y:S04]  /*1b30*/  @!P2 LDG.E R19, desc[UR6][R32.64] ;  /* 0x000000062013a981 */ /* 0x000f68000c1e1900 */
[----:B------:R-:W5:Y:S01]  /*1b40*/  @!P2 LDG.E R20, desc[UR6][R30.64] ;  /* 0x000000061e14a981 */ /* 0x000f62000c1e1900 */
[----:B------:R-:W-:Y:S01]  /*1b50*/  MOV R116, 0x3f800000 ;  /* 0x3f80000000747802 */ /* 0x000fe20000000f00 */
[----:B------:R-:W-:Y:S01]  /*1b60*/  UISETP.NE.AND UP0, UPT, UR4, URZ, UPT ;  /* 0x000000ff0400728c */ /* 0x000fe2000bf05270 */
[----:B------:R-:W-:-:S02]  /*1b70*/  MOV R81, RZ ;  /* 0x000000ff00517202 */ /* 0x000fc40000000f00 */
[----:B------:R-:W-:Y:S02]  /*1b80*/  MOV R84, RZ ;  /* 0x000000ff00547202 */ /* 0x000fe40000000f00 */
[----:B------:R-:W-:Y:S02]  /*1b90*/  PRMT R114, R75, 0x7632, R114 ;  /* 0x000076324b727816 */ /* 0x000fe40000000072 */
        /* <DEDUP_REMOVED lines=13> */
[----:B---3--:R-:W-:Y:S02]  /*1c70*/  PRMT R100, R21, 0x7632, R100 ;  /* 0x0000763215647816 */ /* 0x008fe40000000064 */
[----:B------:R-:W-:Y:S02]  /*1c80*/  PRMT R101, R4, 0x7632, R101 ;  /* 0x0000763204657816 */ /* 0x000fe40000000065 */
[----:B------:R-:W-:-:S02]  /*1c90*/  PRMT R98, R5, 0x7632, R98 ;  /* 0x0000763205627816 */ /* 0x000fc40000000062 */
[----:B------:R-:W-:Y:S02]  /*1ca0*/  PRMT R99, R6, 0x7632, R99 ;  /* 0x0000763206637816 */ /* 0x000fe40000000063 */
[----:B----4-:R-:W-:Y:S02]  /*1cb0*/  PRMT R96, R7, 0x7632, R96 ;  /* 0x0000763207607816 */ /* 0x010fe40000000060 */
[----:B------:R-:W-:Y:S02]  /*1cc0*/  PRMT R97, R8, 0x7632, R97 ;  /* 0x0000763208617816 */ /* 0x000fe40000000061 */
[----:B------:R-:W-:Y:S01]  /*1cd0*/  PRMT R94, R9, 0x7632, R94 ;  /* 0x00007632095e7816 */ /* 0x000fe2000000005e */
[----:B------:R-:W-:-:S05]  /*1ce0*/  FFMA.FTZ R23, -R22, R22, R23 ;  /* 0x0000001616177223 */ /* 0x000fca0000010117 */
[----:B------:R-:W-:-:S13]  /*1cf0*/  FSETP.GTU.FTZ.AND P0, PT, R23, RZ, PT ;  /* 0x000000ff1700720b */ /* 0x000fda0003f1c000 */
[----:B0-----:R-:W0:Y:S01]  /*1d00*/  @P0 LDC R24, c[0x0][0x3c0] ;  /* 0x0000f000ff180b82 */ /* 0x001e220000000800 */
[----:B------:R-:W-:Y:S02]  /*1d10*/  @P5 SHF.L.U32 R81, R34, 0x10, RZ ;  /* 0x0000001022515819 */ /* 0x000fe400000006ff */
[----:B------:R-:W-:Y:S02]  /*1d20*/  @P5 SHF.L.U32 R84, R35, 0x10, RZ ;  /* 0x0000001023545819 */ /* 0x000fe400000006ff */
[----:B------:R-:W-:Y:S02]  /*1d30*/  PRMT R95, R10, 0x7632, R95 ;  /* 0x000076320a5f7816 */ /* 0x000fe4000000005f */
[----:B------:R-:W-:Y:S01]  /*1d40*/  PRMT R92, R11, 0x7632, R92 ;  /* 0x000076320b5c7816 */ /* 0x000fe2000000005c */
[----:B0-----:R-:W-:-:S04]  /*1d50*/  @P0 FADD.FTZ R24, R23, R24 ;  /* 0x0000001817180221 */ /* 0x001fc80000010000 */
[----:B------:R0:W1:Y:S01]  /*1d60*/  @P0 MUFU.RSQ R116, R24 ;  /* 0x0000001800740308 */ /* 0x0000620000001400 */
[----:B------:R-:W-:Y:S02]  /*1d70*/  PRMT R93, R12, 0x7632, R93 ;  /* 0x000076320c5d7816 */ /* 0x000fe4000000005d */
[----:B------:R-:W-:Y:S02]  /*1d80*/  PRMT R90, R13, 0x7632, R90 ;  /* 0x000076320d5a7816 */ /* 0x000fe4000000005a */
[----:B------:R-:W-:Y:S02]  /*1d90*/  PRMT R91, R14, 0x7632, R91 ;  /* 0x000076320e5b7816 */ /* 0x000fe4000000005b */
[----:B------:R-:W-:Y:S02]  /*1da0*/  SHF.L.U32 R80, R80, 0x10, RZ ;  /* 0x0000001050507819 */ /* 0x000fe400000006ff */
[----:B------:R-:W-:Y:S02]  /*1db0*/  SHF.L.U32 R23, R42, 0x10, RZ ;  /* 0x000000102a177819 */ /* 0x000fe400000006ff */
[----:B------:R-:W-:-:S02]  /*1dc0*/  PRMT R88, R15, 0x7632, R88 ;  /* 0x000076320f587816 */ /* 0x000fc40000000058 */
[----:B------:R-:W-:Y:S02]  /*1dd0*/  PRMT R89, R16, 0x7632, R89 ;  /* 0x0000763210597816 */ /* 0x000fe40000000059 */
[----:B--2---:R-:W-:Y:S02]  /*1de0*/  PRMT R86, R17, 0x7632, R86 ;  /* 0x0000763211567816 */ /* 0x004fe40000000056 */
[----:B-----5:R-:W-:Y:S02]  /*1df0*/  PRMT R87, R18, 0x7632, R87 ;  /* 0x0000763212577816 */ /* 0x020fe40000000057 */
        /* <DEDUP_REMOVED lines=12> */
[----:B------:R-:W-:Y:S01]  /*1ec0*/  FMUL.FTZ R31, R80, R25 ;  /* 0x00000019501f7220 */ /* 0x000fe20000410000 */
        /* <DEDUP_REMOVED lines=279> */
.L_x_337:
        /* <DEDUP_REMOVED lines=8> */
[----:B------:R-:W-:Y:S01]  /*30c0*/  SHF.L.U32 R43, R65, 0x10, RZ ;  /* 0x00000010412b7819 */ /* 0x000fe200000006ff */
[----:B------:R-:W-:Y:S01]  /*30d0*/  FMUL.FTZ R24, R27, R116 ;  /* 0x000000741b187220 */ /* 0x000fe20000410000 */
[----:B------:R-:W-:Y:S01]  /*30e0*/  FADD.FTZ R27, -R22, R29 ;  /* 0x0000001d161b7221 */ /* 0x000fe20000010100 */
[----:B------:R-:W-:Y:S01]  /*30f0*/  FFMA.FTZ R31, R80, R25, R81 ;  /* 0x00000019501f7223 */ /* 0x000fe20000010051 */
[----:B------:R-:W-:Y:S01]  /*3100*/  SHF.L.U32 R29, R112, 0x10, RZ ;  /* 0x00000010701d7819 */ /* 0x000fe200000006ff */
[--C-:B------:R-:W-:Y:S01]  /*3110*/  FFMA.FTZ R41, R23, R24, R84.reuse ;  /* 0x0000001817297223 */ /* 0x100fe20000010054 */
[----:B------:R-:W-:Y:S01]  /*3120*/  FMUL.FTZ R58, R27, R116 ;  /* 0x000000741b3a7220 */ /* 0x000fe20000410000 */
[----:B------:R-:W-:Y:S01]  /*3130*/  FMUL.FTZ R26, R31, -1.4426950216293334961 ;  /* 0xbfb8aa3b1f1a7820 */ /* 0x000fe20000410000 */
[C---:B------:R-:W-:Y:S01]  /*3140*/  FADD.FTZ R37, -R22.reuse, R33 ;  /* 0x0000002116257221 */ /* 0x040fe20000010100 */
[----:B------:R-:W-:Y:S01]  /*3150*/  FADD.FTZ R29, -R22, R29 ;  /* 0x0000001d161d7221 */ /* 0x000fe20000010100 */
[----:B------:R-:W-:Y:S01]  /*3160*/  FMUL.FTZ R27, R41, -1.4426950216293334961 ;  /* 0xbfb8aa3b291b7820 */ /* 0x000fe20000410000 */
[----:B------:R0:W1:Y:S01]  /*3170*/  MUFU.EX2 R28, R26 ;  /* 0x0000001a001c7308 */ /* 0x0000620000000800 */
[----:B------:R-:W-:Y:S01]  /*3180*/  FFMA.FTZ R44, R80, R58, R81 ;  /* 0x0000003a502c7223 */ /* 0x000fe20000010051 */
[-C--:B------:R-:W-:Y:S01]  /*3190*/  FMUL.FTZ R56, R29, R116.reuse ;  /* 0x000000741d387220 */ /* 0x080fe20000410000 */
[----:B------:R-:W-:Y:S01]  /*31a0*/  FMUL.FTZ R54, R37, R116 ;  /* 0x0000007425367220 */ /* 0x000fe20000410000 */
[----:B------:R-:W-:Y:S01]  /*31b0*/  SHF.L.U32 R37, R69, 0x10, RZ ;  /* 0x0000001045257819 */ /* 0x000fe200000006ff */
[----:B------:R-:W-:Y:S01]  /*31c0*/  FMUL.FTZ R29, R44, -1.4426950216293334961 ;  /* 0xbfb8aa3b2c1d7820 */ /* 0x000fe20000410000 */
[--C-:B------:R-:W-:Y:S01]  /*31d0*/  FFMA.FTZ R42, R23, R56, R84.reuse ;  /* 0x00000038172a7223 */ /* 0x100fe20000010054 */
[C---:B------:R-:W-:Y:S01]  /*31e0*/  FADD.FTZ R35, -R22.reuse, R35 ;  /* 0x0000002316237221 */ /* 0x040fe20000010100 */
[----:B------:R2:W3:Y:S01]  /*31f0*/  MUFU.EX2 R32, R27 ;  /* 0x0000001b00207308 */ /* 0x0004e20000000800 */
[----:B------:R-:W-:Y:S01]  /*3200*/  FADD.FTZ R37, -R22, R37 ;  /* 0x0000002516257221 */ /* 0x000fe20000010100 */
[----:B0-----:R-:W-:Y:S01]  /*3210*/  FMUL.FTZ R26, R42, -1.4426950216293334961 ;  /* 0xbfb8aa3b2a1a7820 */ /* 0x001fe20000410000 */
[----:B------:R-:W-:Y:S01]  /*3220*/  FFMA.FTZ R38, R80, R54, R81 ;  /* 0x0000003650267223 */ /* 0x000fe20000010051 */
[-C--:B------:R-:W-:Y:S01]  /*3230*/  FMUL.FTZ R60, R35, R116.reuse ;  /* 0x00000074233c7220 */ /* 0x080fe20000410000 */
[----:B------:R-:W-:Y:S01]  /*3240*/  FMUL.FTZ R117, R37, R116 ;  /* 0x0000007425757220 */ /* 0x000fe20000410000 */
[----:B------:R-:W-:Y:S01]  /*3250*/  SHF.L.U32 R37, R108, 0x10, RZ ;  /* 0x000000106c257819 */ /* 0x000fe200000006ff */
[----:B------:R-:W-:Y:S01]  /*3260*/  FMUL.FTZ R35, R38, -1.4426950216293334961 ;  /* 0xbfb8aa3b26237820 */ /* 0x000fe20000410000 */
[----:B------:R-:W-:Y:S01]  /*3270*/  MUFU.EX2 R34, R26 ;  /* 0x0000001a00227308 */ /* 0x000fe20000000800 */
[----:B-1----:R-:W-:Y:S01]  /*3280*/  FADD.FTZ R30, R28, 1 ;  /* 0x3f8000001c1e7421 */ /* 0x002fe20000010000 */
[--C-:B------:R-:W-:Y:S01]  /*3290*/  FFMA.FTZ R49, R23, R60, R84.reuse ;  /* 0x0000003c17317223 */ /* 0x100fe20000010054 */
[----:B------:R-:W-:Y:S01]  /*32a0*/  FADD.FTZ R37, -R22, R37 ;  /* 0x0000002516257221 */ /* 0x000fe20000010100 */
[----:B------:R-:W-:Y:S01]  /*32b0*/  FFMA.FTZ R59, R80, R117, R81 ;  /* 0x00000075503b7223 */ /* 0x000fe20000010051 */
[----:B------:R-:W-:Y:S01]  /*32c0*/  FADD.FTZ R43, -R22, R43 ;  /* 0x0000002b162b7221 */ /* 0x000fe20000010100 */
[----:B--2---:R-:W-:Y:S01]  /*32d0*/  FMUL.FTZ R27, R49, -1.4426950216293334961 ;  /* 0xbfb8aa3b311b7820 */ /* 0x004fe20000410000 */
[----:B------:R-:W-:Y:S01]  /*32e0*/  FMUL.FTZ R61, R37, R116 ;  /* 0x00000074253d7220 */ /* 0x000fe20000410000 */
[----:B------:R-:W0:Y:S01]  /*32f0*/  MUFU.EX2 R33, R29 ;  /* 0x0000001d00217308 */ /* 0x000e220000000800 */
[----:B---3--:R-:W-:Y:S01]  /*3300*/  FADD.FTZ R32, R32, 1 ;  /* 0x3f80000020207421 */ /* 0x008fe20000010000 */
[----:B------:R-:W-:Y:S01]  /*3310*/  SHF.L.U32 R37, R74, 0x10, RZ ;  /* 0x000000104a257819 */ /* 0x000fe200000006ff */
[----:B------:R-:W-:Y:S01]  /*3320*/  FMUL.FTZ R36, R59, -1.4426950216293334961 ;  /* 0xbfb8aa3b3b247820 */ /* 0x000fe20000410000 */
[----:B------:R-:W-:Y:S01]  /*3330*/  FFMA.FTZ R28, R23, R61, R84 ;  /* 0x0000003d171c7223 */ /* 0x000fe20000010054 */
[----:B------:R-:W-:-:S02]  /*3340*/  SHF.L.U32 R51, R70, 0x10, RZ ;  /* 0x0000001046337819 */ /* 0x000fc400000006ff */
[----:B------:R-:W-:Y:S01]  /*3350*/  SHF.L.U32 R45, R104, 0x10, RZ ;  /* 0x00000010682d7819 */ /* 0x000fe200000006ff */
[----:B------:R-:W1:Y:S01]  /*3360*/  MUFU.RCP R30, R30 ;  /* 0x0000001e001e7308 */ /* 0x000e620000001000 */
[----:B------:R-:W-:Y:S01]  /*3370*/  FMUL.FTZ R39, R28, -1.4426950216293334961 ;  /* 0xbfb8aa3b1c277820 */ /* 0x000fe20000410000 */
[----:B------:R-:W-:Y:S02]  /*3380*/  SHF.L.U32 R47, R63, 0x10, RZ ;  /* 0x000000103f2f7819 */ /* 0x000fe400000006ff */
[C---:B------:R-:W-:Y:S01]  /*3390*/  FADD.FTZ R45, -R22.reuse, R45 ;  /* 0x0000002d162d7221 */ /* 0x040fe20000010100 */
[----:B------:R-:W-:Y:S02]  /*33a0*/  SHF.L.U32 R46, R109, 0x10, RZ ;  /* 0x000000106d2e7819 */ /* 0x000fe400000006ff */
[----:B------:R-:W-:Y:S01]  /*33b0*/  FADD.FTZ R47, -R22, R47 ;  /* 0x0000002f162f7221 */ /* 0x000fe20000010100 */
[----:B------:R-:W2:Y:S01]  /*33c0*/  MUFU.RCP R32, R32 ;  /* 0x0000002000207308 */ /* 0x000ea20000001000 */
[----:B0-----:R-:W-:Y:S01]  /*33d0*/  FADD.FTZ R33, R33, 1 ;  /* 0x3f80000021217421 */ /* 0x001fe20000010000 */
[----:B------:R-:W-:-:S02]  /*33e0*/  SHF.L.U32 R125, R4, 0x10, RZ ;  /* 0x00000010047d7819 */ /* 0x000fc400000006ff */
[----:B------:R-:W-:-:S04]  /*33f0*/  SHF.L.U32 R124, R101, 0x10, RZ ;  /* 0x00000010657c7819 */ /* 0x000fc800000006ff */
[----:B------:R0:W3:Y:S01]  /*3400*/  MUFU.EX2 R29, R35 ;  /* 0x00000023001d7308 */ /* 0x0000e20000000800 */
[----:B-1----:R-:W-:Y:S01]  /*3410*/  FMUL.FTZ R52, R37, R30 ;  /* 0x0000001e25347220 */ /* 0x002fe20000410000 */
[----:B------:R-:W-:-:S06]  /*3420*/  SHF.L.U32 R37, R115, 0x10, RZ ;  /* 0x0000001073257819 */ /* 0x000fcc00000006ff */
[----:B------:R-:W1:Y:S01]  /*3430*/  MUFU.EX2 R27, R27 ;  /* 0x0000001b001b7308 */ /* 0x000e620000000800 */
[----:B0-----:R-:W-:Y:S01]  /*3440*/  FADD.FTZ R35, R34, 1 ;  /* 0x3f80000022237421 */ /* 0x001fe20000010000 */
[----:B--2---:R-:W-:Y:S01]  /*3450*/  FMUL.FTZ R48, R37, R32 ;  /* 0x0000002025307220 */ /* 0x004fe20000410000 */
[----:B------:R-:W-:Y:S01]  /*3460*/  SHF.L.U32 R37, R67, 0x10, RZ ;  /* 0x0000001043257819 */ /* 0x000fe200000006ff */
[----:B------:R-:W-:Y:S01]  /*3470*/  FADD.FTZ R34, -R30, 1 ;  /* 0x3f8000001e227421 */ /* 0x000fe20000010100 */
[----:B------:R-:W-:-:S03]  /*3480*/  FADD.FTZ R30, -R32, 1 ;  /* 0x3f800000201e7421 */ /* 0x000fc60000010100 */
[----:B------:R-:W0:Y:S01]  /*3490*/  MUFU.RCP R35, R35 ;  /* 0x0000002300237308 */ /* 0x000e220000001000 */
[----:B------:R-:W-:Y:S01]  /*34a0*/  FADD.FTZ R37, -R22, R37 ;  /* 0x0000002516257221 */ /* 0x000fe20000010100 */
[----:B---3--:R-:W-:Y:S01]  /*34b0*/  FADD.FTZ R29, R29, 1 ;  /* 0x3f8000001d1d7421 */ /* 0x008fe20000010000 */
[----:B------:R-:W-:Y:S01]  /*34c0*/  FFMA.FTZ R31, R31, R34, 1 ;  /* 0x3f8000001f1f7423 */ /* 0x000fe20000010022 */
[----:B------:R-:W-:Y:S01]  /*34d0*/  SHF.L.U32 R34, R72, 0x10, RZ ;  /* 0x0000001048227819 */ /* 0x000fe200000006ff */
[----:B------:R-:W-:Y:S02]  /*34e0*/  FFMA.FTZ R41, R41, R30, 1 ;  /* 0x3f80000029297423 */ /* 0x000fe4000001001e */
[----:B------:R-:W-:Y:S01]  /*34f0*/  FMUL.FTZ R52, R52, R31 ;  /* 0x0000001f34347220 */ /* 0x000fe20000410000 */
[----:B------:R2:W3:Y:S01]  /*3500*/  MUFU.EX2 R26, R36 ;  /* 0x00000024001a7308 */ /* 0x0004e20000000800 */
[----:B-1----:R-:W-:Y:S01]  /*3510*/  FADD.FTZ R27, R27, 1 ;  /* 0x3f8000001b1b7421 */ /* 0x002fe20000010000 */
[----:B------:R-:W-:-:S06]  /*3520*/  FMUL.FTZ R48, R48, R41 ;  /* 0x0000002930307220 */ /* 0x000fcc0000410000 */
[----:B------:R-:W1:Y:S01]  /*3530*/  MUFU.RCP R33, R33 ;  /* 0x0000002100217308 */ /* 0x000e620000001000 */
[----:B--2---:R-:W-:-:S05]  /*3540*/  SHF.L.U32 R36, R113, 0x10, RZ ;  /* 0x0000001071247819 */ /* 0x004fca00000006ff */
[----:B0-----:R-:W-:Y:S01]  /*3550*/  FMUL.FTZ R57, R36, R35 ;  /* 0x0000002324397220 */ /* 0x001fe20000410000 */
[----:B------:R-:W-:Y:S01]  /*3560*/  FMUL.FTZ R36, R37, R116 ;  /* 0x0000007425247220 */ /* 0x000fe20000410000 */
[----:B------:R0:W2:Y:S01]  /*3570*/  MUFU.RCP R32, R29 ;  /* 0x0000001d00207308 */ /* 0x0000a20000001000 */
[----:B---3--:R-:W-:Y:S01]  /*3580*/  FADD.FTZ R30, R26, 1 ;  /* 0x3f8000001a1e7421 */ /* 0x008fe20000010000 */
[----:B------:R-:W-:-:S04]  /*3590*/  FADD.FTZ R35, -R35, 1 ;  /* 0x3f80000023237421 */ /* 0x000fc80000010100 */
[----:B------:R-:W-:Y:S02]  /*35a0*/  FFMA.FTZ R42, R42, R35, 1 ;  /* 0x3f8000002a2a7423 */ /* 0x000fe40000010023 */
[----:B------:R3:W4:Y:S01]  /*35b0*/  MUFU.RCP R40, R27 ;  /* 0x0000001b00287308 */ /* 0x0007220000001000 */
[----:B0-----:R-:W-:Y:S01]  /*35c0*/  FFMA.FTZ R29, R80, R36, R81 ;  /* 0x00000024501d7223 */ /* 0x001fe20000010051 */
[----:B-1----:R-:W-:Y:S01]  /*35d0*/  FMUL.FTZ R53, R34, R33 ;  /* 0x0000002122357220 */ /* 0x002fe20000410000 */
[----:B------:R-:W-:Y:S01]  /*35e0*/  FADD.FTZ R33, -R33, 1 ;  /* 0x3f80000021217421 */ /* 0x000fe20000010100 */
[----:B------:R-:W-:Y:S01]  /*35f0*/  FMUL.FTZ R34, R43, R116 ;  /* 0x000000742b227220 */ /* 0x000fe20000410000 */
[----:B------:R-:W-:Y:S01]  /*3600*/  FMUL.FTZ R37, R29, -1.4426950216293334961 ;  /* 0xbfb8aa3b1d257820 */ /* 0x000fe20000410000 */
[----:B------:R-:W-:Y:S01]  /*3610*/  SHF.L.U32 R43, R111, 0x10, RZ ;  /* 0x000000106f2b7819 */ /* 0x000fe200000006ff */
[----:B------:R-:W-:Y:S01]  /*3620*/  FFMA.FTZ R44, R44, R33, 1 ;  /* 0x3f8000002c2c7423 */ /* 0x000fe20000010021 */
[----:B------:R-:W0:Y:S01]  /*3630*/  MUFU.EX2 R39, R39 ;  /* 0x0000002700277308 */ /* 0x000e220000000800 */
[----:B------:R-:W-:Y:S01]  /*3640*/  SHF.L.U32 R33, R106, 0x10, RZ ;  /* 0x000000106a217819 */ /* 0x000fe200000006ff */
[----:B--2---:R-:W-:Y:S01]  /*3650*/  FMUL.FTZ R51, R51, R32 ;  /* 0x0000002033337220 */ /* 0x004fe20000410000 */
[----:B---3--:R-:W-:Y:S01]  /*3660*/  FADD.FTZ R27, -R32, 1 ;  /* 0x3f800000201b7421 */ /* 0x008fe20000010100 */
[----:B------:R-:W-:Y:S01]  /*3670*/  FMUL.FTZ R53, R53, R44 ;  /* 0x0000002c35357220 */ /* 0x000fe20000410000 */
[----:B------:R-:W-:Y:S01]  /*3680*/  FMUL.FTZ R57, R57, R42 ;  /* 0x0000002a39397220 */ /* 0x000fe20000410000 */
[----:B------:R-:W-:Y:S01]  /*3690*/  FADD.FTZ R33, -R22, R33 ;  /* 0x0000002116217221 */ /* 0x000fe20000010100 */
[----:B------:R-:W-:Y:S01]  /*36a0*/  FFMA.FTZ R38, R38, R27, 1 ;  /* 0x3f80000026267423 */ /* 0x000fe2000001001b */
[----:B------:R-:W1:Y:S01]  /*36b0*/  MUFU.RCP R30, R30 ;  /* 0x0000001e001e7308 */ /* 0x000e620000001000 */
[----:B----4-:R-:W-:Y:S01]  /*36c0*/  FADD.FTZ R32, -R40, 1 ;  /* 0x3f80000028207421 */ /* 0x010fe20000010100 */
[----:B------:R-:W-:Y:S01]  /*36d0*/  FMUL.FTZ R40, R43, R40 ;  /* 0x000000282b287220 */ /* 0x000fe20000410000 */
[----:B------:R-:W-:Y:S01]  /*36e0*/  FMUL.FTZ R35, R33, R116 ;  /* 0x0000007421237220 */ /* 0x000fe20000410000 */
[----:B------:R-:W-:Y:S01]  /*36f0*/  FFMA.FTZ R27, R80, R34, R81 ;  /* 0x00000022501b7223 */ /* 0x000fe20000010051 */
[----:B------:R-:W-:Y:S01]  /*3700*/  FFMA.FTZ R49, R49, R32, 1 ;  /* 0x3f80000031317423 */ /* 0x000fe20000010020 */
[----:B------:R-:W-:Y:S01]  /*3710*/  FMUL.FTZ R51, R51, R38 ;  /* 0x0000002633337220 */ /* 0x000fe20000410000 */
[----:B------:R-:W-:Y:S01]  /*3720*/  FFMA.FTZ R26, R23, R35, R84 ;  /* 0x00000023171a7223 */ /* 0x000fe20000010054 */
[----:B------:R-:W2:Y:S01]  /*3730*/  MUFU.EX2 R37, R37 ;  /* 0x0000002500257308 */ /* 0x000ea20000000800 */
[----:B0-----:R-:W-:Y:S01]  /*3740*/  FADD.FTZ R43, R39, 1 ;  /* 0x3f800000272b7421 */ /* 0x001fe20000010000 */
[----:B------:R-:W-:Y:S01]  /*3750*/  FMUL.FTZ R49, R40, R49 ;  /* 0x0000003128317220 */ /* 0x000fe20000410000 */
[----:B------:R-:W-:Y:S01]  /*3760*/  FMUL.FTZ R33, R26, -1.4426950216293334961 ;  /* 0xbfb8aa3b1a217820 */ /* 0x000fe20000410000 */
[----:B------:R-:W-:-:S04]  /*3770*/  FMUL.FTZ R31, R27, -1.4426950216293334961 ;  /* 0xbfb8aa3b1b1f7820 */ /* 0x000fc80000410000 */
[----:B------:R-:W0:Y:S01]  /*3780*/  MUFU.RCP R43, R43 ;  /* 0x0000002b002b7308 */ /* 0x000e220000001000 */
[----:B-1----:R-:W-:-:S04]  /*3790*/  FADD.FTZ R32, -R30, 1 ;  /* 0x3f8000001e207421 */ /* 0x002fc80000010100 */
[----:B------:R-:W-:Y:S01]  /*37a0*/  FFMA.FTZ R59, R59, R32, 1 ;  /* 0x3f8000003b3b7423 */ /* 0x000fe20000010020 */
[----:B------:R-:W-:Y:S01]  /*37b0*/  FMUL.FTZ R32, R45, R116 ;  /* 0x000000742d207220 */ /* 0x000fe20000410000 */
[----:B------:R-:W-:Y:S01]  /*37c0*/  SHF.L.U32 R45, R68, 0x10, RZ ;  /* 0x00000010442d7819 */ /* 0x000fe200000006ff */
[----:B------:R-:W1:Y:S01]  /*37d0*/  MUFU.EX2 R33, R33 ;  /* 0x0000002100217308 */ /* 0x000e620000000800 */
[----:B--2---:R-:W-:Y:S01]  /*37e0*/  FADD.FTZ R44, R37, 1 ;  /* 0x3f800000252c7421 */ /* 0x004fe20000010000 */
[--C-:B------:R-:W-:Y:S02]  /*37f0*/  FFMA.FTZ R39, R23, R32, R84.reuse ;  /* 0x0000002017277223 */ /* 0x100fe40000010054 */
[----:B------:R-:W-:Y:S01]  /*3800*/  FMUL.FTZ R42, R45, R30 ;  /* 0x0000001e2d2a7220 */ /* 0x000fe20000410000 */
[----:B------:R-:W-:Y:S01]  /*3810*/  FMUL.FTZ R30, R47, R116 ;  /* 0x000000742f1e7220 */ /* 0x000fe20000410000 */
[----:B------:R-:W-:Y:S01]  /*3820*/  SHF.L.U32 R47, R102, 0x10, RZ ;  /* 0x00000010662f7819 */ /* 0x000fe200000006ff */
[----:B------:R-:W-:Y:S01]  /*3830*/  FMUL.FTZ R41, R39, -1.4426950216293334961 ;  /* 0xbfb8aa3b27297820 */ /* 0x000fe20000410000 */
[----:B------:R-:W2:Y:S01]  /*3840*/  MUFU.RCP R40, R44 ;  /* 0x0000002c00287308 */ /* 0x000ea20000001000 */
[----:B0-----:R-:W-:Y:S01]  /*3850*/  FADD.FTZ R45, -R43, 1 ;  /* 0x3f8000002b2d7421 */ /* 0x001fe20000010100 */
[----:B------:R-:W-:Y:S01]  /*3860*/  FMUL.FTZ R59, R42, R59 ;  /* 0x0000003b2a3b7220 */ /* 0x000fe20000410000 */
[----:B------:R-:W-:Y:S01]  /*3870*/  FADD.FTZ R47, -R22, R47 ;  /* 0x0000002f162f7221 */ /* 0x000fe20000010100 */
[----:B------:R-:W-:Y:S01]  /*3880*/  FFMA.FTZ R37, R80, R30, R81 ;  /* 0x0000001e50257223 */ /* 0x000fe20000010051 */
[----:B------:R-:W-:Y:S01]  /*3890*/  FFMA.FTZ R82, R28, R45, 1 ;  /* 0x3f8000001c527423 */ /* 0x000fe2000001002d */
[----:B------:R-:W-:Y:S01]  /*38a0*/  FMUL.FTZ R43, R46, R43 ;  /* 0x0000002b2e2b7220 */ /* 0x000fe20000410000 */
[----:B------:R-:W-:Y:S01]  /*38b0*/  FMUL.FTZ R28, R47, R116 ;  /* 0x000000742f1c7220 */ /* 0x000fe20000410000 */
[----:B------:R-:W0:Y:S01]  /*38c0*/  MUFU.EX2 R31, R31 ;  /* 0x0000001f001f7308 */ /* 0x000e220000000800 */
[----:B-1----:R-:W-:Y:S01]  /*38d0*/  FADD.FTZ R42, R33, 1 ;  /* 0x3f800000212a7421 */ /* 0x002fe20000010000 */
[----:B------:R-:W-:Y:S01]  /*38e0*/  FMUL.FTZ R38, R37, -1.4426950216293334961 ;  /* 0xbfb8aa3b25267820 */ /* 0x000fe20000410000 */
[----:B------:R-:W-:Y:S01]  /*38f0*/  FFMA.FTZ R33, R23, R28, R84 ;  /* 0x0000001c17217223 */ /* 0x000fe20000010054 */
[----:B------:R-:W-:Y:S01]  /*3900*/  SHF.L.U32 R47, R66, 0x10, RZ ;  /* 0x00000010422f7819 */ /* 0x000fe200000006ff */
[----:B------:R-:W-:Y:S01]  /*3910*/  FMUL.FTZ R82, R43, R82 ;  /* 0x000000522b527220 */ /* 0x000fe20000410000 */
[----:B------:R-:W-:-:S02]  /*3920*/  SHF.L.U32 R46, R105, 0x10, RZ ;  /* 0x00000010692e7819 */ /* 0x000fc400000006ff */
[----:B------:R-:W1:Y:S01]  /*3930*/  MUFU.EX2 R41, R41 ;  /* 0x0000002900297308 */ /* 0x000e620000000800 */
[----:B--2---:R-:W-:-:S04]  /*3940*/  FADD.FTZ R44, -R40, 1 ;  /* 0x3f800000282c7421 */ /* 0x004fc80000010100 */
[----:B------:R-:W-:Y:S01]  /*3950*/  FFMA.FTZ R44, R29, R44, 1 ;  /* 0x3f8000001d2c7423 */ /* 0x000fe2000001002c */
[----:B------:R-:W-:Y:S02]  /*3960*/  FMUL.FTZ R29, R33, -1.4426950216293334961 ;  /* 0xbfb8aa3b211d7820 */ /* 0x000fe40000410000 */
[----:B------:R-:W2:Y:S01]  /*3970*/  MUFU.EX2 R38, R38 ;  /* 0x0000002600267308 */ /* 0x000ea20000000800 */
[----:B0-----:R-:W-:Y:S01]  /*3980*/  FADD.FTZ R45, R31, 1 ;  /* 0x3f8000001f2d7421 */ /* 0x001fe20000010000 */
[----:B------:R-:W-:Y:S01]  /*3990*/  FMUL.FTZ R31, R47, R40 ;  /* 0x000000282f1f7220 */ /* 0x000fe20000410000 */
[----:B------:R-:W-:-:S03]  /*39a0*/  SHF.L.U32 R47, R107, 0x10, RZ ;  /* 0x000000106b2f7819 */ /* 0x000fc600000006ff */
[----:B------:R-:W-:Y:S02]  /*39b0*/  FMUL.FTZ R31, R31, R44 ;  /* 0x0000002c1f1f7220 */ /* 0x000fe40000410000 */
[----:B------:R-:W0:Y:S01]  /*39c0*/  MUFU.EX2 R29, R29 ;  /* 0x0000001d001d7308 */ /* 0x000e220000000800 */
[----:B-1----:R-:W-:-:S07]  /*39d0*/  FADD.FTZ R41, R41, 1 ;  /* 0x3f80000029297421 */ /* 0x002fce0000010000 */
[----:B------:R-:W1:Y:S01]  /*39e0*/  MUFU.RCP R42, R42 ;  /* 0x0000002a002a7308 */ /* 0x000e620000001000 */
[----:B--2---:R-:W-:-:S07]  /*39f0*/  FADD.FTZ R38, R38, 1 ;  /* 0x3f80000026267421 */ /* 0x004fce0000010000 */
[----:B------:R2:W3:Y:S01]  /*3a00*/  MUFU.RCP R40, R45 ;  /* 0x0000002d00287308 */ /* 0x0004e20000001000 */
[----:B0-----:R-:W-:-:S07]  /*3a10*/  FADD.FTZ R29, R29, 1 ;  /* 0x3f8000001d1d7421 */ /* 0x001fce0000010000 */
[----:B------:R-:W0:Y:S01]  /*3a20*/  MUFU.RCP R41, R41 ;  /* 0x0000002900297308 */ /* 0x000e220000001000 */
[----:B-1----:R-:W-:Y:S01]  /*3a30*/  FADD.FTZ R43, -R42, 1 ;  /* 0x3f8000002a2b7421 */ /* 0x002fe20000010100 */
[----:B--2---:R-:W-:-:S03]  /*3a40*/  SHF.L.U32 R45, R64, 0x10, RZ ;  /* 0x00000010402d7819 */ /* 0x004fc600000006ff */
[----:B------:R-:W-:Y:S01]  /*3a50*/  FFMA.FTZ R43, R26, R43, 1 ;  /* 0x3f8000001a2b7423 */ /* 0x000fe2000001002b */
[----:B------:R-:W-:Y:S02]  /*3a60*/  FMUL.FTZ R26, R47, R42 ;  /* 0x0000002a2f1a7220 */ /* 0x000fe40000410000 */
[----:B------:R-:W1:Y:S01]  /*3a70*/  MUFU.RCP R29, R29 ;  /* 0x0000001d001d7308 */ /* 0x000e620000001000 */
[----:B---3--:R-:W-:Y:S01]  /*3a80*/  FADD.FTZ R42, -R40, 1 ;  /* 0x3f800000282a7421 */ /* 0x008fe20000010100 */
[----:B------:R-:W-:Y:S01]  /*3a90*/  FMUL.FTZ R40, R45, R40 ;  /* 0x000000282d287220 */ /* 0x000fe20000410000 */
[----:B------:R-:W-:Y:S01]  /*3aa0*/  FMUL.FTZ R26, R26, R43 ;  /* 0x0000002b1a1a7220 */ /* 0x000fe20000410000 */
[----:B------:R-:W-:Y:S01]  /*3ab0*/  SHF.L.U32 R43, R21, 0x10, RZ ;  /* 0x00000010152b7819 */ /* 0x000fe200000006ff */
[----:B------:R-:W-:-:S03]  /*3ac0*/  FFMA.FTZ R27, R27, R42, 1 ;  /* 0x3f8000001b1b7423 */ /* 0x000fc6000001002a */
[----:B------:R-:W2:Y:S01]  /*3ad0*/  MUFU.RCP R38, R38 ;  /* 0x0000002600267308 */ /* 0x000ea20000001000 */
[----:B0-----:R-:W-:Y:S01]  /*3ae0*/  FADD.FTZ R42, -R41, 1 ;  /* 0x3f800000292a7421 */ /* 0x001fe20000010100 */
[----:B------:R-:W-:Y:S01]  /*3af0*/  FMUL.FTZ R27, R40, R27 ;  /* 0x0000001b281b7220 */ /* 0x000fe20000410000 */
[----:B------:R-:W-:Y:S01]  /*3b00*/  FADD.FTZ R43, -R22, R43 ;  /* 0x0000002b162b7221 */ /* 0x000fe20000010100 */
[----:B------:R-:W-:Y:S01]  /*3b10*/  FMUL.FTZ R41, R46, R41 ;  /* 0x000000292e297220 */ /* 0x000fe20000410000 */
[----:B------:R-:W-:Y:S01]  /*3b20*/  FFMA.FTZ R42, R39, R42, 1 ;  /* 0x3f800000272a7423 */ /* 0x000fe2000001002a */
[----:B------:R-:W-:Y:S01]  /*3b30*/  SHF.L.U32 R39, R62, 0x10, RZ ;  /* 0x000000103e277819 */ /* 0x000fe200000006ff */
[----:B------:R-:W-:Y:S01]  /*3b40*/  FMUL.FTZ R46, R43, R116 ;  /* 0x000000742b2e7220 */ /* 0x000fe20000410000 */
[----:B------:R-:W-:Y:S01]  /*3b50*/  SHF.L.U32 R43, R98, 0x10, RZ ;  /* 0x00000010622b7819 */ /* 0x000fe200000006ff */
[----:B-1----:R-:W-:Y:S01]  /*3b60*/  FADD.FTZ R40, -R29, 1 ;  /* 0x3f8000001d287421 */ /* 0x002fe20000010100 */
[----:B------:R-:W-:Y:S01]  /*3b70*/  FMUL.FTZ R42, R41, R42 ;  /* 0x0000002a292a7220 */ /* 0x000fe20000410000 */
[----:B------:R-:W-:-:S02]  /*3b80*/  SHF.L.U32 R41, R5, 0x10, RZ ;  /* 0x0000001005297819 */ /* 0x000fc400000006ff */
[----:B------:R-:W-:Y:S01]  /*3b90*/  FFMA.FTZ R40, R33, R40, 1 ;  /* 0x3f80000021287423 */ /* 0x000fe20000010028 */
[----:B------:R-:W-:Y:S01]  /*3ba0*/  SHF.L.U32 R33, R100, 0x10, RZ ;  /* 0x0000001064217819 */ /* 0x000fe200000006ff */
[C---:B------:R-:W-:Y:S01]  /*3bb0*/  FADD.FTZ R43, -R22.reuse, R43 ;  /* 0x0000002b162b7221 */ /* 0x040fe20000010100 */
[----:B------:R-:W-:Y:S01]  /*3bc0*/  FADD.FTZ R41, -R22, R41 ;  /* 0x0000002916297221 */ /* 0x000fe20000010100 */
[----:B--2---:R-:W-:Y:S01]  /*3bd0*/  FADD.FTZ R44, -R38, 1 ;  /* 0x3f800000262c7421 */ /* 0x004fe20000010100 */
[----:B------:R-:W-:Y:S01]  /*3be0*/  FMUL.FTZ R38, R39, R38 ;  /* 0x0000002627267220 */ /* 0x000fe20000410000 */
[----:B------:R-:W-:Y:S01]  /*3bf0*/  FADD.FTZ R45, -R22, R33 ;  /* 0x00000021162d7221 */ /* 0x000fe20000010100 */
[----:B------:R-:W-:Y:S01]  /*3c00*/  FMUL.FTZ R43, R43, R116 ;  /* 0x000000742b2b7220 */ /* 0x000fe20000410000 */
[----:B------:R-:W-:Y:S01]  /*3c10*/  FFMA.FTZ R37, R37, R44, 1 ;  /* 0x3f80000025257423 */ /* 0x000fe2000001002c */
[----:B------:R-:W-:Y:S01]  /*3c20*/  SHF.L.U32 R44, R103, 0x10, RZ ;  /* 0x00000010672c7819 */ /* 0x000fe200000006ff */
[----:B------:R-:W-:-:S04]  /*3c30*/  FMUL.FTZ R45, R45, R116 ;  /* 0x000000742d2d7220 */ /* 0x000fc80000410000 */
[----:B------:R-:W-:Y:S01]  /*3c40*/  FMUL.FTZ R39, R44, R29 ;  /* 0x0000001d2c277220 */ /* 0x000fe20000410000 */
[----:B------:R-:W-:Y:S01]  /*3c50*/  FMUL.FTZ R29, R38, R37 ;  /* 0x00000025261d7220 */ /* 0x000fe20000410000 */
[C-C-:B------:R-:W-:Y:S01]  /*3c60*/  FFMA.FTZ R37, R80.reuse, R46, R81.reuse ;  /* 0x0000002e50257223 */ /* 0x140fe20000010051 */
[----:B------:R-:W-:Y:S01]  /*3c70*/  FMUL.FTZ R44, R41, R116 ;  /* 0x00000074292c7220 */ /* 0x000fe20000410000 */
[----:B------:R-:W-:Y:S01]  /*3c80*/  FMUL.FTZ R39, R39, R40 ;  /* 0x0000002827277220 */ /* 0x000fe20000410000 */
[--C-:B------:R-:W-:Y:S01]  /*3c90*/  FFMA.FTZ R40, R23, R45, R84.reuse ;  /* 0x0000002d17287223 */ /* 0x100fe20000010054 */
[----:B------:R-:W-:Y:S01]  /*3ca0*/  FMUL.FTZ R33, R37, -1.4426950216293334961 ;  /* 0xbfb8aa3b25217820 */ /* 0x000fe20000410000 */
[----:B------:R-:W-:Y:S02]  /*3cb0*/  FFMA.FTZ R41, R80, R44, R81 ;  /* 0x0000002c50297223 */ /* 0x000fe40000010051 */
[----:B------:R-:W-:Y:S02]  /*3cc0*/  FMUL.FTZ R50, R40, -1.4426950216293334961 ;  /* 0xbfb8aa3b28327820 */ /* 0x000fe40000410000 */
[----:B------:R-:W-:Y:S01]  /*3cd0*/  FMUL.FTZ R38, R41, -1.4426950216293334961 ;  /* 0xbfb8aa3b29267820 */ /* 0x000fe20000410000 */
[----:B------:R-:W0:Y:S08]  /*3ce0*/  MUFU.EX2 R33, R33 ;  /* 0x0000002100217308 */ /* 0x000e300000000800 */
[----:B------:R-:W1:Y:S08]  /*3cf0*/  MUFU.EX2 R50, R50 ;  /* 0x0000003200327308 */ /* 0x000e700000000800 */
[----:B------:R-:W2:Y:S01]  /*3d00*/  MUFU.EX2 R38, R38 ;  /* 0x0000002600267308 */ /* 0x000ea20000000800 */
[----:B0-----:R-:W-:Y:S01]  /*3d10*/  FADD.FTZ R118, R33, 1 ;  /* 0x3f80000021767421 */ /* 0x001fe20000010000 */
[----:B------:R-:W-:-:S06]  /*3d20*/  FFMA.FTZ R33, R23, R43, R84 ;  /* 0x0000002b17217223 */ /* 0x000fcc0000010054 */
[----:B------:R-:W0:Y:S01]  /*3d30*/  MUFU.RCP R118, R118 ;  /* 0x0000007600767308 */ /* 0x000e220000001000 */
[----:B-1----:R-:W-:Y:S01]  /*3d40*/  FADD.FTZ R47, R50, 1 ;  /* 0x3f800000322f7421 */ /* 0x002fe20000010000 */
[----:B------:R-:W-:-:S06]  /*3d50*/  FMUL.FTZ R50, R33, -1.4426950216293334961 ;  /* 0xbfb8aa3b21327820 */ /* 0x000fcc0000410000 */
[----:B------:R-:W1:Y:S01]  /*3d60*/  MUFU.EX2 R50, R50 ;  /* 0x0000003200327308 */ /* 0x000e620000000800 */
[----:B--2---:R-:W-:-:S07]  /*3d70*/  FADD.FTZ R55, R38, 1 ;  /* 0x3f80000026377421 */ /* 0x004fce0000010000 */
[----:B------:R-:W2:Y:S01]  /*3d80*/  MUFU.RCP R47, R47 ;  /* 0x0000002f002f7308 */ /* 0x000ea20000001000 */
[----:B0-----:R-:W-:-:S04]  /*3d90*/  FADD.FTZ R38, -R118, 1 ;  /* 0x3f80000076267421 */ /* 0x001fc80000010100 */
[----:B------:R-:W-:Y:S01]  /*3da0*/  FFMA.FTZ R37, R37, R38, 1 ;  /* 0x3f80000025257423 */ /* 0x000fe20000010026 */
[----:B------:R-:W-:Y:S02]  /*3db0*/  FMUL.FTZ R38, R125, R118 ;  /* 0x000000767d267220 */ /* 0x000fe40000410000 */
[----:B------:R-:W0:Y:S01]  /*3dc0*/  MUFU.RCP R55, R55 ;  /* 0x0000003700377308 */ /* 0x000e220000001000 */
[----:B-1----:R-:W-:Y:S01]  /*3dd0*/  FADD.FTZ R118, R50, 1 ;  /* 0x3f80000032767421 */ /* 0x002fe20000010000 */
[----:B------:R-:W-:-:S06]  /*3de0*/  FMUL.FTZ R37, R38, R37 ;  /* 0x0000002526257220 */ /* 0x000fcc0000410000 */
[----:B------:R-:W1:Y:S01]  /*3df0*/  MUFU.RCP R118, R118 ;  /* 0x0000007600767308 */ /* 0x000e620000001000 */
[----:B--2---:R-:W-:Y:S01]  /*3e00*/  FADD.FTZ R125, -R47, 1 ;  /* 0x3f8000002f7d7421 */ /* 0x004fe20000010100 */
[----:B------:R-:W-:Y:S01]  /*3e10*/  FMUL.FTZ R47, R124, R47 ;  /* 0x0000002f7c2f7220 */ /* 0x000fe20000410000 */
[----:B------:R-:W-:Y:S02]  /*3e20*/  SHF.L.U32 R124, R6, 0x10, RZ ;  /* 0x00000010067c7819 */ /* 0x000fe400000006ff */
[----:B------:R-:W-:Y:S01]  /*3e30*/  FFMA.FTZ R40, R40, R125, 1 ;  /* 0x3f80000028287423 */ /* 0x000fe2000001007d */
[----:B0-----:R-:W-:Y:S02]  /*3e40*/  FADD.FTZ R50, -R55, 1 ;  /* 0x3f80000037327421 */ /* 0x001fe40000010100 */
[----:B------:R-:W-:Y:S01]  /*3e50*/  FMUL.FTZ R124, R124, R55 ;  /* 0x000000377c7c7220 */ /* 0x000fe20000410000 */
[----:B------:R-:W-:Y:S01]  /*3e60*/  SHF.L.U32 R55, R99, 0x10, RZ ;  /* 0x0000001063377819 */ /* 0x000fe200000006ff */
[----:B------:R-:W-:Y:S01]  /*3e70*/  FMUL.FTZ R40, R47, R40 ;  /* 0x000000282f287220 */ /* 0x000fe20000410000 */
[----:B------:R-:W-:Y:S01]  /*3e80*/  FFMA.FTZ R41, R41, R50, 1 ;  /* 0x3f80000029297423 */ /* 0x000fe20000010032 */
[----:B------:R-:W-:-:S02]  /*3e90*/  FMUL.FTZ R47, R23, R48 ;  /* 0x00000030172f7220 */ /* 0x000fc40000410000 */
[----:B-1----:R-:W-:Y:S01]  /*3ea0*/  FMUL.FTZ R50, R55, R118 ;  /* 0x0000007637327220 */ /* 0x002fe20000410000 */
[----:B------:R-:W-:-:S04]  /*3eb0*/  FADD.FTZ R55, -R118, 1 ;  /* 0x3f80000076377421 */ /* 0x000fc80000010100 */
[----:B------:R-:W-:Y:S01]  /*3ec0*/  FFMA.FTZ R55, R33, R55, 1 ;  /* 0x3f80000021377423 */ /* 0x000fe20000010037 */
[----:B------:R-:W-:Y:S01]  /*3ed0*/  FMUL.FTZ R33, R124, R41 ;  /* 0x000000297c217220 */ /* 0x000fe20000410000 */
[----:B------:R-:W-:Y:S02]  /*3ee0*/  SHF.L.U32 R41, R7, 0x10, RZ ;  /* 0x0000001007297819 */ /* 0x000fe400000006ff */
[----:B------:R-:W-:Y:S01]  /*3ef0*/  FMUL.FTZ R38, R50, R55 ;  /* 0x0000003732267220 */ /* 0x000fe20000410000 */
[----:B------:R-:W-:Y:S02]  /*3f00*/  FMUL.FTZ R50, R80, R52 ;  /* 0x0000003450327220 */ /* 0x000fe40000410000 */
[----:B------:R-:W-:Y:S02]  /*3f10*/  FADD.FTZ R41, -R22, R41 ;  /* 0x0000002916297221 */ /* 0x000fe40000010100 */
[----:B------:R-:W-:Y:S01]  /*3f20*/  FFMA.FTZ R55, R25, R50, RZ ;  /* 0x0000003219377223 */ /* 0x000fe200000100ff */
[----:B------:R-:W-:Y:S01]  /*3f30*/  FADD.FTZ R118, RZ, R50 ;  /* 0x00000032ff767221 */ /* 0x000fe20000010000 */
[----:B------:R-:W-:-:S02]  /*3f40*/  FMUL.FTZ R41, R41, R116 ;  /* 0x0000007429297220 */ /* 0x000fc40000410000 */
[----:B------:R-:W-:Y:S01]  /*3f50*/  FFMA.FTZ R124, R24, R47, R55 ;  /* 0x0000002f187c7223 */ /* 0x000fe20000010037 */
[----:B------:R-:W-:Y:S01]  /*3f60*/  FADD.FTZ R118, R47, R118 ;  /* 0x000000762f767221 */ /* 0x000fe20000010000 */
[----:B------:R-:W-:Y:S01]  /*3f70*/  FFMA.FTZ R47, R80, R41, R81 ;  /* 0x00000029502f7223 */ /* 0x000fe20000010051 */
[----:B------:R-:W-:Y:S01]  /*3f80*/  FFMA.FTZ R55, R25, R52, RZ ;  /* 0x0000003419377223 */ /* 0x000fe200000100ff */
[----:B------:R-:W-:Y:S01]  /*3f90*/  FADD.FTZ R52, RZ, R52 ;  /* 0x00000034ff347221 */ /* 0x000fe20000010000 */
[----:B------:R-:W-:Y:S01]  /*3fa0*/  SHF.L.U32 R25, R8, 0x10, RZ ;  /* 0x0000001008197819 */ /* 0x000fe200000006ff */
[----:B------:R-:W-:Y:S01]  /*3fb0*/  FMUL.FTZ R125, R47, -1.4426950216293334961 ;  /* 0xbfb8aa3b2f7d7820 */ /* 0x000fe20000410000 */
[-C--:B------:R-:W-:Y:S01]  /*3fc0*/  FFMA.FTZ R55, R58, R53.reuse, R55 ;  /* 0x000000353a377223 */ /* 0x080fe20000010037 */
[----:B------:R-:W-:Y:S01]  /*3fd0*/  FADD.FTZ R52, R52, R53 ;  /* 0x0000003534347221 */ /* 0x000fe20000010000 */
[----:B------:R-:W-:-:S03]  /*3fe0*/  FMUL.FTZ R53, R80, R53 ;  /* 0x0000003550357220 */ /* 0x000fc60000410000 */
[----:B------:R-:W0:Y:S01]  /*3ff0*/  MUFU.EX2 R125, R125 ;  /* 0x0000007d007d7308 */ /* 0x000e220000000800 */
[----:B------:R-:W-:Y:S01]  /*4000*/  FFMA.FTZ R58, R58, R53, R124 ;  /* 0x000000353a3a7223 */ /* 0x000fe2000001007c */
[----:B------:R-:W-:Y:S01]  /*4010*/  FADD.FTZ R118, R118, R53 ;  /* 0x0000003576767221 */ /* 0x000fe20000010000 */
[----:B------:R-:W-:-:S04]  /*4020*/  FADD.FTZ R52, R52, R51 ;  /* 0x0000003334347221 */ /* 0x000fc80000010000 */
[----:B------:R-:W-:-:S04]  /*4030*/  FADD.FTZ R52, R52, R59 ;  /* 0x0000003b34347221 */ /* 0x000fc80000010000 */
[----:B------:R-:W-:-:S04]  /*4040*/  FADD.FTZ R52, R52, R31 ;  /* 0x0000001f34347221 */ /* 0x000fc80000010000 */
[----:B------:R-:W-:Y:S01]  /*4050*/  FADD.FTZ R52, R52, R27 ;  /* 0x0000001b34347221 */ /* 0x000fe20000010000 */
[----:B0-----:R-:W-:Y:S01]  /*4060*/  FADD.FTZ R50, R125, 1 ;  /* 0x3f8000007d327421 */ /* 0x001fe20000010000 */
[----:B------:R-:W-:Y:S01]  /*4070*/  FFMA.FTZ R125, R24, R48, RZ ;  /* 0x00000030187d7223 */ /* 0x000fe200000100ff */
[----:B------:R-:W-:Y:S01]  /*4080*/  FADD.FTZ R48, RZ, R48 ;  /* 0x00000030ff307221 */ /* 0x000fe20000010000 */
[----:B------:R-:W-:Y:S01]  /*4090*/  SHF.L.U32 R24, R97, 0x10, RZ ;  /* 0x0000001061187819 */ /* 0x000fe200000006ff */
[----:B------:R-:W-:Y:S01]  /*40a0*/  FADD.FTZ R52, R52, R29 ;  /* 0x0000001d34347221 */ /* 0x000fe20000010000 */
[-C--:B------:R-:W-:Y:S01]  /*40b0*/  FFMA.FTZ R125, R56, R57.reuse, R125 ;  /* 0x00000039387d7223 */ /* 0x080fe2000001007d */
[----:B------:R-:W0:Y:S01]  /*40c0*/  MUFU.RCP R50, R50 ;  /* 0x0000003200327308 */ /* 0x000e220000001000 */
[----:B------:R-:W-:Y:S01]  /*40d0*/  FADD.FTZ R48, R48, R57 ;  /* 0x0000003930307221 */ /* 0x000fe20000010000 */
[----:B------:R-:W-:Y:S01]  /*40e0*/  FMUL.FTZ R57, R23, R57 ;  /* 0x0000003917397220 */ /* 0x000fe20000410000 */
[----:B------:R-:W-:-:S03]  /*40f0*/  FADD.FTZ R52, R52, R37 ;  /* 0x0000002534347221 */ /* 0x000fc60000010000 */
[----:B------:R-:W-:Y:S01]  /*4100*/  FFMA.FTZ R56, R56, R57, R58 ;  /* 0x0000003938387223 */ /* 0x000fe2000001003a */
[----:B------:R-:W-:Y:S01]  /*4110*/  FADD.FTZ R118, R57, R118 ;  /* 0x0000007639767221 */ /* 0x000fe20000010000 */
[----:B------:R-:W-:Y:S01]  /*4120*/  FADD.FTZ R52, R52, R33 ;  /* 0x0000002134347221 */ /* 0x000fe20000010000 */
[----:B0-----:R-:W-:Y:S01]  /*4130*/  FADD.FTZ R124, -R50, 1 ;  /* 0x3f800000327c7421 */ /* 0x001fe20000010100 */
[----:B------:R-:W-:-:S03]  /*4140*/  FMUL.FTZ R25, R25, R50 ;  /* 0x0000003219197220 */ /* 0x000fc60000410000 */
[----:B------:R-:W-:Y:S01]  /*4150*/  FFMA.FTZ R124, R47, R124, 1 ;  /* 0x3f8000002f7c7423 */ /* 0x000fe2000001007c */
[----:B------:R-:W-:-:S03]  /*4160*/  SHF.L.U32 R47, R96, 0x10, RZ ;  /* 0x00000010602f7819 */ /* 0x000fc600000006ff */
[----:B------:R-:W-:Y:S02]  /*4170*/  FMUL.FTZ R25, R25, R124 ;  /* 0x0000007c19197220 */ /* 0x000fe40000410000 */
[----:B------:R-:W-:Y:S02]  /*4180*/  FADD.FTZ R47, -R22, R47 ;  /* 0x0000002f162f7221 */ /* 0x000fe40000010100 */
[----:B------:R-:W-:Y:S02]  /*4190*/  FADD.FTZ R52, R52, R25 ;  /* 0x0000001934347221 */ /* 0x000fe40000010000 */
[----:B------:R-:W-:-:S04]  /*41a0*/  FMUL.FTZ R47, R47, R116 ;  /* 0x000000742f2f7220 */ /* 0x000fc80000410000 */
[----:B------:R-:W-:-:S04]  /*41b0*/  FFMA.FTZ R50, R23, R47, R84 ;  /* 0x0000002f17327223 */ /* 0x000fc80000010054 */
[----:B------:R-:W-:-:S06]  /*41c0*/  FMUL.FTZ R124, R50, -1.4426950216293334961 ;  /* 0xbfb8aa3b327c7820 */ /* 0x000fcc0000410000 */
[----:B------:R-:W0:Y:S02]  /*41d0*/  MUFU.EX2 R124, R124 ;  /* 0x0000007c007c7308 */ /* 0x000e240000000800 */
[----:B0-----:R-:W-:Y:S01]  /*41e0*/  FADD.FTZ R53, R124, 1 ;  /* 0x3f8000007c357421 */ /* 0x001fe20000010000 */
[-C--:B------:R-:W-:Y:S01]  /*41f0*/  FFMA.FTZ R124, R54, R51.reuse, R55 ;  /* 0x00000033367c7223 */ /* 0x080fe20000010037 */
[----:B------:R-:W-:-:S04]  /*4200*/  FMUL.FTZ R51, R80, R51 ;  /* 0x0000003350337220 */ /* 0x000fc80000410000 */
[----:B------:R-:W0:Y:S01]  /*4210*/  MUFU.RCP R53, R53 ;  /* 0x0000003500357308 */ /* 0x000e220000001000 */
[----:B------:R-:W-:Y:S01]  /*4220*/  FFMA.FTZ R54, R54, R51, R56 ;  /* 0x0000003336367223 */ /* 0x000fe20000010038 */
[----:B------:R-:W-:Y:S01]  /*4230*/  SHF.L.U32 R56, R10, 0x10, RZ ;  /* 0x000000100a387819 */ /* 0x000fe200000006ff */
[----:B------:R-:W-:Y:S01]  /*4240*/  FADD.FTZ R118, R118, R51 ;  /* 0x0000003376767221 */ /* 0x000fe20000010000 */
[----:B------:R-:W-:Y:S01]  /*4250*/  FADD.FTZ R51, R48, R49 ;  /* 0x0000003130337221 */ /* 0x000fe20000010000 */
[CC--:B------:R-:W-:Y:S01]  /*4260*/  FFMA.FTZ R48, R60.reuse, R49.reuse, R125 ;  /* 0x000000313c307223 */ /* 0x0c0fe2000001007d */
[----:B------:R-:W-:Y:S02]  /*4270*/  FMUL.FTZ R49, R23, R49 ;  /* 0x0000003117317220 */ /* 0x000fe40000410000 */
[----:B------:R-:W-:Y:S01]  /*4280*/  FADD.FTZ R51, R51, R82 ;  /* 0x0000005233337221 */ /* 0x000fe20000010000 */
[-C--:B------:R-:W-:Y:S01]  /*4290*/  FFMA.FTZ R48, R61, R82.reuse, R48 ;  /* 0x000000523d307223 */ /* 0x080fe20000010030 */
[----:B------:R-:W-:Y:S01]  /*42a0*/  FFMA.FTZ R60, R60, R49, R54 ;  /* 0x000000313c3c7223 */ /* 0x000fe20000010036 */
[----:B------:R-:W-:Y:S01]  /*42b0*/  SHF.L.U32 R54, R95, 0x10, RZ ;  /* 0x000000105f367819 */ /* 0x000fe200000006ff */
[----:B------:R-:W-:Y:S01]  /*42c0*/  FADD.FTZ R118, R49, R118 ;  /* 0x0000007631767221 */ /* 0x000fe20000010000 */
[-C--:B------:R-:W-:Y:S01]  /*42d0*/  FFMA.FTZ R49, R117, R59.reuse, R124 ;  /* 0x0000003b75317223 */ /* 0x080fe2000001007c */
[----:B------:R-:W-:Y:S01]  /*42e0*/  FMUL.FTZ R59, R80, R59 ;  /* 0x0000003b503b7220 */ /* 0x000fe20000410000 */
[----:B------:R-:W-:Y:S01]  /*42f0*/  FMUL.FTZ R82, R23, R82 ;  /* 0x0000005217527220 */ /* 0x000fe20000410000 */
[----:B------:R-:W-:Y:S01]  /*4300*/  FADD.FTZ R51, R51, R26 ;  /* 0x0000001a33337221 */ /* 0x000fe20000010000 */
[----:B0-----:R-:W-:Y:S01]  /*4310*/  FMUL.FTZ R24, R24, R53 ;  /* 0x0000003518187220 */ /* 0x001fe20000410000 */
[----:B------:R-:W-:Y:S01]  /*4320*/  FADD.FTZ R58, -R53, 1 ;  /* 0x3f800000353a7421 */ /* 0x000fe20000010100 */
[----:B------:R-:W-:Y:S01]  /*4330*/  SHF.L.U32 R53, R9, 0x10, RZ ;  /* 0x0000001009357819 */ /* 0x000fe200000006ff */
[----:B------:R-:W-:Y:S01]  /*4340*/  FFMA.FTZ R117, R117, R59, R60 ;  /* 0x0000003b75757223 */ /* 0x000fe2000001003c */
[----:B------:R-:W-:Y:S01]  /*4350*/  SHF.L.U32 R60, R12, 0x10, RZ ;  /* 0x000000100c3c7819 */ /* 0x000fe200000006ff */
[----:B------:R-:W-:Y:S01]  /*4360*/  FFMA.FTZ R50, R50, R58, 1 ;  /* 0x3f80000032327423 */ /* 0x000fe2000001003a */
[----:B------:R-:W-:Y:S01]  /*4370*/  FADD.FTZ R118, R118, R59 ;  /* 0x0000003b76767221 */ /* 0x000fe20000010000 */
[----:B------:R-:W-:Y:S01]  /*4380*/  FADD.FTZ R53, -R22, R53 ;  /* 0x0000003516357221 */ /* 0x000fe20000010100 */
[----:B------:R-:W-:Y:S01]  /*4390*/  FFMA.FTZ R61, R61, R82, R117 ;  /* 0x000000523d3d7223 */ /* 0x000fe20000010075 */
[----:B------:R-:W-:Y:S01]  /*43a0*/  FMUL.FTZ R50, R24, R50 ;  /* 0x0000003218327220 */ /* 0x000fe20000410000 */
[----:B------:R-:W-:Y:S01]  /*43b0*/  SHF.L.U32 R117, R93, 0x10, RZ ;  /* 0x000000105d757819 */ /* 0x000fe200000006ff */
[----:B------:R-:W-:Y:S01]  /*43c0*/  FMUL.FTZ R58, R53, R116 ;  /* 0x00000074353a7220 */ /* 0x000fe20000410000 */
[----:B------:R-:W-:Y:S01]  /*43d0*/  FADD.FTZ R118, R82, R118 ;  /* 0x0000007652767221 */ /* 0x000fe20000010000 */
[----:B------:R-:W-:-:S02]  /*43e0*/  FFMA.FTZ R49, R36, R31, R49 ;  /* 0x0000001f24317223 */ /* 0x000fc40000010031 */
[----:B------:R-:W-:Y:S02]  /*43f0*/  FFMA.FTZ R24, R80, R58, R81 ;  /* 0x0000003a50187223 */ /* 0x000fe40000010051 */
[----:B------:R-:W-:Y:S02]  /*4400*/  FFMA.FTZ R49, R34, R27, R49 ;  /* 0x0000001b22317223 */ /* 0x000fe40000010031 */
[----:B------:R-:W-:Y:S02]  /*4410*/  FMUL.FTZ R57, R24, -1.4426950216293334961 ;  /* 0xbfb8aa3b18397820 */ /* 0x000fe40000410000 */
[----:B------:R-:W-:-:S04]  /*4420*/  FFMA.FTZ R49, R30, R29, R49 ;  /* 0x0000001d1e317223 */ /* 0x000fc80000010031 */
[----:B------:R-:W0:Y:S01]  /*4430*/  MUFU.EX2 R57, R57 ;  /* 0x0000003900397308 */ /* 0x000e220000000800 */
[----:B------:R-:W-:Y:S01]  /*4440*/  FFMA.FTZ R49, R46, R37, R49 ;  /* 0x000000252e317223 */ /* 0x000fe20000010031 */
[----:B0-----:R-:W-:Y:S01]  /*4450*/  FADD.FTZ R53, R57, 1 ;  /* 0x3f80000039357421 */ /* 0x001fe20000010000 */
[----:B------:R-:W-:-:S05]  /*4460*/  SHF.L.U32 R57, R94, 0x10, RZ ;  /* 0x000000105e397819 */ /* 0x000fca00000006ff */
[----:B------:R-:W0:Y:S01]  /*4470*/  MUFU.RCP R53, R53 ;  /* 0x0000003500357308 */ /* 0x000e220000001000 */
[----:B------:R-:W-:-:S04]  /*4480*/  FADD.FTZ R57, -R22, R57 ;  /* 0x0000003916397221 */ /* 0x000fc80000010100 */
[----:B------:R-:W-:Y:S01]  /*4490*/  FMUL.FTZ R57, R57, R116 ;  /* 0x0000007439397220 */ /* 0x000fe20000410000 */
[----:B0-----:R-:W-:Y:S01]  /*44a0*/  FMUL.FTZ R55, R56, R53 ;  /* 0x0000003538377220 */ /* 0x001fe20000410000 */
[----:B------:R-:W-:-:S04]  /*44b0*/  FADD.FTZ R56, -R53, 1 ;  /* 0x3f80000035387421 */ /* 0x000fc80000010100 */
[----:B------:R-:W-:Y:S01]  /*44c0*/  FFMA.FTZ R56, R24, R56, 1 ;  /* 0x3f80000018387423 */ /* 0x000fe20000010038 */
[----:B------:R-:W-:-:S03]  /*44d0*/  FFMA.FTZ R24, R23, R57, R84 ;  /* 0x0000003917187223 */ /* 0x000fc60000010054 */
[----:B------:R-:W-:Y:S01]  /*44e0*/  FMUL.FTZ R55, R55, R56 ;  /* 0x0000003837377220 */ /* 0x000fe20000410000 */
[----:B------:R-:W-:-:S03]  /*44f0*/  FMUL.FTZ R56, R24, -1.4426950216293334961 ;  /* 0xbfb8aa3b18387820 */ /* 0x000fc60000410000 */
[----:B------:R-:W-:-:S03]  /*4500*/  FADD.FTZ R52, R52, R55 ;  /* 0x0000003734347221 */ /* 0x000fc60000010000 */
[----:B------:R-:W0:Y:S02]  /*4510*/  MUFU.EX2 R56, R56 ;  /* 0x0000003800387308 */ /* 0x000e240000000800 */
[----:B0-----:R-:W-:-:S06]  /*4520*/  FADD.FTZ R53, R56, 1 ;  /* 0x3f80000038357421 */ /* 0x001fcc0000010000 */
[----:B------:R-:W0:Y:S02]  /*4530*/  MUFU.RCP R53, R53 ;  /* 0x0000003500357308 */ /* 0x000e240000001000 */
[----:B0-----:R-:W-:Y:S01]  /*4540*/  FADD.FTZ R125, -R53, 1 ;  /* 0x3f800000357d7421 */ /* 0x001fe20000010100 */
[----:B------:R-:W-:-:S03]  /*4550*/  FMUL.FTZ R54, R54, R53 ;  /* 0x0000003536367220 */ /* 0x000fc60000410000 */
[----:B------:R-:W-:Y:S01]  /*4560*/  FFMA.FTZ R125, R24, R125, 1 ;  /* 0x3f800000187d7423 */ /* 0x000fe2000001007d */
[----:B------:R-:W-:-:S05]  /*4570*/  SHF.L.U32 R24, R11, 0x10, RZ ;  /* 0x000000100b187819 */ /* 0x000fca00000006ff */
[----:B------:R-:W-:Y:S01]  /*4580*/  FADD.FTZ R56, -R22, R24 ;  /* 0x0000001816387221 */ /* 0x000fe20000010100 */
[----:B------:R-:W-:-:S03]  /*4590*/  FMUL.FTZ R24, R54, R125 ;  /* 0x0000007d36187220 */ /* 0x000fc60000410000 */
[----:B------:R-:W-:-:S04]  /*45a0*/  FMUL.FTZ R56, R56, R116 ;  /* 0x0000007438387220 */ /* 0x000fc80000410000 */
[----:B------:R-:W-:-:S04]  /*45b0*/  FFMA.FTZ R53, R80, R56, R81 ;  /* 0x0000003850357223 */ /* 0x000fc80000010051 */
[----:B------:R-:W-:-:S06]  /*45c0*/  FMUL.FTZ R125, R53, -1.4426950216293334961 ;  /* 0xbfb8aa3b357d7820 */ /* 0x000fcc0000410000 */
[----:B------:R-:W0:Y:S02]  /*45d0*/  MUFU.EX2 R125, R125 ;  /* 0x0000007d007d7308 */ /* 0x000e240000000800 */
[----:B0-----:R-:W-:Y:S01]  /*45e0*/  FADD.FTZ R54, R125, 1 ;  /* 0x3f8000007d367421 */ /* 0x001fe20000010000 */
[----:B------:R-:W-:-:S05]  /*45f0*/  SHF.L.U32 R125, R92, 0x10, RZ ;  /* 0x000000105c7d7819 */ /* 0x000fca00000006ff */
[----:B------:R-:W0:Y:S01]  /*4600*/  MUFU.RCP R54, R54 ;  /* 0x0000003600367308 */ /* 0x000e220000001000 */
[----:B------:R-:W-:Y:S01]  /*4610*/  FADD.FTZ R125, -R22, R125 ;  /* 0x0000007d167d7221 */ /* 0x000fe20000010100 */
[----:B0-----:R-:W-:Y:S01]  /*4620*/  FMUL.FTZ R60, R60, R54 ;  /* 0x000000363c3c7220 */ /* 0x001fe20000410000 */
[----:B------:R-:W-:Y:S02]  /*4630*/  FADD.FTZ R124, -R54, 1 ;  /* 0x3f800000367c7421 */ /* 0x000fe40000010100 */
[----:B------:R-:W-:Y:S02]  /*4640*/  FMUL.FTZ R54, R125, R116 ;  /* 0x000000747d367220 */ /* 0x000fe40000410000 */
[----:B------:R-:W-:Y:S02]  /*4650*/  FFMA.FTZ R53, R53, R124, 1 ;  /* 0x3f80000035357423 */ /* 0x000fe4000001007c */
[----:B------:R-:W-:Y:S02]  /*4660*/  FFMA.FTZ R59, R23, R54, R84 ;  /* 0x00000036173b7223 */ /* 0x000fe40000010054 */
[----:B------:R-:W-:-:S02]  /*4670*/  FMUL.FTZ R53, R60, R53 ;  /* 0x000000353c357220 */ /* 0x000fc40000410000 */
[----:B------:R-:W-:Y:S02]  /*4680*/  FMUL.FTZ R124, R59, -1.4426950216293334961 ;  /* 0xbfb8aa3b3b7c7820 */ /* 0x000fe40000410000 */
[----:B------:R-:W-:-:S04]  /*4690*/  FADD.FTZ R52, R52, R53 ;  /* 0x0000003534347221 */ /* 0x000fc80000010000 */
[----:B------:R-:W0:Y:S02]  /*46a0*/  MUFU.EX2 R124, R124 ;  /* 0x0000007c007c7308 */ /* 0x000e240000000800 */
[----:B0-----:R-:W-:Y:S01]  /*46b0*/  FADD.FTZ R60, R124, 1 ;  /* 0x3f8000007c3c7421 */ /* 0x001fe20000010000 */
[----:B------:R-:W-:Y:S01]  /*46c0*/  FMUL.FTZ R124, R80, R31 ;  /* 0x0000001f507c7220 */ /* 0x000fe20000410000 */
[----:B------:R-:W-:-:S03]  /*46d0*/  SHF.L.U32 R31, R14, 0x10, RZ ;  /* 0x000000100e1f7819 */ /* 0x000fc600000006ff */
[----:B------:R-:W-:Y:S01]  /*46e0*/  FFMA.FTZ R36, R36, R124, R61 ;  /* 0x0000007c24247223 */ /* 0x000fe2000001003d */
[----:B------:R-:W0:Y:S01]  /*46f0*/  MUFU.RCP R60, R60 ;  /* 0x0000003c003c7308 */ /* 0x000e220000001000 */
[----:B------:R-:W-:Y:S01]  /*4700*/  FADD.FTZ R118, R118, R124 ;  /* 0x0000007c76767221 */ /* 0x000fe20000010000 */
[----:B0-----:R-:W-:Y:S01]  /*4710*/  FADD.FTZ R125, -R60, 1 ;  /* 0x3f8000003c7d7421 */ /* 0x001fe20000010100 */
[----:B------:R-:W-:-:S03]  /*4720*/  FMUL.FTZ R117, R117, R60 ;  /* 0x0000003c75757220 */ /* 0x000fc60000410000 */
[----:B------:R-:W-:Y:S01]  /*4730*/  FFMA.FTZ R59, R59, R125, 1 ;  /* 0x3f8000003b3b7423 */ /* 0x000fe2000001007d */
[----:B------:R-:W-:-:S03]  /*4740*/  SHF.L.U32 R125, R13, 0x10, RZ ;  /* 0x000000100d7d7819 */ /* 0x000fc600000006ff */
[----:B------:R-:W-:Y:S02]  /*4750*/  FMUL.FTZ R59, R117, R59 ;  /* 0x0000003b753b7220 */ /* 0x000fe40000410000 */
[----:B------:R-:W-:-:S04]  /*4760*/  FADD.FTZ R125, -R22, R125 ;  /* 0x0000007d167d7221 */ /* 0x000fc80000010100 */
[----:B------:R-:W-:-:S04]  /*4770*/  FMUL.FTZ R60, R125, R116 ;  /* 0x000000747d3c7220 */ /* 0x000fc80000410000 */
[----:B------:R-:W-:-:S04]  /*4780*/  FFMA.FTZ R82, R80, R60, R81 ;  /* 0x0000003c50527223 */ /* 0x000fc80000010051 */
[----:B------:R-:W-:-:S06]  /*4790*/  FMUL.FTZ R125, R82, -1.4426950216293334961 ;  /* 0xbfb8aa3b527d7820 */ /* 0x000fcc0000410000 */
[----:B------:R-:W0:Y:S02]  /*47a0*/  MUFU.EX2 R125, R125 ;  /* 0x0000007d007d7308 */ /* 0x000e240000000800 */
[----:B0-----:R-:W-:Y:S01]  /*47b0*/  FADD.FTZ R117, R125, 1 ;  /* 0x3f8000007d757421 */ /* 0x001fe20000010000 */
[-C--:B------:R-:W-:Y:S01]  /*47c0*/  FFMA.FTZ R125, R35, R26.reuse, R48 ;  /* 0x0000001a237d7223 */ /* 0x080fe20000010030 */
[----:B------:R-:W-:-:S03]  /*47d0*/  FMUL.FTZ R26, R23, R26 ;  /* 0x0000001a171a7220 */ /* 0x000fc60000410000 */
[----:B------:R-:W-:Y:S01]  /*47e0*/  FFMA.FTZ R125, R32, R42, R125 ;  /* 0x0000002a207d7223 */ /* 0x000fe2000001007d */
[----:B------:R-:W0:Y:S01]  /*47f0*/  MUFU.RCP R117, R117 ;  /* 0x0000007500757308 */ /* 0x000e220000001000 */
[----:B------:R-:W-:Y:S01]  /*4800*/  FFMA.FTZ R35, R35, R26, R36 ;  /* 0x0000001a23237223 */ /* 0x000fe20000010024 */
[----:B------:R-:W-:Y:S01]  /*4810*/  SHF.L.U32 R36, R91, 0x10, RZ ;  /* 0x000000105b247819 */ /* 0x000fe200000006ff */
        /* <DEDUP_REMOVED lines=13> */
[----:B------:R-:W-:Y:S01]  /*48f0*/  FMUL.FTZ R124, R80, R27 ;  /* 0x0000001b507c7220 */ /* 0x000fe20000410000 */
[----:B------:R-:W-:-:S03]  /*4900*/  SHF.L.U32 R27, R16, 0x10, RZ ;  /* 0x00000010101b7819 */ /* 0x000fc600000006ff */
[----:B------:R-:W-:Y:S01]  /*4910*/  FFMA.FTZ R35, R34, R124, R35 ;  /* 0x0000007c22237223 */ /* 0x000fe20000010023 */
[----:B------:R-:W0:Y:S01]  /*4920*/  MUFU.RCP R82, R82 ;  /* 0x0000005200527308 */ /* 0x000e220000001000 */
[----:B------:R-:W-:Y:S01]  /*4930*/  FADD.FTZ R118, R118, R124 ;  /* 0x0000007c76767221 */ /* 0x000fe20000010000 */
[----:B------:R-:W-:Y:S01]  /*4940*/  FADD.FTZ R124, R51, R42 ;  /* 0x0000002a337c7221 */ /* 0x000fe20000010000 */
[----:B------:R-:W-:Y:S01]  /*4950*/  FMUL.FTZ R42, R23, R42 ;  /* 0x0000002a172a7220 */ /* 0x000fe20000410000 */
[----:B------:R-:W-:-:S03]  /*4960*/  SHF.L.U32 R51, R89, 0x10, RZ ;  /* 0x0000001059337819 */ /* 0x000fc600000006ff */
[----:B------:R-:W-:Y:S01]  /*4970*/  FFMA.FTZ R35, R32, R42, R35 ;  /* 0x0000002a20237223 */ /* 0x000fe20000010023 */
        /* <DEDUP_REMOVED lines=31> */
[----:B------:R-:W-:Y:S01]  /*4b70*/  FFMA.FTZ R51, R82, R51, 1 ;  /* 0x3f80000052337423 */ /* 0x000fe20000010033 */
[----:B------:R-:W-:Y:S01]  /*4b80*/  FMUL.FTZ R82, R80, R29 ;  /* 0x0000001d50527220 */ /* 0x000fe20000410000 */
[----:B------:R-:W-:Y:S02]  /*4b90*/  SHF.L.U32 R29, R18, 0x10, RZ ;  /* 0x00000010121d7819 */ /* 0x000fe400000006ff */
[----:B------:R-:W-:Y:S01]  /*4ba0*/  FMUL.FTZ R32, R32, R51 ;  /* 0x0000003320207220 */ /* 0x000fe20000410000 */
[----:B------:R-:W-:Y:S01]  /*4bb0*/  FFMA.FTZ R51, R80, R34, R81 ;  /* 0x0000002250337223 */ /* 0x000fe20000010051 */
[----:B------:R-:W-:Y:S01]  /*4bc0*/  FFMA.FTZ R35, R30, R82, R35 ;  /* 0x000000521e237223 */ /* 0x000fe20000010023 */
[----:B------:R-:W-:Y:S01]  /*4bd0*/  FADD.FTZ R118, R118, R82 ;  /* 0x0000005276767221 */ /* 0x000fe20000010000 */
[----:B------:R-:W-:Y:S01]  /*4be0*/  FFMA.FTZ R82, R28, R39, R125 ;  /* 0x000000271c527223 */ /* 0x000fe2000001007d */
[----:B------:R-:W-:-:S03]  /*4bf0*/  FMUL.FTZ R117, R51, -1.4426950216293334961 ;  /* 0xbfb8aa3b33757820 */ /* 0x000fc60000410000 */
[----:B------:R-:W-:-:S03]  /*4c00*/  FFMA.FTZ R82, R45, R40, R82 ;  /* 0x000000282d527223 */ /* 0x000fc60000010052 */
[----:B------:R-:W0:Y:S01]  /*4c10*/  MUFU.EX2 R117, R117 ;  /* 0x0000007500757308 */ /* 0x000e220000000800 */
[----:B------:R-:W-:-:S04]  /*4c20*/  FFMA.FTZ R82, R43, R38, R82 ;  /* 0x000000262b527223 */ /* 0x000fc80000010052 */
[----:B------:R-:W-:Y:S01]  /*4c30*/  FFMA.FTZ R82, R47, R50, R82 ;  /* 0x000000322f527223 */ /* 0x000fe20000010052 */
[----:B0-----:R-:W-:Y:S01]  /*4c40*/  FADD.FTZ R42, R117, 1 ;  /* 0x3f800000752a7421 */ /* 0x001fe20000010000 */
[----:B------:R-:W-:Y:S01]  /*4c50*/  FADD.FTZ R117, R124, R39 ;  /* 0x000000277c757221 */ /* 0x000fe20000010000 */
[----:B------:R-:W-:Y:S01]  /*4c60*/  FMUL.FTZ R124, R23, R39 ;  /* 0x00000027177c7220 */ /* 0x000fe20000410000 */
[----:B------:R-:W-:Y:S02]  /*4c70*/  SHF.L.U32 R39, R87, 0x10, RZ ;  /* 0x0000001057277819 */ /* 0x000fe400000006ff */
[----:B------:R-:W-:Y:S01]  /*4c80*/  FADD.FTZ R117, R117, R40 ;  /* 0x0000002875757221 */ /* 0x000fe20000010000 */
[----:B------:R-:W0:Y:S01]  /*4c90*/  MUFU.RCP R42, R42 ;  /* 0x0000002a002a7308 */ /* 0x000e220000001000 */
[----:B------:R-:W-:Y:S01]  /*4ca0*/  FFMA.FTZ R35, R28, R124, R35 ;  /* 0x0000007c1c237223 */ /* 0x000fe20000010023 */
[----:B------:R-:W-:Y:S01]  /*4cb0*/  FADD.FTZ R118, R124, R118 ;  /* 0x000000767c767221 */ /* 0x000fe20000010000 */
[----:B------:R-:W-:Y:S01]  /*4cc0*/  FMUL.FTZ R124, R80, R37 ;  /* 0x00000025507c7220 */ /* 0x000fe20000410000 */
[----:B------:R-:W-:Y:S01]  /*4cd0*/  SHF.L.U32 R37, R20, 0x10, RZ ;  /* 0x0000001014257819 */ /* 0x000fe200000006ff */
[----:B------:R-:W-:Y:S01]  /*4ce0*/  FADD.FTZ R117, R117, R38 ;  /* 0x0000002675757221 */ /* 0x000fe20000010000 */
[----:B------:R-:W-:Y:S01]  /*4cf0*/  FMUL.FTZ R38, R23, R38 ;  /* 0x0000002617267220 */ /* 0x000fe20000410000 */
        /* <DEDUP_REMOVED lines=47> */
[----:B------:R-:W-:-:S03]  /*4ff0*/  FFMA.FTZ R42, R44, R33, R49 ;  /* 0x000000212c2a7223 */ /* 0x000fc60000010031 */
[----:B------:R-:W-:Y:S01]  /*5000*/  FMUL.FTZ R40, R40, R46 ;  /* 0x0000002e28287220 */ /* 0x000fe20000410000 */
[C---:B------:R-:W-:Y:S01]  /*5010*/  FMUL.FTZ R46, R80.reuse, R33 ;  /* 0x00000021502e7220 */ /* 0x040fe20000410000 */
[-C--:B------:R-:W-:Y:S01]  /*5020*/  FFMA.FTZ R33, R41, R25.reuse, R42 ;  /* 0x0000001929217223 */ /* 0x080fe2000001002a */
[C---:B------:R-:W-:Y:S01]  /*5030*/  FMUL.FTZ R25, R80.reuse, R25 ;  /* 0x0000001950197220 */ /* 0x040fe20000410000 */
[-C--:B------:R-:W-:Y:S01]  /*5040*/  FMUL.FTZ R42, R80, R55.reuse ;  /* 0x00000037502a7220 */ /* 0x080fe20000410000 */
[----:B------:R-:W-:Y:S01]  /*5050*/  FFMA.FTZ R45, R44, R46, R45 ;  /* 0x0000002e2c2d7223 */ /* 0x000fe2000001002d */
[----:B------:R-:W-:Y:S01]  /*5060*/  FADD.FTZ R125, R125, R46 ;  /* 0x0000002e7d7d7221 */ /* 0x000fe20000010000 */
[----:B------:R-:W-:Y:S02]  /*5070*/  FFMA.FTZ R33, R58, R55, R33 ;  /* 0x000000373a217223 */ /* 0x000fe40000010021 */
[----:B------:R-:W-:Y:S01]  /*5080*/  FFMA.FTZ R44, R43, R38, R45 ;  /* 0x000000262b2c7223 */ /* 0x000fe2000001002d */
[----:B------:R-:W-:Y:S01]  /*5090*/  FADD.FTZ R125, R38, R125 ;  /* 0x0000007d267d7221 */ /* 0x000fe20000010000 */
[----:B------:R-:W-:Y:S01]  /*50a0*/  FMUL.FTZ R38, R23, R50 ;  /* 0x0000003217267220 */ /* 0x000fe20000410000 */
[----:B------:R-:W-:Y:S01]  /*50b0*/  FFMA.FTZ R33, R56, R53, R33 ;  /* 0x0000003538217223 */ /* 0x000fe20000010021 */
[----:B------:R-:W-:Y:S01]  /*50c0*/  FFMA.FTZ R41, R41, R25, R44 ;  /* 0x0000001929297223 */ /* 0x000fe2000001002c */
[----:B------:R-:W-:Y:S01]  /*50d0*/  FADD.FTZ R125, R125, R25 ;  /* 0x000000197d7d7221 */ /* 0x000fe20000010000 */
[----:B------:R-:W-:Y:S01]  /*50e0*/  FFMA.FTZ R25, R57, R24, R82 ;  /* 0x0000001839197223 */ /* 0x000fe20000010052 */
[----:B------:R-:W-:Y:S01]  /*50f0*/  FMUL.FTZ R44, R80, R31 ;  /* 0x0000001f502c7220 */ /* 0x000fe20000410000 */
[----:B------:R-:W-:Y:S01]  /*5100*/  FFMA.FTZ R41, R47, R38, R41 ;  /* 0x000000262f297223 */ /* 0x000fe20000010029 */
[----:B------:R-:W-:Y:S01]  /*5110*/  FADD.FTZ R125, R38, R125 ;  /* 0x0000007d267d7221 */ /* 0x000fe20000010000 */
[----:B------:R-:W-:Y:S01]  /*5120*/  FMUL.FTZ R38, R23, R24 ;  /* 0x0000001817267220 */ /* 0x000fe20000410000 */
[----:B------:R-:W-:Y:S01]  /*5130*/  FADD.FTZ R24, R117, R24 ;  /* 0x0000001875187221 */ /* 0x000fe20000010000 */
[----:B------:R-:W-:Y:S01]  /*5140*/  FFMA.FTZ R41, R58, R42, R41 ;  /* 0x0000002a3a297223 */ /* 0x000fe20000010029 */
[----:B------:R-:W-:Y:S01]  /*5150*/  FADD.FTZ R125, R125, R42 ;  /* 0x0000002a7d7d7221 */ /* 0x000fe20000010000 */
[----:B------:R-:W-:Y:S01]  /*5160*/  FMUL.FTZ R42, R80, R53 ;  /* 0x00000035502a7220 */ /* 0x000fe20000410000 */
[----:B------:R-:W-:Y:S01]  /*5170*/  FFMA.FTZ R33, R60, R31, R33 ;  /* 0x0000001f3c217223 */ /* 0x000fe20000010021 */
[----:B------:R-:W-:Y:S01]  /*5180*/  FFMA.FTZ R41, R57, R38, R41 ;  /* 0x0000002639297223 */ /* 0x000fe20000010029 */
[----:B------:R-:W-:Y:S01]  /*5190*/  FADD.FTZ R125, R38, R125 ;  /* 0x0000007d267d7221 */ /* 0x000fe20000010000 */
[-C--:B------:R-:W-:Y:S01]  /*51a0*/  FFMA.FTZ R38, R54, R59.reuse, R25 ;  /* 0x0000003b36267223 */ /* 0x080fe20000010019 */
[----:B------:R-:W-:Y:S01]  /*51b0*/  FADD.FTZ R58, R52, R37 ;  /* 0x00000025343a7221 */ /* 0x000fe20000010000 */
[----:B------:R-:W-:Y:S01]  /*51c0*/  FFMA.FTZ R56, R56, R42, R41 ;  /* 0x0000002a38387223 */ /* 0x000fe20000010029 */
[----:B------:R-:W-:Y:S01]  /*51d0*/  FMUL.FTZ R41, R23, R59 ;  /* 0x0000003b17297220 */ /* 0x000fe20000410000 */
[----:B------:R-:W-:Y:S01]  /*51e0*/  FADD.FTZ R42, R125, R42 ;  /* 0x0000002a7d2a7221 */ /* 0x000fe20000010000 */
[----:B------:R-:W-:Y:S01]  /*51f0*/  FADD.FTZ R59, R24, R59 ;  /* 0x0000003b183b7221 */ /* 0x000fe20000010000 */
[----:B------:R-:W-:Y:S01]  /*5200*/  FMUL.FTZ R24, R23, R36 ;  /* 0x0000002417187220 */ /* 0x000fe20000410000 */
[----:B------:R-:W-:Y:S01]  /*5210*/  FFMA.FTZ R25, R54, R41, R56 ;  /* 0x0000002936197223 */ /* 0x000fe20000010038 */
[----:B------:R-:W-:Y:S01]  /*5220*/  FADD.FTZ R42, R41, R42 ;  /* 0x0000002a292a7221 */ /* 0x000fe20000010000 */
[----:B------:R-:W-:-:S02]  /*5230*/  FADD.FTZ R59, R59, R36 ;  /* 0x000000243b3b7221 */ /* 0x000fc40000010000 */
[----:B------:R-:W-:Y:S01]  /*5240*/  FFMA.FTZ R41, R60, R44, R25 ;  /* 0x0000002c3c297223 */ /* 0x000fe20000010019 */
[----:B------:R-:W-:Y:S01]  /*5250*/  FADD.FTZ R31, R42, R44 ;  /* 0x0000002c2a1f7221 */ /* 0x000fe20000010000 */
[C---:B------:R-:W-:Y:S01]  /*5260*/  FFMA.FTZ R25, R61.reuse, R36, R38 ;  /* 0x000000243d197223 */ /* 0x040fe20000010026 */
[-C--:B------:R-:W-:Y:S01]  /*5270*/  FMUL.FTZ R38, R80, R27.reuse ;  /* 0x0000001b50267220 */ /* 0x080fe20000410000 */
[----:B------:R-:W-:Y:S01]  /*5280*/  FFMA.FTZ R41, R61, R24, R41 ;  /* 0x000000183d297223 */ /* 0x000fe20000010029 */
[----:B------:R-:W-:Y:S01]  /*5290*/  FADD.FTZ R31, R24, R31 ;  /* 0x0000001f181f7221 */ /* 0x000fe20000010000 */
[C---:B------:R-:W-:Y:S01]  /*52a0*/  FFMA.FTZ R24, R48.reuse, R27, R33 ;  /* 0x0000001b30187223 */ /* 0x040fe20000010021 */
[----:B------:R-:W-:Y:S01]  /*52b0*/  FMUL.FTZ R33, R23, R32 ;  /* 0x0000002017217220 */ /* 0x000fe20000410000 */
[----:B------:R-:W-:Y:S01]  /*52c0*/  FFMA.FTZ R48, R48, R38, R41 ;  /* 0x0000002630307223 */ /* 0x000fe20000010029 */
[----:B------:R-:W-:Y:S01]  /*52d0*/  FADD.FTZ R38, R31, R38 ;  /* 0x000000261f267221 */ /* 0x000fe20000010000 */
[----:B------:R-:W-:Y:S01]  /*52e0*/  FMUL.FTZ R31, R80, R29 ;  /* 0x0000001d501f7220 */ /* 0x000fe20000410000 */
[C---:B------:R-:W-:Y:S01]  /*52f0*/  FFMA.FTZ R25, R26.reuse, R32, R25 ;  /* 0x000000201a197223 */ /* 0x040fe20000010019 */
        /* <DEDUP_REMOVED lines=10> */
[----:B------:R-:W-:Y:S01]  /*53a0*/  FMUL.FTZ R32, R23, R40 ;  /* 0x0000002817207220 */ /* 0x000fe20000410000 */
[----:B------:R-:W-:Y:S01]  /*53b0*/  FADD.FTZ R59, R59, R28 ;  /* 0x0000001c3b3b7221 */ /* 0x000fe20000010000 */
[C---:B------:R-:W-:Y:S01]  /*53c0*/  FFMA.FTZ R34, R39.reuse, R31, R26 ;  /* 0x0000001f27227223 */ /* 0x040fe2000001001a */
[----:B------:R-:W-:Y:S01]  /*53d0*/  FADD.FTZ R31, R38, R31 ;  /* 0x0000001f261f7221 */ /* 0x000fe20000010000 */
[----:B------:R-:W-:Y:S01]  /*53e0*/  FFMA.FTZ R26, R30, R28, R25 ;  /* 0x0000001c1e1a7223 */ /* 0x000fe20000010019 */
[----:B------:R-:W-:Y:S01]  /*53f0*/  FFMA.FTZ R56, R39, R37, R24 ;  /* 0x0000002527387223 */ /* 0x000fe20000010018 */
[C---:B------:R-:W-:Y:S01]  /*5400*/  FFMA.FTZ R30, R35.reuse, R32, R34 ;  /* 0x00000020231e7223 */ /* 0x040fe20000010022 */
[----:B------:R-:W-:Y:S01]  /*5410*/  FADD.FTZ R31, R32, R31 ;  /* 0x0000001f201f7221 */ /* 0x000fe20000010000 */
[----:B------:R-:W-:Y:S01]  /*5420*/  FFMA.FTZ R57, R35, R40, R26 ;  /* 0x0000002823397223 */ /* 0x000fe2000001001a */
[----:B------:R-:W-:-:S07]  /*5430*/  FADD.FTZ R59, R59, R40 ;  /* 0x000000283b3b7221 */ /* 0x000fce0000010000 */
.L_x_338:
        /* <DEDUP_REMOVED lines=47> */
.L_x_340:
[----:B------:R-:W-:Y:S05]  /*5730*/  BSYNC.RECONVERGENT B0 ;  /* 0x0000000000007941 */ /* 0x000fea0003800200 */
.L_x_339:
        /* <DEDUP_REMOVED lines=35> */
.L_x_342:
[----:B------:R-:W-:Y:S05]  /*5970*/  BSYNC.RECONVERGENT B0 ;  /* 0x0000000000007941 */ /* 0x000fea0003800200 */
.L_x_341:
        /* <DEDUP_REMOVED lines=159> */
.L_x_344:
[----:B------:R-:W-:Y:S05]  /*6370*/  BSYNC.RECONVERGENT B0 ;  /* 0x0000000000007941 */ /* 0x000fea0003800200 */
.L_x_343:
[----:B------:R-:W-:Y:S04]  /*6380*/  BSSY.RECONVERGENT B0, `(.L_x_345) ;  /* 0x000001c000007945 */ /* 0x000fe80003800200 */
[----:B------:R-:W-:Y:S05]  /*6390*/  @P4 BRA `(.L_x_346) ;  /* 0x0000000000684947 */ /* 0x000fea0003800000 */
[----:B--23--:R-:W1:Y:S08]  /*63a0*/  LDC.64 R24, c[0x0][0x3f8] ;  /* 0x0000fe00ff187b82 */ /* 0x00ce700000000a00 */
[----:B------:R-:W2:Y:S01]  /*63b0*/  LDC.64 R26, c[0x0][0x3d8] ;  /* 0x0000f600ff1a7b82 */ /* 0x000ea20000000a00 */
        /* <DEDUP_REMOVED lines=24> */
.L_x_346:
[----:B------:R-:W-:Y:S05]  /*6540*/  BSYNC.RECONVERGENT B0 ;  /* 0x0000000000007941 */ /* 0x000fea0003800200 */
.L_x_345:
[----:B------:R-:W-:Y:S05]  /*6550*/  @!P0 BRA `(.L_x_347) ;  /* 0x0000000800948947 */ /* 0x000fea0003800000 */
[----:B------:R-:W5:Y:S01]  /*6560*/  LDC.64 R36, c[0x0][0x3d0] ;  /* 0x0000f400ff247b82 */ /* 0x000f620000000a00 */
[----:B------:R-:W0:Y:S01]  /*6570*/  S2R R39, SR_CTAID.Y ;  /* 0x0000000000277919 */ /* 0x000e220000002600 */
[----:B--2-4-:R-:W-:Y:S02]  /*6580*/  LOP3.LUT R25, R76, 0x1, RZ, 0xc0, !PT ;  /* 0x000000014c197812 */ /* 0x014fe400078ec0ff */
        /* <DEDUP_REMOVED lines=9> */
[----:B------:R-:W-:Y:S02]  /*6620*/  IADD3 R27, PT, PT, R26, R39, RZ ;  /* 0x000000271a1b7210 */ /* 0x000fe40007ffe0ff */
        /* <DEDUP_REMOVED lines=11> */
.L_x_349:
[----:B0-----:R-:W2:Y:S04]  /*66e0*/  LDG.E.STRONG.GPU R26, desc[UR6][R24.64] ;  /* 0x00000006181a7981 */ /* 0x001ea8000c1ef900 */
[----:B--2---:R-:W-:Y:S01]  /*66f0*/  CCTL.IVALL ;  /* 0x00000000ff00798f */ /* 0x004fe20002000000 */
[----:B------:R-:W-:Y:S05]  /*6700*/  YIELD ;  /* 0x0000000000007946 */ /* 0x000fea0003800000 */
[----:B------:R-:W-:-:S13]  /*6710*/  ISETP.NE.AND P0, PT, R26, R31, PT ;  /* 0x0000001f1a00720c */ /* 0x000fda0003f05270 */
[----:B------:R-:W-:Y:S05]  /*6720*/  @P0 BRA `(.L_x_349) ;  /* 0xfffffffc00ec0947 */ /* 0x000fea000383ffff */
.L_x_348:
[----:B------:R-:W-:Y:S05]  /*6730*/  WARPSYNC.ALL ;  /* 0x0000000000007948 */ /* 0x000fea0003800000 */
[----:B------:R-:W-:Y:S01]  /*6740*/  BAR.SYNC.DEFER_BLOCKING 0x0 ;  /* 0x0000000000007b1d */ /* 0x000fe20000010000 */
[----:B------:R-:W-:-:S05]  /*6750*/  MOV R38, RZ ;  /* 0x000000ff00267202 */ /* 0x000fca0000000f00 */
        /* <DEDUP_REMOVED lines=8> */
[----:B------:R-:W-:Y:S01]  /*67e0*/  IADD3 R42, PT, PT, -R3, RZ, RZ ;  /* 0x000000ff032a7210 */ /* 0x000fe20007ffe1ff */
[----:B------:R-:W-:Y:S01]  /*67f0*/  UMOV UR4, URZ ;  /* 0x000000ff00047c82 */ /* 0x000fe20008000000 */
[----:B------:R-:W-:Y:S02]  /*6800*/  MOV R55, R39 ;  /* 0x0000002700377202 */ /* 0x000fe40000000f00 */
[----:B------:R-:W-:-:S07]  /*6810*/  LOP3.LUT R38, R117, 0x7ffffff8, RZ, 0xc0, !PT ;  /* 0x7ffffff875267812 */ /* 0x000fce00078ec0ff */
.L_x_351:
[----:B------:R-:W-:Y:S01]  /*6820*/  ISETP.EQ.OR P5, PT, R42, RZ, P1 ;  /* 0x000000ff2a00720c */ /* 0x000fe20000fa2670 */
[----:B------:R-:W-:-:S06]  /*6830*/  UIADD3 UR5, UPT, UPT, UR4, 0x1, URZ ;  /* 0x0000000104057890 */ /* 0x000fcc000fffe0ff */
[----:B------:R-:W-:-:S06]  /*6840*/  ISETP.EQ.OR P0, PT, R3, UR5, P1 ;  /* 0x0000000503007c0c */ /* 0x000fcc0008f02670 */
[----:B0-----:R-:W-:-:S06]  /*6850*/  @!P5 IMAD.WIDE.U32 R24, R55, 0x8, R36 ;  /* 0x000000083718d825 */ /* 0x001fcc00078e0024 */
[----:B------:R-:W2:Y:S01]  /*6860*/  @!P5 LDG.E.64 R24, desc[UR6][R24.64] ;  /* 0x000000061818d981 */ /* 0x000ea2000c1e1b00 */
[----:B------:R-:W-:-:S06]  /*6870*/  @!P0 IMAD.WIDE.U32 R26, R57, 0x8, R36 ;  /* 0x00000008391a8825 */ /* 0x000fcc00078e0024 */
[----:B------:R-:W3:Y:S01]  /*6880*/  @!P0 LDG.E.64 R26, desc[UR6][R26.64] ;  /* 0x000000061a1a8981 */ /* 0x000ee2000c1e1b00 */
        /* <DEDUP_REMOVED lines=15> */
[----:B--2---:R-:W-:Y:S01]  /*6980*/  @!P5 FADD.FTZ R60, R60, R24 ;  /* 0x000000183c3cd221 */ /* 0x004fe20000010000 */
[----:B------:R-:W-:Y:S01]  /*6990*/  @!P5 FADD.FTZ R61, R61, R25 ;  /* 0x000000193d3dd221 */ /* 0x000fe20000010000 */
[----:B------:R-:W-:Y:S01]  /*69a0*/  @!P2 IMAD.WIDE.U32 R24, R53, 0x8, R36 ;  /* 0x000000083518a825 */ /* 0x000fe200078e0024 */
[----:B------:R-:W-:-:S03]  /*69b0*/  ISETP.EQ.OR P5, PT, R3, UR5, P1 ;  /* 0x0000000503007c0c */ /* 0x000fc60008fa2670 */
[----:B---3--:R-:W-:Y:S02]  /*69c0*/  @!P0 FADD.FTZ R60, R60, R26 ;  /* 0x0000001a3c3c8221 */ /* 0x008fe40000010000 */
        /* <DEDUP_REMOVED lines=32> */
.L_x_350:
        /* <DEDUP_REMOVED lines=14> */
[----:B------:R-:W-:Y:S02]  /*6cb0*/  @!P2 IMAD R27, R24, R82, R39 ;  /* 0x00000052181ba224 */ /* 0x000fe400078e0227 */
        /* <DEDUP_REMOVED lines=19> */
.L_x_352:
        /* <DEDUP_REMOVED lines=8> */
[----:B------:R-:W-:Y:S02]  /*6e70*/  @!P0 IMAD R27, R24, R82, R39 ;  /* 0x00000052181b8224 */ /* 0x000fe400078e0227 */
        /* <DEDUP_REMOVED lines=9> */
.L_x_353:
[----:B------:R-:W-:Y:S01]  /*6f10*/  ISETP.EQ.OR P0, PT, R38, R3, P1 ;  /* 0x000000032600720c */ /* 0x000fe20000f02670 */
[----:B------:R-:W-:Y:S03]  /*6f20*/  BSSY.RECONVERGENT B0, `(.L_x_347) ;  /* 0x0000008000007945 */ /* 0x000fe60003800200 */
[----:B------:R-:W-:-:S13]  /*6f30*/  ISETP.NE.U32.OR P0, PT, R117, 0x1, P0 ;  /* 0x000000017500780c */ /* 0x000fda0000705470 */
[----:B------:R-:W-:Y:S05]  /*6f40*/  @P0 BRA `(.L_x_354) ;  /* 0x0000000000140947 */ /* 0x000fea0003800000 */
[----:B------:R-:W-:-:S04]  /*6f50*/  IMAD R25, R82, R38, R39 ;  /* 0x0000002652197224 */ /* 0x000fc800078e0227 */
[----:B------:R-:W-:-:S06]  /*6f60*/  IMAD.WIDE.U32 R24, R25, 0x8, R36 ;  /* 0x0000000819187825 */ /* 0x000fcc00078e0024 */
[----:B------:R-:W2:Y:S02]  /*6f70*/  LDG.E.64 R24, desc[UR6][R24.64] ;  /* 0x0000000618187981 */ /* 0x000ea4000c1e1b00 */
[----:B--2---:R-:W-:Y:S01]  /*6f80*/  FADD.FTZ R60, R60, R24 ;  /* 0x000000183c3c7221 */ /* 0x004fe20000010000 */
[----:B------:R-:W-:-:S07]  /*6f90*/  FADD.FTZ R61, R61, R25 ;  /* 0x000000193d3d7221 */ /* 0x000fce0000010000 */
.L_x_354:
[----:B------:R-:W-:Y:S05]  /*6fa0*/  BSYNC.RECONVERGENT B0 ;  /* 0x0000000000007941 */ /* 0x000fea0003800200 */
.L_x_347:
        /* <DEDUP_REMOVED lines=10> */
[----:B------:R-:W-:Y:S01]  /*7050*/  @!P1 STS.64 [UR4+0x80], R60 ;  /* 0x0000803cff009988 */ /* 0x000fe20008000a04 */
[----:B------:R-:W-:Y:S01]  /*7060*/  BAR.SYNC.DEFER_BLOCKING 0x0 ;  /* 0x0000000000007b1d */ /* 0x000fe20000010000 */
[----:B----4-:R-:W-:-:S05]  /*7070*/  UISETP.NE.AND UP0, UPT, UR5, URZ, UPT ;  /* 0x000000ff0500728c */ /* 0x010fca000bf05270 */
[----:B--23--:R-:W1:Y:S01]  /*7080*/  LDS.64 R24, [UR4+0x80] ;  /* 0x00008004ff187984 */ /* 0x00ce620008000a00 */
[----:B------:R-:W1:Y:S02]  /*7090*/  LDCU UR4, c[0x0][0x42c] ;  /* 0x00008580ff0477ac */ /* 0x000e640008000800 */
[----:B-1----:R-:W-:Y:S01]  /*70a0*/  FMUL.FTZ R28, R24, UR4 ;  /* 0x00000004181c7c20 */ /* 0x002fe20008410000 */
[----:B------:R-:W-:Y:S01]  /*70b0*/  FMUL.FTZ R29, R25, UR4 ;  /* 0x00000004191d7c20 */ /* 0x000fe20008410000 */
[----:B------:R-:W-:Y:S02]  /*70c0*/  SHF.L.U32 R25, R74, 0x10, RZ ;  /* 0x000000104a197819 */ /* 0x000fe400000006ff */
[----:B------:R-:W-:Y:S01]  /*70d0*/  SHF.L.U32 R24, R115, 0x10, RZ ;  /* 0x0000001073187819 */ /* 0x000fe200000006ff */
[----:B------:R-:W-:Y:S06]  /*70e0*/  BRA.U !UP0, `(.L_x_355) ;  /* 0x0000000108487547 */ /* 0x000fec000b800000 */
        /* <DEDUP_REMOVED lines=18> */
.L_x_355:
[----:B------:R-:W1:Y:S01]  /*7210*/  LDCU UR4, c[0x0][0x41c] ;  /* 0x00008380ff0477ac */ /* 0x000e620008000800 */
        /* <DEDUP_REMOVED lines=9> */
[----:B-1----:R-:W-:-:S05]  /*72b0*/  IMAD R3, R3, UR4, R78 ;  /* 0x0000000403037c24 */ /* 0x002fca000f8e024e */
[C---:B--2---:R-:W-:Y:S02]  /*72c0*/  ISETP.GE.U32.AND P0, PT, R3.reuse, UR8, PT ;  /* 0x0000000803007c0c */ /* 0x044fe4000bf06070 */
[----:B------:R-:W-:Y:S02]  /*72d0*/  SHF.R.S32.HI R32, RZ, 0x1f, R3 ;  /* 0x0000001fff207819 */ /* 0x000fe40000011403 */
[----:B------:R-:W-:Y:S02]  /*72e0*/  IADD3 R31, PT, PT, R3, 0x20, RZ ;  /* 0x00000020031f7810 */ /* 0x000fe40007ffe0ff */
[----:B------:R-:W-:Y:S02]  /*72f0*/  ISETP.GE.AND.EX P0, PT, R32, UR9, PT, P0 ;  /* 0x0000000920007c0c */ /* 0x000fe4000bf06300 */
[----:B------:R-:W-:Y:S02]  /*7300*/  ISETP.GE.U32.AND P1, PT, R31, UR8, PT ;  /* 0x000000081f007c0c */ /* 0x000fe4000bf26070 */
[----:B------:R-:W-:-:S04]  /*7310*/  SHF.R.S32.HI R30, RZ, 0x1f, R31 ;  /* 0x0000001fff1e7819 */ /* 0x000fc8000001141f */
[----:B------:R-:W-:-:S05]  /*7320*/  ISETP.GE.AND.EX P1, PT, R30, UR9, PT, P1 ;  /* 0x000000091e007c0c */ /* 0x000fca000bf26310 */
[----:B------:R-:W-:Y:S08]  /*7330*/  @P0 BRA `(.L_x_357) ;  /* 0x0000000000380947 */ /* 0x000ff00003800000 */
[----:B------:R-:W1:Y:S01]  /*7340*/  LDCU.64 UR10, c[0x0][0x3f8] ;  /* 0x00007f00ff0a77ac */ /* 0x000e620008000a00 */
[----:B------:R-:W-:Y:S01]  /*7350*/  MOV R24, R120 ;  /* 0x0000007800187202 */ /* 0x000fe20000000f00 */
[----:B------:R-:W-:Y:S01]  /*7360*/  FMUL.FTZ R33, R27, R116 ;  /* 0x000000741b217220 */ /* 0x000fe20000410000 */
[----:B------:R-:W-:Y:S01]  /*7370*/  MOV R25, R123 ;  /* 0x0000007b00197202 */ /* 0x000fe20000000f00 */
[----:B------:R-:W2:Y:S01]  /*7380*/  LDCU.64 UR4, c[0x0][0x380] ;  /* 0x00007000ff0477ac */ /* 0x000ea20008000a00 */
[----:B-1----:R-:W-:Y:S02]  /*7390*/  IMAD R32, R32, UR10, RZ ;  /* 0x0000000a20207c24 */ /* 0x002fe4000f8e02ff */
[----:B------:R-:W-:-:S04]  /*73a0*/  IMAD.WIDE.U32 R24, R3, UR10, R24 ;  /* 0x0000000a03187c25 */ /* 0x000fc8000f8e0018 */
[----:B------:R-:W-:Y:S02]  /*73b0*/  IMAD R37, R3, UR11, R32 ;  /* 0x0000000b03257c24 */ /* 0x000fe4000f8e0220 */
[----:B------:R-:W-:Y:S01]  /*73c0*/  FMUL.FTZ R32, R35, R116 ;  /* 0x0000007423207220 */ /* 0x000fe20000410000 */
[----:B--2---:R-:W-:Y:S02]  /*73d0*/  LEA R26, P0, R24, UR4, 0x1 ;  /* 0x00000004181a7c11 */ /* 0x004fe4000f8008ff */
[----:B------:R-:W-:Y:S02]  /*73e0*/  IADD3 R37, PT, PT, R25, R37, RZ ;  /* 0x0000002519257210 */ /* 0x000fe40007ffe0ff */
[----:B------:R-:W-:Y:S02]  /*73f0*/  F2FP.BF16.F32.PACK_AB R25, R32, R33 ;  /* 0x000000212019723e */ /* 0x000fe400000010ff */
[----:B------:R-:W-:-:S05]  /*7400*/  LEA.HI.X R27, R24, UR5, R37, 0x1, P0 ;  /* 0x00000005181b7c11 */ /* 0x000fca00080f0c25 */
[----:B------:R1:W-:Y:S02]  /*7410*/  STG.E desc[UR6][R26.64], R25 ;  /* 0x000000191a007986 */ /* 0x0003e4000c101906 */
.L_x_357:
[----:B------:R-:W-:Y:S05]  /*7420*/  BSYNC.RECONVERGENT B0 ;  /* 0x0000000000007941 */ /* 0x000fea0003800200 */
.L_x_356:
[-C--:B------:R-:W-:Y:S01]  /*7430*/  FMUL.FTZ R73, R73, R116.reuse ;  /* 0x0000007449497220 */ /* 0x080fe20000410000 */
[----:B------:R-:W-:Y:S01]  /*7440*/  FADD.FTZ R39, -R22, R39 ;  /* 0x0000002716277221 */ /* 0x000fe20000010100 */
[----:B-1----:R-:W-:Y:S02]  /*7450*/  SHF.L.U32 R25, R72, 0x10, RZ ;  /* 0x0000001048197819 */ /* 0x002fe400000006ff */
        /* <DEDUP_REMOVED lines=22> */
.L_x_358:
[----:B------:R-:W-:Y:S01]  /*75c0*/  FFMA.FTZ R26, R28, R40, R29 ;  /* 0x000000281c1a7223 */ /* 0x000fe2000001001d */
[----:B------:R-:W-:Y:S01]  /*75d0*/  BSSY.RECONVERGENT B0, `(.L_x_359) ;  /* 0x0000014000007945 */ /* 0x000fe20003800200 */
[----:B------:R-:W-:Y:S01]  /*75e0*/  FFMA.FTZ R41, R80, R25, -R41 ;  /* 0x0000001950297223 */ /* 0x000fe20000010829 */
[----:B------:R-:W-:Y:S01]  /*75f0*/  SHF.L.U32 R71, R71, 0x10, RZ ;  /* 0x0000001047477819 */ /* 0x000fe200000006ff */
[----:B------:R-:W-:Y:S01]  /*7600*/  FFMA.FTZ R27, R23, R24, -R26 ;  /* 0x00000018171b7223 */ /* 0x000fe2000001081a */
[----:B------:R-:W-:Y:S01]  /*7610*/  SHF.L.U32 R33, R110, 0x10, RZ ;  /* 0x000000106e217819 */ /* 0x000fe200000006ff */
[----:B------:R-:W-:Y:S06]  /*7620*/  @P1 BRA `(.L_x_360) ;  /* 0x0000000000381947 */ /* 0x000fec0003800000 */
        /* <DEDUP_REMOVED lines=14> */
.L_x_360:
[----:B------:R-:W-:Y:S05]  /*7710*/  BSYNC.RECONVERGENT B0 ;  /* 0x0000000000007941 */ /* 0x000fea0003800200 */
.L_x_359:
[----:B------:R-:W-:Y:S01]  /*7720*/  SHF.L.U32 R13, R13, 0x10, RZ ;  /* 0x000000100d0d7819 */ /* 0x000fe200000006ff */
[----:B------:R-:W-:Y:S01]  /*7730*/  FADD.FTZ R71, -R22, R71 ;  /* 0x0000004716477221 */ /* 0x000fe20000010100 */
[----:B------:R-:W-:Y:S02]  /*7740*/  SHF.L.U32 R9, R9, 0x10, RZ ;  /* 0x0000001009097819 */ /* 0x000fe400000006ff */
[----:B------:R-:W-:Y:S01]  /*7750*/  SHF.L.U32 R15, R15, 0x10, RZ ;  /* 0x000000100f0f7819 */ /* 0x000fe200000006ff */
[-C--:B------:R-:W-:Y:S01]  /*7760*/  FMUL.FTZ R71, R71, R116.reuse ;  /* 0x0000007447477220 */ /* 0x080fe20000410000 */
[----:B------:R-:W-:Y:S02]  /*7770*/  SHF.L.U32 R49, R90, 0x10, RZ ;  /* 0x000000105a317819 */ /* 0x000fe400000006ff */
[----:B------:R-:W-:Y:S02]  /*7780*/  SHF.L.U32 R57, R88, 0x10, RZ ;  /* 0x0000001058397819 */ /* 0x000fe400000006ff */
[----:B0-----:R-:W-:Y:S01]  /*7790*/  SHF.L.U32 R61, R17, 0x10, RZ ;  /* 0x00000010113d7819 */ /* 0x001fe200000006ff */
[C---:B------:R-:W-:Y:S01]  /*77a0*/  FADD.FTZ R17, -R22.reuse, R13 ;  /* 0x0000000d16117221 */ /* 0x040fe20000010100 */
        /* <DEDUP_REMOVED lines=10> */
[C---:B------:R-:W-:Y:S01]  /*7850*/  FADD.FTZ R9, -R22.reuse, R61 ;  /* 0x0000003d16097221 */ /* 0x040fe20000010100 */
[----:B------:R-:W-:Y:S01]  /*7860*/  SHF.L.U32 R31, R67, 0x10, RZ ;  /* 0x00000010431f7819 */ /* 0x000fe200000006ff */
[----:B-1----:R-:W-:Y:S01]  /*7870*/  FMUL.FTZ R26, R7, R116 ;  /* 0x00000074071a7220 */ /* 0x002fe20000410000 */
[----:B------:R-:W-:Y:S01]  /*7880*/  SHF.L.U32 R43, R5, 0x10, RZ ;  /* 0x00000010052b7819 */ /* 0x000fe200000006ff */
[----:B------:R-:W-:Y:S01]  /*7890*/  FADD.FTZ R47, -R22, R47 ;  /* 0x0000002f162f7221 */ /* 0x000fe20000010100 */
[----:B------:R-:W-:Y:S01]  /*78a0*/  SHF.L.U32 R37, R94, 0x10, RZ ;  /* 0x000000105e257819 */ /* 0x000fe200000006ff */
[C---:B------:R-:W-:Y:S01]  /*78b0*/  FADD.FTZ R21, -R22.reuse, R21 ;  /* 0x0000001516157221 */ /* 0x040fe20000010100 */
[C---:B------:R-:W-:Y:S01]  /*78c0*/  IADD3 R83, PT, PT, R3.reuse, 0x40, RZ ;  /* 0x0000004003537810 */ /* 0x040fe20007ffe0ff */
[C---:B------:R-:W-:Y:S01]  /*78d0*/  FADD.FTZ R43, -R22.reuse, R43 ;  /* 0x0000002b162b7221 */ /* 0x040fe20000010100 */
[C---:B------:R-:W-:Y:S01]  /*78e0*/  IADD3 R61, PT, PT, R3.reuse, 0x60, RZ ;  /* 0x00000060033d7810 */ /* 0x040fe20007ffe0ff */
[----:B------:R-:W-:Y:S01]  /*78f0*/  FADD.FTZ R7, -R22, R75 ;  /* 0x0000004b16077221 */ /* 0x000fe20000010100 */
[C---:B------:R-:W-:Y:S01]  /*7900*/  IADD3 R57, PT, PT, R3.reuse, 0x80, RZ ;  /* 0x0000008003397810 */ /* 0x040fe20007ffe0ff */
[C-C-:B------:R-:W-:Y:S01]  /*7910*/  FFMA.FTZ R75, R28.reuse, R71, R29.reuse ;  /* 0x000000471c4b7223 */ /* 0x140fe2000001001d */
[C---:B------:R-:W-:Y:S01]  /*7920*/  IADD3 R49, PT, PT, R3.reuse, 0xa0, RZ ;  /* 0x000000a003317810 */ /* 0x040fe20007ffe0ff */
[----:B------:R-:W-:Y:S01]  /*7930*/  FFMA.FTZ R56, R28, R26, R29 ;  /* 0x0000001a1c387223 */ /* 0x000fe2000001001d */
[----:B------:R-:W-:-:S02]  /*7940*/  IADD3 R38, PT, PT, R3, 0xc0, RZ ;  /* 0x000000c003267810 */ /* 0x000fc40007ffe0ff */
[C---:B------:R-:W-:Y:S02]  /*7950*/  IADD3 R34, PT, PT, R3.reuse, 0xe0, RZ ;  /* 0x000000e003227810 */ /* 0x040fe40007ffe0ff */
[----:B------:R-:W-:Y:S02]  /*7960*/  IADD3 R30, PT, PT, R3, 0x100, RZ ;  /* 0x00000100031e7810 */ /* 0x000fe40007ffe0ff */
[----:B------:R-:W-:Y:S02]  /*7970*/  SHF.L.U32 R25, R69, 0x10, RZ ;  /* 0x0000001045197819 */ /* 0x000fe400000006ff */
[----:B------:R-:W-:Y:S02]  /*7980*/  SHF.L.U32 R5, R96, 0x10, RZ ;  /* 0x0000001060057819 */ /* 0x000fe400000006ff */
[----:B------:R-:W-:Y:S01]  /*7990*/  SHF.L.U32 R11, R11, 0x10, RZ ;  /* 0x000000100b0b7819 */ /* 0x000fe200000006ff */
[----:B------:R-:W-:Y:S01]  /*79a0*/  FADD.FTZ R25, -R22, R25 ;  /* 0x0000001916197221 */ /* 0x000fe20000010100 */
[----:B------:R-:W-:-:S02]  /*79b0*/  SHF.L.U32 R27, R108, 0x10, RZ ;  /* 0x000000106c1b7819 */ /* 0x000fc400000006ff */
        /* <DEDUP_REMOVED lines=16> */
[----:B------:R-:W-:Y:S01]  /*7ac0*/  ISETP.GE.U32.AND P2, PT, R83, UR8, PT ;  /* 0x0000000853007c0c */ /* 0x000fe2000bf46070 */
        /* <DEDUP_REMOVED lines=48> */
.L_x_361:
        /* <DEDUP_REMOVED lines=19> */
.L_x_363:
[----:B------:R-:W-:Y:S05]  /*7f00*/  BSYNC.RECONVERGENT B0 ;  /* 0x0000000000007941 */ /* 0x000fea0003800200 */
.L_x_362:
        /* <DEDUP_REMOVED lines=23> */
.L_x_364:
        /* <DEDUP_REMOVED lines=21> */
.L_x_366:
[----:B------:R-:W-:Y:S05]  /*81d0*/  BSYNC.RECONVERGENT B0 ;  /* 0x0000000000007941 */ /* 0x000fea0003800200 */
.L_x_365:
        /* <DEDUP_REMOVED lines=23> */
.L_x_367:
        /* <DEDUP_REMOVED lines=19> */
.L_x_369:
[----:B------:R-:W-:Y:S05]  /*8480*/  BSYNC.RECONVERGENT B0 ;  /* 0x0000000000007941 */ /* 0x000fea0003800200 */
.L_x_368:
        /* <DEDUP_REMOVED lines=23> */
.L_x_370:
        /* <DEDUP_REMOVED lines=21> */
.L_x_372:
[----:B------:R-:W-:Y:S05]  /*8750*/  BSYNC.RECONVERGENT B0 ;  /* 0x0000000000007941 */ /* 0x000fea0003800200 */
.L_x_371:
        /* <DEDUP_REMOVED lines=23> */
.L_x_373:
        /* <DEDUP_REMOVED lines=19> */
.L_x_375:
[----:B------:R-:W-:Y:S05]  /*8a00*/  BSYNC.RECONVERGENT B0 ;  /* 0x0000000000007941 */ /* 0x000fea0003800200 */
.L_x_374:
        /* <DEDUP_REMOVED lines=23> */
.L_x_376:
        /* <DEDUP_REMOVED lines=21> */
.L_x_378:
[----:B------:R-:W-:Y:S05]  /*8cd0*/  BSYNC.RECONVERGENT B0 ;  /* 0x0000000000007941 */ /* 0x000fea0003800200 */
.L_x_377:
        /* <DEDUP_REMOVED lines=23> */
.L_x_379:
        /* <DEDUP_REMOVED lines=18> */
.L_x_381:
[----:B------:R-:W-:Y:S05]  /*8f70*/  BSYNC.RECONVERGENT B0 ;  /* 0x0000000000007941 */ /* 0x000fea0003800200 */
.L_x_380:
[-C--:B------:R-:W-:Y:S01]  /*8f80*/  FMUL.FTZ R41, R21, R116.reuse ;  /* 0x0000007415297220 */ /* 0x080fe20000410000 */
        /* <DEDUP_REMOVED lines=17> */
[-C--:B0-----:R-:W-:Y:S01]  /*90a0*/  FMUL.FTZ R24, R11, R116.reuse ;  /* 0x000000740b187220 */ /* 0x081fe20000410000 */
[----:B------:R-:W-:Y:S01]  /*90b0*/  FMUL.FTZ R4, R5, R116 ;  /* 0x0000007405047220 */ /* 0x000fe20000410000 */
[----:B------:R-:W-:Y:S01]  /*90c0*/  IADD3 R3, PT, PT, R3, 0x1e0, RZ ;  /* 0x000001e003037810 */ /* 0x000fe20007ffe0ff */
[C-C-:B------:R-:W-:Y:S01]  /*90d0*/  FFMA.FTZ R51, R28.reuse, R41, R29.reuse ;  /* 0x000000291c337223 */ /* 0x140fe2000001001d */
[----:B------:R-:W-:Y:S01]  /*90e0*/  ISETP.GE.U32.AND P2, PT, R55, UR8, PT ;  /* 0x0000000837007c0c */ /* 0x000fe2000bf46070 */
        /* <DEDUP_REMOVED lines=52> */
.L_x_382:
        /* <DEDUP_REMOVED lines=18> */
.L_x_384:
[----:B------:R-:W-:Y:S05]  /*9550*/  BSYNC.RECONVERGENT B0 ;  /* 0x0000000000007941 */ /* 0x000fea0003800200 */
.L_x_383:
        /* <DEDUP_REMOVED lines=21> */
.L_x_385:
        /* <DEDUP_REMOVED lines=18> */
.L_x_387:
[----:B------:R-:W-:Y:S05]  /*97d0*/  BSYNC.RECONVERGENT B0 ;  /* 0x0000000000007941 */ /* 0x000fea0003800200 */
.L_x_386:
        /* <DEDUP_REMOVED lines=10> */
[----:B0-----:R-:W0:Y:S01]  /*9880*/  MUFU.RCP R29, R10 ;  /* 0x0000000a001d7308 */ /* 0x001e220000001000 */
        /* <DEDUP_REMOVED lines=10> */
.L_x_388:
[----:B------:R-:W-:Y:S01]  /*9930*/  BSSY.RECONVERGENT B0, `(.L_x_389) ;  /* 0x0000012000007945 */ /* 0x000fe20003800200 */
[----:B------:R-:W-:Y:S01]  /*9940*/  FFMA.FTZ R33, R80, R12, -R33 ;  /* 0x0000000c50217223 */ /* 0x000fe20000010821 */
[----:B------:R-:W-:Y:S02]  /*9950*/  FFMA.FTZ R93, R23, R93, -R44 ;  /* 0x0000005d175d7223 */ /* 0x000fe4000001082c */
[----:B------:R-:W-:Y:S05]  /*9960*/  @P0 BRA `(.L_x_390) ;  /* 0x0000000000380947 */ /* 0x000fea0003800000 */
[----:B------:R-:W1:Y:S01]  /*9970*/  LDCU.64 UR4, c[0x0][0x3f8] ;  /* 0x00007f00ff0477ac */ /* 0x000e620008000a00 */
[----:B------:R-:W-:Y:S01]  /*9980*/  MOV R38, R120 ;  /* 0x0000007800267202 */ /* 0x000fe20000000f00 */
[----:B0-----:R-:W-:Y:S01]  /*9990*/  FMUL.FTZ R29, R33, R116 ;  /* 0x00000074211d7220 */ /* 0x001fe20000410000 */
[----:B------:R-:W-:Y:S01]  /*99a0*/  MOV R39, R123 ;  /* 0x0000007b00277202 */ /* 0x000fe20000000f00 */
[----:B------:R-:W0:Y:S01]  /*99b0*/  LDCU.64 UR10, c[0x0][0x380] ;  /* 0x00007000ff0a77ac */ /* 0x000e220008000a00 */
[----:B-1----:R-:W-:Y:S02]  /*99c0*/  IMAD R8, R35, UR4, RZ ;  /* 0x0000000423087c24 */ /* 0x002fe4000f8e02ff */
[----:B------:R-:W-:-:S04]  /*99d0*/  IMAD.WIDE.U32 R40, R31, UR4, R38 ;  /* 0x000000041f287c25 */ /* 0x000fc8000f8e0026 */
[----:B------:R-:W-:Y:S02]  /*99e0*/  IMAD R31, R31, UR5, R8 ;  /* 0x000000051f1f7c24 */ /* 0x000fe4000f8e0208 */
[----:B------:R-:W-:Y:S01]  /*99f0*/  FMUL.FTZ R8, R93, R116 ;  /* 0x000000745d087220 */ /* 0x000fe20000410000 */
[----:B0-----:R-:W-:Y:S02]  /*9a00*/  LEA R38, P0, R40, UR10, 0x1 ;  /* 0x0000000a28267c11 */ /* 0x001fe4000f8008ff */
[----:B------:R-:W-:Y:S02]  /*9a10*/  IADD3 R31, PT, PT, R41, R31, RZ ;  /* 0x0000001f291f7210 */ /* 0x000fe40007ffe0ff */
[----:B------:R-:W-:Y:S02]  /*9a20*/  F2FP.BF16.F32.PACK_AB R29, R8, R29 ;  /* 0x0000001d081d723e */ /* 0x000fe400000010ff */
[----:B------:R-:W-:-:S05]  /*9a30*/  LEA.HI.X R39, R40, UR11, R31, 0x1, P0 ;  /* 0x0000000b28277c11 */ /* 0x000fca00080f0c1f */
[----:B------:R1:W-:Y:S02]  /*9a40*/  STG.E desc[UR6][R38.64], R29 ;  /* 0x0000001d26007986 */ /* 0x0003e4000c101906 */
.L_x_390:
[----:B------:R-:W-:Y:S05]  /*9a50*/  BSYNC.RECONVERGENT B0 ;  /* 0x0000000000007941 */ /* 0x000fea0003800200 */
.L_x_389:
        /* <DEDUP_REMOVED lines=10> */
[----:B01----:R-:W0:Y:S01]  /*9b00*/  MUFU.RCP R29, R10 ;  /* 0x0000000a001d7308 */ /* 0x003e220000001000 */
[----:B---3--:R-:W-:-:S07]  /*9b10*/  FADD.FTZ R31, R12, 1 ;  /* 0x3f8000000c1f7421 */ /* 0x008fce0000010000 */
        /* <DEDUP_REMOVED lines=9> */
.L_x_391:
[----:B------:R-:W-:Y:S01]  /*9bb0*/  BSSY.RECONVERGENT B0, `(.L_x_392) ;  /* 0x0000012000007945 */ /* 0x000fe20003800200 */
[----:B------:R-:W-:Y:S01]  /*9bc0*/  FFMA.FTZ R25, R80, R14, -R25 ;  /* 0x0000000e50197223 */ /* 0x000fe20000010819 */
[----:B------:R-:W-:Y:S02]  /*9bd0*/  FFMA.FTZ R91, R23, R91, -R42 ;  /* 0x0000005b175b7223 */ /* 0x000fe4000001082a */
[----:B------:R-:W-:Y:S05]  /*9be0*/  @P6 BRA `(.L_x_393) ;  /* 0x0000000000386947 */ /* 0x000fea0003800000 */
[----:B------:R-:W2:Y:S01]  /*9bf0*/  LDCU.64 UR4, c[0x0][0x3f8] ;  /* 0x00007f00ff0477ac */ /* 0x000ea20008000a00 */
[----:B------:R-:W-:Y:S02]  /*9c00*/  MOV R32, R120 ;  /* 0x0000007800207202 */ /* 0x000fe40000000f00 */
[----:B------:R-:W-:Y:S01]  /*9c10*/  MOV R33, R123 ;  /* 0x0000007b00217202 */ /* 0x000fe20000000f00 */
[----:B------:R-:W3:Y:S01]  /*9c20*/  LDCU.64 UR10, c[0x0][0x380] ;  /* 0x00007000ff0a77ac */ /* 0x000ee20008000a00 */
[----:B--2---:R-:W-:Y:S02]  /*9c30*/  IMAD R8, R27, UR4, RZ ;  /* 0x000000041b087c24 */ /* 0x004fe4000f8e02ff */
[----:B------:R-:W-:-:S04]  /*9c40*/  IMAD.WIDE.U32 R34, R21, UR4, R32 ;  /* 0x0000000415227c25 */ /* 0x000fc8000f8e0020 */
[----:B------:R-:W-:Y:S02]  /*9c50*/  IMAD R27, R21, UR5, R8 ;  /* 0x00000005151b7c24 */ /* 0x000fe4000f8e0208 */
[-C--:B------:R-:W-:Y:S01]  /*9c60*/  FMUL.FTZ R21, R25, R116.reuse ;  /* 0x0000007419157220 */ /* 0x080fe20000410000 */
[----:B------:R-:W-:Y:S01]  /*9c70*/  FMUL.FTZ R8, R91, R116 ;  /* 0x000000745b087220 */ /* 0x000fe20000410000 */
[----:B---3--:R-:W-:Y:S02]  /*9c80*/  LEA R32, P0, R34, UR10, 0x1 ;  /* 0x0000000a22207c11 */ /* 0x008fe4000f8008ff */
[----:B------:R-:W-:Y:S02]  /*9c90*/  IADD3 R27, PT, PT, R35, R27, RZ ;  /* 0x0000001b231b7210 */ /* 0x000fe40007ffe0ff */
[----:B------:R-:W-:Y:S02]  /*9ca0*/  F2FP.BF16.F32.PACK_AB R21, R8, R21 ;  /* 0x000000150815723e */ /* 0x000fe400000010ff */
[----:B------:R-:W-:-:S05]  /*9cb0*/  LEA.HI.X R33, R34, UR11, R27, 0x1, P0 ;  /* 0x0000000b22217c11 */ /* 0x000fca00080f0c1b */
[----:B------:R2:W-:Y:S02]  /*9cc0*/  STG.E desc[UR6][R32.64], R21 ;  /* 0x0000001520007986 */ /* 0x0005e4000c101906 */
.L_x_393:
[----:B------:R-:W-:Y:S05]  /*9cd0*/  BSYNC.RECONVERGENT B0 ;  /* 0x0000000000007941 */ /* 0x000fea0003800200 */
.L_x_392:
        /* <DEDUP_REMOVED lines=10> */
[----:B------:R-:W3:Y:S01]  /*9d80*/  MUFU.RCP R14, R14 ;  /* 0x0000000e000e7308 */ /* 0x000ee20000001000 */
[----:B----4-:R-:W-:-:S07]  /*9d90*/  FADD.FTZ R10, R8, 1 ;  /* 0x3f800000080a7421 */ /* 0x010fce0000010000 */
[----:B--2---:R-:W2:Y:S01]  /*9da0*/  MUFU.RCP R21, R10 ;  /* 0x0000000a00157308 */ /* 0x004ea20000001000 */
[----:B---3--:R-:W-:Y:S01]  /*9db0*/  FADD.FTZ R32, -R14, 1 ;  /* 0x3f8000000e207421 */ /* 0x008fe20000010100 */
[----:B------:R-:W-:-:S03]  /*9dc0*/  FMUL.FTZ R89, R89, R14 ;  /* 0x0000000e59597220 */ /* 0x000fc60000410000 */
[----:B------:R-:W-:Y:S01]  /*9dd0*/  FFMA.FTZ R32, R15, R32, 1 ;  /* 0x3f8000000f207423 */ /* 0x000fe20000010020 */
[----:B--2---:R-:W-:Y:S01]  /*9de0*/  FADD.FTZ R25, -R21, 1 ;  /* 0x3f80000015197421 */ /* 0x004fe20000010100 */
[----:B------:R-:W-:Y:S02]  /*9df0*/  FMUL.FTZ R16, R16, R21 ;  /* 0x0000001510107220 */ /* 0x000fe40000410000 */
[----:B------:R-:W-:Y:S01]  /*9e00*/  FMUL.FTZ R89, R89, R32 ;  /* 0x0000002059597220 */ /* 0x000fe20000410000 */
[----:B------:R-:W-:-:S04]  /*9e10*/  FFMA.FTZ R25, R26, R25, 1 ;  /* 0x3f8000001a197423 */ /* 0x000fc80000010019 */
[----:B------:R-:W-:-:S07]  /*9e20*/  FMUL.FTZ R16, R16, R25 ;  /* 0x0000001910107220 */ /* 0x000fce0000410000 */
.L_x_394:
[----:B------:R-:W-:Y:S01]  /*9e30*/  BSSY.RECONVERGENT B0, `(.L_x_395) ;  /* 0x0000012000007945 */ /* 0x000fe20003800200 */
[----:B------:R-:W-:Y:S01]  /*9e40*/  FFMA.FTZ R17, R80, R16, -R17 ;  /* 0x0000001050117223 */ /* 0x000fe20000010811 */
[----:B------:R-:W-:Y:S02]  /*9e50*/  FFMA.FTZ R89, R23, R89, -R36 ;  /* 0x0000005917597223 */ /* 0x000fe40000010824 */
[----:B------:R-:W-:Y:S05]  /*9e60*/  @P4 BRA `(.L_x_396) ;  /* 0x0000000000384947 */ /* 0x000fea0003800000 */
[----:B------:R-:W3:Y:S01]  /*9e70*/  LDCU.64 UR4, c[0x0][0x3f8] ;  /* 0x00007f00ff0477ac */ /* 0x000ee20008000a00 */
[----:B------:R-:W-:Y:S01]  /*9e80*/  MOV R14, R120 ;  /* 0x00000078000e7202 */ /* 0x000fe20000000f00 */
[----:B------:R-:W-:Y:S01]  /*9e90*/  FMUL.FTZ R17, R17, R116 ;  /* 0x0000007411117220 */ /* 0x000fe20000410000 */
[----:B------:R-:W-:Y:S01]  /*9ea0*/  MOV R15, R123 ;  /* 0x0000007b000f7202 */ /* 0x000fe20000000f00 */
[----:B------:R-:W4:Y:S01]  /*9eb0*/  LDCU.64 UR10, c[0x0][0x380] ;  /* 0x00007000ff0a77ac */ /* 0x000f220008000a00 */
[----:B---3--:R-:W-:Y:S02]  /*9ec0*/  IMAD R8, R19, UR4, RZ ;  /* 0x0000000413087c24 */ /* 0x008fe4000f8e02ff */
[----:B------:R-:W-:-:S04]  /*9ed0*/  IMAD.WIDE.U32 R14, R13, UR4, R14 ;  /* 0x000000040d0e7c25 */ /* 0x000fc8000f8e000e */
[----:B------:R-:W-:Y:S02]  /*9ee0*/  IMAD R13, R13, UR5, R8 ;  /* 0x000000050d0d7c24 */ /* 0x000fe4000f8e0208 */
[----:B------:R-:W-:Y:S01]  /*9ef0*/  FMUL.FTZ R8, R89, R116 ;  /* 0x0000007459087220 */ /* 0x000fe20000410000 */
[----:B----4-:R-:W-:Y:S02]  /*9f00*/  LEA R12, P0, R14, UR10, 0x1 ;  /* 0x0000000a0e0c7c11 */ /* 0x010fe4000f8008ff */
[----:B------:R-:W-:Y:S02]  /*9f10*/  IADD3 R13, PT, PT, R15, R13, RZ ;  /* 0x0000000d0f0d7210 */ /* 0x000fe40007ffe0ff */
[----:B------:R-:W-:Y:S02]  /*9f20*/  F2FP.BF16.F32.PACK_AB R15, R8, R17 ;  /* 0x00000011080f723e */ /* 0x000fe400000010ff */
[----:B------:R-:W-:-:S05]  /*9f30*/  LEA.HI.X R13, R14, UR11, R13, 0x1, P0 ;  /* 0x0000000b0e0d7c11 */ /* 0x000fca00080f0c0d */
[----:B------:R3:W-:Y:S02]  /*9f40*/  STG.E desc[UR6][R12.64], R15 ;  /* 0x0000000f0c007986 */ /* 0x0007e4000c101906 */
.L_x_396:
[----:B------:R-:W-:Y:S05]  /*9f50*/  BSYNC.RECONVERGENT B0 ;  /* 0x0000000000007941 */ /* 0x000fea0003800200 */
.L_x_395:
[----:B------:R-:W-:Y:S02]  /*9f60*/  SHF.L.U32 R18, R18, 0x10, RZ ;  /* 0x0000001012127819 */ /* 0x000fe400000006ff */
[----:B------:R-:W-:Y:S01]  /*9f70*/  SHF.L.U32 R87, R87, 0x10, RZ ;  /* 0x0000001057577819 */ /* 0x000fe200000006ff */
[----:B------:R-:W-:Y:S06]  /*9f80*/  BRA.U !UP0, `(.L_x_397) ;  /* 0x0000000108487547 */ /* 0x000fec000b800000 */
[----:B------:R-:W-:Y:S01]  /*9f90*/  FFMA.FTZ R24, R23, R24, R84 ;  /* 0x0000001817187223 */ /* 0x000fe20000010054 */
[----:B------:R-:W-:-:S03]  /*9fa0*/  FFMA.FTZ R22, R80, R22, R81 ;  /* 0x0000001650167223 */ /* 0x000fc60000010051 */
[----:B---3--:R-:W-:Y:S01]  /*9fb0*/  FMUL.FTZ R12, R24, -1.4426950216293334961 ;  /* 0xbfb8aa3b180c7820 */ /* 0x008fe20000410000 */
[----:B------:R-:W-:-:S05]  /*9fc0*/  FMUL.FTZ R8, R22, -1.4426950216293334961 ;  /* 0xbfb8aa3b16087820 */ /* 0x000fca0000410000 */
[----:B------:R-:W3:Y:S08]  /*9fd0*/  MUFU.EX2 R12, R12 ;  /* 0x0000000c000c7308 */ /* 0x000ef00000000800 */
[----:B------:R-:W4:Y:S01]  /*9fe0*/  MUFU.EX2 R8, R8 ;  /* 0x0000000800087308 */ /* 0x000f220000000800 */
[----:B---3--:R-:W-:-:S07]  /*9ff0*/  FADD.FTZ R14, R12, 1 ;  /* 0x3f8000000c0e7421 */ /* 0x008fce0000010000 */
[----:B------:R-:W3:Y:S01]  /*a000*/  MUFU.RCP R14, R14 ;  /* 0x0000000e000e7308 */ /* 0x000ee20000001000 */
[----:B----4-:R-:W-:-:S07]  /*a010*/  FADD.FTZ R10, R8, 1 ;  /* 0x3f800000080a7421 */ /* 0x010fce0000010000 */
[----:B------:R-:W4:Y:S01]  /*a020*/  MUFU.RCP R13, R10 ;  /* 0x0000000a000d7308 */ /* 0x000f220000001000 */
[----:B---3--:R-:W-:Y:S01]  /*a030*/  FADD.FTZ R17, -R14, 1 ;  /* 0x3f8000000e117421 */ /* 0x008fe20000010100 */
[----:B------:R-:W-:-:S03]  /*a040*/  FMUL.FTZ R87, R87, R14 ;  /* 0x0000000e57577220 */ /* 0x000fc60000410000 */
[----:B------:R-:W-:Y:S01]  /*a050*/  FFMA.FTZ R24, R24, R17, 1 ;  /* 0x3f80000018187423 */ /* 0x000fe20000010011 */
[----:B----4-:R-:W-:Y:S01]  /*a060*/  FADD.FTZ R15, -R13, 1 ;  /* 0x3f8000000d0f7421 */ /* 0x010fe20000010100 */
[----:B------:R-:W-:Y:S02]  /*a070*/  FMUL.FTZ R18, R18, R13 ;  /* 0x0000000d12127220 */ /* 0x000fe40000410000 */
[----:B------:R-:W-:Y:S01]  /*a080*/  FMUL.FTZ R87, R87, R24 ;  /* 0x0000001857577220 */ /* 0x000fe20000410000 */
[----:B------:R-:W-:-:S04]  /*a090*/  FFMA.FTZ R15, R22, R15, 1 ;  /* 0x3f800000160f7423 */ /* 0x000fc8000001000f */
[----:B------:R-:W-:-:S07]  /*a0a0*/  FMUL.FTZ R18, R18, R15 ;  /* 0x0000000f12127220 */ /* 0x000fce0000410000 */
.L_x_397:
[----:B------:R-:W-:Y:S01]  /*a0b0*/  BSSY.RECONVERGENT B0, `(.L_x_398) ;  /* 0x0000012000007945 */ /* 0x000fe20003800200 */
[----:B---3--:R-:W-:Y:S01]  /*a0c0*/  FFMA.FTZ R13, R80, R18, -R11 ;  /* 0x00000012500d7223 */ /* 0x008fe2000001080b */
[----:B------:R-:W-:Y:S02]  /*a0d0*/  FFMA.FTZ R87, R23, R87, -R30 ;  /* 0x0000005717577223 */ /* 0x000fe4000001081e */
[----:B------:R-:W-:Y:S05]  /*a0e0*/  @P5 BRA `(.L_x_399) ;  /* 0x0000000000385947 */ /* 0x000fea0003800000 */
[----:B------:R-:W3:Y:S01]  /*a0f0*/  LDCU.64 UR4, c[0x0][0x3f8] ;  /* 0x00007f00ff0477ac */ /* 0x000ee20008000a00 */
[----:B------:R-:W-:Y:S01]  /*a100*/  MOV R8, R120 ;  /* 0x0000007800087202 */ /* 0x000fe20000000f00 */
[----:B------:R-:W4:Y:S01]  /*a110*/  LDCU.64 UR10, c[0x0][0x380] ;  /* 0x00007000ff0a77ac */ /* 0x000f220008000a00 */
[----:B---3--:R-:W-:Y:S01]  /*a120*/  IMAD R12, R9, UR4, RZ ;  /* 0x00000004090c7c24 */ /* 0x008fe2000f8e02ff */
[----:B------:R-:W-:-:S03]  /*a130*/  MOV R9, R123 ;  /* 0x0000007b00097202 */ /* 0x000fc60000000f00 */
[----:B------:R-:W-:-:S04]  /*a140*/  IMAD.WIDE.U32 R10, R7, UR4, R8 ;  /* 0x00000004070a7c25 */ /* 0x000fc8000f8e0008 */
[----:B------:R-:W-:Y:S02]  /*a150*/  IMAD R9, R7, UR5, R12 ;  /* 0x0000000507097c24 */ /* 0x000fe4000f8e020c */
[-C--:B------:R-:W-:Y:S01]  /*a160*/  FMUL.FTZ R12, R13, R116.reuse ;  /* 0x000000740d0c7220 */ /* 0x080fe20000410000 */
[----:B------:R-:W-:Y:S01]  /*a170*/  FMUL.FTZ R7, R87, R116 ;  /* 0x0000007457077220 */ /* 0x000fe20000410000 */
[C---:B----4-:R-:W-:Y:S02]  /*a180*/  LEA R8, P0, R10.reuse, UR10, 0x1 ;  /* 0x0000000a0a087c11 */ /* 0x050fe4000f8008ff */
[----:B------:R-:W-:Y:S02]  /*a190*/  IADD3 R9, PT, PT, R11, R9, RZ ;  /* 0x000000090b097210 */ /* 0x000fe40007ffe0ff */
[----:B------:R-:W-:Y:S02]  /*a1a0*/  F2FP.BF16.F32.PACK_AB R7, R7, R12 ;  /* 0x0000000c0707723e */ /* 0x000fe400000010ff */
[----:B------:R-:W-:-:S05]  /*a1b0*/  LEA.HI.X R9, R10, UR11, R9, 0x1, P0 ;  /* 0x0000000b0a097c11 */ /* 0x000fca00080f0c09 */
[----:B------:R3:W-:Y:S02]  /*a1c0*/  STG.E desc[UR6][R8.64], R7 ;  /* 0x0000000708007986 */ /* 0x0007e4000c101906 */
.L_x_399:
[----:B------:R-:W-:Y:S05]  /*a1d0*/  BSYNC.RECONVERGENT B0 ;  /* 0x0000000000007941 */ /* 0x000fea0003800200 */
.L_x_398:
[----:B------:R-:W-:Y:S02]  /*a1e0*/  SHF.L.U32 R20, R20, 0x10, RZ ;  /* 0x0000001014147819 */ /* 0x000fe400000006ff */
[----:B------:R-:W-:Y:S02]  /*a1f0*/  SHF.R.S32.HI R14, RZ, 0x1f, R3 ;  /* 0x0000001fff0e7819 */ /* 0x000fe40000011403 */
        /* <DEDUP_REMOVED lines=20> */
.L_x_400:
[----:B------:R-:W-:Y:S01]  /*a340*/  ISETP.GE.AND.EX P3, PT, R14, UR9, PT, P3 ;  /* 0x000000090e007c0c */ /* 0x000fe2000bf66330 */
[----:B------:R-:W-:Y:S01]  /*a350*/  FFMA.FTZ R5, R80, R20, -R5 ;  /* 0x0000001450057223 */ /* 0x000fe20000010805 */
[----:B------:R-:W-:Y:S01]  /*a360*/  FFMA.FTZ R23, R23, R85, -R28 ;  /* 0x0000005517177223 */ /* 0x000fe2000001081c */
[----:B------:R-:W-:Y:S02]  /*a370*/  BSSY.RECONVERGENT B0, `(.L_x_401) ;  /* 0x000000f000007945 */ /* 0x000fe40003800200 */
[-C--:B------:R-:W-:Y:S01]  /*a380*/  FMUL.FTZ R6, R5, R116.reuse ;  /* 0x0000007405067220 */ /* 0x080fe20000410000 */
[----:B------:R-:W-:-:S07]  /*a390*/  FMUL.FTZ R23, R23, R116 ;  /* 0x0000007417177220 */ /* 0x000fce0000410000 */
[----:B------:R-:W-:Y:S05]  /*a3a0*/  @P3 BRA `(.L_x_402) ;  /* 0x00000000002c3947 */ /* 0x000fea0003800000 */
[----:B------:R-:W4:Y:S01]  /*a3b0*/  LDCU.64 UR4, c[0x0][0x3f8] ;  /* 0x00007f00ff0477ac */ /* 0x000f220008000a00 */
[----:B------:R-:W-:Y:S01]  /*a3c0*/  MOV R121, R123 ;  /* 0x0000007b00797202 */ /* 0x000fe20000000f00 */
[----:B------:R-:W5:Y:S01]  /*a3d0*/  LDCU.64 UR8, c[0x0][0x380] ;  /* 0x00007000ff0877ac */ /* 0x000f620008000a00 */
[----:B----4-:R-:W-:Y:S02]  /*a3e0*/  IMAD R14, R14, UR4, RZ ;  /* 0x000000040e0e7c24 */ /* 0x010fe4000f8e02ff */
[----:B------:R-:W-:-:S04]  /*a3f0*/  IMAD.WIDE.U32 R120, R3, UR4, R120 ;  /* 0x0000000403787c25 */ /* 0x000fc8000f8e0078 */
[----:B------:R-:W-:Y:S01]  /*a400*/  IMAD R3, R3, UR5, R14 ;  /* 0x0000000503037c24 */ /* 0x000fe2000f8e020e */
[----:B-----5:R-:W-:-:S04]  /*a410*/  LEA R4, P0, R120, UR8, 0x1 ;  /* 0x0000000878047c11 */ /* 0x020fc8000f8008ff */
[----:B------:R-:W-:-:S04]  /*a420*/  IADD3 R3, PT, PT, R121, R3, RZ ;  /* 0x0000000379037210 */ /* 0x000fc80007ffe0ff */
[----:B------:R-:W-:Y:S02]  /*a430*/  LEA.HI.X R5, R120, UR9, R3, 0x1, P0 ;  /* 0x0000000978057c11 */ /* 0x000fe400080f0c03 */
[----:B------:R-:W-:-:S05]  /*a440*/  F2FP.BF16.F32.PACK_AB R3, R23, R6 ;  /* 0x000000061703723e */ /* 0x000fca00000010ff */
[----:B------:R4:W-:Y:S02]  /*a450*/  STG.E desc[UR6][R4.64], R3 ;  /* 0x0000000304007986 */ /* 0x0009e4000c101906 */
.L_x_402:
[----:B------:R-:W-:Y:S05]  /*a460*/  BSYNC.RECONVERGENT B0 ;  /* 0x0000000000007941 */ /* 0x000fea0003800200 */
.L_x_401:
[----:B------:R-:W5:Y:S01]  /*a470*/  LDCU UR4, c[0x0][0x410] ;  /* 0x00008200ff0477ac */ /* 0x000f620008000800 */
[----:B------:R-:W-:Y:S02]  /*a480*/  IADD3 R79, PT, PT, R82, R79, RZ ;  /* 0x0000004f524f7210 */ /* 0x000fe40007ffe0ff */
[----:B------:R-:W-:Y:S01]  /*a490*/  IADD3 R76, PT, PT, R76, 0x1, RZ ;  /* 0x000000014c4c7810 */ /* 0x000fe20007ffe0ff */
[----:B------:R-:W5:Y:S02]  /*a4a0*/  LDCU UR5, c[0x0][0x3e0] ;  /* 0x00007c00ff0577ac */ /* 0x000f640008000800 */
[----:B-----5:R-:W-:-:S06]  /*a4b0*/  UIMAD UR4, UR4, UR5, URZ ;  /* 0x00000005040472a4 */ /* 0x020fcc000f8e02ff */
[----:B------:R-:W-:-:S13]  /*a4c0*/  ISETP.GE.AND P0, PT, R79, UR4, PT ;  /* 0x000000044f007c0c */ /* 0x000fda000bf06270 */
[----:B------:R-:W-:Y:S05]  /*a4d0*/  @!P0 BRA `(.L_x_403) ;  /* 0xffffff5c00208947 */ /* 0x000fea000383ffff */
.L_x_336:
[----:B------:R-:W5:Y:S01]  /*a4e0*/  S2R R6, SR_TID.X ;  /* 0x0000000000067919 */ /* 0x000f620000002100 */
[----:B----4-:R-:W4:Y:S01]  /*a4f0*/  LDC R4, c[0x0][0x370] ;  /* 0x0000dc00ff047b82 */ /* 0x010f220000000800 */
[----:B------:R-:W-:Y:S07]  /*a500*/  BSSY.RECONVERGENT B0, `(.L_x_404) ;  /* 0x000000e000007945 */ /* 0x000fee0003800200 */
[----:B---3--:R-:W3:Y:S08]  /*a510*/  LDC R7, c[0x0][0x374] ;  /* 0x0000dd00ff077b82 */ /* 0x008ef00000000800 */
[----:B------:R-:W0:Y:S01]  /*a520*/  LDC.64 R2, c[0x0][0x3c8] ;  /* 0x0000f200ff027b82 */ /* 0x000e220000000a00 */
[----:B----4-:R-:W-:-:S02]  /*a530*/  ISETP.NE.AND P0, PT, R4, 0x1, PT ;  /* 0x000000010400780c */ /* 0x010fc40003f05270 */
[----:B-----5:R-:W-:Y:S02]  /*a540*/  ISETP.NE.AND P1, PT, R6, RZ, PT ;  /* 0x000000ff0600720c */ /* 0x020fe40003f25270 */
[----:B---3--:R-:W-:-:S04]  /*a550*/  SHF.L.U32 R0, R7, 0x1, RZ ;  /* 0x0000000107007819 */ /* 0x008fc800000006ff */
[----:B------:R-:W-:-:S05]  /*a560*/  SEL R5, R0, RZ, P0 ;  /* 0x000000ff00057207 */ /* 0x000fca0000000000 */
[----:B0-----:R-:W-:Y:S02]  /*a570*/  IMAD.WIDE.U32 R2, R5, 0x4, R2 ;  /* 0x0000000405027825 */ /* 0x001fe400078e0002 */
[----:B------:R-:W-:Y:S05]  /*a580*/  @P1 BRA `(.L_x_405) ;  /* 0x0000000000141947 */ /* 0x000fea0003800000 */
[----:B------:R-:W-:Y:S01]  /*a590*/  HFMA2 R5, -RZ, RZ, 0, 5.9604644775390625e-08 ;  /* 0x00000001ff057431 */ /* 0x000fe200000001ff */
[----:B------:R-:W-:Y:S06]  /*a5a0*/  MEMBAR.ALL.GPU ;  /* 0x0000000000007992 */ /* 0x000fec000000a000 */
[----:B------:R-:W-:-:S00]  /*a5b0*/  ERRBAR ;  /* 0x00000000000079ab */ /* 0x000fc00000000000 */
[----:B------:R-:W-:Y:S06]  /*a5c0*/  CGAERRBAR ;  /* 0x00000000000075ab */ /* 0x000fec0000000000 */
[----:B------:R0:W-:Y:S02]  /*a5d0*/  REDG.E.ADD.S32.STRONG.GPU desc[UR6][R2.64], R5 ;  /* 0x000000050200798e */ /* 0x0001e4000c12e306 */
.L_x_405:
[----:B------:R-:W-:Y:S05]  /*a5e0*/  BSYNC.RECONVERGENT B0 ;  /* 0x0000000000007941 */ /* 0x000fea0003800200 */
.L_x_404:
[----:B------:R-:W3:Y:S01]  /*a5f0*/  S2UR UR5, SR_CTAID.Y ;  /* 0x00000000000579c3 */ /* 0x000ee20000002600 */
[----:B0-----:R-:W-:Y:S02]  /*a600*/  IADD3 R5, PT, PT, R7, -0x1, RZ ;  /* 0xffffffff07057810 */ /* 0x001fe40007ffe0ff */
[----:B------:R-:W-:-:S05]  /*a610*/  IADD3 R0, PT, PT, R4, -0x1, RZ ;  /* 0xffffffff04007810 */ /* 0x000fca0007ffe0ff */
[----:B------:R-:W0:Y:S01]  /*a620*/  S2UR UR4, SR_CTAID.X ;  /* 0x00000000000479c3 */ /* 0x000e220000002500 */
[----:B---3--:R-:W-:-:S04]  /*a630*/  ISETP.NE.AND P0, PT, R5, UR5, PT ;  /* 0x0000000505007c0c */ /* 0x008fc8000bf05270 */
[----:B0-----:R-:W-:-:S13]  /*a640*/  ISETP.NE.OR P0, PT, R0, UR4, P0 ;  /* 0x0000000400007c0c */ /* 0x001fda0008705670 */
[----:B------:R-:W-:Y:S05]  /*a650*/  @P0 EXIT ;  /* 0x000000000000094d */ /* 0x000fea0003800000 */
[----:B------:R-:W-:Y:S05]  /*a660*/  @P1 BRA `(.L_x_406) ;  /* 0x0000000000201947 */ /* 0x000fea0003800000 */
[----:B------:R-:W-:-:S05]  /*a670*/  IMAD R0, R4, R7, RZ ;  /* 0x0000000704007224 */ /* 0x000fca00078e02ff */
[----:B------:R-:W-:-:S13]  /*a680*/  ISETP.NE.AND P0, PT, R0, -0x1, PT ;  /* 0xffffffff0000780c */ /* 0x000fda0003f05270 */
[----:B------:R-:W-:Y:S05]  /*a690*/  @!P0 BRA `(.L_x_406) ;  /* 0x0000000000148947 */ /* 0x000fea0003800000 */
.L_x_407:
[----:B------:R-:W3:Y:S04]  /*a6a0*/  LDG.E.STRONG.GPU R5, desc[UR6][R2.64] ;  /* 0x0000000602057981 */ /* 0x000ee8000c1ef900 */
[----:B---3--:R-:W-:Y:S01]  /*a6b0*/  CCTL.IVALL ;  /* 0x00000000ff00798f */ /* 0x008fe20002000000 */
[----:B------:R-:W-:Y:S05]  /*a6c0*/  YIELD ;  /* 0x0000000000007946 */ /* 0x000fea0003800000 */
[----:B------:R-:W-:-:S13]  /*a6d0*/  ISETP.NE.AND P0, PT, R5, R0, PT ;  /* 0x000000000500720c */ /* 0x000fda0003f05270 */
[----:B------:R-:W-:Y:S05]  /*a6e0*/  @P0 BRA `(.L_x_407) ;  /* 0xfffffffc00ec0947 */ /* 0x000fea000383ffff */
.L_x_406:
        /* <DEDUP_REMOVED lines=10> */
[----:B--2---:R-:W-:Y:S01]  /*a790*/  HFMA2 R33, -RZ, RZ, 0, 0 ;  /* 0x00000000ff217431 */ /* 0x004fe200000001ff */
        /* <DEDUP_REMOVED lines=41> */
[----:B------:R-:W2:Y:S01]  /*aa30*/  LDCU.64 UR8, c[0x0][0x3d8] ;  /* 0x00007b00ff0877ac */ /* 0x000ea20008000a00 */
[----:B------:R-:W-:Y:S02]  /*aa40*/  LOP3.LUT R9, R9, 0x3, RZ, 0xc0, !PT ;  /* 0x0000000309097812 */ /* 0x000fe400078ec0ff */
[----:B------:R-:W-:Y:S01]  /*aa50*/  MOV R7, R33 ;  /* 0x0000002100077202 */ /* 0x000fe20000000f00 */
[----:B------:R-:W3:Y:S01]  /*aa60*/  LDCU.64 UR12, c[0x0][0x388] ;  /* 0x00007100ff0c77ac */ /* 0x000ee20008000a00 */
        /* <DEDUP_REMOVED lines=8> */
[----:B--2---:R-:W-:Y:S02]  /*aaf0*/  IADD3 R24, P1, PT, R20, UR8, RZ ;  /* 0x0000000814187c10 */ /* 0x004fe4000ff3e0ff */
[----:B------:R-:W-:Y:S01]  /*ab00*/  MOV R0, R6 ;  /* 0x0000000600007202 */ /* 0x000fe20000000f00 */
[----:B------:R-:W-:Y:S01]  /*ab10*/  IMAD.WIDE.U32 R6, R4, 0x4, RZ ;  /* 0x0000000404067825 */ /* 0x000fe200078e00ff */
[----:B------:R-:W-:-:S02]  /*ab20*/  IADD3.X R23, PT, PT, R21, UR11, RZ, P2, !PT ;  /* 0x0000000b15177c10 */ /* 0x000fc400097fe4ff */
[----:B------:R-:W-:Y:S02]  /*ab30*/  IADD3.X R25, PT, PT, R21, UR9, RZ, P1, !PT ;  /* 0x0000000915197c10 */ /* 0x000fe40008ffe4ff */
[----:B------:R-:W-:Y:S02]  /*ab40*/  IADD3 R16, P2, PT, RZ, -R9, RZ ;  /* 0x80000009ff107210 */ /* 0x000fe40007f5e0ff */
[----:B---3--:R-:W-:Y:S02]  /*ab50*/  IADD3 R20, P1, PT, R20, UR12, RZ ;  /* 0x0000000c14147c10 */ /* 0x008fe4000ff3e0ff */
[----:B------:R-:W-:Y:S02]  /*ab60*/  SHF.L.U32 R9, R5, 0x2, RZ ;  /* 0x0000000205097819 */ /* 0x000fe400000006ff */
[----:B------:R-:W-:Y:S02]  /*ab70*/  IADD3.X R21, PT, PT, R21, UR13, RZ, P1, !PT ;  /* 0x0000000d15157c10 */ /* 0x000fe40008ffe4ff */
[----:B------:R-:W-:-:S02]  /*ab80*/  IADD3 R28, PT, PT, R7, R9, RZ ;  /* 0x00000009071c7210 */ /* 0x000fc40007ffe0ff */
[----:B------:R-:W-:-:S07]  /*ab90*/  IADD3.X R18, PT, PT, RZ, -0x1, RZ, P2, !PT ;  /* 0xffffffffff127810 */ /* 0x000fce00017fe4ff */
.L_x_410:
        /* <DEDUP_REMOVED lines=10> */
[----:B------:R-:W4:Y:S04]  /*ac40*/  LDG.E R12, desc[UR6][R12.64] ;  /* 0x000000060c0c7981 */ /* 0x000f28000c1e1900 */
[----:B------:R-:W4:Y:S01]  /*ac50*/  LDG.E R15, desc[UR6][R14.64] ;  /* 0x000000060e0f7981 */ /* 0x000f22000c1e1900 */
[----:B0-----:R-:W-:Y:S02]  /*ac60*/  MOV R10, R22 ;  /* 0x00000016000a7202 */ /* 0x001fe40000000f00 */
[----:B---3--:R-:W-:-:S02]  /*ac70*/  MOV R9, R21 ;  /* 0x0000001500097202 */ /* 0x008fc40000000f00 */
        /* <DEDUP_REMOVED lines=10> */
[----:B----4-:R-:W-:Y:S01]  /*ad20*/  F2FP.BF16.F32.PACK_AB R19, R15, R12 ;  /* 0x0000000c0f13723e */ /* 0x010fe200000010ff */
[----:B------:R0:W-:Y:S04]  /*ad30*/  STG.E desc[UR6][R8.64], R17 ;  /* 0x0000001108007986 */ /* 0x0001e8000c101906 */
[----:B------:R0:W-:Y:S01]  /*ad40*/  STG.E desc[UR6][R10.64], R19 ;  /* 0x000000130a007986 */ /* 0x0001e2000c101906 */
[----:B------:R-:W-:Y:S02]  /*ad50*/  IADD3 R20, P4, PT, R20, 0x680, RZ ;  /* 0x0000068014147810 */ /* 0x000fe40007f9e0ff */
[----:B------:R-:W-:-:S02]  /*ad60*/  IADD3.X R23, PT, PT, RZ, R23, RZ, P3, !PT ;  /* 0x00000017ff177210 */ /* 0x000fc40001ffe4ff */
[----:B------:R-:W-:Y:S01]  /*ad70*/  IADD3.X R21, PT, PT, RZ, R21, RZ, P4, !PT ;  /* 0x00000015ff157210 */ /* 0x000fe200027fe4ff */
[----:B------:R-:W-:Y:S08]  /*ad80*/  @P1 BRA `(.L_x_410) ;  /* 0xfffffffc00841947 */ /* 0x000ff0000383ffff */
.L_x_409:
[----:B------:R-:W-:Y:S05]  /*ad90*/  BSYNC.RECONVERGENT B0 ;  /* 0x0000000000007941 */ /* 0x000fea0003800200 */
.L_x_408:
[----:B------:R-:W-:Y:S05]  /*ada0*/  @!P0 EXIT ;  /* 0x000000000000894d */ /* 0x000fea0003800000 */
[C---:B------:R-:W-:Y:S01]  /*adb0*/  SHF.L.U64.HI R37, R31.reuse, 0x2, R32 ;  /* 0x000000021f257819 */ /* 0x040fe20000010220 */
[----:B------:R-:W2:Y:S01]  /*adc0*/  LDCU.64 UR4, c[0x0][0x3d8] ;  /* 0x00007b00ff0477ac */ /* 0x000ea20008000a00 */
[----:B-1----:R-:W-:Y:S02]  /*add0*/  SHF.L.U32 R39, R31, 0x2, RZ ;  /* 0x000000021f277819 */ /* 0x002fe400000006ff */
[C---:B------:R-:W-:Y:S01]  /*ade0*/  SHF.L.U64.HI R29, R4.reuse, 0x2, R5 ;  /* 0x00000002041d7819 */ /* 0x040fe20000010205 */
[----:B------:R-:W1:Y:S01]  /*adf0*/  LDCU.64 UR8, c[0x0][0x388] ;  /* 0x00007100ff0877ac */ /* 0x000e620008000a00 */
[----:B------:R-:W-:Y:S02]  /*ae00*/  SHF.L.U32 R27, R4, 0x2, RZ ;  /* 0x00000002041b7819 */ /* 0x000fe400000006ff */
[C---:B------:R-:W-:Y:S01]  /*ae10*/  SHF.L.U64.HI R31, R3.reuse, 0x2, R2 ;  /* 0x00000002031f7819 */ /* 0x040fe20000010202 */
[----:B------:R-:W3:Y:S01]  /*ae20*/  LDCU.64 UR10, c[0x0][0x390] ;  /* 0x00007200ff0a77ac */ /* 0x000ee20008000a00 */
[----:B------:R-:W-:-:S07]  /*ae30*/  SHF.L.U32 R35, R3, 0x2, RZ ;  /* 0x0000000203237819 */ /* 0x000fce00000006ff */
.L_x_411:
[C---:B------:R-:W-:Y:S02]  /*ae40*/  SHF.L.U32 R24, R0.reuse, 0x2, RZ ;  /* 0x0000000200187819 */ /* 0x040fe400000006ff */
[----:B------:R-:W-:Y:S02]  /*ae50*/  SHF.L.U64.HI R26, R0, 0x2, R33 ;  /* 0x00000002001a7819 */ /* 0x000fe40000010221 */
[----:B--2---:R-:W-:-:S04]  /*ae60*/  IADD3 R4, P0, PT, R24, UR4, RZ ;  /* 0x0000000418047c10 */ /* 0x004fc8000ff1e0ff */
[----:B----4-:R-:W-:Y:S02]  /*ae70*/  IADD3.X R5, PT, PT, R26, UR5, RZ, P0, !PT ;  /* 0x000000051a057c10 */ /* 0x010fe400087fe4ff */
[C---:B------:R-:W-:Y:S02]  /*ae80*/  IADD3 R6, P0, PT, R4.reuse, R35, RZ ;  /* 0x0000002304067210 */ /* 0x040fe40007f1e0ff */
[C---:B0-----:R-:W-:Y:S02]  /*ae90*/  IADD3 R10, P2, PT, R4.reuse, R39, RZ ;  /* 0x00000027040a7210 */ /* 0x041fe40007f5e0ff */
[C---:B------:R-:W-:Y:S02]  /*aea0*/  IADD3.X R7, PT, PT, R5.reuse, R31, RZ, P0, !PT ;  /* 0x0000001f05077210 */ /* 0x040fe400007fe4ff */
[----:B------:R-:W-:Y:S02]  /*aeb0*/  IADD3 R8, P1, PT, R4, R27, RZ ;  /* 0x0000001b04087210 */ /* 0x000fe40007f3e0ff */
[----:B------:R-:W2:Y:S01]  /*aec0*/  LDG.E R4, desc[UR6][R4.64] ;  /* 0x0000000604047981 */ /* 0x000ea2000c1e1900 */
[----:B------:R-:W-:-:S02]  /*aed0*/  IADD3.X R11, PT, PT, R5, R37, RZ, P2, !PT ;  /* 0x00000025050b7210 */ /* 0x000fc400017fe4ff */
[----:B------:R-:W-:Y:S01]  /*aee0*/  IADD3.X R9, PT, PT, R5, R29, RZ, P1, !PT ;  /* 0x0000001d05097210 */ /* 0x000fe20000ffe4ff */
[----:B------:R-:W2:Y:S04]  /*aef0*/  LDG.E R7, desc[UR6][R6.64] ;  /* 0x0000000606077981 */ /* 0x000ea8000c1e1900 */
[----:B------:R-:W4:Y:S04]  /*af00*/  LDG.E R8, desc[UR6][R8.64] ;  /* 0x0000000608087981 */ /* 0x000f28000c1e1900 */
[----:B------:R-:W4:Y:S01]  /*af10*/  LDG.E R11, desc[UR6][R10.64] ;  /* 0x000000060a0b7981 */ /* 0x000f22000c1e1900 */
[----:B------:R-:W-:-:S02]  /*af20*/  LOP3.LUT R16, R24, 0xfffffffc, RZ, 0xc0, !PT ;  /* 0xfffffffc18107812 */ /* 0x000fc400078ec0ff */
[----:B------:R-:W-:Y:S02]  /*af30*/  LOP3.LUT R15, R26, 0x1, RZ, 0xc0, !PT ;  /* 0x000000011a0f7812 */ /* 0x000fe400078ec0ff */
[----:B-1----:R-:W-:-:S04]  /*af40*/  IADD3 R12, P0, PT, R16, UR8, RZ ;  /* 0x00000008100c7c10 */ /* 0x002fc8000ff1e0ff */
[C---:B------:R-:W-:Y:S02]  /*af50*/  IADD3.X R13, PT, PT, R15.reuse, UR9, RZ, P0, !PT ;  /* 0x000000090f0d7c10 */ /* 0x040fe400087fe4ff */
[C---:B---3--:R-:W-:Y:S02]  /*af60*/  IADD3 R14, P0, PT, R16.reuse, UR10, RZ ;  /* 0x0000000a100e7c10 */ /* 0x048fe4000ff1e0ff */
[----:B------:R-:W-:Y:S02]  /*af70*/  IADD3 R16, P1, PT, R16, UR4, RZ ;  /* 0x0000000410107c10 */ /* 0x000fe4000ff3e0ff */
[----:B------:R-:W-:Y:S02]  /*af80*/  IADD3.X R15, PT, PT, R15, UR11, RZ, P0, !PT ;  /* 0x0000000b0f0f7c10 */ /* 0x000fe400087fe4ff */
[----:B--2---:R-:W-:Y:S02]  /*af90*/  F2FP.BF16.F32.PACK_AB R19, R7, R4 ;  /* 0x000000040713723e */ /* 0x004fe400000010ff */
[----:B------:R-:W-:-:S04]  /*afa0*/  LOP3.LUT R4, R26, 0x3, RZ, 0xc0, !PT ;  /* 0x000000031a047812 */ /* 0x000fc800078ec0ff */
        /* <DEDUP_REMOVED lines=64> */
.L_x_412:
        /* <DEDUP_REMOVED lines=13> */
.L_x_3414:


//--------------------- .text._Z35group_norm_nhwc_bwd_one_pass_kernelI11Bf16IOFp16WLi64ELi26ELi416EEv26Group_norm_nhwc_bwd_params --------------------------
	.section	.text._Z35group_norm_nhwc_bwd_one_pass_kernelI11Bf16IOFp16WLi64ELi26ELi416EEv26Group_norm_nhwc_bwd_params,"ax",@progbits
	.align	128
        .global         _Z35group_norm_nhwc_bwd_one_pass_kernelI11Bf16IOFp16WLi64ELi26ELi416EEv26Group_norm_nhwc_bwd_params
        .type           _Z35group_norm_nhwc_bwd_one_pass_kernelI11Bf16IOFp16WLi64ELi26ELi416EEv26Group_norm_nhwc_bwd_params,@function
        .size           _Z35group_norm_nhwc_bwd_one_pass_kernelI11Bf16IOFp16WLi64ELi26ELi416EEv26Group_norm_nhwc_bwd_params,(.L_x_3415 - _Z35group_norm_nhwc_bwd_one_pass_kernelI11Bf16IOFp16WLi64ELi26ELi416EEv26Group_norm_nhwc_bwd_params)
        .other          _Z35group_norm_nhwc_bwd_one_pass_kernelI11Bf16IOFp16WLi64ELi26ELi416EEv26Group_norm_nhwc_bwd_params,@"STO_CUDA_ENTRY STV_DEFAULT"
_Z35group_norm_nhwc_bwd_one_pass_kernelI11Bf16IOFp16WLi64ELi26ELi416EEv26Group_norm_nhwc_bwd_params:
.text._Z35group_norm_nhwc_bwd_one_pass_kernelI11Bf16IOFp16WLi64ELi26ELi416EEv26Group_norm_nhwc_bwd_params:
        /* <DEDUP_REMOVED lines=52> */
.L_x_438:
        /* <DEDUP_REMOVED lines=110> */
[----:B----4-:R-:W-:Y:S01]  /*0a20*/  PRMT R33, R34, 0x7632, R33 ;  /* 0x0000763222217816 */ /* 0x010fe20000000021 */
[----:B-----5:R-:W-:Y:S02]  /*0a30*/  HADD2.F32 R4, -RZ, R4.H0_H0 ;  /* 0x20000004ff047230 */ /* 0x020fe40000004100 */
[----:B------:R-:W-:Y:S02]  /*0a40*/  @P2 HADD2.F32 R29, -RZ, R20.H0_H0 ;  /* 0x20000014ff1d2230 */ /* 0x000fe40000004100 */
[----:B------:R-:W-:Y:S02]  /*0a50*/  @P2 HADD2.F32 R27, -RZ, R21.H0_H0 ;  /* 0x20000015ff1b2230 */ /* 0x000fe40000004100 */
[----:B------:R-:W-:Y:S01]  /*0a60*/  HADD2.F32 R6, -RZ, R6.H0_H0 ;  /* 0x20000006ff067230 */ /* 0x000fe20000004100 */
[----:B------:R-:W-:-:S02]  /*0a70*/  PRMT R26, R31, 0x7632, R26 ;  /* 0x000076321f1a7816 */ /* 0x000fc4000000001a */
        /* <DEDUP_REMOVED lines=39> */
.L_x_414:
        /* <DEDUP_REMOVED lines=72> */
.L_x_415:
        /* <DEDUP_REMOVED lines=35> */
.L_x_417:
[----:B------:R-:W-:Y:S05]  /*13a0*/  BSYNC.RECONVERGENT B0 ;  /* 0x0000000000007941 */ /* 0x000fea0003800200 */
.L_x_416:
        /* <DEDUP_REMOVED lines=37> */
.L_x_419:
[----:B------:R-:W-:Y:S05]  /*1600*/  BSYNC.RECONVERGENT B0 ;  /* 0x0000000000007941 */ /* 0x000fea0003800200 */
.L_x_418:
        /* <DEDUP_REMOVED lines=158> */
.L_x_421:
[----:B------:R-:W-:Y:S05]  /*1ff0*/  BSYNC.RECONVERGENT B0 ;  /* 0x0000000000007941 */ /* 0x000fea0003800200 */
.L_x_420:
[----:B------:R-:W-:Y:S04]  /*2000*/  BSSY.RECONVERGENT B0, `(.L_x_422) ;  /* 0x000001d000007945 */ /* 0x000fe80003800200 */
[----:B------:R-:W-:Y:S05]  /*2010*/  @P5 BRA `(.L_x_423) ;  /* 0x00000000006c5947 */ /* 0x000fea0003800000 */
[----:B------:R-:W4:Y:S01]  /*2020*/  LDC.64 R12, c[0x0][0x3f8] ;  /* 0x0000fe00ff0c7b82 */ /* 0x000f220000000a00 */
[----:B------:R-:W-:-:S07]  /*2030*/  IMAD R23, R40, 0xd, R7 ;  /* 0x0000000d28177824 */ /* 0x000fce00078e0207 */
[----:B-12---:R-:W1:Y:S01]  /*2040*/  LDC.64 R14, c[0x0][0x3d8] ;  /* 0x0000f600ff0e7b82 */ /* 0x006e620000000a00 */
[----:B----4-:R-:W-:Y:S01]  /*2050*/  IMAD.WIDE.U32 R16, R12, 0x3, RZ ;  /* 0x000000030c107825 */ /* 0x010fe200078e00ff */
        /* <DEDUP_REMOVED lines=23> */
.L_x_423:
[----:B------:R-:W-:Y:S05]  /*21d0*/  BSYNC.RECONVERGENT B0 ;  /* 0x0000000000007941 */ /* 0x000fea0003800200 */
.L_x_422:
        /* <DEDUP_REMOVED lines=29> */
.L_x_426:
[----:B--2---:R-:W2:Y:S04]  /*23b0*/  LDG.E.STRONG.GPU R8, desc[UR26][R10.64] ;  /* 0x0000001a0a087981 */ /* 0x004ea8000c1ef900 */
[----:B--2---:R-:W-:Y:S01]  /*23c0*/  CCTL.IVALL ;  /* 0x00000000ff00798f */ /* 0x004fe20002000000 */
[----:B------:R-:W-:Y:S05]  /*23d0*/  YIELD ;  /* 0x0000000000007946 */ /* 0x000fea0003800000 */
[----:B------:R-:W-:-:S13]  /*23e0*/  ISETP.NE.AND P1, PT, R8, R15, PT ;  /* 0x0000000f0800720c */ /* 0x000fda0003f25270 */
[----:B------:R-:W-:Y:S05]  /*23f0*/  @P1 BRA `(.L_x_426) ;  /* 0xfffffffc00ec1947 */ /* 0x000fea000383ffff */
.L_x_425:
        /* <DEDUP_REMOVED lines=14> */
.L_x_428:
        /* <DEDUP_REMOVED lines=84> */
.L_x_427:
        /* <DEDUP_REMOVED lines=39> */
.L_x_429:
        /* <DEDUP_REMOVED lines=22> */
.L_x_430:
        /* <DEDUP_REMOVED lines=11> */
.L_x_431:
[----:B------:R-:W-:Y:S05]  /*2ea0*/  BSYNC.RECONVERGENT B0 ;  /* 0x0000000000007941 */ /* 0x000fea0003800200 */
.L_x_424:
        /* <DEDUP_REMOVED lines=40> */
.L_x_432:
        /* <DEDUP_REMOVED lines=20> */
.L_x_434:
[----:B------:R-:W-:Y:S05]  /*3270*/  BSYNC.RECONVERGENT B0 ;  /* 0x0000000000007941 */ /* 0x000fea0003800200 */
.L_x_433:
        /* <DEDUP_REMOVED lines=24> */
.L_x_435:
        /* <DEDUP_REMOVED lines=22> */
.L_x_437:
[----:B------:R-:W-:Y:S05]  /*3560*/  BSYNC.RECONVERGENT B0 ;  /* 0x0000000000007941 */ /* 0x000fea0003800200 */
.L_x_436:
[----:B------:R-:W-:Y:S02]  /*3570*/  UIADD3 UR17, UPT, UPT, UR29, UR17, URZ ;  /* 0x000000111d117290 */ /* 0x000fe4000fffe0ff */
[----:B------:R-:W-:Y:S02]  /*3580*/  UIADD3 UR4, UPT, UPT, UR4, 0x1, URZ ;  /* 0x0000000104047890 */ /* 0x000fe4000fffe0ff */
[----:B------:R-:W-:-:S09]  /*3590*/  UISETP.GE.AND UP1, UPT, UR17, UR8, UPT ;  /* 0x000000081100728c */ /* 0x000fd2000bf26270 */
[----:B------:R-:W-:Y:S05]  /*35a0*/  BRA.U !UP1, `(.L_x_438) ;  /* 0xffffffcd09647547 */ /* 0x000fea000b83ffff */
.L_x_413:
        /* <DEDUP_REMOVED lines=19> */
.L_x_440:
[----:B------:R-:W-:Y:S05]  /*36e0*/  BSYNC.RECONVERGENT B0 ;  /* 0x0000000000007941 */ /* 0x000fea0003800200 */
.L_x_439:
[----:B------:R-:W-:Y:S05]  /*36f0*/  @P0 EXIT ;  /* 0x000000000000094d */ /* 0x000fea0003800000 */
[----:B------:R-:W-:Y:S05]  /*3700*/  @P2 BRA `(.L_x_441) ;  /* 0x0000000000202947 */ /* 0x000fea0003800000 */
[----:B------:R-:W-:-:S05]  /*3710*/  IMAD R0, R4, R9, RZ ;  /* 0x0000000904007224 */ /* 0x000fca00078e02ff */
[----:B------:R-:W-:-:S13]  /*3720*/  ISETP.NE.AND P0, PT, R0, -0x1, PT ;  /* 0xffffffff0000780c */ /* 0x000fda0003f05270 */
[----:B------:R-:W-:Y:S05]  /*3730*/  @!P0 BRA `(.L_x_441) ;  /* 0x0000000000148947 */ /* 0x000fea0003800000 */
.L_x_442:
[----:B-1----:R-:W2:Y:S04]  /*3740*/  LDG.E.STRONG.GPU R5, desc[UR26][R2.64] ;  /* 0x0000001a02057981 */ /* 0x002ea8000c1ef900 */
[----:B--2---:R-:W-:Y:S01]  /*3750*/  CCTL.IVALL ;  /* 0x00000000ff00798f */ /* 0x004fe20002000000 */
[----:B------:R-:W-:Y:S05]  /*3760*/  YIELD ;  /* 0x0000000000007946 */ /* 0x000fea0003800000 */
[----:B------:R-:W-:-:S13]  /*3770*/  ISETP.NE.AND P0, PT, R5, R0, PT ;  /* 0x000000000500720c */ /* 0x000fda0003f05270 */
[----:B------:R-:W-:Y:S05]  /*3780*/  @P0 BRA `(.L_x_442) ;  /* 0xfffffffc00ec0947 */ /* 0x000fea000383ffff */
.L_x_441:
        /* <DEDUP_REMOVED lines=74> */
.L_x_445:
        /* <DEDUP_REMOVED lines=19> */
[----:B---3--:R-:W-:Y:S02]  /*3d60*/  F2FP.F16.F32.PACK_AB R23, R11, R12 ;  /* 0x0000000c0b17723e */ /* 0x008fe400000000ff */
[----:B------:R-:W-:-:S02]  /*3d70*/  MOV R11, R25 ;  /* 0x00000019000b7202 */ /* 0x000fc40000000f00 */
[----:B--2---:R-:W-:Y:S02]  /*3d80*/  F2FP.F16.F32.PACK_AB R21, R15, R6 ;  /* 0x000000060f15723e */ /* 0x004fe400000000ff */
[----:B------:R-:W-:-:S03]  /*3d90*/  MOV R12, R26 ;  /* 0x0000001a000c7202 */ /* 0x000fc60000000f00 */
[----:B------:R1:W-:Y:S04]  /*3da0*/  STG.E desc[UR26][R10.64], R21 ;  /* 0x000000150a007986 */ /* 0x0003e8000c10191a */
[----:B------:R1:W-:Y:S01]  /*3db0*/  STG.E desc[UR26][R12.64], R23 ;  /* 0x000000170c007986 */ /* 0x0003e2000c10191a */
[----:B------:R-:W-:Y:S02]  /*3dc0*/  IADD3 R26, P3, PT, R26, 0x680, RZ ;  /* 0x000006801a1a7810 */ /* 0x000fe40007f7e0ff */
[----:B------:R-:W-:Y:S02]  /*3dd0*/  IADD3.X R25, PT, PT, RZ, R25, RZ, P4, !PT ;  /* 0x00000019ff197210 */ /* 0x000fe400027fe4ff */
[----:B------:R-:W-:Y:S01]  /*3de0*/  IADD3.X R27, PT, PT, RZ, R27, RZ, P3, !PT ;  /* 0x0000001bff1b7210 */ /* 0x000fe20001ffe4ff */
[----:B------:R-:W-:Y:S08]  /*3df0*/  @P1 BRA `(.L_x_445) ;  /* 0xfffffffc008c1947 */ /* 0x000ff0000383ffff */
.L_x_444:
[----:B------:R-:W-:Y:S05]  /*3e00*/  BSYNC.RECONVERGENT B0 ;  /* 0x0000000000007941 */ /* 0x000fea0003800200 */
.L_x_443:
        /* <DEDUP_REMOVED lines=10> */
.L_x_446:
        /* <DEDUP_REMOVED lines=21> */
[----:B-----5:R-:W-:Y:S02]  /*4000*/  F2FP.F16.F32.PACK_AB R23, R15, R12 ;  /* 0x0000000c0f17723e */ /* 0x020fe400000000ff */
[----:B------:R-:W-:-:S04]  /*4010*/  IADD3 R12, P1, PT, R22, UR4, RZ ;  /* 0x00000004160c7c10 */ /* 0x000fc8000ff3e0ff */
[----:B------:R-:W-:Y:S02]  /*4020*/  IADD3.X R13, PT, PT, R13, UR5, RZ, P1, !PT ;  /* 0x000000050d0d7c10 */ /* 0x000fe40008ffe4ff */
[----:B------:R-:W-:Y:S02]  /*4030*/  F2FP.F16.F32.PACK_AB R27, R19, R16 ;  /* 0x00000010131b723e */ /* 0x000fe400000000ff */
        /* <DEDUP_REMOVED lines=20> */
[----:B--2---:R-:W-:Y:S02]  /*4180*/  F2FP.F16.F32.PACK_AB R29, R29, R26 ;  /* 0x0000001a1d1d723e */ /* 0x004fe400000000ff */
[----:B---3--:R-:W-:-:S03]  /*4190*/  F2FP.F16.F32.PACK_AB R31, R31, R28 ;  /* 0x0000001c1f1f723e */ /* 0x008fc600000000ff */
        /* <DEDUP_REMOVED lines=14> */
[----:B---3--:R-:W-:Y:S02]  /*4280*/  F2FP.F16.F32.PACK_AB R27, R27, R26 ;  /* 0x0000001a1b1b723e */ /* 0x008fe400000000ff */
[----:B----4-:R-:W-:-:S03]  /*4290*/  F2FP.F16.F32.PACK_AB R33, R33, R28 ;  /* 0x0000001c2121723e */ /* 0x010fc600000000ff */
        /* <DEDUP_REMOVED lines=18> */
[----:B---3--:R-:W-:Y:S02]  /*43c0*/  F2FP.F16.F32.PACK_AB R19, R19, R12 ;  /* 0x0000000c1313723e */ /* 0x008fe400000000ff */
[----:B----4-:R-:W-:-:S03]  /*43d0*/  F2FP.F16.F32.PACK_AB R11, R17, R14 ;  /* 0x0000000e110b723e */ /* 0x010fc600000000ff */
[----:B------:R1:W-:Y:S04]  /*43e0*/  STG.E desc[UR26][R20.64], R19 ;  /* 0x0000001314007986 */ /* 0x0003e8000c10191a */
[----:B------:R1:W-:Y:S02]  /*43f0*/  STG.E desc[UR26][R24.64], R11 ;  /* 0x0000000b18007986 */ /* 0x0003e4000c10191a */
[----:B------:R-:W-:Y:S05]  /*4400*/  @P0 BRA `(.L_x_446) ;  /* 0xfffffff800a80947 */ /* 0x000fea000383ffff */
[----:B------:R-:W-:Y:S05]  /*4410*/  EXIT ;  /* 0x000000000000794d */ /* 0x000fea0003800000 */
.L_x_447:
        /* <DEDUP_REMOVED lines=14> */
.L_x_3415:


//--------------------- .text._Z35group_norm_nhwc_bwd_one_pass_kernelI11Bf16IOFp16WLi128ELi26ELi416EEv26Group_norm_nhwc_bwd_params --------------------------
	.section	.text._Z35group_norm_nhwc_bwd_one_pass_kernelI11Bf16IOFp16WLi128ELi26ELi416EEv26Group_norm_nhwc_bwd_params,"ax",@progbits
	.align	128
        .global         _Z35group_norm_nhwc_bwd_one_pass_kernelI11Bf16IOFp16WLi128ELi26ELi416EEv26Group_norm_nhwc_bwd_params
        .type           _Z35group_norm_nhwc_bwd_one_pass_kernelI11Bf16IOFp16WLi128ELi26ELi416EEv26Group_norm_nhwc_bwd_params,@function
        .size           _Z35group_norm_nhwc_bwd_one_pass_kernelI11Bf16IOFp16WLi128ELi26ELi416EEv26Group_norm_nhwc_bwd_params,(.L_x_3416 - _Z35group_norm_nhwc_bwd_one_pass_kernelI11Bf16IOFp16WLi128ELi26ELi416EEv26Group_norm_nhwc_bwd_params)
        .other          _Z35group_norm_nhwc_bwd_one_pass_kernelI11Bf16IOFp16WLi128ELi26ELi416EEv26Group_norm_nhwc_bwd_params,@"STO_CUDA_ENTRY STV_DEFAULT"
_Z35group_norm_nhwc_bwd_one_pass_kernelI11Bf16IOFp16WLi128ELi26ELi416EEv26Group_norm_nhwc_bwd_params:
.text._Z35group_norm_nhwc_bwd_one_pass_kernelI11Bf16IOFp16WLi128ELi26ELi416EEv26Group_norm_nhwc_bwd_params:
        /* <DEDUP_REMOVED lines=24> */
.L_x_479:
        /* <DEDUP_REMOVED lines=171> */
[----:B----4-:R-:W-:Y:S01]  /*0c30*/  @P0 HADD2.F32 R26, -RZ, R20.H0_H0 ;  /* 0x20000014ff1a0230 */ /* 0x010fe20000004100 */
[----:B0-----:R-:W-:Y:S01]  /*0c40*/  PRMT R10, R33, 0x7632, R10 ;  /* 0x00007632210a7816 */ /* 0x001fe2000000000a */
[----:B------:R-:W-:Y:S02]  /*0c50*/  @P0 HADD2.F32 R27, -RZ, R21.H0_H0 ;  /* 0x20000015ff1b0230 */ /* 0x000fe40000004100 */
[----:B------:R-:W-:Y:S02]  /*0c60*/  HADD2.F32 R5, -RZ, R5.H0_H0 ;  /* 0x20000005ff057230 */ /* 0x000fe40000004100 */
[----:B------:R-:W-:Y:S01]  /*0c70*/  HADD2.F32 R6, -RZ, R6.H0_H0 ;  /* 0x20000006ff067230 */ /* 0x000fe20000004100 */
[----:B------:R-:W-:Y:S02]  /*0c80*/  PRMT R31, R32, 0x7632, R31 ;  /* 0x00007632201f7816 */ /* 0x000fe4000000001f */
        /* <DEDUP_REMOVED lines=76> */
.L_x_449:
        /* <DEDUP_REMOVED lines=145> */
.L_x_450:
        /* <DEDUP_REMOVED lines=44> */
.L_x_452:
[----:B------:R-:W-:Y:S05]  /*1d20*/  BSYNC.RECONVERGENT B0 ;  /* 0x0000000000007941 */ /* 0x000fea0003800200 */
.L_x_451:
        /* <DEDUP_REMOVED lines=35> */
.L_x_454:
[----:B------:R-:W-:Y:S05]  /*1f60*/  BSYNC.RECONVERGENT B0 ;  /* 0x0000000000007941 */ /* 0x000fea0003800200 */
.L_x_453:
        /* <DEDUP_REMOVED lines=158> */
.L_x_456:
[----:B------:R-:W-:Y:S05]  /*2950*/  BSYNC.RECONVERGENT B0 ;  /* 0x0000000000007941 */ /* 0x000fea0003800200 */
.L_x_455:
        /* <DEDUP_REMOVED lines=31> */
.L_x_458:
[----:B------:R-:W-:Y:S05]  /*2b50*/  BSYNC.RECONVERGENT B0 ;  /* 0x0000000000007941 */ /* 0x000fea0003800200 */
.L_x_457:
        /* <DEDUP_REMOVED lines=24> */
.L_x_461:
[----:B----4-:R-:W2:Y:S04]  /*2ce0*/  LDG.E.STRONG.GPU R10, desc[UR6][R8.64] ;  /* 0x00000006080a7981 */ /* 0x010ea8000c1ef900 */
[----:B--2---:R-:W-:Y:S01]  /*2cf0*/  CCTL.IVALL ;  /* 0x00000000ff00798f */ /* 0x004fe20002000000 */
[----:B------:R-:W-:Y:S05]  /*2d00*/  YIELD ;  /* 0x0000000000007946 */ /* 0x000fea0003800000 */
[----:B------:R-:W-:-:S13]  /*2d10*/  ISETP.NE.AND P0, PT, R10, R15, PT ;  /* 0x0000000f0a00720c */ /* 0x000fda0003f05270 */
[----:B------:R-:W-:Y:S05]  /*2d20*/  @P0 BRA `(.L_x_461) ;  /* 0xfffffffc00ec0947 */ /* 0x000fea000383ffff */
.L_x_460:
        /* <DEDUP_REMOVED lines=15> */
.L_x_463:
        /* <DEDUP_REMOVED lines=60> */
.L_x_462:
        /* <DEDUP_REMOVED lines=34> */
.L_x_464:
        /* <DEDUP_REMOVED lines=18> */
.L_x_465:
        /* <DEDUP_REMOVED lines=9> */
.L_x_466:
[----:B------:R-:W-:Y:S05]  /*35b0*/  BSYNC.RECONVERGENT B0 ;  /* 0x0000000000007941 */ /* 0x000fea0003800200 */
.L_x_459:
        /* <DEDUP_REMOVED lines=50> */
.L_x_467:
        /* <DEDUP_REMOVED lines=21> */
.L_x_469:
[----:B------:R-:W-:Y:S05]  /*3a30*/  BSYNC.RECONVERGENT B0 ;  /* 0x0000000000007941 */ /* 0x000fea0003800200 */
.L_x_468:
        /* <DEDUP_REMOVED lines=57> */
.L_x_470:
        /* <DEDUP_REMOVED lines=18> */
.L_x_472:
[----:B------:R-:W-:Y:S05]  /*3ef0*/  BSYNC.RECONVERGENT B0 ;  /* 0x0000000000007941 */ /* 0x000fea0003800200 */
.L_x_471:
        /* <DEDUP_REMOVED lines=21> */
.L_x_473:
        /* <DEDUP_REMOVED lines=18> */
.L_x_475:
[----:B------:R-:W-:Y:S05]  /*4170*/  BSYNC.RECONVERGENT B0 ;  /* 0x0000000000007941 */ /* 0x000fea0003800200 */
.L_x_474:
        /* <DEDUP_REMOVED lines=22> */
.L_x_476:
        /* <DEDUP_REMOVED lines=18> */
.L_x_478:
[----:B------:R-:W-:Y:S05]  /*4400*/  BSYNC.RECONVERGENT B0 ;  /* 0x0000000000007941 */ /* 0x000fea0003800200 */
.L_x_477:
[----:B------:R-:W3:Y:S01]  /*4410*/  LDCU UR4, c[0x0][0x410] ;  /* 0x00008200ff0477ac */ /* 0x000ee20008000800 */
[----:B------:R-:W-:Y:S02]  /*4420*/  IADD3 R38, PT, PT, R3, R38, RZ ;  /* 0x0000002603267210 */ /* 0x000fe40007ffe0ff */
[----:B------:R-:W-:Y:S01]  /*4430*/  IADD3 R39, PT, PT, R39, 0x1, RZ ;  /* 0x0000000127277810 */ /* 0x000fe20007ffe0ff */
[----:B------:R-:W3:Y:S02]  /*4440*/  LDCU UR5, c[0x0][0x3e0] ;  /* 0x00007c00ff0577ac */ /* 0x000ee40008000800 */
[----:B---3--:R-:W-:-:S06]  /*4450*/  UIMAD UR4, UR4, UR5, URZ ;  /* 0x00000005040472a4 */ /* 0x008fcc000f8e02ff */
[----:B------:R-:W-:-:S13]  /*4460*/  ISETP.GE.AND P0, PT, R38, UR4, PT ;  /* 0x0000000426007c0c */ /* 0x000fda000bf06270 */
[----:B------:R-:W-:Y:S05]  /*4470*/  @!P0 BRA `(.L_x_479) ;  /* 0xffffffbc00408947 */ /* 0x000fea000383ffff */
.L_x_448:
        /* <DEDUP_REMOVED lines=19> */
.L_x_481:
[----:B------:R-:W-:Y:S05]  /*45b0*/  BSYNC.RECONVERGENT B0 ;  /* 0x0000000000007941 */ /* 0x000fea0003800200 */
.L_x_480:
[----:B------:R-:W-:Y:S05]  /*45c0*/  @P0 EXIT ;  /* 0x000000000000094d */ /* 0x000fea0003800000 */
[----:B------:R-:W-:Y:S05]  /*45d0*/  @P2 BRA `(.L_x_482) ;  /* 0x0000000000202947 */ /* 0x000fea0003800000 */
[----:B------:R-:W-:-:S05]  /*45e0*/  IMAD R0, R4, R9, RZ ;  /* 0x0000000904007224 */ /* 0x000fca00078e02ff */
[----:B------:R-:W-:-:S13]  /*45f0*/  ISETP.NE.AND P0, PT, R0, -0x1, PT ;  /* 0xffffffff0000780c */ /* 0x000fda0003f05270 */
[----:B------:R-:W-:Y:S05]  /*4600*/  @!P0 BRA `(.L_x_482) ;  /* 0x0000000000148947 */ /* 0x000fea0003800000 */
.L_x_483:
[----:B0-----:R-:W2:Y:S04]  /*4610*/  LDG.E.STRONG.GPU R5, desc[UR6][R2.64] ;  /* 0x0000000602057981 */ /* 0x001ea8000c1ef900 */
[----:B--2---:R-:W-:Y:S01]  /*4620*/  CCTL.IVALL ;  /* 0x00000000ff00798f */ /* 0x004fe20002000000 */
[----:B------:R-:W-:Y:S05]  /*4630*/  YIELD ;  /* 0x0000000000007946 */ /* 0x000fea0003800000 */
[----:B------:R-:W-:-:S13]  /*4640*/  ISETP.NE.AND P0, PT, R5, R0, PT ;  /* 0x000000000500720c */ /* 0x000fda0003f05270 */
[----:B------:R-:W-:Y:S05]  /*4650*/  @P0 BRA `(.L_x_483) ;  /* 0xfffffffc00ec0947 */ /* 0x000fea000383ffff */
.L_x_482:
        /* <DEDUP_REMOVED lines=74> */
.L_x_486:
        /* <DEDUP_REMOVED lines=29> */
.L_x_485:
[----:B------:R-:W-:Y:S05]  /*4cd0*/  BSYNC.RECONVERGENT B0 ;  /* 0x0000000000007941 */ /* 0x000fea0003800200 */
.L_x_484:
        /* <DEDUP_REMOVED lines=10> */
.L_x_487:
        /* <DEDUP_REMOVED lines=21> */
[----:B---3--:R-:W-:Y:S02]  /*4ed0*/  F2FP.F16.F32.PACK_AB R23, R15, R12 ;  /* 0x0000000c0f17723e */ /* 0x008fe400000000ff */
[----:B------:R-:W-:-:S04]  /*4ee0*/  IADD3 R12, P1, PT, R22, UR4, RZ ;  /* 0x00000004160c7c10 */ /* 0x000fc8000ff3e0ff */
[----:B------:R-:W-:Y:S02]  /*4ef0*/  IADD3.X R13, PT, PT, R13, UR5, RZ, P1, !PT ;  /* 0x000000050d0d7c10 */ /* 0x000fe40008ffe4ff */
[----:B----4-:R-:W-:Y:S02]  /*4f00*/  F2FP.F16.F32.PACK_AB R27, R19, R16 ;  /* 0x00000010131b723e */ /* 0x010fe400000000ff */
        /* <DEDUP_REMOVED lines=56> */
[----:B----4-:R-:W-:Y:S02]  /*5290*/  F2FP.F16.F32.PACK_AB R19, R19, R12 ;  /* 0x0000000c1313723e */ /* 0x010fe400000000ff */
[----:B-----5:R-:W-:-:S03]  /*52a0*/  F2FP.F16.F32.PACK_AB R11, R17, R14 ;  /* 0x0000000e110b723e */ /* 0x020fc600000000ff */
[----:B------:R3:W-:Y:S04]  /*52b0*/  STG.E desc[UR6][R20.64], R19 ;  /* 0x0000001314007986 */ /* 0x0007e8000c101906 */
[----:B------:R3:W-:Y:S02]  /*52c0*/  STG.E desc[UR6][R24.64], R11 ;  /* 0x0000000b18007986 */ /* 0x0007e4000c101906 */
[----:B------:R-:W-:Y:S05]  /*52d0*/  @P0 BRA `(.L_x_487) ;  /* 0xfffffff800a80947 */ /* 0x000fea000383ffff */
[----:B------:R-:W-:Y:S05]  /*52e0*/  EXIT ;  /* 0x000000000000794d */ /* 0x000fea0003800000 */
.L_x_488:
        /* <DEDUP_REMOVED lines=9> */
.L_x_3416:


//--------------------- .text._Z35group_norm_nhwc_bwd_one_pass_kernelI11Bf16IOFp16WLi256ELi26ELi416EEv26Group_norm_nhwc_bwd_params --------------------------
	.section	.text._Z35group_norm_nhwc_bwd_one_pass_kernelI11Bf16IOFp16WLi256ELi26ELi416EEv26Group_norm_nhwc_bwd_params,"ax",@progbits
	.align	128
        .global         _Z35group_norm_nhwc_bwd_one_pass_kernelI11Bf16IOFp16WLi256ELi26ELi416EEv26Group_norm_nhwc_bwd_params
        .type           _Z35group_norm_nhwc_bwd_one_pass_kernelI11Bf16IOFp16WLi256ELi26ELi416EEv26Group_norm_nhwc_bwd_params,@function
        .size           _Z35group_norm_nhwc_bwd_one_pass_kernelI11Bf16IOFp16WLi256ELi26ELi416EEv26Group_norm_nhwc_bwd_params,(.L_x_3417 - _Z35group_norm_nhwc_bwd_one_pass_kernelI11Bf16IOFp16WLi256ELi26ELi416EEv26Group_norm_nhwc_bwd_params)
        .other          _Z35group_norm_nhwc_bwd_one_pass_kernelI11Bf16IOFp16WLi256ELi26ELi416EEv26Group_norm_nhwc_bwd_params,@"STO_CUDA_ENTRY STV_DEFAULT"
_Z35group_norm_nhwc_bwd_one_pass_kernelI11Bf16IOFp16WLi256ELi26ELi416EEv26Group_norm_nhwc_bwd_params:
.text._Z35group_norm_nhwc_bwd_one_pass_kernelI11Bf16IOFp16WLi256ELi26ELi416EEv26Group_norm_nhwc_bwd_params:
        /* <DEDUP_REMOVED lines=60> */
.L_x_532:
        /* <DEDUP_REMOVED lines=240> */
[----:B------:R-:W-:Y:S01]  /*12c0*/  PRMT R74, R24, 0x7632, R74 ;  /* 0x00007632184a7816 */ /* 0x000fe2000000004a */
[----:B---3--:R-:W-:Y:S02]  /*12d0*/  @P1 HADD2.F32 R69, -RZ, R71.H0_H0 ;  /* 0x20000047ff451230 */ /* 0x008fe40000004100 */
[----:B------:R-:W-:-:S02]  /*12e0*/  @P1 HADD2.F32 R70, -RZ, R41.H0_H0 ;  /* 0x20000029ff461230 */ /* 0x000fc40000004100 */
[----:B------:R-:W-:Y:S02]  /*12f0*/  HADD2.F32 R68, -RZ, R68.H0_H0 ;  /* 0x20000044ff447230 */ /* 0x000fe40000004100 */
[----:B------:R-:W-:Y:S01]  /*1300*/  HADD2.F32 R29, -RZ, R40.H0_H0 ;  /* 0x20000028ff1d7230 */ /* 0x000fe20000004100 */
        /* <DEDUP_REMOVED lines=150> */
.L_x_490:
        /* <DEDUP_REMOVED lines=288> */
.L_x_491:
        /* <DEDUP_REMOVED lines=32> */
.L_x_493:
[----:B------:R-:W-:Y:S05]  /*3070*/  BSYNC.RECONVERGENT B0 ;  /* 0x0000000000007941 */ /* 0x000fea0003800200 */
.L_x_492:
        /* <DEDUP_REMOVED lines=40> */
.L_x_495:
[----:B------:R-:W-:Y:S05]  /*3300*/  BSYNC.RECONVERGENT B0 ;  /* 0x0000000000007941 */ /* 0x000fea0003800200 */
.L_x_494:
        /* <DEDUP_REMOVED lines=158> */
.L_x_497:
[----:B------:R-:W-:Y:S05]  /*3cf0*/  BSYNC.RECONVERGENT B0 ;  /* 0x0000000000007941 */ /* 0x000fea0003800200 */
.L_x_496:
        /* <DEDUP_REMOVED lines=29> */
.L_x_499:
[----:B------:R-:W-:Y:S05]  /*3ed0*/  BSYNC.RECONVERGENT B0 ;  /* 0x0000000000007941 */ /* 0x000fea0003800200 */
.L_x_498:
        /* <DEDUP_REMOVED lines=23> */
.L_x_502:
[----:B----4-:R-:W2:Y:S04]  /*4050*/  LDG.E.STRONG.GPU R34, desc[UR8][R32.64] ;  /* 0x0000000820227981 */ /* 0x010ea8000c1ef900 */
[----:B--2---:R-:W-:Y:S01]  /*4060*/  CCTL.IVALL ;  /* 0x00000000ff00798f */ /* 0x004fe20002000000 */
[----:B------:R-:W-:Y:S05]  /*4070*/  YIELD ;  /* 0x0000000000007946 */ /* 0x000fea0003800000 */
[----:B------:R-:W-:-:S13]  /*4080*/  ISETP.NE.AND P0, PT, R34, R39, PT ;  /* 0x000000272200720c */ /* 0x000fda0003f05270 */
[----:B------:R-:W-:Y:S05]  /*4090*/  @P0 BRA `(.L_x_502) ;  /* 0xfffffffc00ec0947 */ /* 0x000fea000383ffff */
.L_x_501:
        /* <DEDUP_REMOVED lines=14> */
.L_x_504:
        /* <DEDUP_REMOVED lines=60> */
.L_x_503:
        /* <DEDUP_REMOVED lines=33> */
.L_x_505:
        /* <DEDUP_REMOVED lines=19> */
.L_x_506:
        /* <DEDUP_REMOVED lines=9> */
.L_x_507:
[----:B------:R-:W-:Y:S05]  /*4910*/  BSYNC.RECONVERGENT B0 ;  /* 0x0000000000007941 */ /* 0x000fea0003800200 */
.L_x_500:
        /* <DEDUP_REMOVED lines=65> */
.L_x_508:
        /* <DEDUP_REMOVED lines=20> */
.L_x_510:
[----:B------:R-:W-:Y:S05]  /*4e70*/  BSYNC.RECONVERGENT B0 ;  /* 0x0000000000007941 */ /* 0x000fea0003800200 */
.L_x_509:
        /* <DEDUP_REMOVED lines=49> */
.L_x_511:
        /* <DEDUP_REMOVED lines=32> */
.L_x_513:
[----:B------:R-:W-:Y:S05]  /*5390*/  BSYNC.RECONVERGENT B0 ;  /* 0x0000000000007941 */ /* 0x000fea0003800200 */
.L_x_512:
        /* <DEDUP_REMOVED lines=21> */
.L_x_514:
        /* <DEDUP_REMOVED lines=18> */
.L_x_516:
[----:B------:R-:W-:Y:S05]  /*5610*/  BSYNC.RECONVERGENT B0 ;  /* 0x0000000000007941 */ /* 0x000fea0003800200 */
.L_x_515:
        /* <DEDUP_REMOVED lines=21> */
.L_x_517:
        /* <DEDUP_REMOVED lines=18> */
.L_x_519:
[----:B------:R-:W-:Y:S05]  /*5890*/  BSYNC.RECONVERGENT B0 ;  /* 0x0000000000007941 */ /* 0x000fea0003800200 */
.L_x_518:
        /* <DEDUP_REMOVED lines=21> */
.L_x_520:
        /* <DEDUP_REMOVED lines=18> */
.L_x_522:
[----:B------:R-:W-:Y:S05]  /*5b10*/  BSYNC.RECONVERGENT B0 ;  /* 0x0000000000007941 */ /* 0x000fea0003800200 */
.L_x_521:
        /* <DEDUP_REMOVED lines=21> */
.L_x_523:
        /* <DEDUP_REMOVED lines=18> */
.L_x_525:
[----:B------:R-:W-:Y:S05]  /*5d90*/  BSYNC.RECONVERGENT B0 ;  /* 0x0000000000007941 */ /* 0x000fea0003800200 */
.L_x_524:
        /* <DEDUP_REMOVED lines=21> */
.L_x_526:
        /* <DEDUP_REMOVED lines=18> */
.L_x_528:
[----:B------:R-:W-:Y:S05]  /*6010*/  BSYNC.RECONVERGENT B0 ;  /* 0x0000000000007941 */ /* 0x000fea0003800200 */
.L_x_527:
        /* <DEDUP_REMOVED lines=21> */
.L_x_529:
        /* <DEDUP_REMOVED lines=18> */
.L_x_531:
[----:B------:R-:W-:Y:S05]  /*6290*/  BSYNC.RECONVERGENT B0 ;  /* 0x0000000000007941 */ /* 0x000fea0003800200 */
.L_x_530:
[----:B------:R-:W-:Y:S02]  /*62a0*/  IADD3 R48, PT, PT, R3, R48, RZ ;  /* 0x0000003003307210 */ /* 0x000fe40007ffe0ff */
[----:B------:R-:W-:Y:S02]  /*62b0*/  IADD3 R47, PT, PT, R47, 0x1, RZ ;  /* 0x000000012f2f7810 */ /* 0x000fe40007ffe0ff */
[----:B------:R-:W-:-:S13]  /*62c0*/  ISETP.GE.AND P0, PT, R48, UR4, PT ;  /* 0x0000000430007c0c */ /* 0x000fda000bf06270 */
[----:B------:R-:W-:Y:S05]  /*62d0*/  @!P0 BRA `(.L_x_532) ;  /* 0xffffffa000388947 */ /* 0x000fea000383ffff */
.L_x_489:
        /* <DEDUP_REMOVED lines=19> */
.L_x_534:
[----:B------:R-:W-:Y:S05]  /*6410*/  BSYNC.RECONVERGENT B0 ;  /* 0x0000000000007941 */ /* 0x000fea0003800200 */
.L_x_533:
[----:B------:R-:W-:Y:S05]  /*6420*/  @P0 EXIT ;  /* 0x000000000000094d */ /* 0x000fea0003800000 */
[----:B------:R-:W-:Y:S05]  /*6430*/  @P2 BRA `(.L_x_535) ;  /* 0x0000000000202947 */ /* 0x000fea0003800000 */
[----:B------:R-:W-:-:S05]  /*6440*/  IMAD R0, R6, R7, RZ ;  /* 0x0000000706007224 */ /* 0x000fca00078e02ff */
[----:B------:R-:W-:-:S13]  /*6450*/  ISETP.NE.AND P0, PT, R0, -0x1, PT ;  /* 0xffffffff0000780c */ /* 0x000fda0003f05270 */
[----:B------:R-:W-:Y:S05]  /*6460*/  @!P0 BRA `(.L_x_535) ;  /* 0x0000000000148947 */ /* 0x000fea0003800000 */
.L_x_536:
[----:B0-----:R-:W5:Y:S04]  /*6470*/  LDG.E.STRONG.GPU R3, desc[UR8][R4.64] ;  /* 0x0000000804037981 */ /* 0x001f68000c1ef900 */
[----:B-----5:R-:W-:Y:S01]  /*6480*/  CCTL.IVALL ;  /* 0x00000000ff00798f */ /* 0x020fe20002000000 */
[----:B------:R-:W-:Y:S05]  /*6490*/  YIELD ;  /* 0x0000000000007946 */ /* 0x000fea0003800000 */
[----:B------:R-:W-:-:S13]  /*64a0*/  ISETP.NE.AND P0, PT, R3, R0, PT ;  /* 0x000000000300720c */ /* 0x000fda0003f05270 */
[----:B------:R-:W-:Y:S05]  /*64b0*/  @P0 BRA `(.L_x_536) ;  /* 0xfffffffc00ec0947 */ /* 0x000fea000383ffff */
.L_x_535:
        /* <DEDUP_REMOVED lines=74> */
.L_x_539:
        /* <DEDUP_REMOVED lines=21> */
[----:B--2---:R-:W-:Y:S02]  /*6ab0*/  F2FP.F16.F32.PACK_AB R17, R11, R8 ;  /* 0x000000080b11723e */ /* 0x004fe400000000ff */
[----:B------:R-:W-:-:S02]  /*6ac0*/  MOV R8, R20 ;  /* 0x0000001400087202 */ /* 0x000fc40000000f00 */
[-C--:B------:R-:W-:Y:S02]  /*6ad0*/  MOV R11, R23.reuse ;  /* 0x00000017000b7202 */ /* 0x080fe40000000f00 */
[----:B---3--:R-:W-:Y:S01]  /*6ae0*/  F2FP.F16.F32.PACK_AB R19, R15, R12 ;  /* 0x0000000c0f13723e */ /* 0x008fe200000000ff */
[----:B------:R0:W-:Y:S04]  /*6af0*/  STG.E desc[UR8][R8.64], R17 ;  /* 0x0000001108007986 */ /* 0x0001e8000c101908 */
[----:B------:R0:W-:Y:S01]  /*6b00*/  STG.E desc[UR8][R10.64], R19 ;  /* 0x000000130a007986 */ /* 0x0001e2000c101908 */
[----:B------:R-:W-:Y:S02]  /*6b10*/  IADD3 R20, P4, PT, R20, 0x680, RZ ;  /* 0x0000068014147810 */ /* 0x000fe40007f9e0ff */
[----:B------:R-:W-:-:S02]  /*6b20*/  IADD3.X R23, PT, PT, RZ, R23, RZ, P3, !PT ;  /* 0x00000017ff177210 */ /* 0x000fc40001ffe4ff */
[----:B------:R-:W-:Y:S01]  /*6b30*/  IADD3.X R21, PT, PT, RZ, R21, RZ, P4, !PT ;  /* 0x00000015ff157210 */ /* 0x000fe200027fe4ff */
[----:B------:R-:W-:Y:S08]  /*6b40*/  @P1 BRA `(.L_x_539) ;  /* 0xfffffffc00841947 */ /* 0x000ff0000383ffff */
.L_x_538:
[----:B------:R-:W-:Y:S05]  /*6b50*/  BSYNC.RECONVERGENT B0 ;  /* 0x0000000000007941 */ /* 0x000fea0003800200 */
.L_x_537:
        /* <DEDUP_REMOVED lines=10> */
.L_x_540:
        /* <DEDUP_REMOVED lines=21> */
[----:B----4-:R-:W-:Y:S02]  /*6d50*/  F2FP.F16.F32.PACK_AB R19, R7, R4 ;  /* 0x000000040713723e */ /* 0x010fe400000000ff */
[----:B------:R-:W-:-:S04]  /*6d60*/  LOP3.LUT R4, R26, 0x3, RZ, 0xc0, !PT ;  /* 0x000000031a047812 */ /* 0x000fc800078ec0ff */
[----:B------:R-:W-:Y:S02]  /*6d70*/  IADD3.X R17, PT, PT, R4, UR5, RZ, P1, !PT ;  /* 0x0000000504117c10 */ /* 0x000fe40008ffe4ff */
[----:B-----5:R-:W-:Y:S02]  /*6d80*/  F2FP.F16.F32.PACK_AB R21, R11, R8 ;  /* 0x000000080b15723e */ /* 0x020fe400000000ff */
        /* <DEDUP_REMOVED lines=57> */
[----:B-----5:R-:W-:-:S03]  /*7120*/  F2FP.F16.F32.PACK_AB R7, R9, R6 ;  /* 0x000000060907723e */ /* 0x020fc600000000ff */
[----:B------:R4:W-:Y:S04]  /*7130*/  STG.E desc[UR8][R12.64], R5 ;  /* 0x000000050c007986 */ /* 0x0009e8000c101908 */
[----:B------:R4:W-:Y:S02]  /*7140*/  STG.E desc[UR8][R14.64], R7 ;  /* 0x000000070e007986 */ /* 0x0009e4000c101908 */
[----:B------:R-:W-:Y:S05]  /*7150*/  @P0 BRA `(.L_x_540) ;  /* 0xfffffff800a80947 */ /* 0x000fea000383ffff */
[----:B------:R-:W-:Y:S05]  /*7160*/  EXIT ;  /* 0x000000000000794d */ /* 0x000fea0003800000 */
.L_x_541:
        /* <DEDUP_REMOVED lines=9> */
.L_x_3417:


//--------------------- .text._Z35group_norm_nhwc_bwd_one_pass_kernelI11Bf16IOFp16WLi512ELi26ELi416EEv26Group_norm_nhwc_bwd_params --------------------------
	.section	.text._Z35group_norm_nhwc_bwd_one_pass_kernelI11Bf16IOFp16WLi512ELi26ELi416EEv26Group_norm_nhwc_bwd_params,"ax",@progbits
	.align	128
        .global         _Z35group_norm_nhwc_bwd_one_pass_kernelI11Bf16IOFp16WLi512ELi26ELi416EEv26Group_norm_nhwc_bwd_params
        .type           _Z35group_norm_nhwc_bwd_one_pass_kernelI11Bf16IOFp16WLi512ELi26ELi416EEv26Group_norm_nhwc_bwd_params,@function
        .size           _Z35group_norm_nhwc_bwd_one_pass_kernelI11Bf16IOFp16WLi512ELi26ELi416EEv26Group_norm_nhwc_bwd_params,(.L_x_3418 - _Z35group_norm_nhwc_bwd_one_pass_kernelI11Bf16IOFp16WLi512ELi26ELi416EEv26Group_norm_nhwc_bwd_params)
        .other          _Z35group_norm_nhwc_bwd_one_pass_kernelI11Bf16IOFp16WLi512ELi26ELi416EEv26Group_norm_nhwc_bwd_params,@"STO_CUDA_ENTRY STV_DEFAULT"
_Z35group_norm_nhwc_bwd_one_pass_kernelI11Bf16IOFp16WLi512ELi26ELi416EEv26Group_norm_nhwc_bwd_params:
.text._Z35group_norm_nhwc_bwd_one_pass_kernelI11Bf16IOFp16WLi512ELi26ELi416EEv26Group_norm_nhwc_bwd_params:
        /* <DEDUP_REMOVED lines=22> */
.L_x_609:
[----:B-1----:R-:W1:Y:S01]  /*0160*/  LDC R10, c[0x0][0x410] ;  /* 0x00010400ff0a7b82 */ /* 0x002e620000000800 */
[----:B--2---:R-:W2:Y:S01]  /*0170*/  LDCU UR4, c[0x0][0x41c] ;  /* 0x00008380ff0477ac */ /* 0x004ea20008000800 */
[----:B------:R-:W-:Y:S02]  /*0180*/  ISETP.GE.AND P2, PT, R79, RZ, PT ;  /* 0x000000ff4f00720c */ /* 0x000fe40003f46270 */
[----:B------:R-:W-:Y:S01]  /*0190*/  CS2R R74, SRZ ;  /* 0x00000000004a7805 */ /* 0x000fe2000001ff00 */
[----:B---3--:R-:W3:Y:S01]  /*01a0*/  LDCU.128 UR8, c[0x0][0x400] ;  /* 0x00008000ff0877ac */ /* 0x008ee20008000c00 */
[----:B-1----:R-:W-:-:S04]  /*01b0*/  IABS R7, R10 ;  /* 0x0000000a00077213 */ /* 0x002fc80000000000 */
[----:B------:R-:W1:Y:S08]  /*01c0*/  I2F.RP R6, R7 ;  /* 0x0000000700067306 */ /* 0x000e700000209400 */
[----:B-1----:R-:W1:Y:S02]  /*01d0*/  MUFU.RCP R6, R6 ;  /* 0x0000000600067308 */ /* 0x002e640000001000 */
[----:B-1--4-:R-:W-:-:S06]  /*01e0*/  IADD3 R4, PT, PT, R6, 0xffffffe, RZ ;  /* 0x0ffffffe06047810 */ /* 0x012fcc0007ffe0ff */
        /* <DEDUP_REMOVED lines=12> */
[----:B------:R-:W-:Y:S01]  /*02b0*/  ISETP.GE.AND P3, PT, R6, RZ, PT ;  /* 0x000000ff0600720c */ /* 0x000fe20003f66270 */
[----:B--2---:R-:W-:-:S10]  /*02c0*/  IMAD R11, R3, UR4, R78 ;  /* 0x00000004030b7c24 */ /* 0x004fd4000f8e024e */
[----:B------:R-:W-:Y:S02]  /*02d0*/  @!P4 IADD3 R4, PT, PT, R4, -R7, RZ ;  /* 0x800000070404c210 */ /* 0x000fe40007ffe0ff */
[----:B------:R-:W-:Y:S02]  /*02e0*/  CS2R R72, SRZ ;  /* 0x0000000000487805 */ /* 0x000fe4000001ff00 */
[----:B------:R-:W-:Y:S02]  /*02f0*/  @!P4 IADD3 R5, PT, PT, R5, 0x1, RZ ;  /* 0x000000010505c810 */ /* 0x000fe40007ffe0ff */
[----:B------:R-:W-:Y:S02]  /*0300*/  CS2R R70, SRZ ;  /* 0x0000000000467805 */ /* 0x000fe4000001ff00 */
[----:B---3--:R-:W-:Y:S02]  /*0310*/  ISETP.GE.U32.AND P0, PT, R11, UR8, PT ;  /* 0x000000080b007c0c */ /* 0x008fe4000bf06070 */
[----:B------:R-:W-:-:S02]  /*0320*/  CS2R R68, SRZ ;  /* 0x0000000000447805 */ /* 0x000fc4000001ff00 */
[----:B------:R-:W-:Y:S02]  /*0330*/  SHF.R.S32.HI R15, RZ, 0x1f, R11 ;  /* 0x0000001fff0f7819 */ /* 0x000fe4000001140b */
[----:B------:R-:W-:Y:S02]  /*0340*/  CS2R R66, SRZ ;  /* 0x0000000000427805 */ /* 0x000fe4000001ff00 */
[----:B------:R-:W-:Y:S02]  /*0350*/  ISETP.GE.U32.AND P1, PT, R4, R7, PT ;  /* 0x000000070400720c */ /* 0x000fe40003f26070 */
[----:B------:R-:W-:Y:S02]  /*0360*/  CS2R R64, SRZ ;  /* 0x0000000000407805 */ /* 0x000fe4000001ff00 */
[----:B------:R-:W-:Y:S02]  /*0370*/  ISETP.GE.AND.EX P0, PT, R15, UR9, PT, P0 ;  /* 0x000000090f007c0c */ /* 0x000fe4000bf06300 */
[----:B------:R-:W-:-:S02]  /*0380*/  CS2R R62, SRZ ;  /* 0x00000000003e7805 */ /* 0x000fc4000001ff00 */
[-C--:B------:R-:W-:Y:S01]  /*0390*/  ISETP.GT.U32.AND P5, PT, R7, R4.reuse, PT ;  /* 0x000000040700720c */ /* 0x080fe20003fa4070 */
[----:B------:R-:W1:Y:S01]  /*03a0*/  LDCU.U8 UR4, c[0x0][0x414] ;  /* 0x00008280ff0477ac */ /* 0x000e620008000000 */
[----:B------:R-:W-:Y:S02]  /*03b0*/  IADD3 R7, PT, PT, R4, -R7, RZ ;  /* 0x8000000704077210 */ /* 0x000fe40007ffe0ff */
[----:B------:R-:W-:Y:S02]  /*03c0*/  ISETP.NE.AND P4, PT, R10, RZ, PT ;  /* 0x000000ff0a00720c */ /* 0x000fe40003f85270 */
[----:B------:R-:W-:Y:S02]  /*03d0*/  SEL R4, R7, R4, !P5 ;  /* 0x0000000407047207 */ /* 0x000fe40006800000 */
[----:B------:R-:W-:Y:S02]  /*03e0*/  LOP3.LUT R7, RZ, R10, RZ, 0x33, !PT ;  /* 0x0000000aff077212 */ /* 0x000fe400078e33ff */
[----:B------:R-:W-:Y:S01]  /*03f0*/  @!P2 IADD3 R4, PT, PT, -R4, RZ, RZ ;  /* 0x000000ff0404a210 */ /* 0x000fe20007ffe1ff */
[----:B------:R-:W2:Y:S01]  /*0400*/  @!P0 LDC.64 R16, c[0x0][0x3f8] ;  /* 0x0000fe00ff108b82 */ /* 0x000ea20000000a00 */
[----:B------:R-:W-:-:S02]  /*0410*/  IADD3 R13, PT, PT, R11, 0x20, RZ ;  /* 0x000000200b0d7810 */ /* 0x000fc40007ffe0ff */
[----:B------:R-:W-:Y:S02]  /*0420*/  @P1 IADD3 R5, PT, PT, R5, 0x1, RZ ;  /* 0x0000000105051810 */ /* 0x000fe40007ffe0ff */
[----:B------:R-:W-:Y:S02]  /*0430*/  SEL R119, R7, R4, !P4 ;  /* 0x0000000407777207 */ /* 0x000fe40006000000 */
[----:B------:R-:W-:Y:S01]  /*0440*/  ISETP.GE.U32.AND P1, PT, R13, UR8, PT ;  /* 0x000000080d007c0c */ /* 0x000fe2000bf26070 */
[----:B------:R-:W3:Y:S01]  /*0450*/  @!P0 LDC.64 R24, c[0x0][0x3a0] ;  /* 0x0000e800ff188b82 */ /* 0x000ee20000000a00 */
[----:B------:R-:W-:Y:S01]  /*0460*/  SHF.R.S32.HI R19, RZ, 0x1f, R13 ;  /* 0x0000001fff137819 */ /* 0x000fe2000001140d */
[----:B------:R-:W-:Y:S01]  /*0470*/  IMAD R9, R119, 0x1a, RZ ;  /* 0x0000001a77097824 */ /* 0x000fe200078e02ff */
[----:B------:R-:W-:Y:S02]  /*0480*/  @!P3 IADD3 R5, PT, PT, -R5, RZ, RZ ;  /* 0x000000ff0505b210 */ /* 0x000fe40007ffe1ff */
[----:B------:R-:W-:-:S02]  /*0490*/  ISETP.GE.AND.EX P1, PT, R19, UR9, PT, P1 ;  /* 0x0000000913007c0c */ /* 0x000fc4000bf26310 */
[----:B------:R-:W-:Y:S01]  /*04a0*/  SEL R5, R7, R5, !P4 ;  /* 0x0000000507057207 */ /* 0x000fe20006000000 */
[----:B------:R-:W4:Y:S01]  /*04b0*/  @!P0 LDC.64 R26, c[0x0][0x398] ;  /* 0x0000e600ff1a8b82 */ /* 0x000f220000000a00 */
[C---:B------:R-:W-:Y:S02]  /*04c0*/  IADD3 R120, P2, PT, R9.reuse, R2, RZ ;  /* 0x0000000209787210 */ /* 0x040fe40007f5e0ff */
[----:B------:R-:W-:Y:S02]  /*04d0*/  SHF.R.S32.HI R2, RZ, 0x1f, R5 ;  /* 0x0000001fff027819 */ /* 0x000fe40000011405 */
[----:B------:R-:W-:-:S03]  /*04e0*/  LEA.HI.X.SX32 R121, R9, RZ, 0x1, P2 ;  /* 0x000000ff09797211 */ /* 0x000fc600010f0eff */
[----:B------:R-:W-:Y:S02]  /*04f0*/  IMAD R2, R2, UR10, RZ ;  /* 0x0000000a02027c24 */ /* 0x000fe4000f8e02ff */
[----:B------:R-:W5:Y:S01]  /*0500*/  @!P1 LDC.64 R22, c[0x0][0x3f8] ;  /* 0x0000fe00ff169b82 */ /* 0x000f620000000a00 */
[----:B------:R-:W-:-:S04]  /*0510*/  IMAD.WIDE.U32 R120, R5, UR10, R120 ;  /* 0x0000000a05787c25 */ /* 0x000fc8000f8e0078 */
[----:B------:R-:W-:Y:S01]  /*0520*/  IMAD R123, R5, UR11, R2 ;  /* 0x0000000b057b7c24 */ /* 0x000fe2000f8e0202 */
[----:B------:R-:W-:Y:S01]  /*0530*/  @!P0 MOV R122, R120 ;  /* 0x00000078007a8202 */ /* 0x000fe20000000f00 */
[-C--:B--2---:R-:W-:Y:S01]  /*0540*/  @!P0 IMAD R2, R15, R16.reuse, RZ ;  /* 0x000000100f028224 */ /* 0x084fe200078e02ff */
[----:B------:R-:W-:Y:S01]  /*0550*/  IADD3 R15, PT, PT, R11, 0x40, RZ ;  /* 0x000000400b0f7810 */ /* 0x000fe20007ffe0ff */
[----:B0-----:R-:W2:Y:S01]  /*0560*/  @!P1 LDC.64 R28, c[0x0][0x3a0] ;  /* 0x0000e800ff1c9b82 */ /* 0x001ea20000000a00 */
[----:B------:R-:W-:Y:S01]  /*0570*/  IADD3 R123, PT, PT, R121, R123, RZ ;  /* 0x0000007b797b7210 */ /* 0x000fe20007ffe0ff */
[----:B------:R-:W-:Y:S01]  /*0580*/  @!P0 IMAD R7, R11, R17, R2 ;  /* 0x000000110b078224 */ /* 0x000fe200078e0202 */
[----:B------:R-:W-:Y:S02]  /*0590*/  ISETP.GE.U32.AND P3, PT, R15, UR8, PT ;  /* 0x000000080f007c0c */ /* 0x000fe4000bf66070 */
[----:B------:R-:W-:Y:S01]  /*05a0*/  SHF.R.S32.HI R21, RZ, 0x1f, R15 ;  /* 0x0000001fff157819 */ /* 0x000fe2000001140f */
[C---:B------:R-:W-:Y:S01]  /*05b0*/  @!P0 IMAD.WIDE.U32 R4, R11.reuse, R16, R122 ;  /* 0x000000100b048225 */ /* 0x040fe200078e007a */
[----:B------:R-:W-:Y:S01]  /*05c0*/  IADD3 R17, PT, PT, R11, 0x60, RZ ;  /* 0x000000600b117810 */ /* 0x000fe20007ffe0ff */
[----:B------:R-:W0:Y:S01]  /*05d0*/  @!P1 LDC.64 R30, c[0x0][0x398] ;  /* 0x0000e600ff1e9b82 */ /* 0x000e220000000a00 */
[----:B------:R-:W-:-:S02]  /*05e0*/  ISETP.GE.AND.EX P3, PT, R21, UR9, PT, P3 ;  /* 0x0000000915007c0c */ /* 0x000fc4000bf66330 */
[----:B------:R-:W-:Y:S02]  /*05f0*/  ISETP.GE.U32.AND P4, PT, R17, UR8, PT ;  /* 0x0000000811007c0c */ /* 0x000fe4000bf86070 */
[----:B------:R-:W-:Y:S01]  /*0600*/  @!P0 IADD3 R5, PT, PT, R5, R7, RZ ;  /* 0x0000000705058210 */ /* 0x000fe20007ffe0ff */
[----:B-----5:R-:W-:Y:S01]  /*0610*/  @!P1 IMAD R8, R19, R22, RZ ;  /* 0x0000001613089224 */ /* 0x020fe200078e02ff */
[----:B------:R-:W-:Y:S02]  /*0620*/  @!P1 MOV R9, R123 ;  /* 0x0000007b00099202 */ /* 0x000fe40000000f00 */
[----:B------:R-:W-:Y:S01]  /*0630*/  @!P0 SHF.L.U32 R7, R4, 0x1, RZ ;  /* 0x0000000104078819 */ /* 0x000fe200000006ff */
[----:B------:R-:W-:Y:S01]  /*0640*/  @!P1 IMAD R19, R13, R23, R8 ;  /* 0x000000170d139224 */ /* 0x000fe200078e0208 */
[----:B------:R-:W-:-:S03]  /*0650*/  SHF.R.S32.HI R23, RZ, 0x1f, R17 ;  /* 0x0000001fff177819 */ /* 0x000fc60000011411 */
[----:B------:R-:W5:Y:S01]  /*0660*/  @!P3 LDC.64 R32, c[0x0][0x3f8] ;  /* 0x0000fe00ff20bb82 */ /* 0x000f620000000a00 */
[----:B------:R-:W-:Y:S02]  /*0670*/  @!P1 MOV R8, R120 ;  /* 0x0000007800089202 */ /* 0x000fe40000000f00 */
[----:B------:R-:W-:Y:S02]  /*0680*/  ISETP.GE.AND.EX P4, PT, R23, UR9, PT, P4 ;  /* 0x0000000917007c0c */ /* 0x000fe4000bf86340 */
[----:B------:R-:W-:Y:S01]  /*0690*/  @!P0 SHF.L.U64.HI R2, R4, 0x1, R5 ;  /* 0x0000000104028819 */ /* 0x000fe20000010205 */
[----:B------:R-:W-:Y:S01]  /*06a0*/  @!P1 IMAD.WIDE.U32 R8, R13, R22, R8 ;  /* 0x000000160d089225 */ /* 0x000fe200078e0008 */
[C---:B---3--:R-:W-:Y:S02]  /*06b0*/  @!P0 IADD3 R4, P2, PT, R7.reuse, R24, RZ ;  /* 0x0000001807048210 */ /* 0x048fe40007f5e0ff */
[----:B----4-:R-:W-:Y:S02]  /*06c0*/  @!P0 IADD3 R6, P5, PT, R7, R26, RZ ;  /* 0x0000001a07068210 */ /* 0x010fe40007fbe0ff */
[----:B------:R-:W-:-:S02]  /*06d0*/  @!P0 IADD3.X R5, PT, PT, R2, R25, RZ, P2, !PT ;  /* 0x0000001902058210 */ /* 0x000fc400017fe4ff */
[----:B------:R-:W-:Y:S02]  /*06e0*/  @!P0 IADD3.X R7, PT, PT, R2, R27, RZ, P5, !PT ;  /* 0x0000001b02078210 */ /* 0x000fe40002ffe4ff */
[----:B------:R-:W-:Y:S01]  /*06f0*/  @!P1 IADD3 R9, PT, PT, R9, R19, RZ ;  /* 0x0000001309099210 */ /* 0x000fe20007ffe0ff */
[----:B------:R5:W3:Y:S01]  /*0700*/  @!P0 LDG.E R75, desc[UR6][R4.64] ;  /* 0x00000006044b8981 */ /* 0x000ae2000c1e1900 */
[C---:B------:R-:W-:Y:S01]  /*0710*/  @!P1 SHF.L.U32 R13, R8.reuse, 0x1, RZ ;  /* 0x00000001080d9819 */ /* 0x040fe200000006ff */
[----:B------:R-:W4:Y:S01]  /*0720*/  @!P4 LDC.64 R24, c[0x0][0x3f8] ;  /* 0x0000fe00ff18cb82 */ /* 0x000f220000000a00 */
[----:B------:R-:W-:Y:S01]  /*0730*/  @!P1 SHF.L.U64.HI R2, R8, 0x1, R9 ;  /* 0x0000000108029819 */ /* 0x000fe20000010209 */
[----:B------:R1:W3:Y:S01]  /*0740*/  @!P0 LDG.E R74, desc[UR6][R6.64] ;  /* 0x00000006064a8981 */ /* 0x0002e2000c1e1900 */
[----:B--2---:R-:W-:Y:S02]  /*0750*/  @!P1 IADD3 R8, P0, PT, R13, R28, RZ ;  /* 0x0000001c0d089210 */ /* 0x004fe40007f1e0ff */
[----:B------:R-:W-:-:S02]  /*0760*/  IADD3 R19, PT, PT, R11, 0x80, RZ ;  /* 0x000000800b137810 */ /* 0x000fc40007ffe0ff */
[----:B------:R-:W-:Y:S01]  /*0770*/  @!P1 IADD3.X R9, PT, PT, R2, R29, RZ, P0, !PT ;  /* 0x0000001d02099210 */ /* 0x000fe200007fe4ff */
[----:B------:R-:W2:Y:S01]  /*0780*/  @!P3 LDC.64 R26, c[0x0][0x3a0] ;  /* 0x0000e800ff1abb82 */ /* 0x000ea20000000a00 */
[----:B-----5:R-:W-:Y:S01]  /*0790*/  @!P3 IMAD R4, R21, R32, RZ ;  /* 0x000000201504b224 */ /* 0x020fe200078e02ff */
[----:B------:R-:W-:Y:S02]  /*07a0*/  ISETP.GE.U32.AND P0, PT, R19, UR8, PT ;  /* 0x0000000813007c0c */ /* 0x000fe4000bf06070 */
[----:B------:R-:W-:Y:S01]  /*07b0*/  SHF.R.S32.HI R21, RZ, 0x1f, R19 ;  /* 0x0000001fff157819 */ /* 0x000fe20000011413 */
[----:B-1----:R-:W-:Y:S01]  /*07c0*/  @!P3 IMAD R7, R15, R33, R4 ;  /* 0x000000210f07b224 */ /* 0x002fe200078e0204 */
[----:B------:R-:W-:Y:S01]  /*07d0*/  @!P3 MOV R4, R120 ;  /* 0x000000780004b202 */ /* 0x000fe20000000f00 */
[----:B------:R1:W5:Y:S01]  /*07e0*/  @!P1 LDG.E R73, desc[UR6][R8.64] ;  /* 0x0000000608499981 */ /* 0x000362000c1e1900 */
[----:B------:R-:W2:Y:S01]  /*07f0*/  @!P3 LDC.64 R28, c[0x0][0x398] ;  /* 0x0000e600ff1cbb82 */ /* 0x000ea20000000a00 */
[----:B------:R-:W-:-:S02]  /*0800*/  @!P3 MOV R5, R123 ;  /* 0x0000007b0005b202 */ /* 0x000fc40000000f00 */
[----:B------:R-:W-:Y:S02]  /*0810*/  ISETP.GE.AND.EX P0, PT, R21, UR9, PT, P0 ;  /* 0x0000000915007c0c */ /* 0x000fe4000bf06300 */
[----:B0-----:R-:W-:Y:S01]  /*0820*/  @!P1 IADD3 R12, P2, PT, R13, R30, RZ ;  /* 0x0000001e0d0c9210 */ /* 0x001fe20007f5e0ff */
[----:B------:R-:W-:-:S03]  /*0830*/  @!P3 IMAD.WIDE.U32 R4, R15, R32, R4 ;  /* 0x000000200f04b225 */ /* 0x000fc600078e0004 */
[----:B------:R-:W-:Y:S02]  /*0840*/  @!P1 IADD3.X R13, PT, PT, R2, R31, RZ, P2, !PT ;  /* 0x0000001f020d9210 */ /* 0x000fe400017fe4ff */
[----:B------:R-:W-:Y:S01]  /*0850*/  @!P3 IADD3 R5, PT, PT, R5, R7, RZ ;  /* 0x000000070505b210 */ /* 0x000fe20007ffe0ff */
[----:B------:R-:W0:Y:S01]  /*0860*/  @!P4 LDC.64 R30, c[0x0][0x3a0] ;  /* 0x0000e800ff1ecb82 */ /* 0x000e220000000a00 */
[C---:B------:R-:W-:Y:S01]  /*0870*/  @!P3 SHF.L.U32 R7, R4.reuse, 0x1, RZ ;  /* 0x000000010407b819 */ /* 0x040fe200000006ff */
[----:B------:R2:W5:Y:S01]  /*0880*/  @!P1 LDG.E R72, desc[UR6][R12.64] ;  /* 0x000000060c489981 */ /* 0x000562000c1e1900 */
[----:B------:R-:W-:Y:S01]  /*0890*/  IADD3 R15, PT, PT, R11, 0xa0, RZ ;  /* 0x000000a00b0f7810 */ /* 0x000fe20007ffe0ff */
[----:B----4-:R-:W-:Y:S01]  /*08a0*/  @!P4 IMAD R6, R23, R24, RZ ;  /* 0x000000181706c224 */ /* 0x010fe200078e02ff */
[----:B------:R-:W-:Y:S02]  /*08b0*/  @!P3 SHF.L.U64.HI R2, R4, 0x1, R5 ;  /* 0x000000010402b819 */ /* 0x000fe40000010205 */
[----:B-1----:R-:W-:Y:S01]  /*08c0*/  @!P4 MOV R8, R120 ;  /* 0x000000780008c202 */ /* 0x002fe20000000f00 */
[----:B------:R-:W1:Y:S01]  /*08d0*/  @!P0 LDC.64 R32, c[0x0][0x3f8] ;  /* 0x0000fe00ff208b82 */ /* 0x000e620000000a00 */
[----:B------:R-:W-:-:S02]  /*08e0*/  @!P4 MOV R9, R123 ;  /* 0x0000007b0009c202 */ /* 0x000fc40000000f00 */
[----:B--2---:R-:W-:Y:S02]  /*08f0*/  @!P3 IADD3 R4, P1, PT, R7, R26, RZ ;  /* 0x0000001a0704b210 */ /* 0x004fe40007f3e0ff */
[----:B------:R-:W-:Y:S02]  /*0900*/  ISETP.GE.U32.AND P2, PT, R15, UR8, PT ;  /* 0x000000080f007c0c */ /* 0x000fe4000bf46070 */
[----:B------:R-:W-:Y:S01]  /*0910*/  SHF.R.S32.HI R23, RZ, 0x1f, R15 ;  /* 0x0000001fff177819 */ /* 0x000fe2000001140f */
[C---:B------:R-:W-:Y:S01]  /*0920*/  @!P4 IMAD R25, R17.reuse, R25, R6 ;  /* 0x000000191119c224 */ /* 0x040fe200078e0206 */
[----:B------:R-:W-:Y:S01]  /*0930*/  @!P3 IADD3.X R5, PT, PT, R2, R27, RZ, P1, !PT ;  /* 0x0000001b0205b210 */ /* 0x000fe20000ffe4ff */
[----:B------:R-:W-:Y:S01]  /*0940*/  @!P4 IMAD.WIDE.U32 R8, R17, R24, R8 ;  /* 0x000000181108c225 */ /* 0x000fe200078e0008 */
[----:B------:R-:W-:Y:S01]  /*0950*/  @!P3 IADD3 R6, P1, PT, R7, R28, RZ ;  /* 0x0000001c0706b210 */ /* 0x000fe20007f3e0ff */
[----:B------:R-:W2:Y:S01]  /*0960*/  @!P4 LDC.64 R26, c[0x0][0x398] ;  /* 0x0000e600ff1acb82 */ /* 0x000ea20000000a00 */
[----:B------:R-:W-:Y:S01]  /*0970*/  ISETP.GE.AND.EX P2, PT, R23, UR9, PT, P2 ;  /* 0x0000000917007c0c */ /* 0x000fe2000bf46320 */
[----:B------:R0:W4:Y:S01]  /*0980*/  @!P3 LDG.E R71, desc[UR6][R4.64] ;  /* 0x000000060447b981 */ /* 0x000122000c1e1900 */
[----:B------:R-:W-:-:S02]  /*0990*/  IADD3 R17, PT, PT, R11, 0xc0, RZ ;  /* 0x000000c00b117810 */ /* 0x000fc40007ffe0ff */
[----:B------:R-:W-:Y:S02]  /*09a0*/  @!P4 IADD3 R13, PT, PT, R9, R25, RZ ;  /* 0x00000019090dc210 */ /* 0x000fe40007ffe0ff */
[----:B------:R-:W-:Y:S02]  /*09b0*/  @!P3 IADD3.X R7, PT, PT, R2, R29, RZ, P1, !PT ;  /* 0x0000001d0207b210 */ /* 0x000fe40000ffe4ff */
[----:B------:R-:W-:Y:S01]  /*09c0*/  ISETP.GE.U32.AND P1, PT, R17, UR8, PT ;  /* 0x0000000811007c0c */ /* 0x000fe2000bf26070 */
[----:B------:R-:W2:Y:S01]  /*09d0*/  @!P0 LDC.64 R28, c[0x0][0x3a0] ;  /* 0x0000e800ff1c8b82 */ /* 0x000ea20000000a00 */
[----:B------:R-:W-:Y:S01]  /*09e0*/  SHF.R.S32.HI R25, RZ, 0x1f, R17 ;  /* 0x0000001fff197819 */ /* 0x000fe20000011411 */
[----:B------:R2:W4:Y:S03]  /*09f0*/  @!P3 LDG.E R70, desc[UR6][R6.64] ;  /* 0x000000060646b981 */ /* 0x000526000c1e1900 */
[----:B------:R-:W-:-:S02]  /*0a00*/  ISETP.GE.AND.EX P1, PT, R25, UR9, PT, P1 ;  /* 0x0000000919007c0c */ /* 0x000fc4000bf26310 */
[C---:B------:R-:W-:Y:S01]  /*0a10*/  @!P4 SHF.L.U32 R9, R8.reuse, 0x1, RZ ;  /* 0x000000010809c819 */ /* 0x040fe200000006ff */
[----:B------:R-:W2:Y:S01]  /*0a20*/  @!P2 LDC.64 R34, c[0x0][0x3f8] ;  /* 0x0000fe00ff22ab82 */ /* 0x000ea20000000a00 */
[----:B------:R-:W-:Y:S02]  /*0a30*/  @!P4 SHF.L.U64.HI R2, R8, 0x1, R13 ;  /* 0x000000010802c819 */ /* 0x000fe4000001020d */
[----:B0-----:R-:W-:Y:S01]  /*0a40*/  @!P4 IADD3 R4, P5, PT, R9, R30, RZ ;  /* 0x0000001e0904c210 */ /* 0x001fe20007fbe0ff */
[----:B-1----:R-:W-:Y:S01]  /*0a50*/  @!P0 IMAD R8, R21, R32, RZ ;  /* 0x0000002015088224 */ /* 0x002fe200078e02ff */
[----:B------:R-:W-:Y:S02]  /*0a60*/  @!P0 MOV R12, R120 ;  /* 0x00000078000c8202 */ /* 0x000fe40000000f00 */
[----:B------:R-:W-:Y:S02]  /*0a70*/  @!P4 IADD3.X R5, PT, PT, R2, R31, RZ, P5, !PT ;  /* 0x0000001f0205c210 */ /* 0x000fe40002ffe4ff */
[----:B------:R-:W-:Y:S01]  /*0a80*/  @!P0 MOV R13, R123 ;  /* 0x0000007b000d8202 */ /* 0x000fe20000000f00 */
[----:B------:R-:W0:Y:S01]  /*0a90*/  @!P0 LDC.64 R30, c[0x0][0x398] ;  /* 0x0000e600ff1e8b82 */ /* 0x000e220000000a00 */
[----:B------:R-:W-:Y:S01]  /*0aa0*/  @!P0 IMAD R21, R19, R33, R8 ;  /* 0x0000002113158224 */ /* 0x000fe200078e0208 */
[----:B--2---:R-:W-:Y:S01]  /*0ab0*/  @!P4 IADD3 R8, P3, PT, R9, R26, RZ ;  /* 0x0000001a0908c210 */ /* 0x004fe20007f7e0ff */
[----:B------:R1:W2:Y:S01]  /*0ac0*/  @!P4 LDG.E R69, desc[UR6][R4.64] ;  /* 0x000000060445c981 */ /* 0x0002a2000c1e1900 */
[----:B------:R-:W-:-:S04]  /*0ad0*/  @!P0 IMAD.WIDE.U32 R12, R19, R32, R12 ;  /* 0x00000020130c8225 */ /* 0x000fc800078e000c */
[----:B------:R-:W0:Y:S01]  /*0ae0*/  @!P1 LDC.64 R36, c[0x0][0x3f8] ;  /* 0x0000fe00ff249b82 */ /* 0x000e220000000a00 */
[----:B------:R-:W-:Y:S02]  /*0af0*/  @!P4 IADD3.X R9, PT, PT, R2, R27, RZ, P3, !PT ;  /* 0x0000001b0209c210 */ /* 0x000fe40001ffe4ff */
[----:B------:R-:W-:-:S05]  /*0b00*/  @!P0 IADD3 R13, PT, PT, R13, R21, RZ ;  /* 0x000000150d0d8210 */ /* 0x000fca0007ffe0ff */
[----:B------:R-:W0:Y:S01]  /*0b10*/  @!P2 LDC.64 R32, c[0x0][0x3a0] ;  /* 0x0000e800ff20ab82 */ /* 0x000e220000000a00 */
[C---:B------:R-:W-:Y:S01]  /*0b20*/  @!P0 SHF.L.U32 R27, R12.reuse, 0x1, RZ ;  /* 0x000000010c1b8819 */ /* 0x040fe200000006ff */
[----:B------:R-:W-:Y:S01]  /*0b30*/  @!P2 IMAD R10, R23, R34, RZ ;  /* 0x00000022170aa224 */ /* 0x000fe200078e02ff */
[----:B------:R-:W-:Y:S01]  /*0b40*/  @!P0 SHF.L.U64.HI R2, R12, 0x1, R13 ;  /* 0x000000010c028819 */ /* 0x000fe2000001020d */
[----:B------:R0:W2:Y:S01]  /*0b50*/  @!P4 LDG.E R68, desc[UR6][R8.64] ;  /* 0x000000060844c981 */ /* 0x0000a2000c1e1900 */
[----:B------:R-:W-:Y:S02]  /*0b60*/  @!P0 IADD3 R6, P3, PT, R27, R28, RZ ;  /* 0x0000001c1b068210 */ /* 0x000fe40007f7e0ff */
[----:B------:R-:W-:Y:S02]  /*0b70*/  IADD3 R19, PT, PT, R11, 0xe0, RZ ;  /* 0x000000e00b137810 */ /* 0x000fe40007ffe0ff */
[----:B------:R-:W-:Y:S02]  /*0b80*/  @!P2 MOV R12, R120 ;  /* 0x00000078000ca202 */ /* 0x000fe40000000f00 */
[----:B------:R-:W-:-:S02]  /*0b90*/  @!P2 MOV R13, R123 ;  /* 0x0000007b000da202 */ /* 0x000fc40000000f00 */
[----:B------:R-:W-:Y:S02]  /*0ba0*/  @!P0 IADD3.X R7, PT, PT, R2, R29, RZ, P3, !PT ;  /* 0x0000001d02078210 */ /* 0x000fe40001ffe4ff */
[----:B------:R-:W0:Y:S01]  /*0bb0*/  @!P2 LDC.64 R28, c[0x0][0x398] ;  /* 0x0000e600ff1cab82 */ /* 0x000e220000000a00 */
[----:B------:R-:W-:Y:S01]  /*0bc0*/  ISETP.GE.U32.AND P3, PT, R19, UR8, PT ;  /* 0x0000000813007c0c */ /* 0x000fe2000bf66070 */
[C---:B-1----:R-:W-:Y:S01]  /*0bd0*/  @!P2 IMAD R5, R15.reuse, R35, R10 ;  /* 0x000000230f05a224 */ /* 0x042fe200078e020a */
[----:B------:R-:W-:Y:S01]  /*0be0*/  SHF.R.S32.HI R21, RZ, 0x1f, R19 ;  /* 0x0000001fff157819 */ /* 0x000fe20000011413 */
[----:B------:R-:W-:Y:S01]  /*0bf0*/  @!P2 IMAD.WIDE.U32 R12, R15, R34, R12 ;  /* 0x000000220f0ca225 */ /* 0x000fe200078e000c */
[----:B0-----:R-:W-:Y:S01]  /*0c00*/  @!P0 IADD3 R4, P4, PT, R27, R30, RZ ;  /* 0x0000001e1b048210 */ /* 0x001fe20007f9e0ff */
[----:B------:R0:W2:Y:S01]  /*0c10*/  @!P0 LDG.E R67, desc[UR6][R6.64] ;  /* 0x0000000606438981 */ /* 0x0000a2000c1e1900 */
[----:B------:R-:W-:Y:S01]  /*0c20*/  ISETP.GE.AND.EX P3, PT, R21, UR9, PT, P3 ;  /* 0x0000000915007c0c */ /* 0x000fe2000bf66330 */
[----:B------:R-:W-:Y:S01]  /*0c30*/  @!P1 IMAD R8, R25, R36, RZ ;  /* 0x0000002419089224 */ /* 0x000fe200078e02ff */
[----:B------:R-:W-:-:S02]  /*0c40*/  @!P2 IADD3 R9, PT, PT, R13, R5, RZ ;  /* 0x000000050d09a210 */ /* 0x000fc40007ffe0ff */
[----:B------:R-:W-:Y:S01]  /*0c50*/  @!P2 SHF.L.U32 R25, R12, 0x1, RZ ;  /* 0x000000010c19a819 */ /* 0x000fe200000006ff */
[----:B------:R-:W-:Y:S01]  /*0c60*/  @!P1 IMAD R27, R17, R37, R8 ;  /* 0x00000025111b9224 */ /* 0x000fe200078e0208 */
[----:B------:R-:W-:Y:S02]  /*0c70*/  @!P0 IADD3.X R5, PT, PT, R2, R31, RZ, P4, !PT ;  /* 0x0000001f02058210 */ /* 0x000fe400027fe4ff */
[----:B------:R-:W-:Y:S01]  /*0c80*/  @!P2 SHF.L.U64.HI R2, R12, 0x1, R9 ;  /* 0x000000010c02a819 */ /* 0x000fe20000010209 */
[----:B------:R-:W1:Y:S01]  /*0c90*/  @!P1 LDC.64 R30, c[0x0][0x3a0] ;  /* 0x0000e800ff1e9b82 */ /* 0x000e620000000a00 */
[----:B------:R-:W-:Y:S01]  /*0ca0*/  @!P2 IADD3 R8, P4, PT, R25, R32, RZ ;  /* 0x000000201908a210 */ /* 0x000fe20007f9e0ff */
[----:B------:R1:W2:Y:S01]  /*0cb0*/  @!P0 LDG.E R66, desc[UR6][R4.64] ;  /* 0x0000000604428981 */ /* 0x0002a2000c1e1900 */
[----:B------:R-:W-:Y:S02]  /*0cc0*/  @!P1 MOV R12, R120 ;  /* 0x00000078000c9202 */ /* 0x000fe40000000f00 */
[----:B------:R-:W-:-:S02]  /*0cd0*/  @!P1 MOV R13, R123 ;  /* 0x0000007b000d9202 */ /* 0x000fc40000000f00 */
[----:B------:R-:W-:Y:S01]  /*0ce0*/  IADD3 R15, PT, PT, R11, 0x100, RZ ;  /* 0x000001000b0f7810 */ /* 0x000fe20007ffe0ff */
[----:B------:R-:W1:Y:S01]  /*0cf0*/  @!P3 LDC.64 R34, c[0x0][0x3f8] ;  /* 0x0000fe00ff22bb82 */ /* 0x000e620000000a00 */
[----:B------:R-:W-:Y:S01]  /*0d00*/  @!P2 IADD3.X R9, PT, PT, R2, R33, RZ, P4, !PT ;  /* 0x000000210209a210 */ /* 0x000fe200027fe4ff */
[----:B------:R-:W-:Y:S01]  /*0d10*/  @!P1 IMAD.WIDE.U32 R12, R17, R36, R12 ;  /* 0x00000024110c9225 */ /* 0x000fe200078e000c */
[----:B------:R-:W-:Y:S02]  /*0d20*/  ISETP.GE.U32.AND P4, PT, R15, UR8, PT ;  /* 0x000000080f007c0c */ /* 0x000fe4000bf86070 */
[----:B------:R-:W-:Y:S01]  /*0d30*/  SHF.R.S32.HI R23, RZ, 0x1f, R15 ;  /* 0x0000001fff177819 */ /* 0x000fe2000001140f */
[----:B------:R1:W2:Y:S02]  /*0d40*/  @!P2 LDG.E R65, desc[UR6][R8.64] ;  /* 0x000000060841a981 */ /* 0x0002a4000c1e1900 */
[----:B------:R-:W1:Y:S01]  /*0d50*/  @!P1 LDC.64 R32, c[0x0][0x398] ;  /* 0x0000e600ff209b82 */ /* 0x000e620000000a00 */
[----:B------:R-:W-:-:S02]  /*0d60*/  ISETP.GE.AND.EX P4, PT, R23, UR9, PT, P4 ;  /* 0x0000000917007c0c */ /* 0x000fc4000bf86340 */
[----:B0-----:R-:W-:Y:S02]  /*0d70*/  @!P2 IADD3 R6, P0, PT, R25, R28, RZ ;  /* 0x0000001c1906a210 */ /* 0x001fe40007f1e0ff */
[----:B------:R-:W-:Y:S02]  /*0d80*/  @!P1 IADD3 R25, PT, PT, R13, R27, RZ ;  /* 0x0000001b0d199210 */ /* 0x000fe40007ffe0ff */
[----:B------:R-:W-:Y:S01]  /*0d90*/  IADD3 R17, PT, PT, R11, 0x120, RZ ;  /* 0x000001200b117810 */ /* 0x000fe20007ffe0ff */
[----:B------:R-:W0:Y:S01]  /*0da0*/  @!P3 LDC.64 R36, c[0x0][0x398] ;  /* 0x0000e600ff24bb82 */ /* 0x000e220000000a00 */
[----:B------:R-:W-:Y:S02]  /*0db0*/  @!P2 IADD3.X R7, PT, PT, R2, R29, RZ, P0, !PT ;  /* 0x0000001d0207a210 */ /* 0x000fe400007fe4ff */
[C---:B------:R-:W-:Y:S02]  /*0dc0*/  @!P1 SHF.L.U64.HI R2, R12.reuse, 0x1, R25 ;  /* 0x000000010c029819 */ /* 0x040fe40000010219 */
[----:B------:R-:W-:Y:S01]  /*0dd0*/  ISETP.GE.U32.AND P5, PT, R17, UR8, PT ;  /* 0x0000000811007c0c */ /* 0x000fe2000bfa6070 */
[----:B------:R0:W2:Y:S01]  /*0de0*/  @!P2 LDG.E R64, desc[UR6][R6.64] ;  /* 0x000000060640a981 */ /* 0x0000a2000c1e1900 */
[----:B------:R-:W-:Y:S01]  /*0df0*/  SHF.R.S32.HI R25, RZ, 0x1f, R17 ;  /* 0x0000001fff197819 */ /* 0x000fe20000011411 */
[----:B------:R-:W0:Y:S01]  /*0e00*/  @!P4 LDC.64 R26, c[0x0][0x3f8] ;  /* 0x0000fe00ff1acb82 */ /* 0x000e220000000a00 */
[----:B------:R-:W-:-:S02]  /*0e10*/  @!P1 SHF.L.U32 R13, R12, 0x1, RZ ;  /* 0x000000010c0d9819 */ /* 0x000fc400000006ff */
[----:B------:R-:W-:Y:S02]  /*0e20*/  ISETP.GE.AND.EX P5, PT, R25, UR9, PT, P5 ;  /* 0x0000000919007c0c */ /* 0x000fe4000bfa6350 */
[----:B-1----:R-:W-:Y:S01]  /*0e30*/  @!P1 IADD3 R4, P0, PT, R13, R30, RZ ;  /* 0x0000001e0d049210 */ /* 0x002fe20007f1e0ff */
[----:B------:R-:W-:Y:S01]  /*0e40*/  @!P3 IMAD R10, R21, R34, RZ ;  /* 0x00000022150ab224 */ /* 0x000fe200078e02ff */
[----:B------:R-:W-:Y:S01]  /*0e50*/  @!P3 MOV R12, R120 ;  /* 0x00000078000cb202 */ /* 0x000fe20000000f00 */
[----:B------:R-:W1:Y:S01]  /*0e60*/  @!P3 LDC.64 R28, c[0x0][0x3a0] ;  /* 0x0000e800ff1cbb82 */ /* 0x000e620000000a00 */
[----:B------:R-:W-:Y:S02]  /*0e70*/  @!P1 IADD3 R8, P2, PT, R13, R32, RZ ;  /* 0x000000200d089210 */ /* 0x000fe40007f5e0ff */
[----:B------:R-:W-:Y:S01]  /*0e80*/  @!P3 MOV R13, R123 ;  /* 0x0000007b000db202 */ /* 0x000fe20000000f00 */
[C---:B------:R-:W-:Y:S02]  /*0e90*/  @!P3 IMAD R21, R19.reuse, R35, R10 ;  /* 0x000000231315b224 */ /* 0x040fe400078e020a */
[----:B------:R-:W-:-:S02]  /*0ea0*/  @!P3 IMAD.WIDE.U32 R12, R19, R34, R12 ;  /* 0x00000022130cb225 */ /* 0x000fc400078e000c */
[----:B------:R-:W3:Y:S08]  /*0eb0*/  @!P5 LDC.64 R38, c[0x0][0x398] ;  /* 0x0000e600ff26db82 */ /* 0x000ef00000000a00 */
[----:B------:R-:W3:Y:S01]  /*0ec0*/  @!P5 LDC.64 R34, c[0x0][0x3f8] ;  /* 0x0000fe00ff22db82 */ /* 0x000ee20000000a00 */
[----:B------:R-:W-:Y:S01]  /*0ed0*/  @!P1 IADD3.X R5, PT, PT, R2, R31, RZ, P0, !PT ;  /* 0x0000001f02059210 */ /* 0x000fe200007fe4ff */
[----:B0-----:R-:W-:Y:S01]  /*0ee0*/  @!P4 IMAD R10, R23, R26, RZ ;  /* 0x0000001a170ac224 */ /* 0x001fe200078e02ff */
[----:B------:R-:W-:-:S02]  /*0ef0*/  IADD3 R23, PT, PT, R11, 0x140, RZ ;  /* 0x000001400b177810 */ /* 0x000fc40007ffe0ff */
[----:B------:R-:W-:Y:S01]  /*0f00*/  @!P1 IADD3.X R9, PT, PT, R2, R33, RZ, P2, !PT ;  /* 0x0000002102099210 */ /* 0x000fe200017fe4ff */
[----:B------:R0:W2:Y:S01]  /*0f10*/  @!P1 LDG.E R63, desc[UR6][R4.64] ;  /* 0x00000006043f9981 */ /* 0x0000a2000c1e1900 */
[----:B------:R-:W-:Y:S01]  /*0f20*/  ISETP.GE.U32.AND P2, PT, R23, UR8, PT ;  /* 0x0000000817007c0c */ /* 0x000fe2000bf46070 */
[----:B------:R-:W5:Y:S01]  /*0f30*/  @!P4 LDC.64 R30, c[0x0][0x3a0] ;  /* 0x0000e800ff1ecb82 */ /* 0x000f620000000a00 */
[----:B------:R-:W-:Y:S01]  /*0f40*/  SHF.R.S32.HI R19, RZ, 0x1f, R23 ;  /* 0x0000001fff137819 */ /* 0x000fe20000011417 */
[----:B------:R3:W2:Y:S01]  /*0f50*/  @!P1 LDG.E R62, desc[UR6][R8.64] ;  /* 0x00000006083e9981 */ /* 0x0006a2000c1e1900 */
[----:B------:R-:W-:Y:S02]  /*0f60*/  @!P3 IADD3 R7, PT, PT, R13, R21, RZ ;  /* 0x000000150d07b210 */ /* 0x000fe40007ffe0ff */
[----:B------:R-:W-:Y:S02]  /*0f70*/  @!P3 SHF.L.U32 R13, R12, 0x1, RZ ;  /* 0x000000010c0db819 */ /* 0x000fe400000006ff */
[----:B0-----:R-:W-:Y:S01]  /*0f80*/  @!P4 MOV R4, R120 ;  /* 0x000000780004c202 */ /* 0x001fe20000000f00 */
[----:B------:R-:W-:Y:S01]  /*0f90*/  @!P4 IMAD R27, R15, R27, R10 ;  /* 0x0000001b0f1bc224 */ /* 0x000fe200078e020a */
[----:B------:R-:W-:Y:S01]  /*0fa0*/  @!P4 MOV R5, R123 ;  /* 0x0000007b0005c202 */ /* 0x000fe20000000f00 */
[----:B------:R-:W0:Y:S01]  /*0fb0*/  @!P4 LDC.64 R32, c[0x0][0x398] ;  /* 0x0000e600ff20cb82 */ /* 0x000e220000000a00 */
[----:B------:R-:W-:-:S02]  /*0fc0*/  ISETP.GE.AND.EX P2, PT, R19, UR9, PT, P2 ;  /* 0x0000000913007c0c */ /* 0x000fc4000bf46320 */
[----:B------:R-:W-:Y:S01]  /*0fd0*/  @!P3 SHF.L.U64.HI R2, R12, 0x1, R7 ;  /* 0x000000010c02b819 */ /* 0x000fe20000010207 */
[----:B------:R-:W-:Y:S01]  /*0fe0*/  @!P4 IMAD.WIDE.U32 R4, R15, R26, R4 ;  /* 0x0000001a0f04c225 */ /* 0x000fe200078e0004 */
[C---:B-1----:R-:W-:Y:S02]  /*0ff0*/  @!P3 IADD3 R6, P0, PT, R13.reuse, R28, RZ ;  /* 0x0000001c0d06b210 */ /* 0x042fe40007f1e0ff */
[----:B------:R-:W-:Y:S01]  /*1000*/  @!P3 IADD3 R12, P1, PT, R13, R36, RZ ;  /* 0x000000240d0cb210 */ /* 0x000fe20007f3e0ff */
[----:B---3--:R-:W-:Y:S01]  /*1010*/  @!P5 IMAD R8, R25, R34, RZ ;  /* 0x000000221908d224 */ /* 0x008fe200078e02ff */
[----:B------:R-:W-:Y:S02]  /*1020*/  IADD3 R25, PT, PT, R11, 0x160, RZ ;  /* 0x000001600b197810 */ /* 0x000fe40007ffe0ff */
[C---:B------:R-:W-:Y:S02]  /*1030*/  @!P3 IADD3.X R7, PT, PT, R2.reuse, R29, RZ, P0, !PT ;  /* 0x0000001d0207b210 */ /* 0x040fe400007fe4ff */
[----:B------:R-:W-:Y:S01]  /*1040*/  @!P3 IADD3.X R13, PT, PT, R2, R37, RZ, P1, !PT ;  /* 0x00000025020db210 */ /* 0x000fe20000ffe4ff */
[----:B------:R-:W1:Y:S01]  /*1050*/  @!P2 LDC.64 R40, c[0x0][0x3f8] ;  /* 0x0000fe00ff28ab82 */ /* 0x000e620000000a00 */
[----:B------:R-:W-:-:S02]  /*1060*/  @!P4 IADD3 R5, PT, PT, R5, R27, RZ ;  /* 0x0000001b0505c210 */ /* 0x000fc40007ffe0ff */
[----:B------:R-:W-:Y:S02]  /*1070*/  ISETP.GE.U32.AND P0, PT, R25, UR8, PT ;  /* 0x0000000819007c0c */ /* 0x000fe4000bf06070 */
[----:B------:R-:W-:-:S03]  /*1080*/  SHF.R.S32.HI R27, RZ, 0x1f, R25 ;  /* 0x0000001fff1b7819 */ /* 0x000fc60000011419 */
[----:B------:R-:W3:Y:S01]  /*1090*/  @!P5 LDC.64 R36, c[0x0][0x3a0] ;  /* 0x0000e800ff24db82 */ /* 0x000ee20000000a00 */
[----:B------:R-:W-:Y:S02]  /*10a0*/  MOV R21, RZ ;  /* 0x000000ff00157202 */ /* 0x000fe40000000f00 */
[----:B------:R-:W-:Y:S02]  /*10b0*/  ISETP.GE.AND.EX P0, PT, R27, UR9, PT, P0 ;  /* 0x000000091b007c0c */ /* 0x000fe4000bf06300 */
[C---:B------:R-:W-:Y:S02]  /*10c0*/  @!P4 SHF.L.U32 R15, R4.reuse, 0x1, RZ ;  /* 0x00000001040fc819 */ /* 0x040fe400000006ff */
[----:B------:R0:W2:Y:S01]  /*10d0*/  @!P3 LDG.E R21, desc[UR6][R6.64] ;  /* 0x000000060615b981 */ /* 0x0000a2000c1e1900 */
[----:B------:R-:W-:Y:S01]  /*10e0*/  @!P5 IMAD R29, R17, R35, R8 ;  /* 0x00000023111dd224 */ /* 0x000fe200078e0208 */
[----:B------:R-:W-:Y:S02]  /*10f0*/  @!P4 SHF.L.U64.HI R2, R4, 0x1, R5 ;  /* 0x000000010402c819 */ /* 0x000fe40000010205 */
[----:B-----5:R-:W-:-:S05]  /*1100*/  @!P4 IADD3 R8, P1, PT, R15, R30, RZ ;  /* 0x0000001e0f08c210 */ /* 0x020fca0007f3e0ff */
[----:B------:R-:W5:Y:S01]  /*1110*/  @!P0 LDC.64 R42, c[0x0][0x3f8] ;  /* 0x0000fe00ff2a8b82 */ /* 0x000f620000000a00 */
[----:B0-----:R-:W-:Y:S02]  /*1120*/  @!P5 MOV R6, R120 ;  /* 0x000000780006d202 */ /* 0x001fe40000000f00 */
[----:B------:R-:W-:Y:S02]  /*1130*/  @!P5 MOV R7, R123 ;  /* 0x0000007b0007d202 */ /* 0x000fe40000000f00 */
[----:B------:R-:W-:Y:S02]  /*1140*/  CS2R R4, SRZ ;  /* 0x0000000000047805 */ /* 0x000fe4000001ff00 */
[----:B------:R-:W-:Y:S01]  /*1150*/  @!P4 IADD3.X R9, PT, PT, R2, R31, RZ, P1, !PT ;  /* 0x0000001f0209c210 */ /* 0x000fe20000ffe4ff */
[----:B------:R-:W-:Y:S01]  /*1160*/  @!P5 IMAD.WIDE.U32 R6, R17, R34, R6 ;  /* 0x000000221106d225 */ /* 0x000fe200078e0006 */
[----:B------:R-:W-:Y:S01]  /*1170*/  @!P4 IADD3 R14, P1, PT, R15, R32, RZ ;  /* 0x000000200f0ec210 */ /* 0x000fe20007f3e0ff */
[----:B------:R-:W0:Y:S01]  /*1180*/  @!P2 LDC.64 R34, c[0x0][0x398] ;  /* 0x0000e600ff22ab82 */ /* 0x000e220000000a00 */
[----:B------:R3:W2:Y:S02]  /*1190*/  @!P3 LDG.E R4, desc[UR6][R12.64] ;  /* 0x000000060c04b981 */ /* 0x0006a4000c1e1900 */
[----:B------:R-:W-:-:S02]  /*11a0*/  @!P5 IADD3 R7, PT, PT, R7, R29, RZ ;  /* 0x0000001d0707d210 */ /* 0x000fc40007ffe0ff */
[----:B------:R-:W-:Y:S01]  /*11b0*/  @!P5 SHF.L.U32 R17, R6, 0x1, RZ ;  /* 0x000000010611d819 */ /* 0x000fe200000006ff */
[----:B-1----:R-:W-:Y:S01]  /*11c0*/  @!P2 IMAD R10, R19, R40, RZ ;  /* 0x00000028130aa224 */ /* 0x002fe200078e02ff */
[----:B------:R-:W-:Y:S01]  /*11d0*/  @!P4 IADD3.X R15, PT, PT, R2, R33, RZ, P1, !PT ;  /* 0x00000021020fc210 */ /* 0x000fe20000ffe4ff */
[----:B------:R1:W2:Y:S01]  /*11e0*/  @!P4 LDG.E R5, desc[UR6][R8.64] ;  /* 0x000000060805c981 */ /* 0x0002a2000c1e1900 */
[----:B------:R-:W-:Y:S01]  /*11f0*/  @!P5 SHF.L.U64.HI R2, R6, 0x1, R7 ;  /* 0x000000010602d819 */ /* 0x000fe20000010207 */
[----:B------:R-:W4:Y:S01]  /*1200*/  @!P2 LDC.64 R32, c[0x0][0x3a0] ;  /* 0x0000e800ff20ab82 */ /* 0x000f220000000a00 */
[----:B---3--:R-:W-:Y:S02]  /*1210*/  @!P5 IADD3 R12, P1, PT, R17, R36, RZ ;  /* 0x00000024110cd210 */ /* 0x008fe40007f3e0ff */
[----:B------:R-:W-:Y:S02]  /*1220*/  IADD3 R31, PT, PT, R11, 0x180, RZ ;  /* 0x000001800b1f7810 */ /* 0x000fe40007ffe0ff */
[----:B------:R-:W-:-:S02]  /*1230*/  @!P5 IADD3.X R13, PT, PT, R2, R37, RZ, P1, !PT ;  /* 0x00000025020dd210 */ /* 0x000fc40000ffe4ff */
[----:B------:R-:W-:Y:S02]  /*1240*/  ISETP.GE.U32.AND P1, PT, R31, UR8, PT ;  /* 0x000000081f007c0c */ /* 0x000fe4000bf26070 */
[----:B------:R-:W-:Y:S02]  /*1250*/  SHF.R.S32.HI R29, RZ, 0x1f, R31 ;  /* 0x0000001fff1d7819 */ /* 0x000fe4000001141f */
[----:B------:R-:W-:Y:S02]  /*1260*/  @!P2 MOV R18, R120 ;  /* 0x000000780012a202 */ /* 0x000fe40000000f00 */
[----:B------:R-:W-:Y:S02]  /*1270*/  @!P2 MOV R19, R123 ;  /* 0x0000007b0013a202 */ /* 0x000fe40000000f00 */
[----:B------:R-:W-:Y:S02]  /*1280*/  CS2R R6, SRZ ;  /* 0x0000000000067805 */ /* 0x000fe4000001ff00 */
[----:B------:R-:W-:Y:S01]  /*1290*/  ISETP.GE.AND.EX P1, PT, R29, UR9, PT, P1 ;  /* 0x000000091d007c0c */ /* 0x000fe2000bf26310 */
[----:B-1----:R-:W-:-:S02]  /*12a0*/  @!P2 IMAD R9, R23, R41, R10 ;  /* 0x000000291709a224 */ /* 0x002fc400078e020a */
[----:B------:R-:W-:Y:S01]  /*12b0*/  @!P2 IMAD.WIDE.U32 R18, R23, R40, R18 ;  /* 0x000000281712a225 */ /* 0x000fe200078e0012 */
[----:B------:R-:W-:Y:S01]  /*12c0*/  @!P5 IADD3 R16, P3, PT, R17, R38, RZ ;  /* 0x000000261110d210 */ /* 0x000fe20007f7e0ff */
[----:B------:R1:W3:Y:S02]  /*12d0*/  @!P5 LDG.E R7, desc[UR6][R12.64] ;  /* 0x000000060c07d981 */ /* 0x0002e4000c1e1900 */
[----:B-----5:R-:W-:Y:S01]  /*12e0*/  @!P0 IMAD R10, R27, R42, RZ ;  /* 0x0000002a1b0a8224 */ /* 0x020fe200078e02ff */
[----:B------:R-:W-:Y:S01]  /*12f0*/  @!P2 IADD3 R9, PT, PT, R19, R9, RZ ;  /* 0x000000091309a210 */ /* 0x000fe20007ffe0ff */
[----:B------:R4:W5:Y:S01]  /*1300*/  @!P4 LDG.E R6, desc[UR6][R14.64] ;  /* 0x000000060e06c981 */ /* 0x000962000c1e1900 */
[----:B------:R-:W-:Y:S02]  /*1310*/  @!P2 SHF.L.U32 R19, R18, 0x1, RZ ;  /* 0x000000011213a819 */ /* 0x000fe400000006ff */
[----:B-1----:R-:W-:Y:S02]  /*1320*/  @!P0 MOV R12, R120 ;  /* 0x00000078000c8202 */ /* 0x002fe40000000f00 */
[----:B------:R-:W-:Y:S01]  /*1330*/  @!P0 MOV R13, R123 ;  /* 0x0000007b000d8202 */ /* 0x000fe20000000f00 */
[C---:B------:R-:W-:Y:S01]  /*1340*/  @!P0 IMAD R23, R25.reuse, R43, R10 ;  /* 0x0000002b19178224 */ /* 0x040fe200078e020a */
[----:B------:R-:W-:Y:S01]  /*1350*/  @!P5 IADD3.X R17, PT, PT, R2, R39, RZ, P3, !PT ;  /* 0x000000270211d210 */ /* 0x000fe20001ffe4ff */
[----:B------:R-:W1:Y:S01]  /*1360*/  @!P0 LDC.64 R26, c[0x0][0x3a0] ;  /* 0x0000e800ff1a8b82 */ /* 0x000e620000000a00 */
[----:B------:R-:W-:Y:S01]  /*1370*/  MOV R8, RZ ;  /* 0x000000ff00087202 */ /* 0x000fe20000000f00 */
[----:B------:R-:W-:Y:S01]  /*1380*/  @!P0 IMAD.WIDE.U32 R12, R25, R42, R12 ;  /* 0x0000002a190c8225 */ /* 0x000fe200078e000c */
[----:B------:R-:W-:-:S02]  /*1390*/  @!P2 SHF.L.U64.HI R2, R18, 0x1, R9 ;  /* 0x000000011202a819 */ /* 0x000fc40000010209 */
[----:B0-----:R-:W-:-:S03]  /*13a0*/  @!P2 IADD3 R18, P4, PT, R19, R34, RZ ;  /* 0x000000221312a210 */ /* 0x001fc60007f9e0ff */
[----:B------:R-:W0:Y:S01]  /*13b0*/  @!P1 LDC.64 R38, c[0x0][0x3f8] ;  /* 0x0000fe00ff269b82 */ /* 0x000e220000000a00 */
[----:B----4-:R-:W-:Y:S01]  /*13c0*/  @!P2 IADD3 R14, P3, PT, R19, R32, RZ ;  /* 0x00000020130ea210 */ /* 0x010fe20007f7e0ff */
[----:B------:R4:W5:Y:S01]  /*13d0*/  @!P5 LDG.E R8, desc[UR6][R16.64] ;  /* 0x000000061008d981 */ /* 0x000962000c1e1900 */
[C---:B------:R-:W-:Y:S02]  /*13e0*/  @!P2 IADD3.X R19, PT, PT, R2.reuse, R35, RZ, P4, !PT ;  /* 0x000000230213a210 */ /* 0x040fe400027fe4ff */
[----:B------:R-:W-:Y:S02]  /*13f0*/  @!P0 IADD3 R13, PT, PT, R13, R23, RZ ;  /* 0x000000170d0d8210 */ /* 0x000fe40007ffe0ff */
[----:B------:R-:W-:Y:S01]  /*1400*/  IADD3 R45, PT, PT, R11, 0x1a0, RZ ;  /* 0x000001a00b2d7810 */ /* 0x000fe20007ffe0ff */
[----:B------:R-:W4:Y:S01]  /*1410*/  @!P0 LDC.64 R34, c[0x0][0x398] ;  /* 0x0000e600ff228b82 */ /* 0x000f220000000a00 */
[----:B------:R-:W-:Y:S02]  /*1420*/  ISETP.NE.AND P5, PT, RZ, UR4, PT ;  /* 0x00000004ff007c0c */ /* 0x000fe4000bfa5270 */
[----:B------:R-:W-:-:S02]  /*1430*/  @!P2 IADD3.X R15, PT, PT, R2, R33, RZ, P3, !PT ;  /* 0x00000021020fa210 */ /* 0x000fc40001ffe4ff */
[C---:B------:R-:W-:Y:S02]  /*1440*/  @!P0 SHF.L.U32 R33, R12.reuse, 0x1, RZ ;  /* 0x000000010c218819 */ /* 0x040fe400000006ff */
[----:B------:R-:W-:Y:S01]  /*1450*/  @!P0 SHF.L.U64.HI R12, R12, 0x1, R13 ;  /* 0x000000010c0c8819 */ /* 0x000fe2000001020d */
[----:B------:R-:W4:Y:S01]  /*1460*/  LDC.64 R22, c[0x0][0x3b8] ;  /* 0x0000ee00ff167b82 */ /* 0x000f220000000a00 */
[----:B------:R-:W-:Y:S02]  /*1470*/  ISETP.GE.U32.AND P3, PT, R45, UR8, PT ;  /* 0x000000082d007c0c */ /* 0x000fe4000bf66070 */
[----:B------:R-:W-:-:S04]  /*1480*/  SHF.R.S32.HI R13, RZ, 0x1f, R45 ;  /* 0x0000001fff0d7819 */ /* 0x000fc8000001142d */
[----:B------:R-:W-:Y:S01]  /*1490*/  ISETP.GE.AND.EX P3, PT, R13, UR9, PT, P3 ;  /* 0x000000090d007c0c */ /* 0x000fe2000bf66330 */
[----:B------:R-:W4:Y:S01]  /*14a0*/  @P5 LDC.64 R24, c[0x0][0x3b0] ;  /* 0x0000ec00ff185b82 */ /* 0x000f220000000a00 */
[----:B------:R-:W-:Y:S02]  /*14b0*/  MOV R9, RZ ;  /* 0x000000ff00097202 */ /* 0x000fe40000000f00 */
[----:B------:R-:W-:Y:S02]  /*14c0*/  MOV R10, RZ ;  /* 0x000000ff000a7202 */ /* 0x000fe40000000f00 */
[----:B------:R-:W-:Y:S01]  /*14d0*/  IADD3 R47, PT, PT, R11, 0x1c0, RZ ;  /* 0x000001c00b2f7810 */ /* 0x000fe20007ffe0ff */
[----:B0-----:R-:W-:Y:S01]  /*14e0*/  @!P1 IMAD R2, R29, R38, RZ ;  /* 0x000000261d029224 */ /* 0x001fe200078e02ff */
[----:B------:R0:W5:Y:S01]  /*14f0*/  @!P2 LDG.E R9, desc[UR6][R14.64] ;  /* 0x000000060e09a981 */ /* 0x000162000c1e1900 */
[----:B-1----:R-:W-:Y:S01]  /*1500*/  @!P0 IADD3 R26, P6, PT, R33, R26, RZ ;  /* 0x0000001a211a8210 */ /* 0x002fe20007fde0ff */
[----:B----4-:R-:W1:Y:S01]  /*1510*/  @!P1 LDC.64 R16, c[0x0][0x3a0] ;  /* 0x0000e800ff109b82 */ /* 0x010e620000000a00 */
[----:B------:R-:W-:Y:S01]  /*1520*/  ISETP.GE.U32.AND P4, PT, R47, UR8, PT ;  /* 0x000000082f007c0c */ /* 0x000fe2000bf86070 */
[----:B------:R4:W5:Y:S01]  /*1530*/  @!P2 LDG.E R10, desc[UR6][R18.64] ;  /* 0x00000006120aa981 */ /* 0x000962000c1e1900 */
[----:B------:R-:W-:-:S02]  /*1540*/  SHF.R.S32.HI R51, RZ, 0x1f, R47 ;  /* 0x0000001fff337819 */ /* 0x000fc4000001142f */
[----:B------:R-:W-:Y:S02]  /*1550*/  @!P1 MOV R28, R120 ;  /* 0x00000078001c9202 */ /* 0x000fe40000000f00 */
[----:B------:R-:W-:Y:S01]  /*1560*/  @!P1 MOV R29, R123 ;  /* 0x0000007b001d9202 */ /* 0x000fe20000000f00 */
[----:B0-----:R-:W0:Y:S01]  /*1570*/  @!P1 LDC.64 R14, c[0x0][0x398] ;  /* 0x0000e600ff0e9b82 */ /* 0x001e220000000a00 */
[----:B------:R-:W-:Y:S02]  /*1580*/  IADD3 R20, PT, PT, R11, 0x1e0, RZ ;  /* 0x000001e00b147810 */ /* 0x000fe40007ffe0ff */
[----:B------:R-:W-:Y:S02]  /*1590*/  ISETP.GE.AND.EX P4, PT, R51, UR9, PT, P4 ;  /* 0x0000000933007c0c */ /* 0x000fe4000bf86340 */
[----:B------:R-:W-:-:S03]  /*15a0*/  @!P0 IADD3.X R27, PT, PT, R12, R27, RZ, P6, !PT ;  /* 0x0000001b0c1b8210 */ /* 0x000fc600037fe4ff */
[----:B----4-:R-:W4:Y:S01]  /*15b0*/  @!P3 LDC.64 R18, c[0x0][0x3f8] ;  /* 0x0000fe00ff12bb82 */ /* 0x010f220000000a00 */
[----:B------:R-:W-:Y:S01]  /*15c0*/  MOV R11, RZ ;  /* 0x000000ff000b7202 */ /* 0x000fe20000000f00 */
[----:B------:R-:W-:Y:S01]  /*15d0*/  @!P1 IMAD.WIDE.U32 R28, R31, R38, R28 ;  /* 0x000000261f1c9225 */ /* 0x000fe200078e001c */
[----:B------:R-:W-:-:S03]  /*15e0*/  @!P0 IADD3 R30, P6, PT, R33, R34, RZ ;  /* 0x00000022211e8210 */ /* 0x000fc60007fde0ff */
[----:B------:R-:W-:Y:S01]  /*15f0*/  @!P1 IMAD R33, R31, R39, R2 ;  /* 0x000000271f219224 */ /* 0x000fe200078e0202 */
[----:B------:R-:W-:Y:S01]  /*1600*/  LOP3.LUT R2, R77, 0xffff, RZ, 0xc0, !PT ;  /* 0x0000ffff4d027812 */ /* 0x000fe200078ec0ff */
[----:B------:R1:W5:Y:S01]  /*1610*/  @!P0 LDG.E R11, desc[UR6][R26.64] ;  /* 0x000000061a0b8981 */ /* 0x000362000c1e1900 */
[----:B------:R-:W-:Y:S01]  /*1620*/  @!P0 IADD3.X R31, PT, PT, R12, R35, RZ, P6, !PT ;  /* 0x000000230c1f8210 */ /* 0x000fe200037fe4ff */
[----:B------:R-:W-:Y:S01]  /*1630*/  IMAD.WIDE R22, R79, 0x8, R22 ;  /* 0x000000084f167825 */ /* 0x000fe200078e0216 */
[----:B------:R-:W-:Y:S02]  /*1640*/  MOV R12, RZ ;  /* 0x000000ff000c7202 */ /* 0x000fe40000000f00 */
[----:B------:R-:W-:Y:S01]  /*1650*/  @!P1 SHF.L.U32 R41, R28, 0x1, RZ ;  /* 0x000000011c299819 */ /* 0x000fe200000006ff */
[----:B------:R-:W-:Y:S01]  /*1660*/  IMAD R49, R119, 0x1a, R2 ;  /* 0x0000001a77317824 */ /* 0x000fe200078e0202 */
[----:B------:R-:W-:Y:S01]  /*1670*/  ISETP.GE.U32.AND P2, PT, R20, UR8, PT ;  /* 0x0000000814007c0c */ /* 0x000fe2000bf46070 */
[----:B------:R-:W5:Y:S01]  /*1680*/  LDG.E.64 R22, desc[UR6][R22.64] ;  /* 0x0000000616167981 */ /* 0x000f62000c1e1b00 */
[----:B-1----:R-:W-:-:S02]  /*1690*/  @!P1 IADD3 R27, PT, PT, R29, R33, RZ ;  /* 0x000000211d1b9210 */ /* 0x002fc40007ffe0ff */
[----:B------:R-:W-:Y:S01]  /*16a0*/  SHF.R.S32.HI R37, RZ, 0x1f, R20 ;  /* 0x0000001fff257819 */ /* 0x000fe20000011414 */
[----:B------:R1:W5:Y:S01]  /*16b0*/  @!P0 LDG.E R12, desc[UR6][R30.64] ;  /* 0x000000061e0c8981 */ /* 0x000362000c1e1900 */
[----:B------:R-:W-:Y:S02]  /*16c0*/  @!P1 SHF.L.U64.HI R36, R28, 0x1, R27 ;  /* 0x000000011c249819 */ /* 0x000fe4000001021b */
[----:B------:R-:W1:Y:S01]  /*16d0*/  @!P4 LDC.64 R28, c[0x0][0x3f8] ;  /* 0x0000fe00ff1ccb82 */ /* 0x000e620000000a00 */
[----:B------:R-:W-:Y:S01]  /*16e0*/  @P5 IMAD.WIDE R38, R49, 0x2, R24 ;  /* 0x0000000231265825 */ /* 0x000fe200078e0218 */
[----:B------:R-:W-:Y:S02]  /*16f0*/  ISETP.GE.AND.EX P2, PT, R37, UR9, PT, P2 ;  /* 0x0000000925007c0c */ /* 0x000fe4000bf46320 */
[----:B0-----:R-:W-:-:S04]  /*1700*/  @!P1 IADD3 R40, P6, PT, R41, R14, RZ ;  /* 0x0000000e29289210 */ /* 0x001fc80007fde0ff */
[----:B------:R-:W0:Y:S01]  /*1710*/  @!P3 LDC.64 R24, c[0x0][0x3a0] ;  /* 0x0000e800ff18bb82 */ /* 0x000e220000000a00 */
[----:B------:R-:W-:-:S07]  /*1720*/  @!P3 MOV R42, R120 ;  /* 0x00000078002ab202 */ /* 0x000fce0000000f00 */
[----:B------:R-:W0:Y:S01]  /*1730*/  @!P3 LDC.64 R26, c[0x0][0x398] ;  /* 0x0000e600ff1abb82 */ /* 0x000e220000000a00 */
[----:B------:R-:W-:Y:S01]  /*1740*/  @!P3 MOV R43, R123 ;  /* 0x0000007b002bb202 */ /* 0x000fe20000000f00 */
[----:B----4-:R-:W-:-:S06]  /*1750*/  @!P3 IMAD R14, R13, R18, RZ ;  /* 0x000000120d0eb224 */ /* 0x010fcc00078e02ff */
[----:B-1----:R-:W1:Y:S01]  /*1760*/  LDC.64 R30, c[0x0][0x3a8] ;  /* 0x0000ea00ff1e7b82 */ /* 0x002e620000000a00 */
[----:B------:R-:W-:Y:S01]  /*1770*/  @!P1 IADD3 R32, P0, PT, R41, R16, RZ ;  /* 0x0000001029209210 */ /* 0x000fe20007f1e0ff */
[C---:B------:R-:W-:Y:S01]  /*1780*/  @!P3 IMAD R19, R45.reuse, R19, R14 ;  /* 0x000000132d13b224 */ /* 0x040fe200078e020e */
[----:B------:R-:W4:Y:S01]  /*1790*/  @P5 LDG.E.U16 R34, desc[UR6][R38.64] ;  /* 0x0000000626225981 */ /* 0x000f22000c1e1500 */
[----:B------:R-:W-:Y:S01]  /*17a0*/  @!P3 IMAD.WIDE.U32 R42, R45, R18, R42 ;  /* 0x000000122d2ab225 */ /* 0x000fe200078e002a */
[----:B------:R-:W-:Y:S02]  /*17b0*/  @!P1 IADD3.X R33, PT, PT, R36, R17, RZ, P0, !PT ;  /* 0x0000001124219210 */ /* 0x000fe400007fe4ff */
[----:B------:R0:W4:Y:S01]  /*17c0*/  @P5 LDG.E.U16 R35, desc[UR6][R38.64+0x2] ;  /* 0x0000020626235981 */ /* 0x000122000c1e1500 */
[----:B------:R-:W1:Y:S01]  /*17d0*/  @!P2 LDC.64 R16, c[0x0][0x3f8] ;  /* 0x0000fe00ff10ab82 */ /* 0x000e620000000a00 */
[----:B------:R-:W-:Y:S02]  /*17e0*/  MOV R13, RZ ;  /* 0x000000ff000d7202 */ /* 0x000fe40000000f00 */
[----:B------:R-:W-:-:S02]  /*17f0*/  MOV R14, RZ ;  /* 0x000000ff000e7202 */ /* 0x000fc40000000f00 */
[----:B------:R-:W-:Y:S02]  /*1800*/  @!P1 IADD3.X R41, PT, PT, R36, R15, RZ, P6, !PT ;  /* 0x0000000f24299210 */ /* 0x000fe400037fe4ff */
[----:B0-----:R-:W-:Y:S01]  /*1810*/  @!P3 IADD3 R39, PT, PT, R43, R19, RZ ;  /* 0x000000132b27b210 */ /* 0x001fe20007ffe0ff */
[----:B------:R-:W-:Y:S01]  /*1820*/  @!P4 IMAD R38, R51, R28, RZ ;  /* 0x0000001c3326c224 */ /* 0x000fe200078e02ff */
[----:B------:R-:W0:Y:S01]  /*1830*/  @!P4 LDC.64 R18, c[0x0][0x3a0] ;  /* 0x0000e800ff12cb82 */ /* 0x000e220000000a00 */
[C---:B------:R-:W-:Y:S01]  /*1840*/  @!P3 SHF.L.U32 R15, R42.reuse, 0x1, RZ ;  /* 0x000000012a0fb819 */ /* 0x040fe200000006ff */
[----:B------:R1:W4:Y:S01]  /*1850*/  @!P1 LDG.E R13, desc[UR6][R32.64] ;  /* 0x00000006200d9981 */ /* 0x000322000c1e1900 */
[----:B------:R-:W-:Y:S02]  /*1860*/  @!P3 SHF.L.U64.HI R36, R42, 0x1, R39 ;  /* 0x000000012a24b819 */ /* 0x000fe40000010227 */
[----:B------:R-:W-:Y:S01]  /*1870*/  @!P4 MOV R42, R120 ;  /* 0x00000078002ac202 */ /* 0x000fe20000000f00 */
[----:B------:R1:W4:Y:S01]  /*1880*/  @!P1 LDG.E R14, desc[UR6][R40.64] ;  /* 0x00000006280e9981 */ /* 0x000322000c1e1900 */
[----:B------:R-:W-:-:S02]  /*1890*/  @!P4 MOV R43, R123 ;  /* 0x0000007b002bc202 */ /* 0x000fc40000000f00 */
[C---:B------:R-:W-:Y:S02]  /*18a0*/  @!P3 IADD3 R24, P0, PT, R15.reuse, R24, RZ ;  /* 0x000000180f18b210 */ /* 0x040fe40007f1e0ff */
[----:B------:R-:W-:Y:S01]  /*18b0*/  @!P3 IADD3 R26, P1, PT, R15, R26, RZ ;  /* 0x0000001a0f1ab210 */ /* 0x000fe20007f3e0ff */
[C---:B------:R-:W-:Y:S01]  /*18c0*/  @!P4 IMAD R15, R47.reuse, R29, R38 ;  /* 0x0000001d2f0fc224 */ /* 0x040fe200078e0226 */
[----:B-1----:R-:W1:Y:S01]  /*18d0*/  @!P2 LDC.64 R32, c[0x0][0x3a0] ;  /* 0x0000e800ff20ab82 */ /* 0x002e620000000a00 */
[----:B------:R-:W-:-:S04]  /*18e0*/  @!P4 IMAD.WIDE.U32 R42, R47, R28, R42 ;  /* 0x0000001c2f2ac225 */ /* 0x000fc800078e002a */
[----:B------:R-:W-:-:S03]  /*18f0*/  IMAD.WIDE R38, R49, 0x2, R30 ;  /* 0x0000000231267825 */ /* 0x000fc600078e021e */
[----:B------:R-:W1:Y:S01]  /*1900*/  @!P4 LDC.64 R28, c[0x0][0x398] ;  /* 0x0000e600ff1ccb82 */ /* 0x000e620000000a00 */
[----:B------:R-:W-:Y:S01]  /*1910*/  @!P4 IADD3 R15, PT, PT, R43, R15, RZ ;  /* 0x0000000f2b0fc210 */ /* 0x000fe20007ffe0ff */
[----:B------:R-:W-:-:S06]  /*1920*/  @!P2 IMAD R37, R37, R16, RZ ;  /* 0x000000102525a224 */ /* 0x000fcc00078e02ff */
[----:B------:R-:W1:Y:S01]  /*1930*/  @!P2 LDC.64 R30, c[0x0][0x398] ;  /* 0x0000e600ff1eab82 */ /* 0x000e620000000a00 */
[----:B------:R-:W-:Y:S01]  /*1940*/  @!P2 MOV R40, R120 ;  /* 0x000000780028a202 */ /* 0x000fe20000000f00 */
[----:B------:R-:W4:Y:S01]  /*1950*/  LDG.E.U16 R80, desc[UR6][R38.64] ;  /* 0x0000000626507981 */ /* 0x000f22000c1e1500 */
[----:B------:R-:W-:Y:S02]  /*1960*/  @!P2 MOV R41, R123 ;  /* 0x0000007b0029a202 */ /* 0x000fe40000000f00 */
[----:B------:R-:W-:Y:S01]  /*1970*/  @!P4 SHF.L.U32 R43, R42, 0x1, RZ ;  /* 0x000000012a2bc819 */ /* 0x000fe200000006ff */
[----:B------:R-:W-:Y:S01]  /*1980*/  @!P2 IMAD R17, R20, R17, R37 ;  /* 0x000000111411a224 */ /* 0x000fe200078e0225 */
[----:B------:R-:W-:Y:S01]  /*1990*/  @!P3 IADD3.X R25, PT, PT, R36, R25, RZ, P0, !PT ;  /* 0x000000192419b210 */ /* 0x000fe200007fe4ff */
[----:B------:R-:W-:Y:S01]  /*19a0*/  @!P2 IMAD.WIDE.U32 R40, R20, R16, R40 ;  /* 0x000000101428a225 */ /* 0x000fe200078e0028 */
[----:B------:R-:W-:Y:S02]  /*19b0*/  @!P3 IADD3.X R27, PT, PT, R36, R27, RZ, P1, !PT ;  /* 0x0000001b241bb210 */ /* 0x000fe40000ffe4ff */
[----:B------:R-:W-:-:S02]  /*19c0*/  @!P4 SHF.L.U64.HI R44, R42, 0x1, R15 ;  /* 0x000000012a2cc819 */ /* 0x000fc4000001020f */
[----:B0-----:R-:W-:Y:S01]  /*19d0*/  @!P4 IADD3 R36, P0, PT, R43, R18, RZ ;  /* 0x000000122b24c210 */ /* 0x001fe20007f1e0ff */
[----:B------:R-:W4:Y:S01]  /*19e0*/  LDG.E.U16 R42, desc[UR6][R38.64+0x2] ;  /* 0x00000206262a7981 */ /* 0x000f22000c1e1500 */
[----:B------:R-:W-:Y:S02]  /*19f0*/  MOV R15, RZ ;  /* 0x000000ff000f7202 */ /* 0x000fe40000000f00 */
[----:B------:R-:W-:Y:S02]  /*1a00*/  MOV R16, RZ ;  /* 0x000000ff00107202 */ /* 0x000fe40000000f00 */
[----:B------:R-:W-:Y:S02]  /*1a10*/  @!P4 IADD3.X R37, PT, PT, R44, R19, RZ, P0, !PT ;  /* 0x000000132c25c210 */ /* 0x000fe400007fe4ff */
[----:B------:R-:W-:Y:S01]  /*1a20*/  @!P2 IADD3 R41, PT, PT, R41, R17, RZ ;  /* 0x000000112929a210 */ /* 0x000fe20007ffe0ff */
[----:B------:R0:W4:Y:S01]  /*1a30*/  @!P3 LDG.E R15, desc[UR6][R24.64] ;  /* 0x00000006180fb981 */ /* 0x000122000c1e1900 */
[----:B------:R-:W-:-:S02]  /*1a40*/  @!P2 SHF.L.U32 R19, R40, 0x1, RZ ;  /* 0x000000012813a819 */ /* 0x000fc400000006ff */
[----:B-1----:R-:W-:Y:S01]  /*1a50*/  @!P4 IADD3 R28, P0, PT, R43, R28, RZ ;  /* 0x0000001c2b1cc210 */ /* 0x002fe20007f1e0ff */
[----:B------:R-:W4:Y:S01]  /*1a60*/  @!P3 LDG.E R16, desc[UR6][R26.64] ;  /* 0x000000061a10b981 */ /* 0x000f22000c1e1900 */
[----:B------:R-:W-:Y:S02]  /*1a70*/  @!P2 SHF.L.U64.HI R40, R40, 0x1, R41 ;  /* 0x000000012828a819 */ /* 0x000fe40000010229 */
[C---:B------:R-:W-:Y:S02]  /*1a80*/  @!P2 IADD3 R32, P1, PT, R19.reuse, R32, RZ ;  /* 0x000000201320a210 */ /* 0x040fe40007f3e0ff */
[----:B------:R-:W-:Y:S02]  /*1a90*/  @!P2 IADD3 R30, P3, PT, R19, R30, RZ ;  /* 0x0000001e131ea210 */ /* 0x000fe40007f7e0ff */
[----:B------:R-:W-:Y:S02]  /*1aa0*/  CS2R R18, SRZ ;  /* 0x0000000000127805 */ /* 0x000fe4000001ff00 */
[----:B------:R-:W-:-:S02]  /*1ab0*/  MOV R17, RZ ;  /* 0x000000ff00117202 */ /* 0x000fc40000000f00 */
[----:B------:R-:W-:Y:S02]  /*1ac0*/  MOV R20, RZ ;  /* 0x000000ff00147202 */ /* 0x000fe40000000f00 */
[----:B------:R-:W-:Y:S02]  /*1ad0*/  @!P4 IADD3.X R29, PT, PT, R44, R29, RZ, P0, !PT ;  /* 0x0000001d2c1dc210 */ /* 0x000fe400007fe4ff */
[C---:B------:R-:W-:Y:S01]  /*1ae0*/  @!P2 IADD3.X R33, PT, PT, R40.reuse, R33, RZ, P1, !PT ;  /* 0x000000212821a210 */ /* 0x040fe20000ffe4ff */
[----:B------:R-:W4:Y:S01]  /*1af0*/  @!P4 LDG.E R17, desc[UR6][R36.64] ;  /* 0x000000062411c981 */ /* 0x000f22000c1e1900 */
[----:B------:R-:W-:-:S03]  /*1b00*/  @!P2 IADD3.X R31, PT, PT, R40, R31, RZ, P3, !PT ;  /* 0x0000001f281fa210 */ /* 0x000fc60001ffe4ff */
[----:B------:R-:W4:Y:S04]  /*1b10*/  @!P4 LDG.E R18, desc[UR6][R28.64] ;  /* 0x000000061c12c981 */ /* 0x000f28000c1e1900 */
[----:B------:R-:W4:Y:S04]  /*1b20*/  @!P2 LDG.E R19, desc[UR6][R32.64] ;  /* 0x000000062013a981 */ /* 0x000f28000c1e1900 */
[----:B------:R-:W4:Y:S01]  /*1b30*/  @!P2 LDG.E R20, desc[UR6][R30.64] ;  /* 0x000000061e14a981 */ /* 0x000f22000c1e1900 */
        /* <DEDUP_REMOVED lines=10> */
[----:B--2---:R-:W-:Y:S02]  /*1be0*/  PRMT R108, R69, 0x7632, R108 ;  /* 0x00007632456c7816 */ /* 0x004fe4000000006c */
        /* <DEDUP_REMOVED lines=10> */
[----:B---3--:R-:W-:Y:S02]  /*1c90*/  PRMT R96, R7, 0x7632, R96 ;  /* 0x0000763207607816 */ /* 0x008fe40000000060 */
[----:B-----5:R-:W-:Y:S02]  /*1ca0*/  PRMT R99, R6, 0x7632, R99 ;  /* 0x0000763206637816 */ /* 0x020fe40000000063 */
[----:B------:R-:W-:Y:S01]  /*1cb0*/  PRMT R97, R8, 0x7632, R97 ;  /* 0x0000763208617816 */ /* 0x000fe20000000061 */
[----:B------:R-:W-:-:S05]  /*1cc0*/  FFMA.FTZ R23, -R22, R22, R23 ;  /* 0x0000001616177223 */ /* 0x000fca0000010117 */
        /* <DEDUP_REMOVED lines=8> */
[----:B----4-:R-:W-:Y:S02]  /*1d50*/  @P5 HADD2.F32 R81, -RZ, R34.H0_H0 ;  /* 0x20000022ff515230 */ /* 0x010fe40000004100 */
[----:B------:R-:W-:Y:S01]  /*1d60*/  @P5 HADD2.F32 R84, -RZ, R35.H0_H0 ;  /* 0x20000023ff545230 */ /* 0x000fe20000004100 */
[----:B------:R-:W-:Y:S02]  /*1d70*/  PRMT R90, R13, 0x7632, R90 ;  /* 0x000076320d5a7816 */ /* 0x000fe4000000005a */
[----:B------:R-:W-:Y:S01]  /*1d80*/  PRMT R91, R14, 0x7632, R91 ;  /* 0x000076320e5b7816 */ /* 0x000fe2000000005b */
[----:B------:R-:W-:Y:S02]  /*1d90*/  HADD2.F32 R80, -RZ, R80.H0_H0 ;  /* 0x20000050ff507230 */ /* 0x000fe40000004100 */
[----:B------:R-:W-:Y:S01]  /*1da0*/  HADD2.F32 R23, -RZ, R42.H0_H0 ;  /* 0x2000002aff177230 */ /* 0x000fe20000004100 */
[----:B------:R-:W-:-:S02]  /*1db0*/  PRMT R88, R15, 0x7632, R88 ;  /* 0x000076320f587816 */ /* 0x000fc40000000058 */
[----:B------:R-:W-:Y:S02]  /*1dc0*/  PRMT R89, R16, 0x7632, R89 ;  /* 0x0000763210597816 */ /* 0x000fe40000000059 */
        /* <DEDUP_REMOVED lines=294> */
.L_x_543:
        /* <DEDUP_REMOVED lines=576> */
.L_x_544:
        /* <DEDUP_REMOVED lines=47> */
.L_x_546:
[----:B------:R-:W-:Y:S05]  /*5720*/  BSYNC.RECONVERGENT B0 ;  /* 0x0000000000007941 */ /* 0x000fea0003800200 */
.L_x_545:
        /* <DEDUP_REMOVED lines=35> */
.L_x_548:
[----:B------:R-:W-:Y:S05]  /*5960*/  BSYNC.RECONVERGENT B0 ;  /* 0x0000000000007941 */ /* 0x000fea0003800200 */
.L_x_547:
        /* <DEDUP_REMOVED lines=159> */
.L_x_550:
[----:B------:R-:W-:Y:S05]  /*6360*/  BSYNC.RECONVERGENT B0 ;  /* 0x0000000000007941 */ /* 0x000fea0003800200 */
.L_x_549:
        /* <DEDUP_REMOVED lines=28> */
.L_x_552:
[----:B------:R-:W-:Y:S05]  /*6530*/  BSYNC.RECONVERGENT B0 ;  /* 0x0000000000007941 */ /* 0x000fea0003800200 */
.L_x_551:
        /* <DEDUP_REMOVED lines=25> */
.L_x_555:
[----:B0-----:R-:W2:Y:S04]  /*66d0*/  LDG.E.STRONG.GPU R26, desc[UR6][R24.64] ;  /* 0x00000006181a7981 */ /* 0x001ea8000c1ef900 */
[----:B--2---:R-:W-:Y:S01]  /*66e0*/  CCTL.IVALL ;  /* 0x00000000ff00798f */ /* 0x004fe20002000000 */
[----:B------:R-:W-:Y:S05]  /*66f0*/  YIELD ;  /* 0x0000000000007946 */ /* 0x000fea0003800000 */
[----:B------:R-:W-:-:S13]  /*6700*/  ISETP.NE.AND P0, PT, R26, R31, PT ;  /* 0x0000001f1a00720c */ /* 0x000fda0003f05270 */
[----:B------:R-:W-:Y:S05]  /*6710*/  @P0 BRA `(.L_x_555) ;  /* 0xfffffffc00ec0947 */ /* 0x000fea000383ffff */
.L_x_554:
        /* <DEDUP_REMOVED lines=15> */
.L_x_557:
        /* <DEDUP_REMOVED lines=59> */
.L_x_556:
        /* <DEDUP_REMOVED lines=34> */
.L_x_558:
        /* <DEDUP_REMOVED lines=18> */
.L_x_559:
        /* <DEDUP_REMOVED lines=9> */
.L_x_560:
[----:B------:R-:W-:Y:S05]  /*6f90*/  BSYNC.RECONVERGENT B0 ;  /* 0x0000000000007941 */ /* 0x000fea0003800200 */
.L_x_553:
        /* <DEDUP_REMOVED lines=38> */
.L_x_561:
        /* <DEDUP_REMOVED lines=33> */
.L_x_563:
[----:B------:R-:W-:Y:S05]  /*7410*/  BSYNC.RECONVERGENT B0 ;  /* 0x0000000000007941 */ /* 0x000fea0003800200 */
.L_x_562:
        /* <DEDUP_REMOVED lines=25> */
.L_x_564:
        /* <DEDUP_REMOVED lines=21> */
.L_x_566:
[----:B------:R-:W-:Y:S05]  /*7700*/  BSYNC.RECONVERGENT B0 ;  /* 0x0000000000007941 */ /* 0x000fea0003800200 */
.L_x_565:
        /* <DEDUP_REMOVED lines=107> */
.L_x_567:
        /* <DEDUP_REMOVED lines=19> */
.L_x_569:
[----:B------:R-:W-:Y:S05]  /*7ef0*/  BSYNC.RECONVERGENT B0 ;  /* 0x0000000000007941 */ /* 0x000fea0003800200 */
.L_x_568:
        /* <DEDUP_REMOVED lines=23> */
.L_x_570:
        /* <DEDUP_REMOVED lines=21> */
.L_x_572:
[----:B------:R-:W-:Y:S05]  /*81c0*/  BSYNC.RECONVERGENT B0 ;  /* 0x0000000000007941 */ /* 0x000fea0003800200 */
.L_x_571:
        /* <DEDUP_REMOVED lines=23> */
.L_x_573:
        /* <DEDUP_REMOVED lines=19> */
.L_x_575:
[----:B------:R-:W-:Y:S05]  /*8470*/  BSYNC.RECONVERGENT B0 ;  /* 0x0000000000007941 */ /* 0x000fea0003800200 */
.L_x_574:
        /* <DEDUP_REMOVED lines=23> */
.L_x_576:
        /* <DEDUP_REMOVED lines=21> */
.L_x_578:
[----:B------:R-:W-:Y:S05]  /*8740*/  BSYNC.RECONVERGENT B0 ;  /* 0x0000000000007941 */ /* 0x000fea0003800200 */
.L_x_577:
        /* <DEDUP_REMOVED lines=23> */
.L_x_579:
        /* <DEDUP_REMOVED lines=19> */
.L_x_581:
[----:B------:R-:W-:Y:S05]  /*89f0*/  BSYNC.RECONVERGENT B0 ;  /* 0x0000000000007941 */ /* 0x000fea0003800200 */
.L_x_580:
        /* <DEDUP_REMOVED lines=23> */
.L_x_582:
        /* <DEDUP_REMOVED lines=21> */
.L_x_584:
[----:B------:R-:W-:Y:S05]  /*8cc0*/  BSYNC.RECONVERGENT B0 ;  /* 0x0000000000007941 */ /* 0x000fea0003800200 */
.L_x_583:
        /* <DEDUP_REMOVED lines=23> */
.L_x_585:
        /* <DEDUP_REMOVED lines=18> */
.L_x_587:
[----:B------:R-:W-:Y:S05]  /*8f60*/  BSYNC.RECONVERGENT B0 ;  /* 0x0000000000007941 */ /* 0x000fea0003800200 */
.L_x_586:
        /* <DEDUP_REMOVED lines=75> */
.L_x_588:
        /* <DEDUP_REMOVED lines=18> */
.L_x_590:
[----:B------:R-:W-:Y:S05]  /*9540*/  BSYNC.RECONVERGENT B0 ;  /* 0x0000000000007941 */ /* 0x000fea0003800200 */
.L_x_589:
        /* <DEDUP_REMOVED lines=21> */
.L_x_591:
        /* <DEDUP_REMOVED lines=18> */
.L_x_593:
[----:B------:R-:W-:Y:S05]  /*97c0*/  BSYNC.RECONVERGENT B0 ;  /* 0x0000000000007941 */ /* 0x000fea0003800200 */
.L_x_592:
        /* <DEDUP_REMOVED lines=21> */
.L_x_594:
        /* <DEDUP_REMOVED lines=18> */
.L_x_596:
[----:B------:R-:W-:Y:S05]  /*9a40*/  BSYNC.RECONVERGENT B0 ;  /* 0x0000000000007941 */ /* 0x000fea0003800200 */
.L_x_595:
        /* <DEDUP_REMOVED lines=21> */
.L_x_597:
        /* <DEDUP_REMOVED lines=18> */
.L_x_599:
[----:B------:R-:W-:Y:S05]  /*9cc0*/  BSYNC.RECONVERGENT B0 ;  /* 0x0000000000007941 */ /* 0x000fea0003800200 */
.L_x_598:
        /* <DEDUP_REMOVED lines=21> */
.L_x_600:
        /* <DEDUP_REMOVED lines=18> */
.L_x_602:
[----:B------:R-:W-:Y:S05]  /*9f40*/  BSYNC.RECONVERGENT B0 ;  /* 0x0000000000007941 */ /* 0x000fea0003800200 */
.L_x_601:
        /* <DEDUP_REMOVED lines=21> */
.L_x_603:
        /* <DEDUP_REMOVED lines=18> */
.L_x_605:
[----:B------:R-:W-:Y:S05]  /*a1c0*/  BSYNC.RECONVERGENT B0 ;  /* 0x0000000000007941 */ /* 0x000fea0003800200 */
.L_x_604:
        /* <DEDUP_REMOVED lines=22> */
.L_x_606:
        /* <DEDUP_REMOVED lines=18> */
.L_x_608:
[----:B------:R-:W-:Y:S05]  /*a450*/  BSYNC.RECONVERGENT B0 ;  /* 0x0000000000007941 */ /* 0x000fea0003800200 */
.L_x_607:
[----:B------:R-:W5:Y:S01]  /*a460*/  LDCU UR4, c[0x0][0x410] ;  /* 0x00008200ff0477ac */ /* 0x000f620008000800 */
[----:B------:R-:W-:Y:S02]  /*a470*/  IADD3 R79, PT, PT, R82, R79, RZ ;  /* 0x0000004f524f7210 */ /* 0x000fe40007ffe0ff */
[----:B------:R-:W-:Y:S01]  /*a480*/  IADD3 R76, PT, PT, R76, 0x1, RZ ;  /* 0x000000014c4c7810 */ /* 0x000fe20007ffe0ff */
[----:B------:R-:W5:Y:S02]  /*a490*/  LDCU UR5, c[0x0][0x3e0] ;  /* 0x00007c00ff0577ac */ /* 0x000f640008000800 */
[----:B-----5:R-:W-:-:S06]  /*a4a0*/  UIMAD UR4, UR4, UR5, URZ ;  /* 0x00000005040472a4 */ /* 0x020fcc000f8e02ff */
[----:B------:R-:W-:-:S13]  /*a4b0*/  ISETP.GE.AND P0, PT, R79, UR4, PT ;  /* 0x000000044f007c0c */ /* 0x000fda000bf06270 */
[----:B------:R-:W-:Y:S05]  /*a4c0*/  @!P0 BRA `(.L_x_609) ;  /* 0xffffff5c00248947 */ /* 0x000fea000383ffff */
.L_x_542:
        /* <DEDUP_REMOVED lines=16> */
.L_x_611:
[----:B------:R-:W-:Y:S05]  /*a5d0*/  BSYNC.RECONVERGENT B0 ;  /* 0x0000000000007941 */ /* 0x000fea0003800200 */
.L_x_610:
        /* <DEDUP_REMOVED lines=11> */
.L_x_613:
[----:B------:R-:W3:Y:S04]  /*a690*/  LDG.E.STRONG.GPU R5, desc[UR6][R2.64] ;  /* 0x0000000602057981 */ /* 0x000ee8000c1ef900 */
[----:B---3--:R-:W-:Y:S01]  /*a6a0*/  CCTL.IVALL ;  /* 0x00000000ff00798f */ /* 0x008fe20002000000 */
[----:B------:R-:W-:Y:S05]  /*a6b0*/  YIELD ;  /* 0x0000000000007946 */ /* 0x000fea0003800000 */
[----:B------:R-:W-:-:S13]  /*a6c0*/  ISETP.NE.AND P0, PT, R5, R0, PT ;  /* 0x000000000500720c */ /* 0x000fda0003f05270 */
[----:B------:R-:W-:Y:S05]  /*a6d0*/  @P0 BRA `(.L_x_613) ;  /* 0xfffffffc00ec0947 */ /* 0x000fea000383ffff */
.L_x_612:
        /* <DEDUP_REMOVED lines=75> */
.L_x_616:
        /* <DEDUP_REMOVED lines=24> */
[----:B----4-:R-:W-:Y:S01]  /*ad10*/  F2FP.F16.F32.PACK_AB R19, R15, R12 ;  /* 0x0000000c0f13723e */ /* 0x010fe200000000ff */
[----:B------:R0:W-:Y:S04]  /*ad20*/  STG.E desc[UR6][R8.64], R17 ;  /* 0x0000001108007986 */ /* 0x0001e8000c101906 */
[----:B------:R0:W-:Y:S01]  /*ad30*/  STG.E desc[UR6][R10.64], R19 ;  /* 0x000000130a007986 */ /* 0x0001e2000c101906 */
[----:B------:R-:W-:Y:S02]  /*ad40*/  IADD3 R20, P4, PT, R20, 0x680, RZ ;  /* 0x0000068014147810 */ /* 0x000fe40007f9e0ff */
[----:B------:R-:W-:-:S02]  /*ad50*/  IADD3.X R23, PT, PT, RZ, R23, RZ, P3, !PT ;  /* 0x00000017ff177210 */ /* 0x000fc40001ffe4ff */
[----:B------:R-:W-:Y:S01]  /*ad60*/  IADD3.X R21, PT, PT, RZ, R21, RZ, P4, !PT ;  /* 0x00000015ff157210 */ /* 0x000fe200027fe4ff */
[----:B------:R-:W-:Y:S08]  /*ad70*/  @P1 BRA `(.L_x_616) ;  /* 0xfffffffc00841947 */ /* 0x000ff0000383ffff */
.L_x_615:
[----:B------:R-:W-:Y:S05]  /*ad80*/  BSYNC.RECONVERGENT B0 ;  /* 0x0000000000007941 */ /* 0x000fea0003800200 */
.L_x_614:
        /* <DEDUP_REMOVED lines=10> */
.L_x_617:
        /* <DEDUP_REMOVED lines=21> */
[----:B--2---:R-:W-:Y:S02]  /*af80*/  F2FP.F16.F32.PACK_AB R19, R7, R4 ;  /* 0x000000040713723e */ /* 0x004fe400000000ff */
[----:B------:R-:W-:-:S04]  /*af90*/  LOP3.LUT R4, R26, 0x3, RZ, 0xc0, !PT ;  /* 0x000000031a047812 */ /* 0x000fc800078ec0ff */
        /* <DEDUP_REMOVED lines=64> */
.L_x_618:
        /* <DEDUP_REMOVED lines=14> */
.L_x_3418:


//--------------------- .text._Z35group_norm_nhwc_bwd_one_pass_kernelI11Fp16IOFp32WLi64ELi26ELi416EEv26Group_norm_nhwc_bwd_params --------------------------
	.section	.text._Z35group_norm_nhwc_bwd_one_pass_kernelI11Fp16IOFp32WLi64ELi26ELi416EEv26Group_norm_nhwc_bwd_params,"ax",@progbits
	.align	128
        .global         _Z35group_norm_nhwc_bwd_one_pass_kernelI11Fp16IOFp32WLi64ELi26ELi416EEv26Group_norm_nhwc_bwd_params
        .type           _Z35group_norm_nhwc_bwd_one_pass_kernelI11Fp16IOFp32WLi64ELi26ELi416EEv26Group_norm_nhwc_bwd_params,@function
        .size           _Z35group_norm_nhwc_bwd_one_pass_kernelI11Fp16IOFp32WLi64ELi26ELi416EEv26Group_norm_nhwc_bwd_params,(.L_x_3419 - _Z35group_norm_nhwc_bwd_one_pass_kernelI11Fp16IOFp32WLi64ELi26ELi416EEv26Group_norm_nhwc_bwd_params)
        .other          _Z35group_norm_nhwc_bwd_one_pass_kernelI11Fp16IOFp32WLi64ELi26ELi416EEv26Group_norm_nhwc_bwd_params,@"STO_CUDA_ENTRY STV_DEFAULT"
_Z35group_norm_nhwc_bwd_one_pass_kernelI11Fp16IOFp32WLi64ELi26ELi416EEv26Group_norm_nhwc_bwd_params:
.text._Z35group_norm_nhwc_bwd_one_pass_kernelI11Fp16IOFp32WLi64ELi26ELi416EEv26Group_norm_nhwc_bwd_params:
        /* <DEDUP_REMOVED lines=52> */
.L_x_644:
[----:B0-----:R-:W0:Y:S01]  /*0340*/  LDC R12, c[0x0][0x410] ;  /* 0x00010400ff0c7b82 */ /* 0x001e220000000800 */
[----:B------:R-:W1:Y:S01]  /*0350*/  LDCU.64 UR6, c[0x0][0x3b8] ;  /* 0x00007700ff0677ac */ /* 0x000e620008000a00 */
[----:B------:R-:W-:Y:S01]  /*0360*/  ISETP.LE.AND P1, PT, RZ, UR17, PT ;  /* 0x00000011ff007c0c */ /* 0x000fe2000bf23270 */
[----:B------:R-:W2:Y:S01]  /*0370*/  LDCU.128 UR20, c[0x0][0x400] ;  /* 0x00008000ff1477ac */ /* 0x000ea20008000c00 */
[----:B-1----:R-:W-:Y:S01]  /*0380*/  UIMAD.WIDE UR6, UR17, 0x8, UR6 ;  /* 0x00000008110678a5 */ /* 0x002fe2000f8e0206 */
[----:B--2---:R-:W-:Y:S02]  /*0390*/  ISETP.GE.U32.AND P0, PT, R32, UR20, PT ;  /* 0x0000001420007c0c */ /* 0x004fe4000bf06070 */
[----:B0-----:R-:W-:-:S03]  /*03a0*/  IABS R9, R12 ;  /* 0x0000000c00097213 */ /* 0x001fc60000000000 */
[----:B------:R-:W-:Y:S01]  /*03b0*/  MOV R10, UR6 ;  /* 0x00000006000a7c02 */ /* 0x000fe20008000f00 */
[----:B------:R-:W0:Y:S01]  /*03c0*/  I2F.RP R4, R9 ;  /* 0x0000000900047306 */ /* 0x000e220000209400 */
[----:B------:R-:W-:-:S07]  /*03d0*/  ISETP.GE.AND.EX P0, PT, R3, UR21, PT, P0 ;  /* 0x0000001503007c0c */ /* 0x000fce000bf06300 */
        /* <DEDUP_REMOVED lines=8> */
[----:B------:R-:W-:Y:S02]  /*0460*/  MOV R11, UR7 ;  /* 0x00000007000b7c02 */ /* 0x000fe40008000f00 */
[----:B------:R-:W-:-:S03]  /*0470*/  LOP3.LUT R6, R12, UR17, RZ, 0x3c, !PT ;  /* 0x000000110c067c12 */ /* 0x000fc6000f8e3cff */
[----:B------:R-:W-:Y:S01]  /*0480*/  IMAD.HI.U32 R7, R7, R8, RZ ;  /* 0x0000000807077227 */ /* 0x000fe200078e00ff */
[----:B------:R-:W2:Y:S01]  /*0490*/  LDG.E.64 R10, desc[UR26][R10.64] ;  /* 0x0000001a0a0a7981 */ /* 0x000ea2000c1e1b00 */
[----:B------:R-:W-:-:S03]  /*04a0*/  ISETP.GE.AND P2, PT, R6, RZ, PT ;  /* 0x000000ff0600720c */ /* 0x000fc60003f46270 */
[----:B------:R-:W-:-:S05]  /*04b0*/  IADD3 R4, PT, PT, -R7, RZ, RZ ;  /* 0x000000ff07047210 */ /* 0x000fca0007ffe1ff */
[----:B------:R-:W-:-:S05]  /*04c0*/  IMAD R4, R9, R4, R8 ;  /* 0x0000000409047224 */ /* 0x000fca00078e0208 */
[----:B------:R-:W-:-:S13]  /*04d0*/  ISETP.GT.U32.AND P4, PT, R9, R4, PT ;  /* 0x000000040900720c */ /* 0x000fda0003f84070 */
[-C--:B------:R-:W-:Y:S02]  /*04e0*/  @!P4 IADD3 R4, PT, PT, R4, -R9.reuse, RZ ;  /* 0x800000090404c210 */ /* 0x080fe40007ffe0ff */
[----:B------:R-:W-:Y:S02]  /*04f0*/  @!P4 IADD3 R7, PT, PT, R7, 0x1, RZ ;  /* 0x000000010707c810 */ /* 0x000fe40007ffe0ff */
[CC--:B------:R-:W-:Y:S02]  /*0500*/  ISETP.GE.U32.AND P3, PT, R4.reuse, R9.reuse, PT ;  /* 0x000000090400720c */ /* 0x0c0fe40003f66070 */
[----:B------:R-:W-:Y:S02]  /*0510*/  ISETP.GT.U32.AND P4, PT, R9, R4, PT ;  /* 0x000000040900720c */ /* 0x000fe40003f84070 */
[----:B------:R-:W-:-:S04]  /*0520*/  IADD3 R9, PT, PT, R4, -R9, RZ ;  /* 0x8000000904097210 */ /* 0x000fc80007ffe0ff */
[----:B------:R-:W-:Y:S02]  /*0530*/  SEL R4, R9, R4, !P4 ;  /* 0x0000000409047207 */ /* 0x000fe40006000000 */
[----:B------:R-:W-:-:S03]  /*0540*/  LOP3.LUT R9, RZ, R12, RZ, 0x33, !PT ;  /* 0x0000000cff097212 */ /* 0x000fc600078e33ff */
[----:B------:R-:W-:Y:S02]  /*0550*/  @P3 IADD3 R7, PT, PT, R7, 0x1, RZ ;  /* 0x0000000107073810 */ /* 0x000fe40007ffe0ff */
[----:B------:R-:W-:Y:S02]  /*0560*/  ISETP.NE.AND P3, PT, R12, RZ, PT ;  /* 0x000000ff0c00720c */ /* 0x000fe40003f65270 */
[----:B------:R-:W-:Y:S01]  /*0570*/  @!P1 IADD3 R4, PT, PT, -R4, RZ, RZ ;  /* 0x000000ff04049210 */ /* 0x000fe20007ffe1ff */
[----:B------:R-:W0:Y:S01]  /*0580*/  @!P0 LDC.64 R12, c[0x0][0x3a0] ;  /* 0x0000e800ff0c8b82 */ /* 0x000e220000000a00 */
[----:B------:R-:W-:Y:S02]  /*0590*/  MOV R8, R7 ;  /* 0x0000000700087202 */ /* 0x000fe40000000f00 */
[----:B------:R-:W-:Y:S02]  /*05a0*/  SEL R4, R9, R4, !P3 ;  /* 0x0000000409047207 */ /* 0x000fe40005800000 */
[----:B------:R-:W-:-:S03]  /*05b0*/  @!P2 IADD3 R8, PT, PT, -R8, RZ, RZ ;  /* 0x000000ff0808a210 */ /* 0x000fc60007ffe1ff */
[----:B------:R-:W1:Y:S01]  /*05c0*/  @!P0 LDC.64 R6, c[0x0][0x3f8] ;  /* 0x0000fe00ff068b82 */ /* 0x000e620000000a00 */
[----:B------:R-:W-:Y:S01]  /*05d0*/  IMAD R21, R4, 0x1a, RZ ;  /* 0x0000001a04157824 */ /* 0x000fe200078e02ff */
[----:B------:R-:W-:Y:S02]  /*05e0*/  SEL R9, R9, R8, !P3 ;  /* 0x0000000809097207 */ /* 0x000fe40005800000 */
[----:B------:R-:W-:Y:S02]  /*05f0*/  ISETP.GE.U32.AND P1, PT, R29, UR20, PT ;  /* 0x000000141d007c0c */ /* 0x000fe4000bf26070 */
[----:B------:R-:W-:Y:S02]  /*0600*/  SHF.R.S32.HI R8, RZ, 0x1f, R9 ;  /* 0x0000001fff087819 */ /* 0x000fe40000011409 */
[----:B------:R-:W-:Y:S02]  /*0610*/  IADD3 R34, P2, PT, R21, R2, RZ ;  /* 0x0000000215227210 */ /* 0x000fe40007f5e0ff */
[----:B------:R-:W-:Y:S01]  /*0620*/  ISETP.GE.AND.EX P1, PT, R5, UR21, PT, P1 ;  /* 0x0000001505007c0c */ /* 0x000fe2000bf26310 */
[----:B------:R-:W-:Y:S01]  /*0630*/  IMAD R8, R8, UR22, RZ ;  /* 0x0000001608087c24 */ /* 0x000fe2000f8e02ff */
[----:B------:R-:W-:-:S03]  /*0640*/  LEA.HI.X.SX32 R35, R21, RZ, 0x1, P2 ;  /* 0x000000ff15237211 */ /* 0x000fc600010f0eff */
[C---:B------:R-:W-:Y:S02]  /*0650*/  IMAD R37, R9.reuse, UR23, R8 ;  /* 0x0000001709257c24 */ /* 0x040fe4000f8e0208 */
[----:B------:R-:W-:-:S05]  /*0660*/  IMAD.WIDE.U32 R34, R9, UR22, R34 ;  /* 0x0000001609227c25 */ /* 0x000fca000f8e0022 */
[----:B------:R-:W-:Y:S01]  /*0670*/  IADD3 R37, PT, PT, R35, R37, RZ ;  /* 0x0000002523257210 */ /* 0x000fe20007ffe0ff */
[----:B------:R-:W3:Y:S01]  /*0680*/  @!P1 LDC.64 R18, c[0x0][0x3f8] ;  /* 0x0000fe00ff129b82 */ /* 0x000ee20000000a00 */
[----:B-1----:R-:W-:Y:S01]  /*0690*/  @!P0 IMAD R8, R3, R6, RZ ;  /* 0x0000000603088224 */ /* 0x002fe200078e02ff */
[----:B------:R-:W-:-:S03]  /*06a0*/  @!P0 MOV R36, R34 ;  /* 0x0000002200248202 */ /* 0x000fc60000000f00 */
[C---:B------:R-:W-:Y:S02]  /*06b0*/  @!P0 IMAD R9, R32.reuse, R7, R8 ;  /* 0x0000000720098224 */ /* 0x040fe400078e0208 */
[----:B------:R-:W-:Y:S01]  /*06c0*/  @!P0 IMAD.WIDE.U32 R6, R32, R6, R36 ;  /* 0x0000000620068225 */ /* 0x000fe200078e0024 */
[----:B------:R-:W-:-:S03]  /*06d0*/  ISETP.NE.AND P2, PT, RZ, UR30, PT ;  /* 0x0000001eff007c0c */ /* 0x000fc6000bf45270 */
[----:B------:R-:W-:Y:S01]  /*06e0*/  HFMA2 R28, -RZ, RZ, 0, 0 ;  /* 0x00000000ff1c7431 */ /* 0x000fe200000001ff */
[----:B------:R-:W1:Y:S01]  /*06f0*/  @!P1 LDC.64 R14, c[0x0][0x3a0] ;  /* 0x0000e800ff0e9b82 */ /* 0x000e620000000a00 */
[----:B------:R-:W-:Y:S02]  /*0700*/  @!P0 IADD3 R7, PT, PT, R7, R9, RZ ;  /* 0x0000000907078210 */ /* 0x000fe40007ffe0ff */
[C---:B------:R-:W-:Y:S02]  /*0710*/  @!P0 SHF.L.U32 R27, R6.reuse, 0x1, RZ ;  /* 0x00000001061b8819 */ /* 0x040fe400000006ff */
[----:B------:R-:W-:-:S03]  /*0720*/  @!P0 SHF.L.U64.HI R20, R6, 0x1, R7 ;  /* 0x0000000106148819 */ /* 0x000fc60000010207 */
[----:B------:R-:W4:Y:S01]  /*0730*/  @!P0 LDC.64 R8, c[0x0][0x398] ;  /* 0x0000e600ff088b82 */ /* 0x000f220000000a00 */
[----:B0-----:R-:W-:-:S04]  /*0740*/  @!P0 IADD3 R22, P3, PT, R27, R12, RZ ;  /* 0x0000000c1b168210 */ /* 0x001fc80007f7e0ff */
[----:B------:R-:W-:-:S03]  /*0750*/  @!P0 IADD3.X R23, PT, PT, R20, R13, RZ, P3, !PT ;  /* 0x0000000d14178210 */ /* 0x000fc60001ffe4ff */
[----:B------:R-:W0:Y:S01]  /*0760*/  @!P1 LDC.64 R12, c[0x0][0x398] ;  /* 0x0000e600ff0c9b82 */ /* 0x000e220000000a00 */
[----:B---3--:R-:W-:Y:S01]  /*0770*/  @!P1 IMAD R24, R5, R18, RZ ;  /* 0x0000001205189224 */ /* 0x008fe200078e02ff */
[----:B------:R3:W5:Y:S06]  /*0780*/  @!P0 LDG.E R28, desc[UR26][R22.64] ;  /* 0x0000001a161c8981 */ /* 0x00076c000c1e1900 */
[----:B------:R-:W0:Y:S01]  /*0790*/  LDC.64 R6, c[0x0][0x3a8] ;  /* 0x0000ea00ff067b82 */ /* 0x000e220000000a00 */
[----:B---3--:R-:W-:Y:S02]  /*07a0*/  @!P1 MOV R22, R34 ;  /* 0x0000002200169202 */ /* 0x008fe40000000f00 */
[----:B------:R-:W-:-:S05]  /*07b0*/  @!P1 MOV R23, R37 ;  /* 0x0000002500179202 */ /* 0x000fca0000000f00 */
[----:B------:R-:W3:Y:S01]  /*07c0*/  @P2 LDC.64 R16, c[0x0][0x3b0] ;  /* 0x0000ec00ff102b82 */ /* 0x000ee20000000a00 */
[C---:B------:R-:W-:Y:S02]  /*07d0*/  @!P1 IMAD R33, R29.reuse, R19, R24 ;  /* 0x000000131d219224 */ /* 0x040fe400078e0218 */
[----:B------:R-:W-:Y:S01]  /*07e0*/  @!P1 IMAD.WIDE.U32 R18, R29, R18, R22 ;  /* 0x000000121d129225 */ /* 0x000fe200078e0016 */
[----:B----4-:R-:W-:-:S04]  /*07f0*/  @!P0 IADD3 R8, P3, PT, R27, R8, RZ ;  /* 0x000000081b088210 */ /* 0x010fc80007f7e0ff */
[----:B------:R-:W-:Y:S02]  /*0800*/  @!P1 IADD3 R27, PT, PT, R19, R33, RZ ;  /* 0x00000021131b9210 */ /* 0x000fe40007ffe0ff */
[----:B------:R-:W-:Y:S02]  /*0810*/  @!P1 SHF.L.U32 R19, R18, 0x1, RZ ;  /* 0x0000000112139819 */ /* 0x000fe400000006ff */
[----:B------:R-:W-:Y:S02]  /*0820*/  @!P0 IADD3.X R9, PT, PT, R20, R9, RZ, P3, !PT ;  /* 0x0000000914098210 */ /* 0x000fe40001ffe4ff */
[----:B------:R-:W-:Y:S02]  /*0830*/  @!P1 SHF.L.U64.HI R18, R18, 0x1, R27 ;  /* 0x0000000112129819 */ /* 0x000fe4000001021b */
[C---:B-1----:R-:W-:Y:S02]  /*0840*/  @!P1 IADD3 R14, P3, PT, R19.reuse, R14, RZ ;  /* 0x0000000e130e9210 */ /* 0x042fe40007f7e0ff */
[----:B0-----:R-:W-:-:S02]  /*0850*/  @!P1 IADD3 R12, P4, PT, R19, R12, RZ ;  /* 0x0000000c130c9210 */ /* 0x001fc40007f9e0ff */
[----:B------:R-:W-:Y:S02]  /*0860*/  IADD3 R21, PT, PT, R21, R2, RZ ;  /* 0x0000000215157210 */ /* 0x000fe40007ffe0ff */
[----:B------:R-:W-:Y:S02]  /*0870*/  CS2R R26, SRZ ;  /* 0x00000000001a7805 */ /* 0x000fe4000001ff00 */
[C---:B------:R-:W-:Y:S02]  /*0880*/  @!P1 IADD3.X R15, PT, PT, R18.reuse, R15, RZ, P3, !PT ;  /* 0x0000000f120f9210 */ /* 0x040fe40001ffe4ff */
[----:B------:R-:W-:Y:S01]  /*0890*/  @!P1 IADD3.X R13, PT, PT, R18, R13, RZ, P4, !PT ;  /* 0x0000000d120d9210 */ /* 0x000fe200027fe4ff */
[C---:B------:R-:W-:Y:S01]  /*08a0*/  IMAD.WIDE R18, R21.reuse, 0x4, R6 ;  /* 0x0000000415127825 */ /* 0x040fe200078e0206 */
[----:B------:R-:W-:Y:S01]  /*08b0*/  CS2R R6, SRZ ;  /* 0x0000000000067805 */ /* 0x000fe2000001ff00 */
[----:B------:R0:W5:Y:S02]  /*08c0*/  @!P0 LDG.E R27, desc[UR26][R8.64] ;  /* 0x0000001a081b8981 */ /* 0x000164000c1e1900 */
[----:B---3--:R-:W-:-:S04]  /*08d0*/  @P2 IMAD.WIDE R16, R21, 0x4, R16 ;  /* 0x0000000415102825 */ /* 0x008fc800078e0210 */
[----:B------:R-:W-:Y:S01]  /*08e0*/  HFMA2 R24, -RZ, RZ, 0, 0 ;  /* 0x00000000ff187431 */ /* 0x000fe200000001ff */
[----:B------:R0:W5:Y:S04]  /*08f0*/  @!P1 LDG.E R26, desc[UR26][R14.64] ;  /* 0x0000001a0e1a9981 */ /* 0x000168000c1e1900 */
[----:B------:R0:W5:Y:S04]  /*0900*/  @P2 LDG.E.64 R6, desc[UR26][R16.64] ;  /* 0x0000001a10062981 */ /* 0x000168000c1e1b00 */
[----:B------:R0:W5:Y:S04]  /*0910*/  LDG.E.64 R8, desc[UR26][R18.64] ;  /* 0x0000001a12087981 */ /* 0x000168000c1e1b00 */
[----:B------:R0:W5:Y:S01]  /*0920*/  @!P1 LDG.E R24, desc[UR26][R12.64] ;  /* 0x0000001a0c189981 */ /* 0x000162000c1e1900 */
        /* <DEDUP_REMOVED lines=13> */
[----:B0-----:R-:W-:Y:S05]  /*0a00*/  BRA.U UP2, `(.L_x_620) ;  /* 0x0000000102947547 */ /* 0x001fea000b800000 */
[--C-:B-----5:R-:W-:Y:S02]  /*0a10*/  HADD2.F32 R12, -RZ, R28.reuse.H0_H0 ;  /* 0x2000001cff0c7230 */ /* 0x120fe40000004100 */
[----:B------:R-:W-:Y:S02]  /*0a20*/  HADD2.F32 R13, -RZ, R28.H1_H1 ;  /* 0x3000001cff0d7230 */ /* 0x000fe40000004100 */
[--C-:B------:R-:W-:Y:S02]  /*0a30*/  HADD2.F32 R11, -RZ, R27.reuse.H0_H0 ;  /* 0x2000001bff0b7230 */ /* 0x100fe40000004100 */
[----:B------:R-:W-:Y:S01]  /*0a40*/  FADD.FTZ R12, R12, -UR42 ;  /* 0x8000002a0c0c7e21 */ /* 0x000fe20008010000 */
[----:B------:R-:W-:Y:S02]  /*0a50*/  HADD2.F32 R10, -RZ, R27.H1_H1 ;  /* 0x3000001bff0a7230 */ /* 0x000fe40000004100 */
[----:B------:R-:W-:Y:S01]  /*0a60*/  FADD.FTZ R13, R13, -UR42 ;  /* 0x8000002a0d0d7e21 */ /* 0x000fe20008010000 */
[----:B------:R-:W-:-:S02]  /*0a70*/  HADD2.F32 R18, -RZ, R26.H0_H0 ;  /* 0x2000001aff127230 */ /* 0x000fc40000004100 */
[----:B------:R-:W-:Y:S01]  /*0a80*/  FMUL.FTZ R17, R8, R11 ;  /* 0x0000000b08117220 */ /* 0x000fe20000410000 */
[----:B------:R-:W-:Y:S01]  /*0a90*/  FMUL.FTZ R12, R12, UR36 ;  /* 0x000000240c0c7c20 */ /* 0x000fe20008410000 */
[----:B------:R-:W-:Y:S01]  /*0aa0*/  FMUL.FTZ R14, R9, R10 ;  /* 0x0000000a090e7220 */ /* 0x000fe20000410000 */
[----:B------:R-:W-:Y:S01]  /*0ab0*/  FMUL.FTZ R15, R13, UR36 ;  /* 0x000000240d0f7c20 */ /* 0x000fe20008410000 */
[----:B------:R-:W-:Y:S01]  /*0ac0*/  FADD.FTZ R19, RZ, R17 ;  /* 0x00000011ff137221 */ /* 0x000fe20000010000 */
[----:B------:R-:W-:Y:S01]  /*0ad0*/  FFMA.FTZ R16, R12, R17, RZ ;  /* 0x000000110c107223 */ /* 0x000fe200000100ff */
[----:B------:R-:W-:Y:S02]  /*0ae0*/  HADD2.F32 R13, -RZ, R24.H0_H0 ;  /* 0x20000018ff0d7230 */ /* 0x000fe40000004100 */
[----:B------:R-:W-:Y:S01]  /*0af0*/  FADD.FTZ R18, R18, -UR42 ;  /* 0x8000002a12127e21 */ /* 0x000fe20008010000 */
[----:B------:R-:W-:Y:S01]  /*0b00*/  FADD.FTZ R19, R14, R19 ;  /* 0x000000130e137221 */ /* 0x000fe20000010000 */
[----:B------:R-:W-:Y:S01]  /*0b10*/  FFMA.FTZ R16, R15, R14, R16 ;  /* 0x0000000e0f107223 */ /* 0x000fe20000010010 */
[----:B------:R-:W-:-:S02]  /*0b20*/  HADD2.F32 R14, -RZ, R26.H1_H1 ;  /* 0x3000001aff0e7230 */ /* 0x000fc40000004100 */
[----:B------:R-:W-:Y:S01]  /*0b30*/  FMUL.FTZ R20, R8, R13 ;  /* 0x0000000d08147220 */ /* 0x000fe20000410000 */
[----:B------:R-:W-:Y:S01]  /*0b40*/  FMUL.FTZ R21, R18, UR36 ;  /* 0x0000002412157c20 */ /* 0x000fe20008410000 */
[----:B------:R-:W-:Y:S02]  /*0b50*/  HADD2.F32 R18, -RZ, R24.H1_H1 ;  /* 0x30000018ff127230 */ /* 0x000fe40000004100 */
[----:B------:R-:W-:Y:S01]  /*0b60*/  FFMA.FTZ R12, R11, R12, RZ ;  /* 0x0000000c0b0c7223 */ /* 0x000fe200000100ff */
[----:B------:R-:W-:Y:S01]  /*0b70*/  FADD.FTZ R14, R14, -UR42 ;  /* 0x8000002a0e0e7e21 */ /* 0x000fe20008010000 */
[----:B------:R-:W-:Y:S01]  /*0b80*/  FADD.FTZ R17, R19, R20 ;  /* 0x0000001413117221 */ /* 0x000fe20000010000 */
[----:B------:R-:W-:Y:S01]  /*0b90*/  FFMA.FTZ R22, R21, R20, R16 ;  /* 0x0000001415167223 */ /* 0x000fe20000010010 */
[----:B------:R-:W-:Y:S01]  /*0ba0*/  FMUL.FTZ R20, R9, R18 ;  /* 0x0000001209147220 */ /* 0x000fe20000410000 */
[----:B------:R-:W-:Y:S01]  /*0bb0*/  FMUL.FTZ R19, R14, UR36 ;  /* 0x000000240e137c20 */ /* 0x000fe20008410000 */
[----:B------:R-:W-:Y:S01]  /*0bc0*/  FADD.FTZ R14, RZ, R11 ;  /* 0x0000000bff0e7221 */ /* 0x000fe20000010000 */
[----:B------:R-:W-:Y:S01]  /*0bd0*/  FFMA.FTZ R11, R10, R15, RZ ;  /* 0x0000000f0a0b7223 */ /* 0x000fe200000100ff */
[----:B------:R-:W-:Y:S01]  /*0be0*/  FADD.FTZ R15, RZ, R10 ;  /* 0x0000000aff0f7221 */ /* 0x000fe20000010000 */
[----:B------:R-:W-:Y:S01]  /*0bf0*/  FADD.FTZ R16, R20, R17 ;  /* 0x0000001114107221 */ /* 0x000fe20000010000 */
[C---:B------:R-:W-:Y:S01]  /*0c00*/  FADD.FTZ R14, R13.reuse, R14 ;  /* 0x0000000e0d0e7221 */ /* 0x040fe20000010000 */
[----:B------:R-:W-:Y:S01]  /*0c10*/  FFMA.FTZ R12, R13, R21, R12 ;  /* 0x000000150d0c7223 */ /* 0x000fe2000001000c */
[----:B------:R-:W-:Y:S01]  /*0c20*/  FFMA.FTZ R17, R19, R20, R22 ;  /* 0x0000001413117223 */ /* 0x000fe20000010016 */
[C---:B------:R-:W-:Y:S01]  /*0c30*/  FADD.FTZ R15, R18.reuse, R15 ;  /* 0x0000000f120f7221 */ /* 0x040fe20000010000 */
[----:B------:R-:W-:Y:S01]  /*0c40*/  FFMA.FTZ R13, R18, R19, R11 ;  /* 0x00000013120d7223 */ /* 0x000fe2000001000b */
[----:B------:R-:W-:Y:S06]  /*0c50*/  BRA `(.L_x_621) ;  /* 0x0000000400207947 */ /* 0x000fec0003800000 */
.L_x_620:
[----:B-----5:R-:W-:Y:S02]  /*0c60*/  HADD2.F32 R10, -RZ, R28.H0_H0 ;  /* 0x2000001cff0a7230 */ /* 0x020fe40000004100 */
[--C-:B------:R-:W-:Y:S02]  /*0c70*/  HADD2.F32 R12, -RZ, R26.reuse.H0_H0 ;  /* 0x2000001aff0c7230 */ /* 0x100fe40000004100 */
[----:B------:R-:W-:Y:S02]  /*0c80*/  HADD2.F32 R17, -RZ, R26.H1_H1 ;  /* 0x3000001aff117230 */ /* 0x000fe40000004100 */
[----:B------:R-:W-:Y:S01]  /*0c90*/  FADD.FTZ R11, R10, -UR42 ;  /* 0x8000002a0a0b7e21 */ /* 0x000fe20008010000 */
[----:B------:R-:W-:Y:S02]  /*0ca0*/  HADD2.F32 R10, -RZ, R28.H1_H1 ;  /* 0x3000001cff0a7230 */ /* 0x000fe40000004100 */
[----:B------:R-:W-:Y:S01]  /*0cb0*/  FADD.FTZ R12, R12, -UR42 ;  /* 0x8000002a0c0c7e21 */ /* 0x000fe20008010000 */
        /* <DEDUP_REMOVED lines=8> */
[----:B------:R-:W-:-:S02]  /*0d40*/  FMUL.FTZ R15, R16, -1.4426950216293334961 ;  /* 0xbfb8aa3b100f7820 */ /* 0x000fc40000410000 */
[----:B------:R-:W-:Y:S01]  /*0d50*/  FFMA.FTZ R14, R9, R10, R7 ;  /* 0x0000000a090e7223 */ /* 0x000fe20000010007 */
[----:B------:R-:W-:-:S03]  /*0d60*/  FMUL.FTZ R20, R12, -1.4426950216293334961 ;  /* 0xbfb8aa3b0c147820 */ /* 0x000fc60000410000 */
[----:B------:R-:W0:Y:S01]  /*0d70*/  MUFU.EX2 R15, R15 ;  /* 0x0000000f000f7308 */ /* 0x000e220000000800 */
[----:B------:R-:W-:-:S07]  /*0d80*/  FMUL.FTZ R19, R14, -1.4426950216293334961 ;  /* 0xbfb8aa3b0e137820 */ /* 0x000fce0000410000 */
[----:B------:R-:W1:Y:S08]  /*0d90*/  MUFU.EX2 R19, R19 ;  /* 0x0000001300137308 */ /* 0x000e700000000800 */
[----:B------:R-:W2:Y:S01]  /*0da0*/  MUFU.EX2 R20, R20 ;  /* 0x0000001400147308 */ /* 0x000ea20000000800 */
[----:B0-----:R-:W-:Y:S01]  /*0db0*/  FADD.FTZ R17, R15, 1 ;  /* 0x3f8000000f117421 */ /* 0x001fe20000010000 */
[----:B------:R-:W-:-:S04]  /*0dc0*/  FFMA.FTZ R15, R9, R18, R7 ;  /* 0x00000012090f7223 */ /* 0x000fc80000010007 */
[----:B------:R-:W-:Y:S02]  /*0dd0*/  FMUL.FTZ R22, R15, -1.4426950216293334961 ;  /* 0xbfb8aa3b0f167820 */ /* 0x000fe40000410000 */
[----:B------:R-:W0:Y:S01]  /*0de0*/  MUFU.RCP R17, R17 ;  /* 0x0000001100117308 */ /* 0x000e220000001000 */
[----:B-1----:R-:W-:-:S07]  /*0df0*/  FADD.FTZ R19, R19, 1 ;  /* 0x3f80000013137421 */ /* 0x002fce0000010000 */
[----:B------:R-:W1:Y:S01]  /*0e00*/  MUFU.EX2 R22, R22 ;  /* 0x0000001600167308 */ /* 0x000e620000000800 */
[----:B--2---:R-:W-:-:S07]  /*0e10*/  FADD.FTZ R20, R20, 1 ;  /* 0x3f80000014147421 */ /* 0x004fce0000010000 */
[----:B------:R-:W2:Y:S01]  /*0e20*/  MUFU.RCP R19, R19 ;  /* 0x0000001300137308 */ /* 0x000ea20000001000 */
[----:B0-----:R-:W-:-:S04]  /*0e30*/  FADD.FTZ R21, -R17, 1 ;  /* 0x3f80000011157421 */ /* 0x001fc80000010100 */
[----:B------:R-:W-:Y:S01]  /*0e40*/  FFMA.FTZ R21, R16, R21, 1 ;  /* 0x3f80000010157423 */ /* 0x000fe20000010015 */
[----:B------:R-:W-:Y:S02]  /*0e50*/  HADD2.F32 R16, -RZ, R27.H0_H0 ;  /* 0x2000001bff107230 */ /* 0x000fe40000004100 */
[----:B------:R-:W0:Y:S01]  /*0e60*/  MUFU.RCP R20, R20 ;  /* 0x0000001400147308 */ /* 0x000e220000001000 */
[----:B-1----:R-:W-:Y:S01]  /*0e70*/  FADD.FTZ R23, R22, 1 ;  /* 0x3f80000016177421 */ /* 0x002fe20000010000 */
[----:B------:R-:W-:Y:S02]  /*0e80*/  HADD2.F32 R22, -RZ, R24.H1_H1 ;  /* 0x30000018ff167230 */ /* 0x000fe40000004100 */
[----:B------:R-:W-:-:S04]  /*0e90*/  FMUL.FTZ R16, R16, R17 ;  /* 0x0000001110107220 */ /* 0x000fc80000410000 */
[----:B------:R-:W1:Y:S01]  /*0ea0*/  MUFU.RCP R23, R23 ;  /* 0x0000001700177308 */ /* 0x000e620000001000 */
[----:B--2---:R-:W-:-:S04]  /*0eb0*/  FADD.FTZ R17, -R19, 1 ;  /* 0x3f80000013117421 */ /* 0x004fc80000010100 */
[----:B------:R-:W-:Y:S01]  /*0ec0*/  FFMA.FTZ R17, R14, R17, 1 ;  /* 0x3f8000000e117423 */ /* 0x000fe20000010011 */
[----:B------:R-:W-:-:S05]  /*0ed0*/  HADD2.F32 R14, -RZ, R27.H1_H1 ;  /* 0x3000001bff0e7230 */ /* 0x000fca0000004100 */
[----:B------:R-:W-:Y:S01]  /*0ee0*/  FMUL.FTZ R14, R14, R19 ;  /* 0x000000130e0e7220 */ /* 0x000fe20000410000 */
[----:B------:R-:W-:Y:S01]  /*0ef0*/  FMUL.FTZ R19, R16, R21 ;  /* 0x0000001510137220 */ /* 0x000fe20000410000 */
[----:B------:R-:W-:Y:S02]  /*0f00*/  HADD2.F32 R21, -RZ, R24.H0_H0 ;  /* 0x20000018ff157230 */ /* 0x000fe40000004100 */
[----:B------:R-:W-:Y:S01]  /*0f10*/  FMUL.FTZ R14, R14, R17 ;  /* 0x000000110e0e7220 */ /* 0x000fe20000410000 */
[----:B0-----:R-:W-:Y:S02]  /*0f20*/  FADD.FTZ R17, -R20, 1 ;  /* 0x3f80000014117421 */ /* 0x001fe40000010100 */
[----:B------:R-:W-:Y:S02]  /*0f30*/  FMUL.FTZ R20, R21, R20 ;  /* 0x0000001415147220 */ /* 0x000fe40000410000 */
[----:B------:R-:W-:Y:S01]  /*0f40*/  FFMA.FTZ R17, R12, R17, 1 ;  /* 0x3f8000000c117423 */ /* 0x000fe20000010011 */
[----:B-1----:R-:W-:Y:S01]  /*0f50*/  FADD.FTZ R12, -R23, 1 ;  /* 0x3f800000170c7421 */ /* 0x002fe20000010100 */
[----:B------:R-:W-:Y:S01]  /*0f60*/  FMUL.FTZ R23, R22, R23 ;  /* 0x0000001716177220 */ /* 0x000fe20000410000 */
[----:B------:R-:W-:-:S02]  /*0f70*/  FADD.FTZ R22, RZ, R19 ;  /* 0x00000013ff167221 */ /* 0x000fc40000010000 */
[----:B------:R-:W-:Y:S01]  /*0f80*/  FFMA.FTZ R16, R15, R12, 1 ;  /* 0x3f8000000f107423 */ /* 0x000fe2000001000c */
[----:B------:R-:W-:Y:S01]  /*0f90*/  FMUL.FTZ R12, R8, R19 ;  /* 0x00000013080c7220 */ /* 0x000fe20000410000 */
[----:B------:R-:W-:Y:S01]  /*0fa0*/  FMUL.FTZ R15, R20, R17 ;  /* 0x00000011140f7220 */ /* 0x000fe20000410000 */
[----:B------:R-:W-:Y:S01]  /*0fb0*/  FMUL.FTZ R17, R9, R14 ;  /* 0x0000000e09117220 */ /* 0x000fe20000410000 */
[----:B------:R-:W-:Y:S01]  /*0fc0*/  FMUL.FTZ R20, R23, R16 ;  /* 0x0000001017147220 */ /* 0x000fe20000410000 */
[----:B------:R-:W-:Y:S01]  /*0fd0*/  FFMA.FTZ R21, R11, R12, RZ ;  /* 0x0000000c0b157223 */ /* 0x000fe200000100ff */
[----:B------:R-:W-:-:S03]  /*0fe0*/  FADD.FTZ R16, RZ, R12 ;  /* 0x0000000cff107221 */ /* 0x000fc60000010000 */
[----:B------:R-:W-:Y:S01]  /*0ff0*/  FFMA.FTZ R12, R10, R17, R21 ;  /* 0x000000110a0c7223 */ /* 0x000fe20000010015 */
[----:B------:R-:W-:Y:S01]  /*1000*/  FADD.FTZ R16, R17, R16 ;  /* 0x0000001011107221 */ /* 0x000fe20000010000 */
[----:B------:R-:W-:Y:S01]  /*1010*/  FMUL.FTZ R17, R8, R15 ;  /* 0x0000000f08117220 */ /* 0x000fe20000410000 */
[----:B------:R-:W-:-:S03]  /*1020*/  FMUL.FTZ R21, R9, R20 ;  /* 0x0000001409157220 */ /* 0x000fc60000410000 */
[----:B------:R-:W-:Y:S01]  /*1030*/  FFMA.FTZ R23, R13, R17, R12 ;  /* 0x000000110d177223 */ /* 0x000fe2000001000c */
[----:B------:R-:W-:Y:S01]  /*1040*/  FFMA.FTZ R12, R11, R19, RZ ;  /* 0x000000130b0c7223 */ /* 0x000fe200000100ff */
[----:B------:R-:W-:Y:S01]  /*1050*/  FADD.FTZ R16, R16, R17 ;  /* 0x0000001110107221 */ /* 0x000fe20000010000 */
[----:B------:R-:W-:Y:S01]  /*1060*/  FFMA.FTZ R19, R10, R14, RZ ;  /* 0x0000000e0a137223 */ /* 0x000fe200000100ff */
[----:B------:R-:W-:Y:S01]  /*1070*/  FADD.FTZ R11, RZ, R14 ;  /* 0x0000000eff0b7221 */ /* 0x000fe20000010000 */
[----:B------:R-:W-:Y:S01]  /*1080*/  FFMA.FTZ R12, R13, R15, R12 ;  /* 0x0000000f0d0c7223 */ /* 0x000fe2000001000c */
[----:B------:R-:W-:Y:S01]  /*1090*/  FADD.FTZ R14, R22, R15 ;  /* 0x0000000f160e7221 */ /* 0x000fe20000010000 */
[C---:B------:R-:W-:Y:S01]  /*10a0*/  FFMA.FTZ R17, R18.reuse, R21, R23 ;  /* 0x0000001512117223 */ /* 0x040fe20000010017 */
[----:B------:R-:W-:Y:S01]  /*10b0*/  FADD.FTZ R16, R21, R16 ;  /* 0x0000001015107221 */ /* 0x000fe20000010000 */
[----:B------:R-:W-:Y:S01]  /*10c0*/  FFMA.FTZ R13, R18, R20, R19 ;  /* 0x00000014120d7223 */ /* 0x000fe20000010013 */
[----:B------:R-:W-:-:S07]  /*10d0*/  FADD.FTZ R15, R11, R20 ;  /* 0x000000140b0f7221 */ /* 0x000fce0000010000 */
.L_x_621:
        /* <DEDUP_REMOVED lines=34> */
.L_x_623:
[----:B------:R-:W-:Y:S05]  /*1300*/  BSYNC.RECONVERGENT B0 ;  /* 0x0000000000007941 */ /* 0x000fea0003800200 */
.L_x_622:
[----:B------:R-:W-:Y:S06]  /*1310*/  BAR.SYNC.DEFER_BLOCKING 0x0 ;  /* 0x0000000000007b1d */ /* 0x000fec0000010000 */
[----:B------:R-:W-:Y:S04]  /*1320*/  BSSY.RECONVERGENT B0, `(.L_x_624) ;  /* 0x0000024000007945 */ /* 0x000fe80003800200 */
        /* <DEDUP_REMOVED lines=33> */
[----:B0-----:R-:W-:Y:S01]  /*1540*/  FADD.FTZ R10, R21, R10 ;  /* 0x0000000a150a7221 */ /* 0x001fe20000010000 */
[----:B------:R-:W-:-:S07]  /*1550*/  FADD.FTZ R11, R20, R11 ;  /* 0x0000000b140b7221 */ /* 0x000fce0000010000 */
.L_x_625:
[----:B------:R-:W-:Y:S05]  /*1560*/  BSYNC.RECONVERGENT B0 ;  /* 0x0000000000007941 */ /* 0x000fea0003800200 */
.L_x_624:
        /* <DEDUP_REMOVED lines=13> */
[----:B------:R-:W-:-:S02]  /*1640*/  FADD.FTZ R22, R18, R23 ;  /* 0x0000001712167221 */ /* 0x000fc40000010000 */
[----:B------:R-:W2:Y:S01]  /*1650*/  LDS.128 R16, [R31+0x340] ;  /* 0x000340001f107984 */ /* 0x000ea20000000c00 */
        /* <DEDUP_REMOVED lines=139> */
[----:B-1----:R-:W-:Y:S01]  /*1f10*/  FADD.FTZ R12, R33, R12 ;  /* 0x0000000c210c7221 */ /* 0x002fe20000010000 */
[----:B------:R-:W-:Y:S01]  /*1f20*/  FADD.FTZ R13, R20, R13 ;  /* 0x0000000d140d7221 */ /* 0x000fe20000010000 */
[----:B------:R-:W-:Y:S01]  /*1f30*/  FADD.FTZ R14, R21, R14 ;  /* 0x0000000e150e7221 */ /* 0x000fe20000010000 */
[----:B------:R-:W-:-:S07]  /*1f40*/  FADD.FTZ R15, R22, R15 ;  /* 0x0000000f160f7221 */ /* 0x000fce0000010000 */
.L_x_627:
[----:B------:R-:W-:Y:S05]  /*1f50*/  BSYNC.RECONVERGENT B0 ;  /* 0x0000000000007941 */ /* 0x000fea0003800200 */
.L_x_626:
[----:B------:R-:W-:Y:S04]  /*1f60*/  BSSY.RECONVERGENT B0, `(.L_x_628) ;  /* 0x000001d000007945 */ /* 0x000fe80003800200 */
[----:B------:R-:W-:Y:S05]  /*1f70*/  @P5 BRA `(.L_x_629) ;  /* 0x00000000006c5947 */ /* 0x000fea0003800000 */
[----:B------:R-:W4:Y:S01]  /*1f80*/  LDC.64 R18, c[0x0][0x3d8] ;  /* 0x0000f600ff127b82 */ /* 0x000f220000000a00 */
[----:B------:R-:W-:-:S07]  /*1f90*/  IMAD R21, R4, 0xd, R25 ;  /* 0x0000000d04157824 */ /* 0x000fce00078e0219 */
[----:B-12---:R-:W1:Y:S01]  /*1fa0*/  LDC.64 R16, c[0x0][0x3f8] ;  /* 0x0000fe00ff107b82 */ /* 0x006e620000000a00 */
[----:B----4-:R-:W-:-:S05]  /*1fb0*/  IMAD.WIDE R20, R21, 0x4, R18 ;  /* 0x0000000415147825 */ /* 0x010fca00078e0212 */
[----:B------:R2:W-:Y:S01]  /*1fc0*/  REDG.E.ADD.F32.FTZ.RN.STRONG.GPU desc[UR26][R20.64], R12 ;  /* 0x0000000c140079a6 */ /* 0x0005e2000c12f31a */
[----:B-1----:R-:W-:Y:S01]  /*1fd0*/  IMAD.WIDE.U32 R18, R16, 0x3, RZ ;  /* 0x0000000310127825 */ /* 0x002fe200078e00ff */
[----:B------:R-:W-:-:S04]  /*1fe0*/  LEA R23, R17, R17, 0x1 ;  /* 0x0000001111177211 */ /* 0x000fc800078e08ff */
[----:B------:R-:W-:Y:S02]  /*1ff0*/  IADD3 R23, PT, PT, R19, R23, RZ ;  /* 0x0000001713177210 */ /* 0x000fe40007ffe0ff */
[----:B------:R-:W-:Y:S02]  /*2000*/  LEA.HI R33, P1, R17, R16, RZ, 0x1 ;  /* 0x0000001011217211 */ /* 0x000fe400078308ff */
[----:B------:R-:W-:Y:S02]  /*2010*/  LEA.HI R4, P5, R23, R18, RZ, 0x1 ;  /* 0x0000001217047211 */ /* 0x000fe400078b08ff */
[----:B------:R-:W-:-:S04]  /*2020*/  LEA R18, P4, R16, R20, 0x2 ;  /* 0x0000001410127211 */ /* 0x000fc800078810ff */
[----:B------:R-:W-:Y:S02]  /*2030*/  LEA.HI.X R19, R16, R21, R17, 0x2, P4 ;  /* 0x0000001510137211 */ /* 0x000fe400020f1411 */
[----:B------:R-:W-:-:S04]  /*2040*/  IADD3.X R16, PT, PT, RZ, R17, RZ, P1, !PT ;  /* 0x00000011ff107210 */ /* 0x000fc80000ffe4ff */
[C---:B------:R-:W-:Y:S02]  /*2050*/  SHF.L.U64.HI R39, R33.reuse, 0x1, R16 ;  /* 0x0000000121277819 */ /* 0x040fe40000010210 */
[----:B------:R-:W-:Y:S02]  /*2060*/  SHF.L.U32 R33, R33, 0x1, RZ ;  /* 0x0000000121217819 */ /* 0x000fe400000006ff */
[----:B------:R-:W-:Y:S02]  /*2070*/  SHF.L.U32 R17, R4, 0x1, RZ ;  /* 0x0000000104117819 */ /* 0x000fe400000006ff */
[----:B------:R-:W-:Y:S02]  /*2080*/  LOP3.LUT R33, R33, 0xfffffffc, RZ, 0xc0, !PT ;  /* 0xfffffffc21217812 */ /* 0x000fe400078ec0ff */
[----:B------:R-:W-:Y:S02]  /*2090*/  IADD3.X R23, PT, PT, RZ, R23, RZ, P5, !PT ;  /* 0x00000017ff177210 */ /* 0x000fe40002ffe4ff */
[----:B------:R-:W-:-:S02]  /*20a0*/  LOP3.LUT R17, R17, 0xfffffffc, RZ, 0xc0, !PT ;  /* 0xfffffffc11117812 */ /* 0x000fc400078ec0ff */
[----:B------:R-:W-:Y:S02]  /*20b0*/  IADD3 R16, P1, PT, R20, R33, RZ ;  /* 0x0000002114107210 */ /* 0x000fe40007f3e0ff */
[----:B------:R-:W-:Y:S02]  /*20c0*/  SHF.L.U64.HI R23, R4, 0x1, R23 ;  /* 0x0000000104177819 */ /* 0x000fe40000010217 */
[----:B--2---:R-:W-:Y:S02]  /*20d0*/  IADD3 R20, P4, PT, R20, R17, RZ ;  /* 0x0000001114147210 */ /* 0x004fe40007f9e0ff */
[C---:B------:R-:W-:Y:S02]  /*20e0*/  IADD3.X R17, PT, PT, R21.reuse, R39, RZ, P1, !PT ;  /* 0x0000002715117210 */ /* 0x040fe40000ffe4ff */
[----:B------:R-:W-:-:S03]  /*20f0*/  IADD3.X R21, PT, PT, R21, R23, RZ, P4, !PT ;  /* 0x0000001715157210 */ /* 0x000fc600027fe4ff */
[----:B------:R4:W-:Y:S04]  /*2100*/  REDG.E.ADD.F32.FTZ.RN.STRONG.GPU desc[UR26][R16.64], R13 ;  /* 0x0000000d100079a6 */ /* 0x0009e8000c12f31a */
[----:B------:R4:W-:Y:S04]  /*2110*/  REDG.E.ADD.F32.FTZ.RN.STRONG.GPU desc[UR26][R18.64], R14 ;  /* 0x0000000e120079a6 */ /* 0x0009e8000c12f31a */
[----:B------:R4:W-:Y:S02]  /*2120*/  REDG.E.ADD.F32.FTZ.RN.STRONG.GPU desc[UR26][R20.64], R15 ;  /* 0x0000000f140079a6 */ /* 0x0009e4000c12f31a */
.L_x_629:
[----:B------:R-:W-:Y:S05]  /*2130*/  BSYNC.RECONVERGENT B0 ;  /* 0x0000000000007941 */ /* 0x000fea0003800200 */
.L_x_628:
[----:B------:R-:W-:-:S09]  /*2140*/  UISETP.GE.U32.AND UP1, UPT, UR31, 0x2, UPT ;  /* 0x000000021f00788c */ /* 0x000fd2000bf26070 */
[----:B------:R-:W-:Y:S05]  /*2150*/  BRA.U !UP1, `(.L_x_630) ;  /* 0x0000000d092c7547 */ /* 0x000fea000b800000 */
[----:B------:R-:W5:Y:S01]  /*2160*/  LDCU.64 UR6, c[0x0][0x3d0] ;  /* 0x00007a00ff0677ac */ /* 0x000f620008000a00 */
[----:B------:R-:W-:Y:S01]  /*2170*/  MOV R4, UR31 ;  /* 0x0000001f00047c02 */ /* 0x000fe20008000f00 */
[----:B------:R-:W-:-:S03]  /*2180*/  ULOP3.LUT UR18, UR4, 0x1, URZ, 0xc0, !UPT ;  /* 0x0000000104127892 */ /* 0x000fc6000f8ec0ff */
[----:B------:R-:W-:Y:S01]  /*2190*/  ISETP.GE.U32.AND P4, PT, R4, 0x8, PT ;  /* 0x000000080400780c */ /* 0x000fe20003f86070 */
[----:B------:R-:W-:-:S04]  /*21a0*/  UIMAD UR19, UR18, UR29, URZ ;  /* 0x0000001d121372a4 */ /* 0x000fc8000f8e02ff */
[----:B------:R-:W-:-:S04]  /*21b0*/  UIMAD UR18, UR19, UR31, URZ ;  /* 0x0000001f131272a4 */ /* 0x000fc8000f8e02ff */
[----:B------:R-:W-:-:S04]  /*21c0*/  USHF.L.U32 UR18, UR18, 0x1, URZ ;  /* 0x0000000112127899 */ /* 0x000fc800080006ff */
[----:B-----5:R-:W-:Y:S01]  /*21d0*/  UIMAD.WIDE UR6, UR18, 0x4, UR6 ;  /* 0x00000004120678a5 */ /* 0x020fe2000f8e0206 */
[----:B------:R-:W-:Y:S11]  /*21e0*/  @P3 BRA `(.L_x_631) ;  /* 0x00000000005c3947 */ /* 0x000ff60003800000 */
[----:B----4-:R-:W4:Y:S01]  /*21f0*/  LDC.64 R14, c[0x0][0x3c8] ;  /* 0x0000f200ff0e7b82 */ /* 0x010f220000000a00 */
[----:B------:R-:W-:Y:S01]  /*2200*/  MOV R4, UR4 ;  /* 0x0000000400047c02 */ /* 0x000fe20008000f00 */
[----:B------:R-:W-:Y:S02]  /*2210*/  UIADD3 UR18, UPT, UPT, UR19, UR5, URZ ;  /* 0x0000000513127290 */ /* 0x000fe4000fffe0ff */
[----:B------:R-:W-:Y:S01]  /*2220*/  UIMAD.WIDE.U32 UR20, UR32, 0x8, UR6 ;  /* 0x00000008201478a5 */ /* 0x000fe2000f8e0006 */
[----:B------:R-:W-:-:S03]  /*2230*/  LOP3.LUT P1, R4, R4, 0x2, RZ, 0xc0, !PT ;  /* 0x0000000204047812 */ /* 0x000fc6000782c0ff */
[----:B-1----:R-:W-:Y:S02]  /*2240*/  MOV R17, UR18 ;  /* 0x0000001200117c02 */ /* 0x002fe40008000f00 */
[----:B------:R-:W-:Y:S02]  /*2250*/  SEL R19, RZ, UR31, P1 ;  /* 0x0000001fff137c07 */ /* 0x000fe40008800000 */
        /* <DEDUP_REMOVED lines=11> */
.L_x_632:
[----:B------:R-:W4:Y:S04]  /*2310*/  LDG.E.STRONG.GPU R4, desc[UR26][R14.64] ;  /* 0x0000001a0e047981 */ /* 0x000f28000c1ef900 */
[----:B----4-:R-:W-:Y:S01]  /*2320*/  CCTL.IVALL ;  /* 0x00000000ff00798f */ /* 0x010fe20002000000 */
[----:B------:R-:W-:Y:S05]  /*2330*/  YIELD ;  /* 0x0000000000007946 */ /* 0x000fea0003800000 */
[----:B------:R-:W-:-:S13]  /*2340*/  ISETP.NE.AND P1, PT, R4, R19, PT ;  /* 0x000000130400720c */ /* 0x000fda0003f25270 */
[----:B------:R-:W-:Y:S05]  /*2350*/  @P1 BRA `(.L_x_632) ;  /* 0xfffffffc00ec1947 */ /* 0x000fea000383ffff */
.L_x_631:
        /* <DEDUP_REMOVED lines=14> */
.L_x_634:
[----:B------:R-:W-:Y:S02]  /*2440*/  ISETP.EQ.OR P1, PT, RZ, UR37, P3 ;  /* 0x00000025ff007c0c */ /* 0x000fe40009f22670 */
[C---:B-1----:R-:W-:Y:S02]  /*2450*/  IADD3 R12, PT, PT, R4.reuse, 0x1, RZ ;  /* 0x00000001040c7810 */ /* 0x042fe40007ffe0ff */
[----:B----4-:R-:W-:Y:S02]  /*2460*/  IADD3 R13, PT, PT, R4, 0x2, RZ ;  /* 0x00000002040d7810 */ /* 0x010fe40007ffe0ff */
[----:B------:R-:W-:Y:S02]  /*2470*/  ISETP.EQ.OR P4, PT, R12, UR28, P3 ;  /* 0x0000001c0c007c0c */ /* 0x000fe40009f82670 */
[----:B------:R-:W-:Y:S02]  /*2480*/  ISETP.EQ.OR P6, PT, R13, UR28, P3 ;  /* 0x0000001c0d007c0c */ /* 0x000fe40009fc2670 */
[----:B------:R-:W-:-:S03]  /*2490*/  IADD3 R12, PT, PT, R4, 0x3, RZ ;  /* 0x00000003040c7810 */ /* 0x000fc60007ffe0ff */
[----:B------:R-:W-:Y:S01]  /*24a0*/  VOTEU.ALL UP1, P1 ;  /* 0x0000000000ff7886 */ /* 0x000fe20000820000 */
[----:B------:R-:W-:-:S04]  /*24b0*/  ISETP.EQ.OR P5, PT, R12, UR28, P3 ;  /* 0x0000001c0c007c0c */ /* 0x000fc80009fa2670 */
[----:B------:R-:W-:Y:S01]  /*24c0*/  @!UP1 UIMAD.WIDE.U32 UR38, UR18, 0x8, UR6 ;  /* 0x00000008122698a5 */ /* 0x000fe2000f8e0006 */
[----:B------:R-:W-:Y:S02]  /*24d0*/  VOTEU.ALL UP1, P4 ;  /* 0x0000000000ff7886 */ /* 0x000fe40002020000 */
[----:B------:R-:W-:-:S03]  /*24e0*/  VOTEU.ALL UP2, P6 ;  /* 0x0000000000ff7886 */ /* 0x000fc60003040000 */
[----:B--2---:R-:W-:Y:S01]  /*24f0*/  MOV R16, UR38 ;  /* 0x0000002600107c02 */ /* 0x004fe20008000f00 */
[----:B------:R-:W-:Y:S01]  /*2500*/  @!UP1 UIMAD.WIDE.U32 UR40, UR19, 0x8, UR6 ;  /* 0x00000008132898a5 */ /* 0x000fe2000f8e0006 */
[----:B------:R-:W-:Y:S01]  /*2510*/  MOV R17, UR39 ;  /* 0x0000002700117c02 */ /* 0x000fe20008000f00 */
[----:B------:R-:W-:Y:S01]  /*2520*/  @!UP2 UIMAD.WIDE.U32 UR38, UR20, 0x8, UR6 ;  /* 0x000000081426a8a5 */ /* 0x000fe2000f8e0006 */
[----:B------:R-:W-:-:S03]  /*2530*/  VOTEU.ALL UP1, P5 ;  /* 0x0000000000ff7886 */ /* 0x000fc60002820000 */
[----:B------:R-:W-:Y:S01]  /*2540*/  MOV R14, UR40 ;  /* 0x00000028000e7c02 */ /* 0x000fe20008000f00 */
[----:B------:R-:W0:Y:S01]  /*2550*/  @!P1 LDG.E.64 R16, desc[UR26][R16.64] ;  /* 0x0000001a10109981 */ /* 0x000e22000c1e1b00 */
[----:B------:R-:W-:Y:S02]  /*2560*/  MOV R15, UR41 ;  /* 0x00000029000f7c02 */ /* 0x000fe40008000f00 */
[----:B------:R-:W-:Y:S02]  /*2570*/  MOV R12, UR38 ;  /* 0x00000026000c7c02 */ /* 0x000fe40008000f00 */
[----:B------:R-:W-:Y:S01]  /*2580*/  MOV R13, UR39 ;  /* 0x00000027000d7c02 */ /* 0x000fe20008000f00 */
[----:B------:R-:W-:Y:S01]  /*2590*/  @!UP1 UIMAD.WIDE.U32 UR38, UR21, 0x8, UR6 ;  /* 0x00000008152698a5 */ /* 0x000fe2000f8e0006 */
[----:B------:R-:W2:Y:S04]  /*25a0*/  @!P4 LDG.E.64 R14, desc[UR26][R14.64] ;  /* 0x0000001a0e0ec981 */ /* 0x000ea8000c1e1b00 */
[----:B------:R-:W4:Y:S01]  /*25b0*/  @!P6 LDG.E.64 R12, desc[UR26][R12.64] ;  /* 0x0000001a0c0ce981 */ /* 0x000f22000c1e1b00 */
[----:B------:R-:W-:-:S02]  /*25c0*/  MOV R18, UR38 ;  /* 0x0000002600127c02 */ /* 0x000fc40008000f00 */
[----:B------:R-:W-:-:S06]  /*25d0*/  MOV R19, UR39 ;  /* 0x0000002700137c02 */ /* 0x000fcc0008000f00 */
[----:B------:R-:W5:Y:S01]  /*25e0*/  @!P5 LDG.E.64 R18, desc[UR26][R18.64] ;  /* 0x0000001a1212d981 */ /* 0x000f62000c1e1b00 */
[----:B------:R-:W-:Y:S01]  /*25f0*/  IADD3 R20, PT, PT, R4, 0x4, RZ ;  /* 0x0000000404147810 */ /* 0x000fe20007ffe0ff */
[----:B0--3--:R-:W-:Y:S01]  /*2600*/  @!P1 FADD.FTZ R10, R10, R16 ;  /* 0x000000100a0a9221 */ /* 0x009fe20000010000 */
[----:B------:R-:W-:Y:S02]  /*2610*/  @!P1 FADD.FTZ R11, R11, R17 ;  /* 0x000000110b0b9221 */ /* 0x000fe40000010000 */
[----:B------:R-:W-:Y:S02]  /*2620*/  ISETP.EQ.OR P1, PT, R20, UR28, P3 ;  /* 0x0000001c14007c0c */ /* 0x000fe40009f22670 */
[----:B------:R-:W-:Y:S01]  /*2630*/  IADD3 R16, PT, PT, R4, 0x5, RZ ;  /* 0x0000000504107810 */ /* 0x000fe20007ffe0ff */
[----:B--2---:R-:W-:Y:S01]  /*2640*/  @!P4 FADD.FTZ R10, R10, R14 ;  /* 0x0000000e0a0ac221 */ /* 0x004fe20000010000 */
[----:B------:R-:W-:Y:S01]  /*2650*/  @!P4 FADD.FTZ R11, R11, R15 ;  /* 0x0000000f0b0bc221 */ /* 0x000fe20000010000 */
[----:B------:R-:W-:-:S02]  /*2660*/  IADD3 R14, PT, PT, R4, 0x6, RZ ;  /* 0x00000006040e7810 */ /* 0x000fc40007ffe0ff */
[----:B------:R-:W-:Y:S01]  /*2670*/  ISETP.EQ.OR P4, PT, R16, UR28, P3 ;  /* 0x0000001c10007c0c */ /* 0x000fe20009f82670 */
[----:B----4-:R-:W-:Y:S01]  /*2680*/  @!P6 FADD.FTZ R10, R10, R12 ;  /* 0x0000000c0a0ae221 */ /* 0x010fe20000010000 */
[----:B------:R-:W-:Y:S01]  /*2690*/  @!P6 FADD.FTZ R11, R11, R13 ;  /* 0x0000000d0b0be221 */ /* 0x000fe20000010000 */
[----:B------:R-:W-:-:S03]  /*26a0*/  ISETP.EQ.OR P6, PT, R14, UR28, P3 ;  /* 0x0000001c0e007c0c */ /* 0x000fc60009fc2670 */
[----:B------:R-:W-:Y:S01]  /*26b0*/  VOTEU.ALL UP2, P1 ;  /* 0x0000000000ff7886 */ /* 0x000fe20000840000 */
[----:B------:R-:W-:Y:S01]  /*26c0*/  IADD3 R12, PT, PT, R4, 0x7, RZ ;  /* 0x00000007040c7810 */ /* 0x000fe20007ffe0ff */
[----:B-----5:R-:W-:Y:S01]  /*26d0*/  @!P5 FADD.FTZ R10, R10, R18 ;  /* 0x000000120a0ad221 */ /* 0x020fe20000010000 */
[----:B------:R-:W-:Y:S02]  /*26e0*/  @!P5 FADD.FTZ R11, R11, R19 ;  /* 0x000000130b0bd221 */ /* 0x000fe40000010000 */
[----:B------:R-:W-:Y:S01]  /*26f0*/  ISETP.EQ.OR P5, PT, R12, UR28, P3 ;  /* 0x0000001c0c007c0c */ /* 0x000fe20009fa2670 */
[----:B------:R-:W-:Y:S01]  /*2700*/  @!UP2 UIMAD.WIDE.U32 UR38, UR22, 0x8, UR6 ;  /* 0x000000081626a8a5 */ /* 0x000fe2000f8e0006 */
[----:B------:R-:W-:-:S03]  /*2710*/  VOTEU.ALL UP1, P4 ;  /* 0x0000000000ff7886 */ /* 0x000fc60002020000 */
[----:B------:R-:W-:Y:S02]  /*2720*/  VOTEU.ALL UP2, P6 ;  /* 0x0000000000ff7886 */ /* 0x000fe40003040000 */
[----:B------:R-:W-:Y:S01]  /*2730*/  MOV R16, UR38 ;  /* 0x0000002600107c02 */ /* 0x000fe20008000f00 */
[----:B------:R-:W-:Y:S01]  /*2740*/  @!UP1 UIMAD.WIDE.U32 UR40, UR23, 0x8, UR6 ;  /* 0x00000008172898a5 */ /* 0x000fe2000f8e0006 */
[----:B------:R-:W-:Y:S01]  /*2750*/  MOV R17, UR39 ;  /* 0x0000002700117c02 */ /* 0x000fe20008000f00 */
[----:B------:R-:W-:-:S03]  /*2760*/  @!UP2 UIMAD.WIDE.U32 UR38, UR24, 0x8, UR6 ;  /* 0x000000081826a8a5 */ /* 0x000fc6000f8e0006 */
[----:B------:R-:W-:Y:S01]  /*2770*/  VOTEU.ALL UP1, P5 ;  /* 0x0000000000ff7886 */ /* 0x000fe20002820000 */
[----:B------:R-:W-:Y:S01]  /*2780*/  MOV R14, UR40 ;  /* 0x00000028000e7c02 */ /* 0x000fe20008000f00 */
[----:B------:R-:W2:Y:S01]  /*2790*/  @!P1 LDG.E.64 R16, desc[UR26][R16.64] ;  /* 0x0000001a10109981 */ /* 0x000ea2000c1e1b00 */
[----:B------:R-:W-:Y:S02]  /*27a0*/  MOV R15, UR41 ;  /* 0x00000029000f7c02 */ /* 0x000fe40008000f00 */
[----:B------:R-:W-:Y:S02]  /*27b0*/  MOV R12, UR38 ;  /* 0x00000026000c7c02 */ /* 0x000fe40008000f00 */
[----:B------:R-:W-:Y:S01]  /*27c0*/  MOV R13, UR39 ;  /* 0x00000027000d7c02 */ /* 0x000fe20008000f00 */
[----:B------:R-:W-:Y:S01]  /*27d0*/  @!UP1 UIMAD.WIDE.U32 UR38, UR25, 0x8, UR6 ;  /* 0x00000008192698a5 */ /* 0x000fe2000f8e0006 */
[----:B------:R-:W3:Y:S04]  /*27e0*/  @!P4 LDG.E.64 R14, desc[UR26][R14.64] ;  /* 0x0000001a0e0ec981 */ /* 0x000ee8000c1e1b00 */
[----:B------:R-:W4:Y:S01]  /*27f0*/  @!P6 LDG.E.64 R12, desc[UR26][R12.64] ;  /* 0x0000001a0c0ce981 */ /* 0x000f22000c1e1b00 */
[----:B------:R-:W-:-:S02]  /*2800*/  MOV R18, UR38 ;  /* 0x0000002600127c02 */ /* 0x000fc40008000f00 */
        /* <DEDUP_REMOVED lines=23> */
.L_x_633:
[----:B------:R-:W-:-:S09]  /*2980*/  UISETP.NE.AND UP1, UPT, UR33, URZ, UPT ;  /* 0x000000ff2100728c */ /* 0x000fd2000bf25270 */
[----:B------:R-:W-:Y:S05]  /*2990*/  BRA.U !UP1, `(.L_x_630) ;  /* 0x00000005091c7547 */ /* 0x000fea000b800000 */
[----:B------:R-:W-:Y:S01]  /*29a0*/  UISETP.NE.AND UP1, UPT, UR34, URZ, UPT ;  /* 0x000000ff2200728c */ /* 0x000fe2000bf25270 */
[----:B------:R-:W-:Y:S10]  /*29b0*/  BRA.U !UP0, `(.L_x_635) ;  /* 0x00000001088c7547 */ /* 0x000ff4000b800000 */
[C---:B-1--4-:R-:W-:Y:S02]  /*29c0*/  IADD3 R14, PT, PT, R4.reuse, 0x1, RZ ;  /* 0x00000001040e7810 */ /* 0x052fe40007ffe0ff */
[----:B------:R-:W-:Y:S02]  /*29d0*/  ISETP.EQ.OR P1, PT, R4, UR28, P3 ;  /* 0x0000001c04007c0c */ /* 0x000fe40009f22670 */
[----:B------:R-:W-:Y:S02]  /*29e0*/  ISETP.EQ.OR P4, PT, R14, UR28, P3 ;  /* 0x0000001c0e007c0c */ /* 0x000fe40009f82670 */
[----:B------:R-:W-:Y:S02]  /*29f0*/  IADD3 R18, PT, PT, R4, 0x2, RZ ;  /* 0x0000000204127810 */ /* 0x000fe40007ffe0ff */
[----:B------:R-:W-:Y:S02]  /*2a00*/  MOV R17, UR29 ;  /* 0x0000001d00117c02 */ /* 0x000fe40008000f00 */
[----:B------:R-:W-:-:S02]  /*2a10*/  ISETP.EQ.OR P5, PT, R18, UR28, P3 ;  /* 0x0000001c12007c0c */ /* 0x000fc40009fa2670 */
[----:B--2---:R-:W-:Y:S02]  /*2a20*/  IADD3 R16, PT, PT, R4, 0x3, RZ ;  /* 0x0000000304107810 */ /* 0x004fe40007ffe0ff */
        /* <DEDUP_REMOVED lines=8> */
[----:B------:R-:W-:-:S04]  /*2ab0*/  @!P1 IMAD.WIDE.U32 R12, R12, R15, UR6 ;  /* 0x000000060c0c9e25 */ /* 0x000fc8000f8e000f */
[----:B------:R-:W-:Y:S01]  /*2ac0*/  @!P5 IMAD R18, R18, R19, UR5 ;  /* 0x000000051212de24 */ /* 0x000fe2000f8e0213 */
[----:B------:R-:W-:Y:S01]  /*2ad0*/  MOV R19, 0x8 ;  /* 0x0000000800137802 */ /* 0x000fe20000000f00 */
        /* <DEDUP_REMOVED lines=17> */
.L_x_635:
[----:B------:R-:W-:Y:S05]  /*2bf0*/  BRA.U !UP1, `(.L_x_630) ;  /* 0x0000000109847547 */ /* 0x000fea000b800000 */
[----:B------:R-:W-:Y:S02]  /*2c00*/  UISETP.NE.AND UP1, UPT, UR34, 0x1, UPT ;  /* 0x000000012200788c */ /* 0x000fe4000bf25270 */
[----:B------:R-:W-:-:S07]  /*2c10*/  ULOP3.LUT UP2, URZ, UR31, 0x1, URZ, 0xc0, !UPT ;  /* 0x000000011fff7892 */ /* 0x000fce000f84c0ff */
[----:B------:R-:W-:Y:S05]  /*2c20*/  BRA.U !UP1, `(.L_x_636) ;  /* 0x0000000109487547 */ /* 0x000fea000b800000 */
[C---:B-1--4-:R-:W-:Y:S01]  /*2c30*/  IADD3 R14, PT, PT, R4.reuse, 0x1, RZ ;  /* 0x00000001040e7810 */ /* 0x052fe20007ffe0ff */
        /* <DEDUP_REMOVED lines=11> */
[----:B------:R-:W4:Y:S01]  /*2cf0*/  @!P1 LDG.E.64 R14, desc[UR26][R14.64] ;  /* 0x0000001a0e0e9981 */ /* 0x000f22000c1e1b00 */
[----:B------:R-:W-:Y:S01]  /*2d00*/  IADD3 R4, PT, PT, R4, 0x2, RZ ;  /* 0x0000000204047810 */ /* 0x000fe20007ffe0ff */
[----:B0--3--:R-:W-:Y:S01]  /*2d10*/  @!P4 FADD.FTZ R10, R10, R12 ;  /* 0x0000000c0a0ac221 */ /* 0x009fe20000010000 */
[----:B------:R-:W-:-:S03]  /*2d20*/  @!P4 FADD.FTZ R11, R11, R13 ;  /* 0x0000000d0b0bc221 */ /* 0x000fc60000010000 */
[----:B----4-:R-:W-:Y:S01]  /*2d30*/  @!P1 FADD.FTZ R10, R10, R14 ;  /* 0x0000000e0a0a9221 */ /* 0x010fe20000010000 */
[----:B------:R-:W-:-:S07]  /*2d40*/  @!P1 FADD.FTZ R11, R11, R15 ;  /* 0x0000000f0b0b9221 */ /* 0x000fce0000010000 */
.L_x_636:
[----:B------:R-:W-:Y:S01]  /*2d50*/  ISETP.EQ.OR P1, PT, R4, UR28, P3 ;  /* 0x0000001c04007c0c */ /* 0x000fe20009f22670 */
[----:B------:R-:W-:Y:S03]  /*2d60*/  BSSY.RECONVERGENT B0, `(.L_x_630) ;  /* 0x000000a000007945 */ /* 0x000fe60003800200 */
[----:B------:R-:W-:-:S13]  /*2d70*/  PLOP3.LUT P1, PT, P1, PT, UP2, 0xd5, 0x5d ;  /* 0x00000000005d781c */ /* 0x000fda0000f2fa2d */
[----:B------:R-:W-:Y:S05]  /*2d80*/  @P1 BRA `(.L_x_637) ;  /* 0x00000000001c1947 */ /* 0x000fea0003800000 */
[----:B-1--4-:R-:W-:Y:S01]  /*2d90*/  HFMA2 R15, -RZ, RZ, 0, 4.76837158203125e-07 ;  /* 0x00000008ff0f7431 */ /* 0x012fe200000001ff */
[----:B------:R-:W-:-:S05]  /*2da0*/  MOV R13, UR29 ;  /* 0x0000001d000d7c02 */ /* 0x000fca0008000f00 */
[----:B------:R-:W-:-:S04]  /*2db0*/  IMAD R12, R4, R13, UR5 ;  /* 0x00000005040c7e24 */ /* 0x000fc8000f8e020d */
[----:B------:R-:W-:-:S06]  /*2dc0*/  IMAD.WIDE.U32 R12, R12, R15, UR6 ;  /* 0x000000060c0c7e25 */ /* 0x000fcc000f8e000f */
[----:B------:R-:W0:Y:S02]  /*2dd0*/  LDG.E.64 R12, desc[UR26][R12.64] ;  /* 0x0000001a0c0c7981 */ /* 0x000e24000c1e1b00 */
[----:B0--3--:R-:W-:Y:S01]  /*2de0*/  FADD.FTZ R10, R10, R12 ;  /* 0x0000000c0a0a7221 */ /* 0x009fe20000010000 */
[----:B------:R-:W-:-:S07]  /*2df0*/  FADD.FTZ R11, R11, R13 ;  /* 0x0000000d0b0b7221 */ /* 0x000fce0000010000 */
.L_x_637:
[----:B------:R-:W-:Y:S05]  /*2e00*/  BSYNC.RECONVERGENT B0 ;  /* 0x0000000000007941 */ /* 0x000fea0003800200 */
.L_x_630:
[----:B------:R-:W5:Y:S01]  /*2e10*/  S2UR UR7, SR_CgaCtaId ;  /* 0x00000000000779c3 */ /* 0x000f620000008800 */
[----:B------:R-:W-:Y:S01]  /*2e20*/  UMOV UR6, 0x400 ;  /* 0x0000040000067882 */ /* 0x000fe20000000000 */
[--C-:B-1--4-:R-:W-:Y:S02]  /*2e30*/  HADD2.F32 R14, -RZ, R28.reuse.H0_H0 ;  /* 0x2000001cff0e7230 */ /* 0x112fe40000004100 */
[----:B------:R-:W-:Y:S02]  /*2e40*/  HADD2.F32 R28, -RZ, R28.H1_H1 ;  /* 0x3000001cff1c7230 */ /* 0x000fe40000004100 */
[--C-:B--2---:R-:W-:Y:S02]  /*2e50*/  HADD2.F32 R16, -RZ, R26.reuse.H0_H0 ;  /* 0x2000001aff107230 */ /* 0x104fe40000004100 */
[----:B------:R-:W-:Y:S01]  /*2e60*/  FADD.FTZ R14, R14, -UR42 ;  /* 0x8000002a0e0e7e21 */ /* 0x000fe20008010000 */
[----:B------:R-:W-:Y:S02]  /*2e70*/  HADD2.F32 R26, -RZ, R26.H1_H1 ;  /* 0x3000001aff1a7230 */ /* 0x000fe40000004100 */
[----:B------:R-:W-:Y:S01]  /*2e80*/  FADD.FTZ R28, R28, -UR42 ;  /* 0x8000002a1c1c7e21 */ /* 0x000fe20008010000 */
[----:B------:R-:W-:-:S02]  /*2e90*/  HADD2.F32 R15, -RZ, R27.H0_H0 ;  /* 0x2000001bff0f7230 */ /* 0x000fc40000004100 */
[----:B------:R-:W-:Y:S01]  /*2ea0*/  FMUL.FTZ R33, R14, UR36 ;  /* 0x000000240e217c20 */ /* 0x000fe20008410000 */
        /* <DEDUP_REMOVED lines=10> */
[----:B------:R-:W-:Y:S01]  /*2f50*/  HADD2.F32 R12, -RZ, R27.H1_H1 ;  /* 0x3000001bff0c7230 */ /* 0x000fe20000004100 */
[----:B------:R-:W-:Y:S06]  /*2f60*/  @!P2 BRA `(.L_x_638) ;  /* 0x000000000048a947 */ /* 0x000fec0003800000 */
        /* <DEDUP_REMOVED lines=18> */
.L_x_638:
        /* <DEDUP_REMOVED lines=17> */
[----:B------:R-:W-:Y:S02]  /*31a0*/  F2FP.F16.F32.PACK_AB R15, R12, R19 ;  /* 0x000000130c0f723e */ /* 0x000fe400000000ff */
[----:B------:R-:W-:-:S05]  /*31b0*/  LEA.HI.X R17, R14, UR7, R21, 0x1, P0 ;  /* 0x000000070e117c11 */ /* 0x000fca00080f0c15 */
[----:B------:R0:W-:Y:S02]  /*31c0*/  STG.E desc[UR26][R16.64], R15 ;  /* 0x0000000f10007986 */ /* 0x0001e4000c10191a */
.L_x_640:
[----:B------:R-:W-:Y:S05]  /*31d0*/  BSYNC.RECONVERGENT B0 ;  /* 0x0000000000007941 */ /* 0x000fea0003800200 */
.L_x_639:
[----:B------:R-:W-:Y:S01]  /*31e0*/  UISETP.NE.AND UP1, UPT, UR30, URZ, UPT ;  /* 0x000000ff1e00728c */ /* 0x000fe2000bf25270 */
[--C-:B0-----:R-:W-:Y:S02]  /*31f0*/  HADD2.F32 R15, -RZ, R24.reuse.H0_H0 ;  /* 0x20000018ff0f7230 */ /* 0x101fe40000004100 */
[----:B------:R-:W-:Y:S01]  /*3200*/  FMUL.FTZ R21, R10, UR36 ;  /* 0x000000240a157c20 */ /* 0x000fe20008410000 */
[----:B------:R-:W-:Y:S02]  /*3210*/  HADD2.F32 R24, -RZ, R24.H1_H1 ;  /* 0x30000018ff187230 */ /* 0x000fe40000004100 */
[----:B------:R-:W-:-:S03]  /*3220*/  FMUL.FTZ R20, R11, UR36 ;  /* 0x000000240b147c20 */ /* 0x000fc60008410000 */
[----:B------:R-:W-:Y:S05]  /*3230*/  BRA.U !UP1, `(.L_x_641) ;  /* 0x0000000109487547 */ /* 0x000fea000b800000 */
        /* <DEDUP_REMOVED lines=18> */
.L_x_641:
        /* <DEDUP_REMOVED lines=13> */
[----:B------:R-:W-:Y:S01]  /*3430*/  F2FP.F16.F32.PACK_AB R9, R4, R9 ;  /* 0x000000090409723e */ /* 0x000fe200000000ff */
        /* <DEDUP_REMOVED lines=8> */
.L_x_643:
[----:B------:R-:W-:Y:S05]  /*34c0*/  BSYNC.RECONVERGENT B0 ;  /* 0x0000000000007941 */ /* 0x000fea0003800200 */
.L_x_642:
[----:B------:R-:W-:Y:S02]  /*34d0*/  UIADD3 UR17, UPT, UPT, UR29, UR17, URZ ;  /* 0x000000111d117290 */ /* 0x000fe4000fffe0ff */
[----:B------:R-:W-:Y:S02]  /*34e0*/  UIADD3 UR4, UPT, UPT, UR4, 0x1, URZ ;  /* 0x0000000104047890 */ /* 0x000fe4000fffe0ff */
[----:B------:R-:W-:-:S09]  /*34f0*/  UISETP.GE.AND UP1, UPT, UR17, UR8, UPT ;  /* 0x000000081100728c */ /* 0x000fd2000bf26270 */
[----:B------:R-:W-:Y:S05]  /*3500*/  BRA.U !UP1, `(.L_x_644) ;  /* 0xffffffcd098c7547 */ /* 0x000fea000b83ffff */
.L_x_619:
[----:B------:R-:W1:Y:S01]  /*3510*/  LDC R4, c[0x0][0x370] ;  /* 0x0000dc00ff047b82 */ /* 0x000e620000000800 */
[----:B------:R-:W-:Y:S01]  /*3520*/  ISETP.NE.AND P2, PT, R25, RZ, PT ;  /* 0x000000ff1900720c */ /* 0x000fe20003f45270 */
[----:B------:R-:W-:Y:S06]  /*3530*/  BSSY.RECONVERGENT B0, `(.L_x_645) ;  /* 0x0000011000007945 */ /* 0x000fec0003800200 */
[----:B0-----:R-:W0:Y:S08]  /*3540*/  LDC R7, c[0x0][0x374] ;  /* 0x0000dd00ff077b82 */ /* 0x001e300000000800 */
[----:B------:R-:W2:Y:S01]  /*3550*/  LDC.64 R2, c[0x0][0x3c8] ;  /* 0x0000f200ff027b82 */ /* 0x000ea20000000a00 */
[----:B-1----:R-:W-:-:S02]  /*3560*/  IADD3 R5, PT, PT, R4, -0x1, RZ ;  /* 0xffffffff04057810 */ /* 0x002fc40007ffe0ff */
[----:B------:R-:W-:Y:S02]  /*3570*/  ISETP.NE.AND P1, PT, R4, 0x1, PT ;  /* 0x000000010400780c */ /* 0x000fe40003f25270 */
[----:B0-----:R-:W-:-:S04]  /*3580*/  IADD3 R0, PT, PT, R7, -0x1, RZ ;  /* 0xffffffff07007810 */ /* 0x001fc80007ffe0ff */
[----:B------:R-:W-:Y:S02]  /*3590*/  ISETP.NE.AND P0, PT, R0, UR5, PT ;  /* 0x0000000500007c0c */ /* 0x000fe4000bf05270 */
[----:B------:R-:W-:Y:S02]  /*35a0*/  SHF.L.U32 R0, R7, 0x1, RZ ;  /* 0x0000000107007819 */ /* 0x000fe400000006ff */
[----:B------:R-:W-:Y:S02]  /*35b0*/  ISETP.NE.OR P0, PT, R5, UR28, P0 ;  /* 0x0000001c05007c0c */ /* 0x000fe40008705670 */
[----:B------:R-:W-:-:S05]  /*35c0*/  SEL R5, R0, RZ, P1 ;  /* 0x000000ff00057207 */ /* 0x000fca0000800000 */
[----:B--2---:R-:W-:Y:S01]  /*35d0*/  IMAD.WIDE.U32 R2, R5, 0x4, R2 ;  /* 0x0000000405027825 */ /* 0x004fe200078e0002 */
[----:B------:R-:W-:Y:S06]  /*35e0*/  @P2 BRA `(.L_x_646) ;  /* 0x0000000000142947 */ /* 0x000fec0003800000 */
[----:B------:R-:W-:Y:S01]  /*35f0*/  HFMA2 R5, -RZ, RZ, 0, 5.9604644775390625e-08 ;  /* 0x00000001ff057431 */ /* 0x000fe200000001ff */
[----:B------:R-:W-:Y:S06]  /*3600*/  MEMBAR.ALL.GPU ;  /* 0x0000000000007992 */ /* 0x000fec000000a000 */
[----:B------:R-:W-:-:S00]  /*3610*/  ERRBAR ;  /* 0x00000000000079ab */ /* 0x000fc00000000000 */
[----:B------:R-:W-:Y:S06]  /*3620*/  CGAERRBAR ;  /* 0x00000000000075ab */ /* 0x000fec0000000000 */
[----:B------:R0:W-:Y:S02]  /*3630*/  REDG.E.ADD.S32.STRONG.GPU desc[UR26][R2.64], R5 ;  /* 0x000000050200798e */ /* 0x0001e4000c12e31a */
.L_x_646:
[----:B------:R-:W-:Y:S05]  /*3640*/  BSYNC.RECONVERGENT B0 ;  /* 0x0000000000007941 */ /* 0x000fea0003800200 */
.L_x_645:
[----:B------:R-:W-:Y:S05]  /*3650*/  @P0 EXIT ;  /* 0x000000000000094d */ /* 0x000fea0003800000 */
[----:B------:R-:W-:Y:S05]  /*3660*/  @P2 BRA `(.L_x_647) ;  /* 0x0000000000202947 */ /* 0x000fea0003800000 */
[----:B------:R-:W-:-:S05]  /*3670*/  IMAD R0, R4, R7, RZ ;  /* 0x0000000704007224 */ /* 0x000fca00078e02ff */
[----:B------:R-:W-:-:S13]  /*3680*/  ISETP.NE.AND P0, PT, R0, -0x1, PT ;  /* 0xffffffff0000780c */ /* 0x000fda0003f05270 */
[----:B------:R-:W-:Y:S05]  /*3690*/  @!P0 BRA `(.L_x_647) ;  /* 0x0000000000148947 */ /* 0x000fea0003800000 */
.L_x_648:
[----:B0-----:R-:W2:Y:S04]  /*36a0*/  LDG.E.STRONG.GPU R5, desc[UR26][R2.64] ;  /* 0x0000001a02057981 */ /* 0x001ea8000c1ef900 */
[----:B--2---:R-:W-:Y:S01]  /*36b0*/  CCTL.IVALL ;  /* 0x00000000ff00798f */ /* 0x004fe20002000000 */
[----:B------:R-:W-:Y:S05]  /*36c0*/  YIELD ;  /* 0x0000000000007946 */ /* 0x000fea0003800000 */
[----:B------:R-:W-:-:S13]  /*36d0*/  ISETP.NE.AND P0, PT, R5, R0, PT ;  /* 0x000000000500720c */ /* 0x000fda0003f05270 */
[----:B------:R-:W-:Y:S05]  /*36e0*/  @P0 BRA `(.L_x_648) ;  /* 0xfffffffc00ec0947 */ /* 0x000fea000383ffff */
.L_x_647:
        /* <DEDUP_REMOVED lines=74> */
.L_x_651:
        /* <DEDUP_REMOVED lines=27> */
.L_x_650:
[----:B------:R-:W-:Y:S05]  /*3d40*/  BSYNC.RECONVERGENT B0 ;  /* 0x0000000000007941 */ /* 0x000fea0003800200 */
.L_x_649:
        /* <DEDUP_REMOVED lines=10> */
.L_x_652:
        /* <DEDUP_REMOVED lines=82> */
.L_x_653:
        /* <DEDUP_REMOVED lines=15> */
.L_x_3419:


//--------------------- .text._Z35group_norm_nhwc_bwd_one_pass_kernelI11Fp16IOFp32WLi128ELi26ELi416EEv26Group_norm_nhwc_bwd_params --------------------------
	.section	.text._Z35group_norm_nhwc_bwd_one_pass_kernelI11Fp16IOFp32WLi128ELi26ELi416EEv26Group_norm_nhwc_bwd_params,"ax",@progbits
	.align	128
        .global         _Z35group_norm_nhwc_bwd_one_pass_kernelI11Fp16IOFp32WLi128ELi26ELi416EEv26Group_norm_nhwc_bwd_params
        .type           _Z35group_norm_nhwc_bwd_one_pass_kernelI11Fp16IOFp32WLi128ELi26ELi416EEv26Group_norm_nhwc_bwd_params,@function
        .size           _Z35group_norm_nhwc_bwd_one_pass_kernelI11Fp16IOFp32WLi128ELi26ELi416EEv26Group_norm_nhwc_bwd_params,(.L_x_3420 - _Z35group_norm_nhwc_bwd_one_pass_kernelI11Fp16IOFp32WLi128ELi26ELi416EEv26Group_norm_nhwc_bwd_params)
        .other          _Z35group_norm_nhwc_bwd_one_pass_kernelI11Fp16IOFp32WLi128ELi26ELi416EEv26Group_norm_nhwc_bwd_params,@"STO_CUDA_ENTRY STV_DEFAULT"
_Z35group_norm_nhwc_bwd_one_pass_kernelI11Fp16IOFp32WLi128ELi26ELi416EEv26Group_norm_nhwc_bwd_params:
.text._Z35group_norm_nhwc_bwd_one_pass_kernelI11Fp16IOFp32WLi128ELi26ELi416EEv26Group_norm_nhwc_bwd_params:
        /* <DEDUP_REMOVED lines=15> */
[----:B------:R-:W-:Y:S02]  /*00f0*/  SHF.R.U32.HI R39, RZ, 0x10, R2 ;  /* 0x00000010ff277819 */ /* 0x000fe40000011602 */
[----:B------:R-:W1:Y:S02]  /*0100*/  S2R R2, SR_LANEID ;  /* 0x0000000000027919 */ /* 0x000e640000000000 */
[----:B------:R-:W-:-:S05]  /*0110*/  PRMT R4, R39, 0x9910, RZ ;  /* 0x0000991027047816 */ /* 0x000fca00000000ff */
[----:B------:R-:W-:-:S05]  /*0120*/  IMAD R4, R4, 0xd, RZ ;  /* 0x0000000d04047824 */ /* 0x000fca00078e02ff */
[----:B------:R-:W-:-:S04]  /*0130*/  IADD3 R4, PT, PT, RZ, -R4, RZ ;  /* 0x80000004ff047210 */ /* 0x000fc80007ffe0ff */
[----:B------:R-:W-:-:S04]  /*0140*/  PRMT R38, R4, 0x7710, RZ ;  /* 0x0000771004267816 */ /* 0x000fc800000000ff */
[----:B------:R-:W-:-:S04]  /*0150*/  IADD3 R38, PT, PT, R38, R5, RZ ;  /* 0x0000000526267210 */ /* 0x000fc80007ffe0ff */
[----:B------:R-:W-:-:S04]  /*0160*/  SHF.L.U32 R38, R38, 0x1, RZ ;  /* 0x0000000126267819 */ /* 0x000fc800000006ff */
[----:B------:R-:W-:-:S07]  /*0170*/  LOP3.LUT R4, R38, 0xffff, RZ, 0xc0, !PT ;  /* 0x0000ffff26047812 */ /* 0x000fce00078ec0ff */
.L_x_685:
[----:B0-----:R-:W2:Y:S01]  /*0180*/  LDC R13, c[0x0][0x410] ;  /* 0x00010400ff0d7b82 */ /* 0x001ea20000000800 */
[----:B------:R-:W3:Y:S01]  /*0190*/  LDCU.128 UR12, c[0x0][0x400] ;  /* 0x00008000ff0c77ac */ /* 0x000ee20008000c00 */
[----:B------:R-:W-:Y:S01]  /*01a0*/  ISETP.GE.AND P1, PT, R36, RZ, PT ;  /* 0x000000ff2400720c */ /* 0x000fe20003f26270 */
[----:B------:R-:W4:Y:S05]  /*01b0*/  LDCU.U8 UR5, c[0x0][0x414] ;  /* 0x00008280ff0577ac */ /* 0x000f2a0008000000 */
[----:B-1----:R-:W1:Y:S01]  /*01c0*/  LDC R12, c[0x0][0x41c] ;  /* 0x00010700ff0c7b82 */ /* 0x002e620000000800 */
[----:B--2---:R-:W-:-:S04]  /*01d0*/  IABS R9, R13 ;  /* 0x0000000d00097213 */ /* 0x004fc80000000000 */
[----:B------:R-:W2:Y:S01]  /*01e0*/  I2F.RP R8, R9 ;  /* 0x0000000900087306 */ /* 0x000ea20000209400 */
[----:B-1----:R-:W-:-:S05]  /*01f0*/  IMAD R25, R12, UR10, R39 ;  /* 0x0000000a0c197c24 */ /* 0x002fca000f8e0227 */
[C---:B---3--:R-:W-:Y:S02]  /*0200*/  ISETP.GE.U32.AND P0, PT, R25.reuse, UR12, PT ;  /* 0x0000000c19007c0c */ /* 0x048fe4000bf06070 */
[----:B------:R-:W-:Y:S02]  /*0210*/  SHF.R.S32.HI R27, RZ, 0x1f, R25 ;  /* 0x0000001fff1b7819 */ /* 0x000fe40000011419 */
[----:B------:R-:W-:Y:S01]  /*0220*/  IADD3 R21, PT, PT, R25, 0x20, RZ ;  /* 0x0000002019157810 */ /* 0x000fe20007ffe0ff */
[----:B--2---:R-:W1:Y:S01]  /*0230*/  MUFU.RCP R8, R8 ;  /* 0x0000000800087308 */ /* 0x004e620000001000 */
[----:B------:R-:W-:Y:S02]  /*0240*/  ISETP.GE.AND.EX P0, PT, R27, UR13, PT, P0 ;  /* 0x0000000d1b007c0c */ /* 0x000fe4000bf06300 */
[----:B------:R-:W-:-:S04]  /*0250*/  IADD3 R19, PT, PT, R25, 0x40, RZ ;  /* 0x0000004019137810 */ /* 0x000fc80007ffe0ff */
[----:B------:R-:W-:-:S07]  /*0260*/  SHF.R.S32.HI R23, RZ, 0x1f, R19 ;  /* 0x0000001fff177819 */ /* 0x000fce0000011413 */
[----:B------:R-:W2:Y:S01]  /*0270*/  @!P0 LDC.64 R16, c[0x0][0x3a0] ;  /* 0x0000e800ff108b82 */ /* 0x000ea20000000a00 */
[----:B-1----:R-:W-:-:S04]  /*0280*/  IADD3 R6, PT, PT, R8, 0xffffffe, RZ ;  /* 0x0ffffffe08067810 */ /* 0x002fc80007ffe0ff */
[----:B------:R1:W3:Y:S02]  /*0290*/  F2I.FTZ.U32.TRUNC.NTZ R7, R6 ;  /* 0x0000000600077305 */ /* 0x0002e4000021f000 */
[----:B-1----:R-:W-:Y:S02]  /*02a0*/  MOV R6, RZ ;  /* 0x000000ff00067202 */ /* 0x002fe40000000f00 */
[----:B---3--:R-:W-:-:S05]  /*02b0*/  IADD3 R10, PT, PT, RZ, -R7, RZ ;  /* 0x80000007ff0a7210 */ /* 0x008fca0007ffe0ff */
[----:B------:R-:W-:Y:S01]  /*02c0*/  IMAD R11, R10, R9, RZ ;  /* 0x000000090a0b7224 */ /* 0x000fe200078e02ff */
[----:B------:R-:W-:-:S03]  /*02d0*/  IABS R10, R36 ;  /* 0x00000024000a7213 */ /* 0x000fc60000000000 */
[----:B------:R-:W-:-:S06]  /*02e0*/  IMAD.HI.U32 R7, R7, R11, R6 ;  /* 0x0000000b07077227 */ /* 0x000fcc00078e0006 */
[----:B------:R-:W-:-:S05]  /*02f0*/  IMAD.HI.U32 R7, R7, R10, RZ ;  /* 0x0000000a07077227 */ /* 0x000fca00078e00ff */
[----:B------:R-:W-:-:S05]  /*0300*/  IADD3 R8, PT, PT, -R7, RZ, RZ ;  /* 0x000000ff07087210 */ /* 0x000fca0007ffe1ff */
[C---:B------:R-:W-:Y:S01]  /*0310*/  IMAD R6, R9.reuse, R8, R10 ;  /* 0x0000000809067224 */ /* 0x040fe200078e020a */
[----:B------:R-:W-:Y:S01]  /*0320*/  LOP3.LUT R8, R36, R13, RZ, 0x3c, !PT ;  /* 0x0000000d24087212 */ /* 0x000fe200078e3cff */
[----:B------:R-:W1:Y:S03]  /*0330*/  LDC.64 R10, c[0x0][0x3b8] ;  /* 0x0000ee00ff0a7b82 */ /* 0x000e660000000a00 */
[----:B------:R-:W-:Y:S02]  /*0340*/  ISETP.GT.U32.AND P4, PT, R9, R6, PT ;  /* 0x000000060900720c */ /* 0x000fe40003f84070 */
[----:B------:R-:W-:-:S11]  /*0350*/  ISETP.GE.AND P3, PT, R8, RZ, PT ;  /* 0x000000ff0800720c */ /* 0x000fd60003f66270 */
[-C--:B------:R-:W-:Y:S02]  /*0360*/  @!P4 IADD3 R6, PT, PT, R6, -R9.reuse, RZ ;  /* 0x800000090606c210 */ /* 0x080fe40007ffe0ff */
[----:B------:R-:W-:Y:S02]  /*0370*/  @!P4 IADD3 R7, PT, PT, R7, 0x1, RZ ;  /* 0x000000010707c810 */ /* 0x000fe40007ffe0ff */
[CC--:B------:R-:W-:Y:S02]  /*0380*/  ISETP.GE.U32.AND P2, PT, R6.reuse, R9.reuse, PT ;  /* 0x000000090600720c */ /* 0x0c0fe40003f46070 */
[----:B------:R-:W-:Y:S02]  /*0390*/  ISETP.GT.U32.AND P5, PT, R9, R6, PT ;  /* 0x000000060900720c */ /* 0x000fe40003fa4070 */
[----:B------:R-:W-:Y:S01]  /*03a0*/  IADD3 R9, PT, PT, R6, -R9, RZ ;  /* 0x8000000906097210 */ /* 0x000fe20007ffe0ff */
[----:B-1----:R-:W-:Y:S01]  /*03b0*/  IMAD.WIDE R10, R36, 0x8, R10 ;  /* 0x00000008240a7825 */ /* 0x002fe200078e020a */
[----:B------:R-:W-:-:S02]  /*03c0*/  ISETP.NE.AND P4, PT, R13, RZ, PT ;  /* 0x000000ff0d00720c */ /* 0x000fc40003f85270 */
[----:B------:R-:W-:Y:S02]  /*03d0*/  SEL R6, R9, R6, !P5 ;  /* 0x0000000609067207 */ /* 0x000fe40006800000 */
[----:B------:R-:W-:Y:S01]  /*03e0*/  LOP3.LUT R9, RZ, R13, RZ, 0x33, !PT ;  /* 0x0000000dff097212 */ /* 0x000fe200078e33ff */
[----:B------:R-:W3:Y:S01]  /*03f0*/  LDG.E.64 R10, desc[UR6][R10.64] ;  /* 0x000000060a0a7981 */ /* 0x000ee2000c1e1b00 */
[----:B------:R-:W-:Y:S02]  /*0400*/  @!P1 IADD3 R6, PT, PT, -R6, RZ, RZ ;  /* 0x000000ff06069210 */ /* 0x000fe40007ffe1ff */
[----:B------:R-:W-:Y:S02]  /*0410*/  @P2 IADD3 R7, PT, PT, R7, 0x1, RZ ;  /* 0x0000000107072810 */ /* 0x000fe40007ffe0ff */
[----:B------:R-:W-:Y:S02]  /*0420*/  SEL R40, R9, R6, !P4 ;  /* 0x0000000609287207 */ /* 0x000fe40006000000 */
[----:B------:R-:W-:-:S02]  /*0430*/  MOV R8, R7 ;  /* 0x0000000700087202 */ /* 0x000fc40000000f00 */
[----:B------:R-:W1:Y:S01]  /*0440*/  @!P0 LDC.64 R6, c[0x0][0x3f8] ;  /* 0x0000fe00ff068b82 */ /* 0x000e620000000a00 */
[----:B------:R-:W-:Y:S01]  /*0450*/  ISETP.GE.U32.AND P1, PT, R21, UR12, PT ;  /* 0x0000000c15007c0c */ /* 0x000fe2000bf26070 */
[----:B------:R-:W-:Y:S01]  /*0460*/  IMAD R15, R40, 0x1a, RZ ;  /* 0x0000001a280f7824 */ /* 0x000fe200078e02ff */
[----:B------:R-:W-:-:S04]  /*0470*/  @!P3 IADD3 R8, PT, PT, -R8, RZ, RZ ;  /* 0x000000ff0808b210 */ /* 0x000fc80007ffe1ff */
[----:B------:R-:W-:Y:S02]  /*0480*/  SEL R13, R9, R8, !P4 ;  /* 0x00000008090d7207 */ /* 0x000fe40006000000 */
[----:B------:R-:W-:Y:S02]  /*0490*/  SHF.R.S32.HI R9, RZ, 0x1f, R21 ;  /* 0x0000001fff097819 */ /* 0x000fe40000011415 */
[----:B------:R-:W-:Y:S02]  /*04a0*/  IADD3 R42, P2, PT, R15, R4, RZ ;  /* 0x000000040f2a7210 */ /* 0x000fe40007f5e0ff */
[----:B------:R-:W-:Y:S02]  /*04b0*/  ISETP.GE.AND.EX P1, PT, R9, UR13, PT, P1 ;  /* 0x0000000d09007c0c */ /* 0x000fe4000bf26310 */
[----:B------:R-:W-:Y:S02]  /*04c0*/  SHF.R.S32.HI R4, RZ, 0x1f, R13 ;  /* 0x0000001fff047819 */ /* 0x000fe4000001140d */
[----:B------:R-:W-:-:S02]  /*04d0*/  LEA.HI.X.SX32 R43, R15, RZ, 0x1, P2 ;  /* 0x000000ff0f2b7211 */ /* 0x000fc400010f0eff */
[----:B------:R-:W-:Y:S01]  /*04e0*/  ISETP.GE.U32.AND P2, PT, R19, UR12, PT ;  /* 0x0000000c13007c0c */ /* 0x000fe2000bf46070 */
[----:B------:R-:W-:Y:S02]  /*04f0*/  IMAD R4, R4, UR14, RZ ;  /* 0x0000000e04047c24 */ /* 0x000fe4000f8e02ff */
[----:B------:R-:W-:Y:S01]  /*0500*/  IMAD.WIDE.U32 R42, R13, UR14, R42 ;  /* 0x0000000e0d2a7c25 */ /* 0x000fe2000f8e002a */
[----:B------:R-:W-:-:S03]  /*0510*/  ISETP.GE.AND.EX P2, PT, R23, UR13, PT, P2 ;  /* 0x0000000d17007c0c */ /* 0x000fc6000bf46320 */
[----:B------:R-:W0:Y:S01]  /*0520*/  @!P1 LDC.64 R14, c[0x0][0x3f8] ;  /* 0x0000fe00ff0e9b82 */ /* 0x000e220000000a00 */
[----:B------:R-:W-:Y:S01]  /*0530*/  IMAD R45, R13, UR15, R4 ;  /* 0x0000000f0d2d7c24 */ /* 0x000fe2000f8e0204 */
[----:B------:R-:W-:Y:S01]  /*0540*/  @!P0 MOV R44, R42 ;  /* 0x0000002a002c8202 */ /* 0x000fe20000000f00 */
[----:B-1----:R-:W-:-:S05]  /*0550*/  @!P0 IMAD R4, R27, R6, RZ ;  /* 0x000000061b048224 */ /* 0x002fca00078e02ff */
[----:B------:R-:W1:Y:S01]  /*0560*/  @!P0 LDC.64 R12, c[0x0][0x398] ;  /* 0x0000e600ff0c8b82 */ /* 0x000e620000000a00 */
[----:B------:R-:W-:Y:S01]  /*0570*/  IADD3 R45, PT, PT, R43, R45, RZ ;  /* 0x0000002d2b2d7210 */ /* 0x000fe20007ffe0ff */
[C---:B------:R-:W-:Y:S02]  /*0580*/  @!P0 IMAD R31, R25.reuse, R7, R4 ;  /* 0x00000007191f8224 */ /* 0x040fe400078e0204 */
[C---:B------:R-:W-:Y:S01]  /*0590*/  @!P0 IMAD.WIDE.U32 R6, R25.reuse, R6, R44 ;  /* 0x0000000619068225 */ /* 0x040fe200078e002c */
[----:B------:R-:W-:-:S03]  /*05a0*/  IADD3 R29, PT, PT, R25, 0x60, RZ ;  /* 0x00000060191d7810 */ /* 0x000fc60007ffe0ff */
[----:B------:R-:W4:Y:S01]  /*05b0*/  @!P2 LDC.64 R26, c[0x0][0x3f8] ;  /* 0x0000fe00ff1aab82 */ /* 0x000f220000000a00 */
[----:B------:R-:W-:Y:S02]  /*05c0*/  @!P0 IADD3 R7, PT, PT, R7, R31, RZ ;  /* 0x0000001f07078210 */ /* 0x000fe40007ffe0ff */
[C---:B------:R-:W-:Y:S02]  /*05d0*/  @!P0 SHF.L.U32 R25, R6.reuse, 0x1, RZ ;  /* 0x0000000106198819 */ /* 0x040fe400000006ff */
[----:B------:R-:W-:Y:S01]  /*05e0*/  @!P0 SHF.L.U64.HI R18, R6, 0x1, R7 ;  /* 0x0000000106128819 */ /* 0x000fe20000010207 */
[----:B0-----:R-:W-:Y:S01]  /*05f0*/  @!P1 IMAD R8, R9, R14, RZ ;  /* 0x0000000e09089224 */ /* 0x001fe200078e02ff */
[----:B------:R-:W-:Y:S01]  /*0600*/  ISETP.GE.U32.AND P3, PT, R29, UR12, PT ;  /* 0x0000000c1d007c0c */ /* 0x000fe2000bf66070 */
[----:B------:R-:W0:Y:S01]  /*0610*/  @!P1 LDC.64 R6, c[0x0][0x3a0] ;  /* 0x0000e800ff069b82 */ /* 0x000e220000000a00 */
[----:B------:R-:W-:Y:S02]  /*0620*/  SHF.R.S32.HI R4, RZ, 0x1f, R29 ;  /* 0x0000001fff047819 */ /* 0x000fe4000001141d */
[----:B--2---:R-:W-:-:S02]  /*0630*/  @!P0 IADD3 R16, P4, PT, R25, R16, RZ ;  /* 0x0000001019108210 */ /* 0x004fc40007f9e0ff */
[----:B------:R-:W-:Y:S02]  /*0640*/  ISETP.GE.AND.EX P3, PT, R4, UR13, PT, P3 ;  /* 0x0000000d04007c0c */ /* 0x000fe4000bf66330 */
[----:B-1----:R-:W-:Y:S01]  /*0650*/  @!P0 IADD3 R12, P5, PT, R25, R12, RZ ;  /* 0x0000000c190c8210 */ /* 0x002fe20007fbe0ff */
[C---:B------:R-:W-:Y:S01]  /*0660*/  @!P1 IMAD R25, R21.reuse, R15, R8 ;  /* 0x0000000f15199224 */ /* 0x040fe200078e0208 */
[----:B------:R-:W-:Y:S02]  /*0670*/  @!P1 MOV R8, R42 ;  /* 0x0000002a00089202 */ /* 0x000fe40000000f00 */
[----:B------:R-:W-:Y:S02]  /*0680*/  @!P1 MOV R9, R45 ;  /* 0x0000002d00099202 */ /* 0x000fe40000000f00 */
[----:B------:R-:W-:Y:S01]  /*0690*/  @!P0 IADD3.X R17, PT, PT, R18, R17, RZ, P4, !PT ;  /* 0x0000001112118210 */ /* 0x000fe200027fe4ff */
[----:B------:R-:W-:Y:S01]  /*06a0*/  @!P1 IMAD.WIDE.U32 R14, R21, R14, R8 ;  /* 0x0000000e150e9225 */ /* 0x000fe200078e0008 */
[----:B----4-:R-:W-:-:S02]  /*06b0*/  ISETP.NE.AND P4, PT, RZ, UR5, PT ;  /* 0x00000005ff007c0c */ /* 0x010fc4000bf85270 */
[----:B------:R-:W-:Y:S01]  /*06c0*/  CS2R R34, SRZ ;  /* 0x0000000000227805 */ /* 0x000fe2000001ff00 */
[----:B------:R-:W1:Y:S01]  /*06d0*/  @!P3 LDC.64 R20, c[0x0][0x3f8] ;  /* 0x0000fe00ff14bb82 */ /* 0x000e620000000a00 */
[----:B------:R-:W-:Y:S01]  /*06e0*/  @!P1 IADD3 R15, PT, PT, R15, R25, RZ ;  /* 0x000000190f0f9210 */ /* 0x000fe20007ffe0ff */
[----:B------:R-:W-:Y:S01]  /*06f0*/  @!P2 IMAD R28, R23, R26, RZ ;  /* 0x0000001a171ca224 */ /* 0x000fe200078e02ff */
[C---:B------:R-:W-:Y:S02]  /*0700*/  @!P1 SHF.L.U32 R22, R14.reuse, 0x1, RZ ;  /* 0x000000010e169819 */ /* 0x040fe400000006ff */
[----:B------:R2:W5:Y:S01]  /*0710*/  @!P0 LDG.E R35, desc[UR6][R16.64] ;  /* 0x0000000610238981 */ /* 0x000562000c1e1900 */
[----:B------:R-:W-:Y:S02]  /*0720*/  @!P1 SHF.L.U64.HI R23, R14, 0x1, R15 ;  /* 0x000000010e179819 */ /* 0x000fe4000001020f */
[----:B------:R-:W4:Y:S01]  /*0730*/  @!P1 LDC.64 R8, c[0x0][0x398] ;  /* 0x0000e600ff089b82 */ /* 0x000f220000000a00 */
[----:B------:R-:W-:-:S02]  /*0740*/  @!P2 MOV R14, R42 ;  /* 0x0000002a000ea202 */ /* 0x000fc40000000f00 */
[----:B------:R-:W-:Y:S02]  /*0750*/  @!P2 MOV R15, R45 ;  /* 0x0000002d000fa202 */ /* 0x000fe40000000f00 */
[----:B------:R-:W-:Y:S01]  /*0760*/  @!P0 IADD3.X R13, PT, PT, R18, R13, RZ, P5, !PT ;  /* 0x0000000d120d8210 */ /* 0x000fe20002ffe4ff */
[C---:B------:R-:W-:Y:S01]  /*0770*/  @!P2 IMAD R28, R19.reuse, R27, R28 ;  /* 0x0000001b131ca224 */ /* 0x040fe200078e021c */
[----:B0-----:R-:W-:Y:S01]  /*0780*/  @!P1 IADD3 R6, P5, PT, R22, R6, RZ ;  /* 0x0000000616069210 */ /* 0x001fe20007fbe0ff */
[----:B--2---:R-:W0:Y:S01]  /*0790*/  @!P2 LDC.64 R16, c[0x0][0x3a0] ;  /* 0x0000e800ff10ab82 */ /* 0x004e220000000a00 */
[----:B------:R-:W-:Y:S01]  /*07a0*/  @!P2 IMAD.WIDE.U32 R26, R19, R26, R14 ;  /* 0x0000001a131aa225 */ /* 0x000fe200078e000e */
[----:B------:R-:W-:Y:S02]  /*07b0*/  CS2R R32, SRZ ;  /* 0x0000000000207805 */ /* 0x000fe4000001ff00 */
[----:B------:R-:W-:Y:S01]  /*07c0*/  @!P1 IADD3.X R7, PT, PT, R23, R7, RZ, P5, !PT ;  /* 0x0000000717079210 */ /* 0x000fe20002ffe4ff */
[----:B------:R-:W5:Y:S03]  /*07d0*/  @!P0 LDG.E R34, desc[UR6][R12.64] ;  /* 0x000000060c228981 */ /* 0x000f66000c1e1900 */
[----:B------:R-:W2:Y:S01]  /*07e0*/  LDC.64 R18, c[0x0][0x3a8] ;  /* 0x0000ea00ff127b82 */ /* 0x000ea20000000a00 */
[----:B------:R1:W5:Y:S07]  /*07f0*/  @!P1 LDG.E R33, desc[UR6][R6.64] ;  /* 0x0000000606219981 */ /* 0x00036e000c1e1900 */
[----:B------:R-:W2:Y:S08]  /*0800*/  @P4 LDC.64 R24, c[0x0][0x3b0] ;  /* 0x0000ec00ff184b82 */ /* 0x000eb00000000a00 */
[----:B------:R-:W2:Y:S01]  /*0810*/  @!P2 LDC.64 R14, c[0x0][0x398] ;  /* 0x0000e600ff0eab82 */ /* 0x000ea20000000a00 */
[----:B------:R-:W-:-:S07]  /*0820*/  @!P2 IADD3 R31, PT, PT, R27, R28, RZ ;  /* 0x0000001c1b1fa210 */ /* 0x000fce0007ffe0ff */
[----:B-1----:R-:W1:Y:S01]  /*0830*/  @!P3 LDC.64 R6, c[0x0][0x3a0] ;  /* 0x0000e800ff06bb82 */ /* 0x002e620000000a00 */
[----:B------:R-:W-:Y:S01]  /*0840*/  @!P2 SHF.L.U32 R27, R26, 0x1, RZ ;  /* 0x000000011a1ba819 */ /* 0x000fe200000006ff */
[----:B------:R-:W-:Y:S01]  /*0850*/  @!P3 IMAD R28, R4, R20, RZ ;  /* 0x00000014041cb224 */ /* 0x000fe200078e02ff */
[----:B------:R-:W-:-:S05]  /*0860*/  @!P2 SHF.L.U64.HI R26, R26, 0x1, R31 ;  /* 0x000000011a1aa819 */ /* 0x000fca000001021f */
[----:B------:R-:W1:Y:S01]  /*0870*/  @!P3 LDC.64 R12, c[0x0][0x398] ;  /* 0x0000e600ff0cbb82 */ /* 0x000e620000000a00 */
[----:B------:R-:W-:Y:S02]  /*0880*/  LOP3.LUT R4, R38, 0xffff, RZ, 0xc0, !PT ;  /* 0x0000ffff26047812 */ /* 0x000fe400078ec0ff */
[----:B----4-:R-:W-:Y:S02]  /*0890*/  @!P1 IADD3 R22, P0, PT, R22, R8, RZ ;  /* 0x0000000816169210 */ /* 0x010fe40007f1e0ff */
[----:B------:R-:W-:Y:S02]  /*08a0*/  @!P3 MOV R30, R42 ;  /* 0x0000002a001eb202 */ /* 0x000fe40000000f00 */
[----:B------:R-:W-:Y:S01]  /*08b0*/  @!P3 MOV R31, R45 ;  /* 0x0000002d001fb202 */ /* 0x000fe20000000f00 */
[----:B------:R-:W-:Y:S01]  /*08c0*/  @!P3 IMAD R28, R29, R21, R28 ;  /* 0x000000151d1cb224 */ /* 0x000fe200078e021c */
[----:B------:R-:W-:Y:S01]  /*08d0*/  @!P1 IADD3.X R23, PT, PT, R23, R9, RZ, P0, !PT ;  /* 0x0000000917179210 */ /* 0x000fe200007fe4ff */
[----:B------:R-:W-:Y:S01]  /*08e0*/  IMAD R8, R40, 0x1a, R4 ;  /* 0x0000001a28087824 */ /* 0x000fe200078e0204 */
[----:B0-----:R-:W-:Y:S01]  /*08f0*/  @!P2 IADD3 R16, P0, PT, R27, R16, RZ ;  /* 0x000000101b10a210 */ /* 0x001fe20007f1e0ff */
[----:B------:R-:W-:Y:S01]  /*0900*/  @!P3 IMAD.WIDE.U32 R20, R29, R20, R30 ;  /* 0x000000141d14b225 */ /* 0x000fe200078e001e */
[----:B------:R-:W-:Y:S01]  /*0910*/  CS2R R30, SRZ ;  /* 0x00000000001e7805 */ /* 0x000fe2000001ff00 */
[----:B------:R-:W5:Y:S01]  /*0920*/  @!P1 LDG.E R32, desc[UR6][R22.64] ;  /* 0x0000000616209981 */ /* 0x000f62000c1e1900 */
[----:B------:R-:W-:Y:S01]  /*0930*/  @!P2 IADD3.X R17, PT, PT, R26, R17, RZ, P0, !PT ;  /* 0x000000111a11a210 */ /* 0x000fe200007fe4ff */
[----:B--2---:R-:W-:Y:S01]  /*0940*/  IMAD.WIDE R18, R8, 0x4, R18 ;  /* 0x0000000408127825 */ /* 0x004fe200078e0212 */
[----:B------:R-:W-:-:S03]  /*0950*/  @!P2 IADD3 R14, P0, PT, R27, R14, RZ ;  /* 0x0000000e1b0ea210 */ /* 0x000fc60007f1e0ff */
[----:B------:R-:W-:Y:S01]  /*0960*/  @P4 IMAD.WIDE R8, R8, 0x4, R24 ;  /* 0x0000000408084825 */ /* 0x000fe200078e0218 */
[----:B------:R-:W-:Y:S01]  /*0970*/  @!P3 IADD3 R25, PT, PT, R21, R28, RZ ;  /* 0x0000001c1519b210 */ /* 0x000fe20007ffe0ff */
[----:B------:R0:W5:Y:S01]  /*0980*/  @!P2 LDG.E R31, desc[UR6][R16.64] ;  /* 0x00000006101fa981 */ /* 0x000162000c1e1900 */
[----:B------:R-:W-:Y:S02]  /*0990*/  @!P3 SHF.L.U32 R21, R20, 0x1, RZ ;  /* 0x000000011415b819 */ /* 0x000fe400000006ff */
[----:B------:R-:W-:Y:S02]  /*09a0*/  @!P2 IADD3.X R15, PT, PT, R26, R15, RZ, P0, !PT ;  /* 0x0000000f1a0fa210 */ /* 0x000fe400007fe4ff */
[----:B------:R-:W-:Y:S02]  /*09b0*/  @!P3 SHF.L.U64.HI R20, R20, 0x1, R25 ;  /* 0x000000011414b819 */ /* 0x000fe40000010219 */
[C---:B-1----:R-:W-:Y:S02]  /*09c0*/  @!P3 IADD3 R12, P1, PT, R21.reuse, R12, RZ ;  /* 0x0000000c150cb210 */ /* 0x042fe40007f3e0ff */
[----:B------:R-:W-:Y:S01]  /*09d0*/  CS2R R28, SRZ ;  /* 0x00000000001c7805 */ /* 0x000fe2000001ff00 */
[----:B------:R1:W5:Y:S01]  /*09e0*/  @!P2 LDG.E R30, desc[UR6][R14.64] ;  /* 0x000000060e1ea981 */ /* 0x000362000c1e1900 */
[----:B0-----:R-:W-:-:S04]  /*09f0*/  @!P3 IADD3 R16, P0, PT, R21, R6, RZ ;  /* 0x000000061510b210 */ /* 0x001fc80007f1e0ff */
[C---:B------:R-:W-:Y:S02]  /*0a00*/  @!P3 IADD3.X R17, PT, PT, R20.reuse, R7, RZ, P0, !PT ;  /* 0x000000071411b210 */ /* 0x040fe400007fe4ff */
[----:B------:R-:W-:Y:S02]  /*0a10*/  CS2R R6, SRZ ;  /* 0x0000000000067805 */ /* 0x000fe4000001ff00 */
[----:B------:R-:W-:Y:S01]  /*0a20*/  @!P3 IADD3.X R13, PT, PT, R20, R13, RZ, P1, !PT ;  /* 0x0000000d140db210 */ /* 0x000fe20000ffe4ff */
[----:B------:R1:W5:Y:S04]  /*0a30*/  @!P3 LDG.E R29, desc[UR6][R16.64] ;  /* 0x00000006101db981 */ /* 0x000368000c1e1900 */
[----:B------:R1:W5:Y:S04]  /*0a40*/  @P4 LDG.E.64 R6, desc[UR6][R8.64] ;  /* 0x0000000608064981 */ /* 0x000368000c1e1b00 */
[----:B------:R1:W5:Y:S04]  /*0a50*/  @!P3 LDG.E R28, desc[UR6][R12.64] ;  /* 0x000000060c1cb981 */ /* 0x000368000c1e1900 */
[----:B------:R1:W5:Y:S01]  /*0a60*/  LDG.E.64 R8, desc[UR6][R18.64] ;  /* 0x0000000612087981 */ /* 0x000362000c1e1b00 */
[----:B------:R-:W-:Y:S01]  /*0a70*/  UISETP.NE.AND UP1, UPT, UR5, URZ, UPT ;  /* 0x000000ff0500728c */ /* 0x000fe2000bf25270 */
        /* <DEDUP_REMOVED lines=12> */
[----:B-1----:R-:W-:Y:S05]  /*0b40*/  BRA.U UP1, `(.L_x_655) ;  /* 0x0000000501247547 */ /* 0x002fea000b800000 */
        /* <DEDUP_REMOVED lines=9> */
[----:B------:R-:W-:Y:S01]  /*0be0*/  FMUL.FTZ R15, R13, UR8 ;  /* 0x000000080d0f7c20 */ /* 0x000fe20008410000 */
[----:B------:R-:W-:Y:S01]  /*0bf0*/  FMUL.FTZ R14, R9, R10 ;  /* 0x0000000a090e7220 */ /* 0x000fe20000410000 */
[----:B------:R-:W-:Y:S01]  /*0c00*/  FADD.FTZ R13, RZ, R17 ;  /* 0x00000011ff0d7221 */ /* 0x000fe20000010000 */
[----:B------:R-:W-:Y:S01]  /*0c10*/  FFMA.FTZ R16, R12, R17, RZ ;  /* 0x000000110c107223 */ /* 0x000fe200000100ff */
[--C-:B------:R-:W-:Y:S02]  /*0c20*/  HADD2.F32 R17, -RZ, R33.reuse.H0_H0 ;  /* 0x20000021ff117230 */ /* 0x100fe40000004100 */
[----:B------:R-:W-:Y:S01]  /*0c30*/  FADD.FTZ R18, RZ, R11 ;  /* 0x0000000bff127221 */ /* 0x000fe20000010000 */
[----:B------:R-:W-:Y:S01]  /*0c40*/  FADD.FTZ R13, R14, R13 ;  /* 0x0000000d0e0d7221 */ /* 0x000fe20000010000 */
[----:B------:R-:W-:Y:S01]  /*0c50*/  FFMA.FTZ R14, R15, R14, R16 ;  /* 0x0000000e0f0e7223 */ /* 0x000fe20000010010 */
[----:B------:R-:W-:Y:S01]  /*0c60*/  FFMA.FTZ R12, R11, R12, RZ ;  /* 0x0000000c0b0c7223 */ /* 0x000fe200000100ff */
[----:B------:R-:W-:Y:S01]  /*0c70*/  FADD.FTZ R16, R17, -UR11 ;  /* 0x8000000b11107e21 */ /* 0x000fe20008010000 */
[----:B------:R-:W-:-:S02]  /*0c80*/  HADD2.F32 R17, -RZ, R33.H1_H1 ;  /* 0x30000021ff117230 */ /* 0x000fc40000004100 */
[----:B------:R-:W-:Y:S01]  /*0c90*/  FADD.FTZ R11, R19, R18 ;  /* 0x00000012130b7221 */ /* 0x000fe20000010000 */
[----:B------:R-:W-:Y:S01]  /*0ca0*/  FMUL.FTZ R18, R8, R19 ;  /* 0x0000001308127220 */ /* 0x000fe20000410000 */
[----:B------:R-:W-:Y:S01]  /*0cb0*/  FMUL.FTZ R21, R16, UR8 ;  /* 0x0000000810157c20 */ /* 0x000fe20008410000 */
[----:B------:R-:W-:Y:S02]  /*0cc0*/  HADD2.F32 R16, -RZ, R32.H1_H1 ;  /* 0x30000020ff107230 */ /* 0x000fe40000004100 */
[----:B------:R-:W-:Y:S01]  /*0cd0*/  FADD.FTZ R17, R17, -UR11 ;  /* 0x8000000b11117e21 */ /* 0x000fe20008010000 */
[----:B------:R-:W-:Y:S01]  /*0ce0*/  FFMA.FTZ R15, R10, R15, RZ ;  /* 0x0000000f0a0f7223 */ /* 0x000fe200000100ff */
[----:B------:R-:W-:Y:S01]  /*0cf0*/  FFMA.FTZ R12, R19, R21, R12 ;  /* 0x00000015130c7223 */ /* 0x000fe2000001000c */
[----:B------:R-:W-:Y:S01]  /*0d00*/  FADD.FTZ R19, RZ, R10 ;  /* 0x0000000aff137221 */ /* 0x000fe20000010000 */
[----:B------:R-:W-:Y:S01]  /*0d10*/  FMUL.FTZ R17, R17, UR8 ;  /* 0x0000000811117c20 */ /* 0x000fe20008410000 */
[----:B------:R-:W-:Y:S01]  /*0d20*/  FADD.FTZ R23, R13, R18 ;  /* 0x000000120d177221 */ /* 0x000fe20000010000 */
[----:B------:R-:W-:Y:S01]  /*0d30*/  FFMA.FTZ R14, R21, R18, R14 ;  /* 0x00000012150e7223 */ /* 0x000fe2000001000e */
[----:B------:R-:W-:-:S02]  /*0d40*/  HADD2.F32 R18, -RZ, R31.H0_H0 ;  /* 0x2000001fff127230 */ /* 0x000fc40000004100 */
[C---:B------:R-:W-:Y:S01]  /*0d50*/  FADD.FTZ R10, R16.reuse, R19 ;  /* 0x00000013100a7221 */ /* 0x040fe20000010000 */
[----:B------:R-:W-:Y:S01]  /*0d60*/  FFMA.FTZ R13, R16, R17, R15 ;  /* 0x00000011100d7223 */ /* 0x000fe2000001000f */
[----:B------:R-:W-:Y:S01]  /*0d70*/  FMUL.FTZ R16, R9, R16 ;  /* 0x0000001009107220 */ /* 0x000fe20000410000 */
[--C-:B------:R-:W-:Y:S02]  /*0d80*/  HADD2.F32 R15, -RZ, R30.reuse.H0_H0 ;  /* 0x2000001eff0f7230 */ /* 0x100fe40000004100 */
[----:B------:R-:W-:Y:S01]  /*0d90*/  FADD.FTZ R18, R18, -UR11 ;  /* 0x8000000b12127e21 */ /* 0x000fe20008010000 */
[----:B------:R-:W-:Y:S02]  /*0da0*/  HADD2.F32 R19, -RZ, R31.H1_H1 ;  /* 0x3000001fff137230 */ /* 0x000fe40000004100 */
[----:B------:R-:W-:Y:S01]  /*0db0*/  FADD.FTZ R23, R16, R23 ;  /* 0x0000001710177221 */ /* 0x000fe20000010000 */
[----:B------:R-:W-:Y:S01]  /*0dc0*/  FFMA.FTZ R16, R17, R16, R14 ;  /* 0x0000001011107223 */ /* 0x000fe2000001000e */
[----:B------:R-:W-:Y:S01]  /*0dd0*/  FMUL.FTZ R17, R18, UR8 ;  /* 0x0000000812117c20 */ /* 0x000fe20008410000 */
[----:B------:R-:W-:-:S02]  /*0de0*/  HADD2.F32 R14, -RZ, R30.H1_H1 ;  /* 0x3000001eff0e7230 */ /* 0x000fc40000004100 */
[----:B------:R-:W-:Y:S01]  /*0df0*/  FMUL.FTZ R20, R8, R15 ;  /* 0x0000000f08147220 */ /* 0x000fe20000410000 */
[----:B------:R-:W-:Y:S01]  /*0e00*/  FADD.FTZ R18, R19, -UR11 ;  /* 0x8000000b13127e21 */ /* 0x000fe20008010000 */
[----:B------:R-:W-:Y:S02]  /*0e10*/  FFMA.FTZ R12, R15, R17, R12 ;  /* 0x000000110f0c7223 */ /* 0x000fe4000001000c */
[----:B------:R-:W-:Y:S01]  /*0e20*/  FFMA.FTZ R21, R17, R20, R16 ;  /* 0x0000001411157223 */ /* 0x000fe20000010010 */
[----:B------:R-:W-:Y:S01]  /*0e30*/  FMUL.FTZ R19, R9, R14 ;  /* 0x0000000e09137220 */ /* 0x000fe20000410000 */
[----:B------:R-:W-:Y:S01]  /*0e40*/  FMUL.FTZ R18, R18, UR8 ;  /* 0x0000000812127c20 */ /* 0x000fe20008410000 */
[----:B------:R-:W-:Y:S01]  /*0e50*/  FADD.FTZ R22, R23, R20 ;  /* 0x0000001417167221 */ /* 0x000fe20000010000 */
[----:B------:R-:W-:Y:S02]  /*0e60*/  HADD2.F32 R16, -RZ, R29.H0_H0 ;  /* 0x2000001dff107230 */ /* 0x000fe40000004100 */
[----:B------:R-:W-:-:S02]  /*0e70*/  HADD2.F32 R17, -RZ, R28.H0_H0 ;  /* 0x2000001cff117230 */ /* 0x000fc40000004100 */
[----:B------:R-:W-:Y:S01]  /*0e80*/  FFMA.FTZ R24, R18, R19, R21 ;  /* 0x0000001312187223 */ /* 0x000fe20000010015 */
[----:B------:R-:W-:Y:S01]  /*0e90*/  FADD.FTZ R20, R19, R22 ;  /* 0x0000001613147221 */ /* 0x000fe20000010000 */
[----:B------:R-:W-:Y:S02]  /*0ea0*/  HADD2.F32 R21, -RZ, R29.H1_H1 ;  /* 0x3000001dff157230 */ /* 0x000fe40000004100 */
[----:B------:R-:W-:Y:S01]  /*0eb0*/  FADD.FTZ R19, R16, -UR11 ;  /* 0x8000000b10137e21 */ /* 0x000fe20008010000 */
[----:B------:R-:W-:Y:S02]  /*0ec0*/  HADD2.F32 R16, -RZ, R28.H1_H1 ;  /* 0x3000001cff107230 */ /* 0x000fe40000004100 */
[----:B------:R-:W-:Y:S01]  /*0ed0*/  FMUL.FTZ R23, R8, R17 ;  /* 0x0000001108177220 */ /* 0x000fe20000410000 */
[----:B------:R-:W-:Y:S01]  /*0ee0*/  FADD.FTZ R22, R11, R15 ;  /* 0x0000000f0b167221 */ /* 0x000fe20000010000 */
[----:B------:R-:W-:Y:S01]  /*0ef0*/  FMUL.FTZ R19, R19, UR8 ;  /* 0x0000000813137c20 */ /* 0x000fe20008410000 */
[----:B------:R-:W-:Y:S01]  /*0f00*/  FADD.FTZ R21, R21, -UR11 ;  /* 0x8000000b15157e21 */ /* 0x000fe20008010000 */
[----:B------:R-:W-:Y:S01]  /*0f10*/  FADD.FTZ R11, R20, R23 ;  /* 0x00000017140b7221 */ /* 0x000fe20000010000 */
[----:B------:R-:W-:Y:S01]  /*0f20*/  FMUL.FTZ R20, R9, R16 ;  /* 0x0000001009147220 */ /* 0x000fe20000410000 */
[----:B------:R-:W-:Y:S01]  /*0f30*/  FFMA.FTZ R24, R19, R23, R24 ;  /* 0x0000001713187223 */ /* 0x000fe20000010018 */
        /* <DEDUP_REMOVED lines=10> */
.L_x_655:
[----:B-----5:R-:W-:Y:S02]  /*0fe0*/  HADD2.F32 R10, -RZ, R35.H0_H0 ;  /* 0x20000023ff0a7230 */ /* 0x020fe40000004100 */
[--C-:B------:R-:W-:Y:S02]  /*0ff0*/  HADD2.F32 R12, -RZ, R33.reuse.H0_H0 ;  /* 0x20000021ff0c7230 */ /* 0x100fe40000004100 */
[----:B------:R-:W-:Y:S02]  /*1000*/  HADD2.F32 R16, -RZ, R33.H1_H1 ;  /* 0x30000021ff107230 */ /* 0x000fe40000004100 */
[----:B------:R-:W-:Y:S01]  /*1010*/  FADD.FTZ R11, R10, -UR11 ;  /* 0x8000000b0a0b7e21 */ /* 0x000fe20008010000 */
[----:B------:R-:W-:Y:S02]  /*1020*/  HADD2.F32 R10, -RZ, R35.H1_H1 ;  /* 0x30000023ff0a7230 */ /* 0x000fe40000004100 */
[----:B------:R-:W-:Y:S01]  /*1030*/  FADD.FTZ R12, R12, -UR11 ;  /* 0x8000000b0c0c7e21 */ /* 0x000fe20008010000 */
[----:B------:R-:W-:-:S02]  /*1040*/  HADD2.F32 R26, -RZ, R34.H0_H0 ;  /* 0x20000022ff1a7230 */ /* 0x000fc40000004100 */
[----:B------:R-:W-:Y:S01]  /*1050*/  FMUL.FTZ R11, R11, UR8 ;  /* 0x000000080b0b7c20 */ /* 0x000fe20008410000 */
[----:B------:R-:W-:Y:S02]  /*1060*/  HADD2.F32 R27, -RZ, R34.H1_H1 ;  /* 0x30000022ff1b7230 */ /* 0x000fe40000004100 */
[----:B------:R-:W-:Y:S01]  /*1070*/  FADD.FTZ R10, R10, -UR11 ;  /* 0x8000000b0a0a7e21 */ /* 0x000fe20008010000 */
[----:B------:R-:W-:Y:S01]  /*1080*/  FMUL.FTZ R13, R12, UR8 ;  /* 0x000000080c0d7c20 */ /* 0x000fe20008410000 */
[--C-:B------:R-:W-:Y:S01]  /*1090*/  FFMA.FTZ R14, R8, R11, R6.reuse ;  /* 0x0000000b080e7223 */ /* 0x100fe20000010006 */
[----:B------:R-:W-:Y:S01]  /*10a0*/  FADD.FTZ R12, R16, -UR11 ;  /* 0x8000000b100c7e21 */ /* 0x000fe20008010000 */
[----:B------:R-:W-:Y:S01]  /*10b0*/  FMUL.FTZ R10, R10, UR8 ;  /* 0x000000080a0a7c20 */ /* 0x000fe20008410000 */
[----:B------:R-:W-:Y:S01]  /*10c0*/  FFMA.FTZ R25, R8, R13, R6 ;  /* 0x0000000d08197223 */ /* 0x000fe20000010006 */
[----:B------:R-:W-:Y:S01]  /*10d0*/  FMUL.FTZ R15, R14, -1.4426950216293334961 ;  /* 0xbfb8aa3b0e0f7820 */ /* 0x000fe20000410000 */
[----:B------:R-:W-:Y:S01]  /*10e0*/  FMUL.FTZ R12, R12, UR8 ;  /* 0x000000080c0c7c20 */ /* 0x000fe20008410000 */
[----:B------:R-:W-:Y:S01]  /*10f0*/  FFMA.FTZ R17, R9, R10, R7 ;  /* 0x0000000a09117223 */ /* 0x000fe20000010007 */
[----:B------:R-:W-:-:S02]  /*1100*/  FMUL.FTZ R22, R25, -1.4426950216293334961 ;  /* 0xbfb8aa3b19167820 */ /* 0x000fc40000410000 */
[----:B------:R-:W-:Y:S01]  /*1110*/  FFMA.FTZ R21, R9, R12, R7 ;  /* 0x0000000c09157223 */ /* 0x000fe20000010007 */
[----:B------:R-:W-:Y:S01]  /*1120*/  FMUL.FTZ R18, R17, -1.4426950216293334961 ;  /* 0xbfb8aa3b11127820 */ /* 0x000fe20000410000 */
[----:B------:R-:W0:Y:S02]  /*1130*/  MUFU.EX2 R15, R15 ;  /* 0x0000000f000f7308 */ /* 0x000e240000000800 */
[----:B------:R-:W-:-:S06]  /*1140*/  FMUL.FTZ R24, R21, -1.4426950216293334961 ;  /* 0xbfb8aa3b15187820 */ /* 0x000fcc0000410000 */
[----:B------:R-:W1:Y:S08]  /*1150*/  MUFU.EX2 R18, R18 ;  /* 0x0000001200127308 */ /* 0x000e700000000800 */
[----:B------:R-:W2:Y:S01]  /*1160*/  MUFU.EX2 R22, R22 ;  /* 0x0000001600167308 */ /* 0x000ea20000000800 */
[----:B0-----:R-:W-:-:S07]  /*1170*/  FADD.FTZ R15, R15, 1 ;  /* 0x3f8000000f0f7421 */ /* 0x001fce0000010000 */
[----:B------:R-:W0:Y:S01]  /*1180*/  MUFU.EX2 R24, R24 ;  /* 0x0000001800187308 */ /* 0x000e220000000800 */
[----:B-1----:R-:W-:Y:S01]  /*1190*/  FADD.FTZ R16, R18, 1 ;  /* 0x3f80000012107421 */ /* 0x002fe20000010000 */
[----:B------:R-:W-:-:S06]  /*11a0*/  HADD2.F32 R18, -RZ, R31.H1_H1 ;  /* 0x3000001fff127230 */ /* 0x000fcc0000004100 */
[----:B------:R-:W1:Y:S01]  /*11b0*/  MUFU.RCP R15, R15 ;  /* 0x0000000f000f7308 */ /* 0x000e620000001000 */
[----:B--2---:R-:W-:Y:S01]  /*11c0*/  FADD.FTZ R20, R22, 1 ;  /* 0x3f80000016147421 */ /* 0x004fe20000010000 */
[----:B------:R-:W-:-:S06]  /*11d0*/  FADD.FTZ R22, R18, -UR11 ;  /* 0x8000000b12167e21 */ /* 0x000fcc0008010000 */
[----:B------:R-:W2:Y:S01]  /*11e0*/  MUFU.RCP R16, R16 ;  /* 0x0000001000107308 */ /* 0x000ea20000001000 */
[----:B0-----:R-:W-:Y:S01]  /*11f0*/  FADD.FTZ R19, R24, 1 ;  /* 0x3f80000018137421 */ /* 0x001fe20000010000 */
[----:B------:R-:W-:-:S06]  /*1200*/  HADD2.F32 R24, -RZ, R32.H1_H1 ;  /* 0x30000020ff187230 */ /* 0x000fcc0000004100 */
[----:B------:R-:W0:Y:S01]  /*1210*/  MUFU.RCP R20, R20 ;  /* 0x0000001400147308 */ /* 0x000e220000001000 */
[----:B-1----:R-:W-:Y:S01]  /*1220*/  FADD.FTZ R23, -R15, 1 ;  /* 0x3f8000000f177421 */ /* 0x002fe20000010100 */
[----:B------:R-:W-:Y:S01]  /*1230*/  FMUL.FTZ R26, R26, R15 ;  /* 0x0000000f1a1a7220 */ /* 0x000fe20000410000 */
[----:B------:R-:W-:Y:S02]  /*1240*/  HADD2.F32 R15, -RZ, R31.H0_H0 ;  /* 0x2000001fff0f7230 */ /* 0x000fe40000004100 */
[----:B------:R-:W-:-:S03]  /*1250*/  FFMA.FTZ R23, R14, R23, 1 ;  /* 0x3f8000000e177423 */ /* 0x000fc60000010017 */
[----:B------:R-:W1:Y:S01]  /*1260*/  MUFU.RCP R19, R19 ;  /* 0x0000001300137308 */ /* 0x000e620000001000 */
[----:B--2---:R-:W-:Y:S01]  /*1270*/  FADD.FTZ R14, -R16, 1 ;  /* 0x3f800000100e7421 */ /* 0x004fe20000010100 */
[----:B------:R-:W-:Y:S01]  /*1280*/  FADD.FTZ R15, R15, -UR11 ;  /* 0x8000000b0f0f7e21 */ /* 0x000fe20008010000 */
[----:B------:R-:W-:Y:S01]  /*1290*/  FMUL.FTZ R16, R27, R16 ;  /* 0x000000101b107220 */ /* 0x000fe20000410000 */
[----:B------:R-:W-:Y:S01]  /*12a0*/  FMUL.FTZ R26, R26, R23 ;  /* 0x000000171a1a7220 */ /* 0x000fe20000410000 */
[----:B------:R-:W-:Y:S01]  /*12b0*/  FFMA.FTZ R17, R17, R14, 1 ;  /* 0x3f80000011117423 */ /* 0x000fe2000001000e */
[----:B------:R-:W-:Y:S01]  /*12c0*/  FMUL.FTZ R15, R15, UR8 ;  /* 0x000000080f0f7c20 */ /* 0x000fe20008410000 */
[----:B------:R-:W-:Y:S02]  /*12d0*/  HADD2.F32 R23, -RZ, R32.H0_H0 ;  /* 0x20000020ff177230 */ /* 0x000fe40000004100 */
[----:B0-----:R-:W-:Y:S01]  /*12e0*/  FADD.FTZ R14, -R20, 1 ;  /* 0x3f800000140e7421 */ /* 0x001fe20000010100 */
[----:B------:R-:W-:Y:S01]  /*12f0*/  FFMA.FTZ R18, R8, R15, R6 ;  /* 0x0000000f08127223 */ /* 0x000fe20000010006 */
[----:B------:R-:W-:Y:S01]  /*1300*/  FMUL.FTZ R16, R16, R17 ;  /* 0x0000001110107220 */ /* 0x000fe20000410000 */
[----:B------:R-:W-:Y:S01]  /*1310*/  FMUL.FTZ R20, R23, R20 ;  /* 0x0000001417147220 */ /* 0x000fe20000410000 */
[----:B------:R-:W-:Y:S01]  /*1320*/  FFMA.FTZ R25, R25, R14, 1 ;  /* 0x3f80000019197423 */ /* 0x000fe2000001000e */
[----:B------:R-:W-:Y:S01]  /*1330*/  FMUL.FTZ R27, R18, -1.4426950216293334961 ;  /* 0xbfb8aa3b121b7820 */ /* 0x000fe20000410000 */
[----:B-1----:R-:W-:Y:S01]  /*1340*/  FADD.FTZ R14, -R19, 1 ;  /* 0x3f800000130e7421 */ /* 0x002fe20000010100 */
[----:B------:R-:W-:Y:S01]  /*1350*/  FMUL.FTZ R24, R24, R19 ;  /* 0x0000001318187220 */ /* 0x000fe20000410000 */
[----:B------:R-:W-:-:S03]  /*1360*/  FMUL.FTZ R25, R20, R25 ;  /* 0x0000001914197220 */ /* 0x000fc60000410000 */
[----:B------:R-:W0:Y:S01]  /*1370*/  MUFU.EX2 R27, R27 ;  /* 0x0000001b001b7308 */ /* 0x000e220000000800 */
[----:B------:R-:W-:Y:S01]  /*1380*/  FFMA.FTZ R21, R21, R14, 1 ;  /* 0x3f80000015157423 */ /* 0x000fe2000001000e */
[----:B------:R-:W-:-:S03]  /*1390*/  FMUL.FTZ R14, R22, UR8 ;  /* 0x00000008160e7c20 */ /* 0x000fc60008410000 */
[----:B------:R-:W-:Y:S01]  /*13a0*/  FMUL.FTZ R17, R24, R21 ;  /* 0x0000001518117220 */ /* 0x000fe20000410000 */
[----:B------:R-:W-:Y:S01]  /*13b0*/  FFMA.FTZ R19, R9, R14, R7 ;  /* 0x0000000e09137223 */ /* 0x000fe20000010007 */
[----:B------:R-:W-:-:S03]  /*13c0*/  HADD2.F32 R24, -RZ, R30.H1_H1 ;  /* 0x3000001eff187230 */ /* 0x000fc60000004100 */
[----:B------:R-:W-:-:S06]  /*13d0*/  FMUL.FTZ R41, R19, -1.4426950216293334961 ;  /* 0xbfb8aa3b13297820 */ /* 0x000fcc0000410000 */
[----:B------:R-:W1:Y:S01]  /*13e0*/  MUFU.EX2 R41, R41 ;  /* 0x0000002900297308 */ /* 0x000e620000000800 */
[----:B0-----:R-:W-:Y:S01]  /*13f0*/  FADD.FTZ R22, R27, 1 ;  /* 0x3f8000001b167421 */ /* 0x001fe20000010000 */
[----:B------:R-:W-:-:S06]  /*1400*/  HADD2.F32 R27, -RZ, R30.H0_H0 ;  /* 0x2000001eff1b7230 */ /* 0x000fcc0000004100 */
[----:B------:R-:W0:Y:S01]  /*1410*/  MUFU.RCP R22, R22 ;  /* 0x0000001600167308 */ /* 0x000e220000001000 */
[----:B-1----:R-:W-:-:S07]  /*1420*/  FADD.FTZ R23, R41, 1 ;  /* 0x3f80000029177421 */ /* 0x002fce0000010000 */
[----:B------:R-:W1:Y:S01]  /*1430*/  MUFU.RCP R23, R23 ;  /* 0x0000001700177308 */ /* 0x000e620000001000 */
[----:B0-----:R-:W-:-:S04]  /*1440*/  FADD.FTZ R21, -R22, 1 ;  /* 0x3f80000016157421 */ /* 0x001fc80000010100 */
[----:B------:R-:W-:Y:S01]  /*1450*/  FFMA.FTZ R18, R18, R21, 1 ;  /* 0x3f80000012127423 */ /* 0x000fe20000010015 */
[----:B------:R-:W-:-:S04]  /*1460*/  FMUL.FTZ R21, R27, R22 ;  /* 0x000000161b157220 */ /* 0x000fc80000410000 */
[----:B------:R-:W-:Y:S01]  /*1470*/  FMUL.FTZ R18, R21, R18 ;  /* 0x0000001215127220 */ /* 0x000fe20000410000 */
[----:B------:R-:W-:Y:S02]  /*1480*/  HADD2.F32 R21, -RZ, R29.H0_H0 ;  /* 0x2000001dff157230 */ /* 0x000fe40000004100 */
[----:B-1----:R-:W-:-:S03]  /*1490*/  FADD.FTZ R20, -R23, 1 ;  /* 0x3f80000017147421 */ /* 0x002fc60000010100 */
[----:B------:R-:W-:Y:S01]  /*14a0*/  FADD.FTZ R21, R21, -UR11 ;  /* 0x8000000b15157e21 */ /* 0x000fe20008010000 */
[----:B------:R-:W-:Y:S01]  /*14b0*/  FFMA.FTZ R22, R19, R20, 1 ;  /* 0x3f80000013167423 */ /* 0x000fe20000010014 */
[----:B------:R-:W-:Y:S01]  /*14c0*/  FMUL.FTZ R19, R24, R23 ;  /* 0x0000001718137220 */ /* 0x000fe20000410000 */
[----:B------:R-:W-:Y:S01]  /*14d0*/  FMUL.FTZ R20, R8, R26 ;  /* 0x0000001a08147220 */ /* 0x000fe20000410000 */
[----:B------:R-:W-:Y:S01]  /*14e0*/  FMUL.FTZ R23, R9, R16 ;  /* 0x0000001009177220 */ /* 0x000fe20000410000 */
[----:B------:R-:W-:Y:S01]  /*14f0*/  FMUL.FTZ R21, R21, UR8 ;  /* 0x0000000815157c20 */ /* 0x000fe20008410000 */
[----:B------:R-:W-:Y:S01]  /*1500*/  FMUL.FTZ R19, R19, R22 ;  /* 0x0000001613137220 */ /* 0x000fe20000410000 */
[----:B------:R-:W-:Y:S01]  /*1510*/  FFMA.FTZ R27, R11, R20, RZ ;  /* 0x000000140b1b7223 */ /* 0x000fe200000100ff */
[----:B------:R-:W-:-:S03]  /*1520*/  FADD.FTZ R22, RZ, R20 ;  /* 0x00000014ff167221 */ /* 0x000fc60000010000 */
[----:B------:R-:W-:Y:S01]  /*1530*/  FFMA.FTZ R20, R10, R23, R27 ;  /* 0x000000170a147223 */ /* 0x000fe2000001001b */
[----:B------:R-:W-:Y:S01]  /*1540*/  FADD.FTZ R22, R23, R22 ;  /* 0x0000001617167221 */ /* 0x000fe20000010000 */
[----:B------:R-:W-:Y:S01]  /*1550*/  FFMA.FTZ R23, R8, R21, R6 ;  /* 0x0000001508177223 */ /* 0x000fe20000010006 */
[----:B------:R-:W-:Y:S01]  /*1560*/  FFMA.FTZ R27, R11, R26, RZ ;  /* 0x0000001a0b1b7223 */ /* 0x000fe200000100ff */
[----:B------:R-:W-:Y:S02]  /*1570*/  FADD.FTZ R26, RZ, R26 ;  /* 0x0000001aff1a7221 */ /* 0x000fe40000010000 */
[----:B------:R-:W-:Y:S01]  /*1580*/  FMUL.FTZ R41, R23, -1.4426950216293334961 ;  /* 0xbfb8aa3b17297820 */ /* 0x000fe20000410000 */
[-C--:B------:R-:W-:Y:S01]  /*1590*/  FFMA.FTZ R27, R13, R25.reuse, R27 ;  /* 0x000000190d1b7223 */ /* 0x080fe2000001001b */
[----:B------:R-:W-:Y:S01]  /*15a0*/  FADD.FTZ R11, R26, R25 ;  /* 0x000000191a0b7221 */ /* 0x000fe20000010000 */
[----:B------:R-:W-:-:S03]  /*15b0*/  FMUL.FTZ R25, R8, R25 ;  /* 0x0000001908197220 */ /* 0x000fc60000410000 */
[----:B------:R-:W0:Y:S01]  /*15c0*/  MUFU.EX2 R41, R41 ;  /* 0x0000002900297308 */ /* 0x000e220000000800 */
[----:B------:R-:W-:Y:S01]  /*15d0*/  FFMA.FTZ R13, R13, R25, R20 ;  /* 0x000000190d0d7223 */ /* 0x000fe20000010014 */
[----:B------:R-:W-:Y:S02]  /*15e0*/  HADD2.F32 R20, -RZ, R28.H0_H0 ;  /* 0x2000001cff147230 */ /* 0x000fe40000004100 */
[----:B------:R-:W-:Y:S01]  /*15f0*/  FADD.FTZ R22, R22, R25 ;  /* 0x0000001916167221 */ /* 0x000fe20000010000 */
[----:B------:R-:W-:Y:S01]  /*1600*/  FFMA.FTZ R25, R10, R16, RZ ;  /* 0x000000100a197223 */ /* 0x000fe200000100ff */
[----:B------:R-:W-:-:S03]  /*1610*/  FADD.FTZ R10, RZ, R16 ;  /* 0x00000010ff0a7221 */ /* 0x000fc60000010000 */
[-C--:B------:R-:W-:Y:S01]  /*1620*/  FFMA.FTZ R25, R12, R17.reuse, R25 ;  /* 0x000000110c197223 */ /* 0x080fe20000010019 */
[----:B------:R-:W-:Y:S01]  /*1630*/  FADD.FTZ R10, R10, R17 ;  /* 0x000000110a0a7221 */ /* 0x000fe20000010000 */
[----:B------:R-:W-:Y:S02]  /*1640*/  FMUL.FTZ R17, R9, R17 ;  /* 0x0000001109117220 */ /* 0x000fe40000410000 */
[----:B------:R-:W-:Y:S02]  /*1650*/  FFMA.FTZ R25, R14, R19, R25 ;  /* 0x000000130e197223 */ /* 0x000fe40000010019 */
[----:B------:R-:W-:Y:S01]  /*1660*/  FFMA.FTZ R12, R12, R17, R13 ;  /* 0x000000110c0c7223 */ /* 0x000fe2000001000d */
[----:B------:R-:W-:Y:S02]  /*1670*/  HADD2.F32 R13, -RZ, R28.H1_H1 ;  /* 0x3000001cff0d7230 */ /* 0x000fe40000004100 */
[----:B------:R-:W-:Y:S01]  /*1680*/  FADD.FTZ R22, R17, R22 ;  /* 0x0000001611167221 */ /* 0x000fe20000010000 */
[----:B0-----:R-:W-:-:S06]  /*1690*/  FADD.FTZ R24, R41, 1 ;  /* 0x3f80000029187421 */ /* 0x001fcc0000010000 */
[----:B------:R-:W0:Y:S02]  /*16a0*/  MUFU.RCP R24, R24 ;  /* 0x0000001800187308 */ /* 0x000e240000001000 */
[----:B0-----:R-:W-:Y:S01]  /*16b0*/  FMUL.FTZ R20, R20, R24 ;  /* 0x0000001814147220 */ /* 0x001fe20000410000 */
[----:B------:R-:W-:Y:S01]  /*16c0*/  FADD.FTZ R26, -R24, 1 ;  /* 0x3f800000181a7421 */ /* 0x000fe20000010100 */
[----:B------:R-:W-:-:S03]  /*16d0*/  HADD2.F32 R24, -RZ, R29.H1_H1 ;  /* 0x3000001dff187230 */ /* 0x000fc60000004100 */
[----:B------:R-:W-:Y:S02]  /*16e0*/  FFMA.FTZ R23, R23, R26, 1 ;  /* 0x3f80000017177423 */ /* 0x000fe4000001001a */
[----:B------:R-:W-:Y:S02]  /*16f0*/  FADD.FTZ R24, R24, -UR11 ;  /* 0x8000000b18187e21 */ /* 0x000fe40008010000 */
[----:B------:R-:W-:Y:S02]  /*1700*/  FMUL.FTZ R23, R20, R23 ;  /* 0x0000001714177220 */ /* 0x000fe40000410000 */
[----:B------:R-:W-:-:S04]  /*1710*/  FMUL.FTZ R20, R24, UR8 ;  /* 0x0000000818147c20 */ /* 0x000fc80008410000 */
        /* <DEDUP_REMOVED lines=9> */
[----:B------:R-:W-:-:S04]  /*17b0*/  FMUL.FTZ R13, R8, R18 ;  /* 0x00000012080d7220 */ /* 0x000fc80000410000 */
[----:B------:R-:W-:Y:S01]  /*17c0*/  FFMA.FTZ R17, R15, R13, R12 ;  /* 0x0000000d0f117223 */ /* 0x000fe2000001000c */
[----:B------:R-:W-:Y:S01]  /*17d0*/  FADD.FTZ R24, R22, R13 ;  /* 0x0000000d16187221 */ /* 0x000fe20000010000 */
[----:B------:R-:W-:Y:S01]  /*17e0*/  FMUL.FTZ R13, R9, R19 ;  /* 0x00000013090d7220 */ /* 0x000fe20000410000 */
[----:B------:R-:W-:Y:S01]  /*17f0*/  FFMA.FTZ R12, R15, R18, R27 ;  /* 0x000000120f0c7223 */ /* 0x000fe2000001001b */
[----:B------:R-:W-:Y:S01]  /*1800*/  FADD.FTZ R18, R11, R18 ;  /* 0x000000120b127221 */ /* 0x000fe20000010000 */
[-C--:B------:R-:W-:Y:S01]  /*1810*/  FMUL.FTZ R11, R9, R16.reuse ;  /* 0x00000010090b7220 */ /* 0x080fe20000410000 */
[----:B------:R-:W-:Y:S01]  /*1820*/  FFMA.FTZ R22, R14, R13, R17 ;  /* 0x0000000d0e167223 */ /* 0x000fe20000010011 */
[----:B------:R-:W-:Y:S01]  /*1830*/  FADD.FTZ R24, R13, R24 ;  /* 0x000000180d187221 */ /* 0x000fe20000010000 */
[-C--:B------:R-:W-:Y:S01]  /*1840*/  FMUL.FTZ R13, R8, R23.reuse ;  /* 0x00000017080d7220 */ /* 0x080fe20000410000 */
[----:B------:R-:W-:Y:S01]  /*1850*/  FADD.FTZ R15, R10, R19 ;  /* 0x000000130a0f7221 */ /* 0x000fe20000010000 */
[C---:B------:R-:W-:Y:S01]  /*1860*/  FFMA.FTZ R12, R21.reuse, R23, R12 ;  /* 0x00000017150c7223 */ /* 0x040fe2000001000c */
[----:B------:R-:W-:Y:S01]  /*1870*/  FADD.FTZ R14, R18, R23 ;  /* 0x00000017120e7221 */ /* 0x000fe20000010000 */
[----:B------:R-:W-:Y:S01]  /*1880*/  FFMA.FTZ R17, R21, R13, R22 ;  /* 0x0000000d15117223 */ /* 0x000fe20000010016 */
[----:B------:R-:W-:Y:S01]  /*1890*/  FADD.FTZ R24, R24, R13 ;  /* 0x0000000d18187221 */ /* 0x000fe20000010000 */
[C---:B------:R-:W-:Y:S01]  /*18a0*/  FFMA.FTZ R13, R20.reuse, R16, R25 ;  /* 0x00000010140d7223 */ /* 0x040fe20000010019 */
[----:B------:R-:W-:Y:S01]  /*18b0*/  FADD.FTZ R15, R15, R16 ;  /* 0x000000100f0f7221 */ /* 0x000fe20000010000 */
[----:B------:R-:W-:Y:S01]  /*18c0*/  FFMA.FTZ R10, R20, R11, R17 ;  /* 0x0000000b140a7223 */ /* 0x000fe20000010011 */
[----:B------:R-:W-:-:S07]  /*18d0*/  FADD.FTZ R11, R11, R24 ;  /* 0x000000180b0b7221 */ /* 0x000fce0000010000 */
.L_x_656:
        /* <DEDUP_REMOVED lines=45> */
.L_x_658:
[----:B------:R-:W-:Y:S05]  /*1bb0*/  BSYNC.RECONVERGENT B0 ;  /* 0x0000000000007941 */ /* 0x000fea0003800200 */
.L_x_657:
        /* <DEDUP_REMOVED lines=35> */
.L_x_660:
[----:B------:R-:W-:Y:S05]  /*1df0*/  BSYNC.RECONVERGENT B0 ;  /* 0x0000000000007941 */ /* 0x000fea0003800200 */
.L_x_659:
        /* <DEDUP_REMOVED lines=158> */
.L_x_662:
[----:B------:R-:W-:Y:S05]  /*27e0*/  BSYNC.RECONVERGENT B0 ;  /* 0x0000000000007941 */ /* 0x000fea0003800200 */
.L_x_661:
        /* <DEDUP_REMOVED lines=31> */
.L_x_664:
[----:B------:R-:W-:Y:S05]  /*29e0*/  BSYNC.RECONVERGENT B0 ;  /* 0x0000000000007941 */ /* 0x000fea0003800200 */
.L_x_663:
        /* <DEDUP_REMOVED lines=24> */
.L_x_667:
[----:B--2---:R-:W2:Y:S04]  /*2b70*/  LDG.E.STRONG.GPU R14, desc[UR6][R12.64] ;  /* 0x000000060c0e7981 */ /* 0x004ea8000c1ef900 */
[----:B--2---:R-:W-:Y:S01]  /*2b80*/  CCTL.IVALL ;  /* 0x00000000ff00798f */ /* 0x004fe20002000000 */
[----:B------:R-:W-:Y:S05]  /*2b90*/  YIELD ;  /* 0x0000000000007946 */ /* 0x000fea0003800000 */
[----:B------:R-:W-:-:S13]  /*2ba0*/  ISETP.NE.AND P0, PT, R14, R19, PT ;  /* 0x000000130e00720c */ /* 0x000fda0003f05270 */
[----:B------:R-:W-:Y:S05]  /*2bb0*/  @P0 BRA `(.L_x_667) ;  /* 0xfffffffc00ec0947 */ /* 0x000fea000383ffff */
.L_x_666:
        /* <DEDUP_REMOVED lines=15> */
.L_x_669:
        /* <DEDUP_REMOVED lines=60> */
.L_x_668:
        /* <DEDUP_REMOVED lines=34> */
.L_x_670:
        /* <DEDUP_REMOVED lines=18> */
.L_x_671:
        /* <DEDUP_REMOVED lines=9> */
.L_x_672:
[----:B------:R-:W-:Y:S05]  /*3440*/  BSYNC.RECONVERGENT B0 ;  /* 0x0000000000007941 */ /* 0x000fea0003800200 */
.L_x_665:
[----:B------:R-:W4:Y:S01]  /*3450*/  S2UR UR5, SR_CgaCtaId ;  /* 0x00000000000579c3 */ /* 0x000f220000008800 */
[----:B------:R-:W-:Y:S01]  /*3460*/  UMOV UR4, 0x400 ;  /* 0x0000040000047882 */ /* 0x000fe20000000000 */
[----:B------:R-:W5:Y:S01]  /*3470*/  LDCU.64 UR12, c[0x0][0x400] ;  /* 0x00008000ff0c77ac */ /* 0x000f620008000a00 */
[--C-:B--2---:R-:W-:Y:S02]  /*3480*/  HADD2.F32 R14, -RZ, R35.reuse.H0_H0 ;  /* 0x20000023ff0e7230 */ /* 0x104fe40000004100 */
[----:B------:R-:W-:Y:S02]  /*3490*/  HADD2.F32 R35, -RZ, R35.H1_H1 ;  /* 0x30000023ff237230 */ /* 0x000fe40000004100 */
[--C-:B-1----:R-:W-:Y:S01]  /*34a0*/  HADD2.F32 R17, -RZ, R34.reuse.H0_H0 ;  /* 0x20000022ff117230 */ /* 0x102fe20000004100 */
[----:B---3--:R-:W1:Y:S01]  /*34b0*/  LDC R16, c[0x0][0x41c] ;  /* 0x00010700ff107b82 */ /* 0x008e620000000800 */
[----:B------:R-:W-:Y:S01]  /*34c0*/  HADD2.F32 R34, -RZ, R34.H1_H1 ;  /* 0x30000022ff227230 */ /* 0x000fe20000004100 */
[----:B----4-:R-:W-:Y:S01]  /*34d0*/  ULEA UR4, UR5, UR4, 0x18 ;  /* 0x0000000405047291 */ /* 0x010fe2000f8ec0ff */
[----:B------:R-:W2:Y:S01]  /*34e0*/  LDCU.U8 UR5, c[0x0][0x414] ;  /* 0x00008280ff0577ac */ /* 0x000ea20008000000 */
[----:B-1----:R-:W-:-:S07]  /*34f0*/  IMAD R16, R16, UR10, R39 ;  /* 0x0000000a10107c24 */ /* 0x002fce000f8e0227 */
[----:B------:R0:W-:Y:S01]  /*3500*/  @!P1 STS.64 [UR4+0x80], R10 ;  /* 0x0000800aff009988 */ /* 0x0001e20008000a04 */
[----:B------:R-:W-:Y:S01]  /*3510*/  BAR.SYNC.DEFER_BLOCKING 0x0 ;  /* 0x0000000000007b1d */ /* 0x000fe20000010000 */
[----:B-----5:R-:W-:Y:S01]  /*3520*/  ISETP.GE.U32.AND P0, PT, R16, UR12, PT ;  /* 0x0000000c10007c0c */ /* 0x020fe2000bf06070 */
[----:B0-----:R-:W-:Y:S01]  /*3530*/  FADD.FTZ R11, R14, -UR11 ;  /* 0x8000000b0e0b7e21 */ /* 0x001fe20008010000 */
[----:B--2---:R-:W-:Y:S01]  /*3540*/  UISETP.NE.AND UP0, UPT, UR5, URZ, UPT ;  /* 0x000000ff0500728c */ /* 0x004fe2000bf05270 */
[----:B------:R-:W-:-:S04]  /*3550*/  SHF.R.S32.HI R10, RZ, 0x1f, R16 ;  /* 0x0000001fff0a7819 */ /* 0x000fc80000011410 */
[----:B------:R-:W-:Y:S01]  /*3560*/  ISETP.GE.AND.EX P0, PT, R10, UR13, PT, P0 ;  /* 0x0000000d0a007c0c */ /* 0x000fe2000bf06300 */
[----:B------:R-:W0:Y:S01]  /*3570*/  LDS.64 R12, [UR4+0x80] ;  /* 0x00008004ff0c7984 */ /* 0x000e220008000a00 */
[----:B------:R-:W0:Y:S02]  /*3580*/  LDCU UR4, c[0x0][0x42c] ;  /* 0x00008580ff0477ac */ /* 0x000e240008000800 */
[----:B0-----:R-:W-:Y:S01]  /*3590*/  FMUL.FTZ R14, R12, UR4 ;  /* 0x000000040c0e7c20 */ /* 0x001fe20008410000 */
[----:B------:R-:W-:Y:S01]  /*35a0*/  FMUL.FTZ R15, R13, UR4 ;  /* 0x000000040d0f7c20 */ /* 0x000fe20008410000 */
[----:B------:R-:W-:Y:S01]  /*35b0*/  FMUL.FTZ R13, R11, UR8 ;  /* 0x000000080b0d7c20 */ /* 0x000fe20008410000 */
[----:B------:R-:W-:-:S03]  /*35c0*/  FADD.FTZ R12, R35, -UR11 ;  /* 0x8000000b230c7e21 */ /* 0x000fc60008010000 */
[----:B------:R-:W-:Y:S01]  /*35d0*/  FFMA.FTZ R11, R14, R13, R15 ;  /* 0x0000000d0e0b7223 */ /* 0x000fe2000001000f */
[----:B------:R-:W-:Y:S01]  /*35e0*/  FMUL.FTZ R12, R12, UR8 ;  /* 0x000000080c0c7c20 */ /* 0x000fe20008410000 */
        /* <DEDUP_REMOVED lines=19> */
.L_x_673:
[----:B------:R-:W-:Y:S01]  /*3720*/  FFMA.FTZ R18, R14, R12, R15 ;  /* 0x0000000c0e127223 */ /* 0x000fe2000001000f */
[----:B------:R-:W-:Y:S01]  /*3730*/  BSSY.RECONVERGENT B0, `(.L_x_674) ;  /* 0x0000014000007945 */ /* 0x000fe20003800200 */
[----:B------:R-:W-:Y:S01]  /*3740*/  FFMA.FTZ R12, R8, R17, -R11 ;  /* 0x00000011080c7223 */ /* 0x000fe2000001080b */
[--C-:B------:R-:W-:Y:S02]  /*3750*/  HADD2.F32 R17, -RZ, R33.reuse.H0_H0 ;  /* 0x20000021ff117230 */ /* 0x100fe40000004100 */
[----:B------:R-:W-:Y:S01]  /*3760*/  FFMA.FTZ R18, R9, R34, -R18 ;  /* 0x0000002209127223 */ /* 0x000fe20000010812 */
[----:B------:R-:W-:Y:S01]  /*3770*/  HADD2.F32 R33, -RZ, R33.H1_H1 ;  /* 0x30000021ff217230 */ /* 0x000fe20000004100 */
        /* <DEDUP_REMOVED lines=12> */
[----:B------:R-:W-:Y:S02]  /*3840*/  F2FP.F16.F32.PACK_AB R11, R18, R19 ;  /* 0x00000013120b723e */ /* 0x000fe400000000ff */
[----:B------:R-:W-:-:S05]  /*3850*/  LEA.HI.X R13, R10, UR5, R13, 0x1, P0 ;  /* 0x000000050a0d7c11 */ /* 0x000fca00080f0c0d */
[----:B------:R0:W-:Y:S02]  /*3860*/  STG.E desc[UR6][R12.64], R11 ;  /* 0x0000000b0c007986 */ /* 0x0001e4000c101906 */
.L_x_675:
[----:B------:R-:W-:Y:S05]  /*3870*/  BSYNC.RECONVERGENT B0 ;  /* 0x0000000000007941 */ /* 0x000fea0003800200 */
.L_x_674:
[--C-:B------:R-:W-:Y:S02]  /*3880*/  HADD2.F32 R10, -RZ, R31.reuse.H0_H0 ;  /* 0x2000001fff0a7230 */ /* 0x100fe40000004100 */
[----:B------:R-:W-:Y:S01]  /*3890*/  FADD.FTZ R17, R17, -UR11 ;  /* 0x8000000b11117e21 */ /* 0x000fe20008010000 */
[----:B------:R-:W-:Y:S02]  /*38a0*/  HADD2.F32 R31, -RZ, R31.H1_H1 ;  /* 0x3000001fff1f7230 */ /* 0x000fe40000004100 */
[----:B------:R-:W-:Y:S01]  /*38b0*/  FADD.FTZ R33, R33, -UR11 ;  /* 0x8000000b21217e21 */ /* 0x000fe20008010000 */
[--C-:B0-----:R-:W-:Y:S02]  /*38c0*/  HADD2.F32 R11, -RZ, R29.reuse.H0_H0 ;  /* 0x2000001dff0b7230 */ /* 0x101fe40000004100 */
[----:B------:R-:W-:Y:S01]  /*38d0*/  FADD.FTZ R10, R10, -UR11 ;  /* 0x8000000b0a0a7e21 */ /* 0x000fe20008010000 */
[----:B------:R-:W-:Y:S02]  /*38e0*/  HADD2.F32 R29, -RZ, R29.H1_H1 ;  /* 0x3000001dff1d7230 */ /* 0x000fe40000004100 */
        /* <DEDUP_REMOVED lines=10> */
[----:B------:R-:W-:Y:S01]  /*3990*/  FMUL.FTZ R22, R22, UR8 ;  /* 0x0000000816167c20 */ /* 0x000fe20008410000 */
        /* <DEDUP_REMOVED lines=9> */
[C-C-:B------:R-:W-:Y:S01]  /*3a30*/  FFMA.FTZ R25, R14.reuse, R17, R15.reuse ;  /* 0x000000110e197223 */ /* 0x140fe2000001000f */
[----:B------:R-:W-:Y:S01]  /*3a40*/  FFMA.FTZ R14, R14, R22, R15 ;  /* 0x000000160e0e7223 */ /* 0x000fe2000001000f */
[--C-:B------:R-:W-:Y:S01]  /*3a50*/  HADD2.F32 R15, -RZ, R32.reuse.H0_H0 ;  /* 0x20000020ff0f7230 */ /* 0x100fe20000004100 */
[----:B------:R-:W-:Y:S01]  /*3a60*/  ISETP.GE.U32.AND P0, PT, R16, UR12, PT ;  /* 0x0000000c10007c0c */ /* 0x000fe2000bf06070 */
[----:B------:R-:W-:Y:S01]  /*3a70*/  HADD2.F32 R32, -RZ, R32.H1_H1 ;  /* 0x30000020ff207230 */ /* 0x000fe20000004100 */
[----:B------:R-:W-:-:S02]  /*3a80*/  ISETP.GE.AND.EX P1, PT, R10, UR13, PT, P1 ;  /* 0x0000000d0a007c0c */ /* 0x000fc4000bf26310 */
        /* <DEDUP_REMOVED lines=14> */
[----:B------:R-:W-:-:S04]  /*3b70*/  FFMA.FTZ R26, R26, R41, 1 ;  /* 0x3f8000001a1a7423 */ /* 0x000fc80000010029 */
[----:B------:R-:W-:Y:S01]  /*3b80*/  FMUL.FTZ R15, R15, R26 ;  /* 0x0000001a0f0f7220 */ /* 0x000fe20000410000 */
[----:B-1----:R-:W-:Y:S01]  /*3b90*/  FADD.FTZ R34, -R35, 1 ;  /* 0x3f80000023227421 */ /* 0x002fe20000010100 */
[----:B------:R-:W-:-:S03]  /*3ba0*/  FMUL.FTZ R32, R32, R35 ;  /* 0x0000002320207220 */ /* 0x000fc60000410000 */
[----:B------:R-:W-:-:S04]  /*3bb0*/  FFMA.FTZ R27, R27, R34, 1 ;  /* 0x3f8000001b1b7423 */ /* 0x000fc80000010022 */
[----:B------:R-:W-:-:S07]  /*3bc0*/  FMUL.FTZ R32, R32, R27 ;  /* 0x0000001b20207220 */ /* 0x000fce0000410000 */
.L_x_676:
[----:B------:R-:W-:Y:S01]  /*3bd0*/  BSSY.RECONVERGENT B0, `(.L_x_677) ;  /* 0x0000012000007945 */ /* 0x000fe20003800200 */
[----:B------:R-:W-:Y:S01]  /*3be0*/  FFMA.FTZ R15, R8, R15, -R11 ;  /* 0x0000000f080f7223 */ /* 0x000fe2000001080b */
[----:B------:R-:W-:Y:S02]  /*3bf0*/  FFMA.FTZ R12, R9, R32, -R12 ;  /* 0x00000020090c7223 */ /* 0x000fe4000001080c */
[----:B------:R-:W-:Y:S05]  /*3c00*/  @P1 BRA `(.L_x_678) ;  /* 0x0000000000381947 */ /* 0x000fea0003800000 */
[----:B------:R-:W0:Y:S01]  /*3c10*/  LDCU.64 UR4, c[0x0][0x3f8] ;  /* 0x00007f00ff0477ac */ /* 0x000e220008000a00 */
[----:B------:R-:W-:Y:S01]  /*3c20*/  MOV R11, R45 ;  /* 0x0000002d000b7202 */ /* 0x000fe20000000f00 */
[----:B------:R-:W1:Y:S01]  /*3c30*/  LDCU.64 UR14, c[0x0][0x380] ;  /* 0x00007000ff0e77ac */ /* 0x000e620008000a00 */
[----:B0-----:R-:W-:Y:S01]  /*3c40*/  IMAD R26, R10, UR4, RZ ;  /* 0x000000040a1a7c24 */ /* 0x001fe2000f8e02ff */
[----:B------:R-:W-:-:S05]  /*3c50*/  MOV R10, R42 ;  /* 0x0000002a000a7202 */ /* 0x000fca0000000f00 */
[----:B------:R-:W-:-:S04]  /*3c60*/  IMAD.WIDE.U32 R10, R13, UR4, R10 ;  /* 0x000000040d0a7c25 */ /* 0x000fc8000f8e000a */
[----:B------:R-:W-:Y:S02]  /*3c70*/  IMAD R13, R13, UR5, R26 ;  /* 0x000000050d0d7c24 */ /* 0x000fe4000f8e021a */
[----:B------:R-:W-:Y:S01]  /*3c80*/  FMUL.FTZ R26, R15, UR8 ;  /* 0x000000080f1a7c20 */ /* 0x000fe20008410000 */
[----:B------:R-:W-:Y:S01]  /*3c90*/  FMUL.FTZ R15, R12, UR8 ;  /* 0x000000080c0f7c20 */ /* 0x000fe20008410000 */
[C---:B-1----:R-:W-:Y:S02]  /*3ca0*/  LEA R12, P1, R10.reuse, UR14, 0x1 ;  /* 0x0000000e0a0c7c11 */ /* 0x042fe4000f8208ff */
[----:B------:R-:W-:Y:S02]  /*3cb0*/  IADD3 R13, PT, PT, R11, R13, RZ ;  /* 0x0000000d0b0d7210 */ /* 0x000fe40007ffe0ff */
[----:B------:R-:W-:Y:S02]  /*3cc0*/  F2FP.F16.F32.PACK_AB R15, R15, R26 ;  /* 0x0000001a0f0f723e */ /* 0x000fe400000000ff */
[----:B------:R-:W-:-:S05]  /*3cd0*/  LEA.HI.X R13, R10, UR15, R13, 0x1, P1 ;  /* 0x0000000f0a0d7c11 */ /* 0x000fca00088f0c0d */
[----:B------:R0:W-:Y:S02]  /*3ce0*/  STG.E desc[UR6][R12.64], R15 ;  /* 0x0000000f0c007986 */ /* 0x0001e4000c101906 */
.L_x_678:
[----:B------:R-:W-:Y:S05]  /*3cf0*/  BSYNC.RECONVERGENT B0 ;  /* 0x0000000000007941 */ /* 0x000fea0003800200 */
.L_x_677:
[--C-:B------:R-:W-:Y:S02]  /*3d00*/  HADD2.F32 R10, -RZ, R30.reuse.H0_H0 ;  /* 0x2000001eff0a7230 */ /* 0x100fe40000004100 */
[----:B------:R-:W-:Y:S01]  /*3d10*/  HADD2.F32 R30, -RZ, R30.H1_H1 ;  /* 0x3000001eff1e7230 */ /* 0x000fe20000004100 */
        /* <DEDUP_REMOVED lines=19> */
.L_x_679:
        /* <DEDUP_REMOVED lines=9> */
[----:B0-----:R-:W-:Y:S02]  /*3ee0*/  IMAD R21, R21, UR4, RZ ;  /* 0x0000000415157c24 */ /* 0x001fe4000f8e02ff */
[----:B------:R-:W-:-:S04]  /*3ef0*/  IMAD.WIDE.U32 R10, R18, UR4, R10 ;  /* 0x00000004120a7c25 */ /* 0x000fc8000f8e000a */
[----:B------:R-:W-:Y:S02]  /*3f00*/  IMAD R21, R18, UR5, R21 ;  /* 0x0000000512157c24 */ /* 0x000fe4000f8e0215 */
[----:B------:R-:W-:Y:S01]  /*3f10*/  FMUL.FTZ R18, R23, UR8 ;  /* 0x0000000817127c20 */ /* 0x000fe20008410000 */
[C---:B-1----:R-:W-:Y:S02]  /*3f20*/  LEA R12, P1, R10.reuse, UR14, 0x1 ;  /* 0x0000000e0a0c7c11 */ /* 0x042fe4000f8208ff */
[----:B------:R-:W-:Y:S02]  /*3f30*/  IADD3 R21, PT, PT, R11, R21, RZ ;  /* 0x000000150b157210 */ /* 0x000fe40007ffe0ff */
[----:B------:R-:W-:Y:S02]  /*3f40*/  F2FP.F16.F32.PACK_AB R15, R15, R18 ;  /* 0x000000120f0f723e */ /* 0x000fe400000000ff */
[----:B------:R-:W-:-:S05]  /*3f50*/  LEA.HI.X R13, R10, UR15, R21, 0x1, P1 ;  /* 0x0000000f0a0d7c11 */ /* 0x000fca00088f0c15 */
[----:B------:R0:W-:Y:S02]  /*3f60*/  STG.E desc[UR6][R12.64], R15 ;  /* 0x0000000f0c007986 */ /* 0x0001e4000c101906 */
.L_x_681:
[----:B------:R-:W-:Y:S05]  /*3f70*/  BSYNC.RECONVERGENT B0 ;  /* 0x0000000000007941 */ /* 0x000fea0003800200 */
.L_x_680:
[--C-:B------:R-:W-:Y:S01]  /*3f80*/  HADD2.F32 R11, -RZ, R28.reuse.H0_H0 ;  /* 0x2000001cff0b7230 */ /* 0x100fe20000004100 */
[----:B------:R-:W-:Y:S01]  /*3f90*/  SHF.R.S32.HI R10, RZ, 0x1f, R16 ;  /* 0x0000001fff0a7819 */ /* 0x000fe20000011410 */
[----:B------:R-:W-:Y:S01]  /*3fa0*/  HADD2.F32 R28, -RZ, R28.H1_H1 ;  /* 0x3000001cff1c7230 */ /* 0x000fe20000004100 */
        /* <DEDUP_REMOVED lines=19> */
.L_x_682:
        /* <DEDUP_REMOVED lines=9> */
[----:B------:R-:W-:Y:S01]  /*4170*/  F2FP.F16.F32.PACK_AB R9, R14, R9 ;  /* 0x000000090e09723e */ /* 0x000fe200000000ff */
        /* <DEDUP_REMOVED lines=8> */
.L_x_684:
[----:B------:R-:W-:Y:S05]  /*4200*/  BSYNC.RECONVERGENT B0 ;  /* 0x0000000000007941 */ /* 0x000fea0003800200 */
.L_x_683:
[----:B------:R-:W2:Y:S01]  /*4210*/  LDCU UR4, c[0x0][0x410] ;  /* 0x00008200ff0477ac */ /* 0x000ea20008000800 */
[----:B------:R-:W-:Y:S02]  /*4220*/  IADD3 R36, PT, PT, R3, R36, RZ ;  /* 0x0000002403247210 */ /* 0x000fe40007ffe0ff */
[----:B------:R-:W-:Y:S01]  /*4230*/  IADD3 R37, PT, PT, R37, 0x1, RZ ;  /* 0x0000000125257810 */ /* 0x000fe20007ffe0ff */
[----:B------:R-:W2:Y:S02]  /*4240*/  LDCU UR5, c[0x0][0x3e0] ;  /* 0x00007c00ff0577ac */ /* 0x000ea40008000800 */
[----:B--2---:R-:W-:-:S06]  /*4250*/  UIMAD UR4, UR4, UR5, URZ ;  /* 0x00000005040472a4 */ /* 0x004fcc000f8e02ff */
[----:B------:R-:W-:-:S13]  /*4260*/  ISETP.GE.AND P0, PT, R36, UR4, PT ;  /* 0x0000000424007c0c */ /* 0x000fda000bf06270 */
[----:B------:R-:W-:Y:S05]  /*4270*/  @!P0 BRA `(.L_x_685) ;  /* 0xffffffbc00c08947 */ /* 0x000fea000383ffff */
.L_x_654:
        /* <DEDUP_REMOVED lines=19> */
.L_x_687:
[----:B------:R-:W-:Y:S05]  /*43b0*/  BSYNC.RECONVERGENT B0 ;  /* 0x0000000000007941 */ /* 0x000fea0003800200 */
.L_x_686:
[----:B------:R-:W-:Y:S05]  /*43c0*/  @P0 EXIT ;  /* 0x000000000000094d */ /* 0x000fea0003800000 */
[----:B------:R-:W-:Y:S05]  /*43d0*/  @P2 BRA `(.L_x_688) ;  /* 0x0000000000202947 */ /* 0x000fea0003800000 */
[----:B------:R-:W-:-:S05]  /*43e0*/  IMAD R0, R4, R9, RZ ;  /* 0x0000000904007224 */ /* 0x000fca00078e02ff */
[----:B------:R-:W-:-:S13]  /*43f0*/  ISETP.NE.AND P0, PT, R0, -0x1, PT ;  /* 0xffffffff0000780c */ /* 0x000fda0003f05270 */
[----:B------:R-:W-:Y:S05]  /*4400*/  @!P0 BRA `(.L_x_688) ;  /* 0x0000000000148947 */ /* 0x000fea0003800000 */
.L_x_689:
[----:B-1----:R-:W2:Y:S04]  /*4410*/  LDG.E.STRONG.GPU R7, desc[UR6][R2.64] ;  /* 0x0000000602077981 */ /* 0x002ea8000c1ef900 */
[----:B--2---:R-:W-:Y:S01]  /*4420*/  CCTL.IVALL ;  /* 0x00000000ff00798f */ /* 0x004fe20002000000 */
[----:B------:R-:W-:Y:S05]  /*4430*/  YIELD ;  /* 0x0000000000007946 */ /* 0x000fea0003800000 */
[----:B------:R-:W-:-:S13]  /*4440*/  ISETP.NE.AND P0, PT, R7, R0, PT ;  /* 0x000000000700720c */ /* 0x000fda0003f05270 */
[----:B------:R-:W-:Y:S05]  /*4450*/  @P0 BRA `(.L_x_689) ;  /* 0xfffffffc00ec0947 */ /* 0x000fea000383ffff */
.L_x_688:
        /* <DEDUP_REMOVED lines=74> */
.L_x_692:
        /* <DEDUP_REMOVED lines=27> */
.L_x_691:
[----:B------:R-:W-:Y:S05]  /*4ab0*/  BSYNC.RECONVERGENT B0 ;  /* 0x0000000000007941 */ /* 0x000fea0003800200 */
.L_x_690:
        /* <DEDUP_REMOVED lines=10> */
.L_x_693:
        /* <DEDUP_REMOVED lines=82> */
.L_x_694:
        /* <DEDUP_REMOVED lines=16> */
.L_x_3420:


//--------------------- .text._Z35group_norm_nhwc_bwd_one_pass_kernelI11Fp16IOFp32WLi256ELi26ELi416EEv26Group_norm_nhwc_bwd_params --------------------------
	.section	.text._Z35group_norm_nhwc_bwd_one_pass_kernelI11Fp16IOFp32WLi256ELi26ELi416EEv26Group_norm_nhwc_bwd_params,"ax",@progbits
	.align	128
        .global         _Z35group_norm_nhwc_bwd_one_pass_kernelI11Fp16IOFp32WLi256ELi26ELi416EEv26Group_norm_nhwc_bwd_params
        .type           _Z35group_norm_nhwc_bwd_one_pass_kernelI11Fp16IOFp32WLi256ELi26ELi416EEv26Group_norm_nhwc_bwd_params,@function
        .size           _Z35group_norm_nhwc_bwd_one_pass_kernelI11Fp16IOFp32WLi256ELi26ELi416EEv26Group_norm_nhwc_bwd_params,(.L_x_3421 - _Z35group_norm_nhwc_bwd_one_pass_kernelI11Fp16IOFp32WLi256ELi26ELi416EEv26Group_norm_nhwc_bwd_params)
        .other          _Z35group_norm_nhwc_bwd_one_pass_kernelI11Fp16IOFp32WLi256ELi26ELi416EEv26Group_norm_nhwc_bwd_params,@"STO_CUDA_ENTRY STV_DEFAULT"
_Z35group_norm_nhwc_bwd_one_pass_kernelI11Fp16IOFp32WLi256ELi26ELi416EEv26Group_norm_nhwc_bwd_params:
.text._Z35group_norm_nhwc_bwd_one_pass_kernelI11Fp16IOFp32WLi256ELi26ELi416EEv26Group_norm_nhwc_bwd_params:
        /* <DEDUP_REMOVED lines=12> */
[----:B------:R-:W-:Y:S01]  /*00c0*/  UMOV UR5, 0x400 ;  /* 0x0000040000057882 */ /* 0x000fe20000000000 */
[----:B------:R-:W-:Y:S01]  /*00d0*/  SHF.R.U32.HI R47, RZ, 0x2, R2 ;  /* 0x00000002ff2f7819 */ /* 0x000fe20000011602 */
[----:B------:R-:W-:Y:S01]  /*00e0*/  UIADD3 UR6, UPT, UPT, UR5, 0x90, URZ ;  /* 0x0000009005067890 */ /* 0x000fe2000fffe0ff */
[----:B------:R-:W-:Y:S02]  /*00f0*/  HFMA2 R38, -RZ, RZ, 0, 0 ;  /* 0x00000000ff267431 */ /* 0x000fe400000001ff */
[----:B------:R-:W-:Y:S01]  /*0100*/  IMAD R49, R4, 0x13b2, RZ ;  /* 0x000013b204317824 */ /* 0x000fe200078e02ff */
[----:B------:R-:W-:Y:S01]  /*0110*/  MOV R37, R0 ;  /* 0x0000000000257202 */ /* 0x000fe20000000f00 */
[----:B------:R-:W1:Y:S01]  /*0120*/  S2UR UR7, SR_CgaCtaId ;  /* 0x00000000000779c3 */ /* 0x000e620000008800 */
[----:B------:R-:W-:Y:S01]  /*0130*/  LOP3.LUT R47, R47, 0xf8, RZ, 0xc0, !PT ;  /* 0x000000f82f2f7812 */ /* 0x000fe200078ec0ff */
[----:B------:R-:W2:Y:S01]  /*0140*/  LDCU.U8 UR12, c[0x0][0x414] ;  /* 0x00008280ff0c77ac */ /* 0x000ea20008000000 */
[----:B------:R-:W-:-:S04]  /*0150*/  SHF.R.U32.HI R49, RZ, 0x10, R49 ;  /* 0x00000010ff317819 */ /* 0x000fc80000011631 */
[----:B------:R-:W-:Y:S01]  /*0160*/  PRMT R5, R49, 0x9910, RZ ;  /* 0x0000991031057816 */ /* 0x000fe200000000ff */
[----:B------:R-:W3:Y:S01]  /*0170*/  LDC R3, c[0x0][0x374] ;  /* 0x0000dd00ff037b82 */ /* 0x000ee20000000800 */
[----:B0-----:R-:W-:Y:S02]  /*0180*/  IMAD R49, R6, UR11, R49 ;  /* 0x0000000b06317c24 */ /* 0x001fe4000f8e0231 */
[----:B------:R-:W-:-:S05]  /*0190*/  MOV R6, R5 ;  /* 0x0000000500067202 */ /* 0x000fca0000000f00 */
[----:B------:R-:W0:Y:S01]  /*01a0*/  LDC R4, c[0x0][0x370] ;  /* 0x0000dc00ff047b82 */ /* 0x000e220000000800 */
[----:B------:R-:W4:Y:S01]  /*01b0*/  S2R R5, SR_LANEID ;  /* 0x0000000000057919 */ /* 0x000f220000000000 */
[C---:B------:R-:W-:Y:S01]  /*01c0*/  IADD3 R43, PT, PT, R49.reuse, 0x80, RZ ;  /* 0x00000080312b7810 */ /* 0x040fe20007ffe0ff */
[----:B------:R-:W-:Y:S01]  /*01d0*/  IMAD R6, R6, 0xd, RZ ;  /* 0x0000000d06067824 */ /* 0x000fe200078e02ff */
[C---:B------:R-:W-:Y:S01]  /*01e0*/  IADD3 R42, PT, PT, R49.reuse, 0xa0, RZ ;  /* 0x000000a0312a7810 */ /* 0x040fe20007ffe0ff */
[----:B-1----:R-:W-:Y:S01]  /*01f0*/  ULEA UR6, UR7, UR6, 0x18 ;  /* 0x0000000607067291 */ /* 0x002fe2000f8ec0ff */
[C---:B------:R-:W-:Y:S01]  /*0200*/  IADD3 R41, PT, PT, R49.reuse, 0xc0, RZ ;  /* 0x000000c031297810 */ /* 0x040fe20007ffe0ff */
[----:B------:R-:W-:Y:S01]  /*0210*/  ULEA UR5, UR7, UR5, 0x18 ;  /* 0x0000000507057291 */ /* 0x000fe2000f8ec0ff */
[----:B------:R-:W-:Y:S02]  /*0220*/  IADD3 R6, PT, PT, RZ, -R6, RZ ;  /* 0x80000006ff067210 */ /* 0x000fe40007ffe0ff */
[----:B------:R-:W-:-:S02]  /*0230*/  IADD3 R40, PT, PT, R49, 0xe0, RZ ;  /* 0x000000e031287810 */ /* 0x000fc40007ffe0ff */
[----:B------:R-:W-:Y:S01]  /*0240*/  PRMT R7, R6, 0x7710, RZ ;  /* 0x0000771006077816 */ /* 0x000fe200000000ff */
[----:B---3--:R-:W-:Y:S01]  /*0250*/  IMAD R46, R3, UR11, R0 ;  /* 0x0000000b032e7c24 */ /* 0x008fe2000f8e0200 */
[----:B------:R-:W-:Y:S02]  /*0260*/  LEA R48, R2, UR6, 0x4 ;  /* 0x0000000602307c11 */ /* 0x000fe4000f8e20ff */
[----:B------:R-:W-:Y:S02]  /*0270*/  IADD3 R7, PT, PT, R7, R2, RZ ;  /* 0x0000000207077210 */ /* 0x000fe40007ffe0ff */
[----:B------:R-:W-:Y:S02]  /*0280*/  IADD3 R44, PT, PT, R49, 0x60, RZ ;  /* 0x00000060312c7810 */ /* 0x000fe40007ffe0ff */
[----:B------:R-:W-:Y:S02]  /*0290*/  SHF.L.U32 R10, R7, 0x1, RZ ;  /* 0x00000001070a7819 */ /* 0x000fe400000006ff */
[----:B------:R-:W-:-:S02]  /*02a0*/  SHF.R.S32.HI R6, RZ, 0x1f, R43 ;  /* 0x0000001fff067819 */ /* 0x000fc4000001142b */
[C---:B0-----:R-:W-:Y:S02]  /*02b0*/  LOP3.LUT R45, R4.reuse, 0x7, RZ, 0xc0, !PT ;  /* 0x00000007042d7812 */ /* 0x041fe400078ec0ff */
[----:B------:R-:W-:Y:S02]  /*02c0*/  LOP3.LUT R39, R4, 0x7ffffff8, RZ, 0xc0, !PT ;  /* 0x7ffffff804277812 */ /* 0x000fe400078ec0ff */
[----:B------:R-:W-:Y:S02]  /*02d0*/  SHF.R.S32.HI R7, RZ, 0x1f, R42 ;  /* 0x0000001fff077819 */ /* 0x000fe4000001142a */
[----:B------:R-:W-:Y:S02]  /*02e0*/  SHF.R.S32.HI R8, RZ, 0x1f, R41 ;  /* 0x0000001fff087819 */ /* 0x000fe40000011429 */
[----:B------:R-:W-:Y:S02]  /*02f0*/  SHF.R.S32.HI R9, RZ, 0x1f, R40 ;  /* 0x0000001fff097819 */ /* 0x000fe40000011428 */
[----:B--2-4-:R-:W-:-:S07]  /*0300*/  LOP3.LUT R10, R10, 0xffff, RZ, 0xc0, !PT ;  /* 0x0000ffff0a0a7812 */ /* 0x014fce00078ec0ff */
.L_x_738:
[----:B0-----:R-:W0:Y:S01]  /*0310*/  LDC R16, c[0x0][0x410] ;  /* 0x00010400ff107b82 */ /* 0x001e220000000800 */
[----:B------:R-:W-:Y:S01]  /*0320*/  IABS R17, R37 ;  /* 0x0000002500117213 */ /* 0x000fe20000000000 */
[----:B-1----:R-:W1:Y:S01]  /*0330*/  LDCU.128 UR16, c[0x0][0x400] ;  /* 0x00008000ff1077ac */ /* 0x002e620008000c00 */
[----:B------:R-:W-:Y:S02]  /*0340*/  ISETP.GE.AND P0, PT, R37, RZ, PT ;  /* 0x000000ff2500720c */ /* 0x000fe40003f06270 */
[----:B------:R-:W-:Y:S02]  /*0350*/  IADD3 R29, PT, PT, R49, 0x40, RZ ;  /* 0x00000040311d7810 */ /* 0x000fe40007ffe0ff */
[----:B------:R-:W-:Y:S02]  /*0360*/  MOV R32, RZ ;  /* 0x000000ff00207202 */ /* 0x000fe40000000f00 */
[----:B------:R-:W-:Y:S02]  /*0370*/  SHF.R.S32.HI R31, RZ, 0x1f, R29 ;  /* 0x0000001fff1f7819 */ /* 0x000fe4000001141d */
[----:B------:R-:W-:-:S02]  /*0380*/  SHF.R.S32.HI R27, RZ, 0x1f, R49 ;  /* 0x0000001fff1b7819 */ /* 0x000fc40000011431 */
[----:B0-----:R-:W-:-:S04]  /*0390*/  IABS R14, R16 ;  /* 0x00000010000e7213 */ /* 0x001fc80000000000 */
[----:B------:R-:W0:Y:S08]  /*03a0*/  I2F.RP R11, R14 ;  /* 0x0000000e000b7306 */ /* 0x000e300000209400 */
[----:B0-----:R-:W0:Y:S02]  /*03b0*/  MUFU.RCP R11, R11 ;  /* 0x0000000b000b7308 */ /* 0x001e240000001000 */
[----:B0-----:R-:W-:-:S06]  /*03c0*/  IADD3 R12, PT, PT, R11, 0xffffffe, RZ ;  /* 0x0ffffffe0b0c7810 */ /* 0x001fcc0007ffe0ff */
[----:B------:R0:W2:Y:S02]  /*03d0*/  F2I.FTZ.U32.TRUNC.NTZ R13, R12 ;  /* 0x0000000c000d7305 */ /* 0x0000a4000021f000 */
[----:B0-----:R-:W-:Y:S02]  /*03e0*/  MOV R12, RZ ;  /* 0x000000ff000c7202 */ /* 0x001fe40000000f00 */
[----:B--2---:R-:W-:-:S05]  /*03f0*/  IADD3 R15, PT, PT, RZ, -R13, RZ ;  /* 0x8000000dff0f7210 */ /* 0x004fca0007ffe0ff */
[----:B------:R-:W-:-:S04]  /*0400*/  IMAD R15, R15, R14, RZ ;  /* 0x0000000e0f0f7224 */ /* 0x000fc800078e02ff */
[----:B------:R-:W-:Y:S01]  /*0410*/  IMAD.HI.U32 R13, R13, R15, R12 ;  /* 0x0000000f0d0d7227 */ /* 0x000fe200078e000c */
[----:B------:R-:W-:Y:S02]  /*0420*/  MOV R15, R17 ;  /* 0x00000011000f7202 */ /* 0x000fe40000000f00 */
[----:B------:R-:W-:-:S03]  /*0430*/  LOP3.LUT R12, R37, R16, RZ, 0x3c, !PT ;  /* 0x00000010250c7212 */ /* 0x000fc600078e3cff */
[----:B------:R-:W-:Y:S01]  /*0440*/  IMAD.HI.U32 R13, R13, R15, RZ ;  /* 0x0000000f0d0d7227 */ /* 0x000fe200078e00ff */
[----:B------:R-:W-:-:S04]  /*0450*/  ISETP.GE.AND P2, PT, R12, RZ, PT ;  /* 0x000000ff0c00720c */ /* 0x000fc80003f46270 */
[----:B------:R-:W-:-:S05]  /*0460*/  IADD3 R11, PT, PT, -R13, RZ, RZ ;  /* 0x000000ff0d0b7210 */ /* 0x000fca0007ffe1ff */
[----:B------:R-:W-:Y:S01]  /*0470*/  IMAD R11, R14, R11, R15 ;  /* 0x0000000b0e0b7224 */ /* 0x000fe200078e020f */
[----:B------:R-:W-:-:S04]  /*0480*/  SHF.R.S32.HI R15, RZ, 0x1f, R44 ;  /* 0x0000001fff0f7819 */ /* 0x000fc8000001142c */
[----:B------:R-:W-:-:S13]  /*0490*/  ISETP.GT.U32.AND P1, PT, R14, R11, PT ;  /* 0x0000000b0e00720c */ /* 0x000fda0003f24070 */
[-C--:B------:R-:W-:Y:S02]  /*04a0*/  @!P1 IADD3 R11, PT, PT, R11, -R14.reuse, RZ ;  /* 0x8000000e0b0b9210 */ /* 0x080fe40007ffe0ff */
[----:B------:R-:W-:Y:S02]  /*04b0*/  @!P1 IADD3 R13, PT, PT, R13, 0x1, RZ ;  /* 0x000000010d0d9810 */ /* 0x000fe40007ffe0ff */
[----:B------:R-:W-:Y:S02]  /*04c0*/  ISETP.GE.U32.AND P3, PT, R11, R14, PT ;  /* 0x0000000e0b00720c */ /* 0x000fe40003f66070 */
[----:B-1----:R-:W-:Y:S02]  /*04d0*/  ISETP.GE.U32.AND P1, PT, R44, UR16, PT ;  /* 0x000000102c007c0c */ /* 0x002fe4000bf26070 */
[----:B------:R-:W-:Y:S02]  /*04e0*/  ISETP.GT.U32.AND P4, PT, R14, R11, PT ;  /* 0x0000000b0e00720c */ /* 0x000fe40003f84070 */
[----:B------:R-:W-:-:S02]  /*04f0*/  ISETP.GE.AND.EX P1, PT, R15, UR17, PT, P1 ;  /* 0x000000110f007c0c */ /* 0x000fc4000bf26310 */
[----:B------:R-:W-:-:S04]  /*0500*/  IADD3 R12, PT, PT, R11, -R14, RZ ;  /* 0x8000000e0b0c7210 */ /* 0x000fc80007ffe0ff */
[----:B------:R-:W-:Y:S02]  /*0510*/  SEL R12, R12, R11, !P4 ;  /* 0x0000000b0c0c7207 */ /* 0x000fe40006000000 */
[----:B------:R-:W-:Y:S02]  /*0520*/  @P3 IADD3 R13, PT, PT, R13, 0x1, RZ ;  /* 0x000000010d0d3810 */ /* 0x000fe40007ffe0ff */
[----:B------:R-:W-:Y:S02]  /*0530*/  ISETP.NE.AND P3, PT, R16, RZ, PT ;  /* 0x000000ff1000720c */ /* 0x000fe40003f65270 */
[----:B------:R-:W-:Y:S01]  /*0540*/  MOV R14, R13 ;  /* 0x0000000d000e7202 */ /* 0x000fe20000000f00 */
[----:B------:R-:W0:Y:S01]  /*0550*/  @!P1 LDC.64 R18, c[0x0][0x3f8] ;  /* 0x0000fe00ff129b82 */ /* 0x000e220000000a00 */
[----:B------:R-:W-:Y:S02]  /*0560*/  LOP3.LUT R13, RZ, R16, RZ, 0x33, !PT ;  /* 0x00000010ff0d7212 */ /* 0x000fe400078e33ff */
[----:B------:R-:W-:-:S02]  /*0570*/  @!P0 IADD3 R12, PT, PT, -R12, RZ, RZ ;  /* 0x000000ff0c0c8210 */ /* 0x000fc40007ffe1ff */
[----:B------:R-:W-:Y:S02]  /*0580*/  @!P2 IADD3 R14, PT, PT, -R14, RZ, RZ ;  /* 0x000000ff0e0ea210 */ /* 0x000fe40007ffe1ff */
[----:B------:R-:W-:Y:S01]  /*0590*/  IADD3 R11, PT, PT, R49, 0x20, RZ ;  /* 0x00000020310b7810 */ /* 0x000fe20007ffe0ff */
[----:B------:R-:W1:Y:S01]  /*05a0*/  @!P1 LDC.64 R22, c[0x0][0x3a0] ;  /* 0x0000e800ff169b82 */ /* 0x000e620000000a00 */
[C---:B------:R-:W-:Y:S02]  /*05b0*/  SEL R60, R13.reuse, R12, !P3 ;  /* 0x0000000c0d3c7207 */ /* 0x040fe40005800000 */
[----:B------:R-:W-:Y:S02]  /*05c0*/  SEL R13, R13, R14, !P3 ;  /* 0x0000000e0d0d7207 */ /* 0x000fe40005800000 */
[----:B------:R-:W-:Y:S01]  /*05d0*/  ISETP.GE.U32.AND P3, PT, R11, UR16, PT ;  /* 0x000000100b007c0c */ /* 0x000fe2000bf66070 */
[----:B------:R-:W-:Y:S01]  /*05e0*/  IMAD R26, R60, 0x1a, RZ ;  /* 0x0000001a3c1a7824 */ /* 0x000fe200078e02ff */
[----:B------:R-:W-:-:S02]  /*05f0*/  SHF.R.S32.HI R25, RZ, 0x1f, R11 ;  /* 0x0000001fff197819 */ /* 0x000fc4000001140b */
[----:B------:R-:W-:Y:S02]  /*0600*/  SHF.R.S32.HI R12, RZ, 0x1f, R13 ;  /* 0x0000001fff0c7819 */ /* 0x000fe4000001140d */
[----:B------:R-:W-:Y:S02]  /*0610*/  ISETP.GE.AND.EX P3, PT, R25, UR17, PT, P3 ;  /* 0x0000001119007c0c */ /* 0x000fe4000bf66330 */
[----:B------:R-:W-:Y:S01]  /*0620*/  IADD3 R64, P0, PT, R26, R10, RZ ;  /* 0x0000000a1a407210 */ /* 0x000fe20007f1e0ff */
[----:B------:R-:W-:Y:S01]  /*0630*/  IMAD R12, R12, UR18, RZ ;  /* 0x000000120c0c7c24 */ /* 0x000fe2000f8e02ff */
[----:B------:R-:W-:Y:S02]  /*0640*/  ISETP.GE.U32.AND P2, PT, R29, UR16, PT ;  /* 0x000000101d007c0c */ /* 0x000fe4000bf46070 */
[----:B------:R-:W-:Y:S01]  /*0650*/  LEA.HI.X.SX32 R65, R26, RZ, 0x1, P0 ;  /* 0x000000ff1a417211 */ /* 0x000fe200000f0eff */
[----:B------:R-:W-:Y:S01]  /*0660*/  IMAD R63, R13, UR19, R12 ;  /* 0x000000130d3f7c24 */ /* 0x000fe2000f8e020c */
[----:B------:R-:W-:Y:S01]  /*0670*/  ISETP.GE.AND.EX P2, PT, R31, UR17, PT, P2 ;  /* 0x000000111f007c0c */ /* 0x000fe2000bf46320 */
[----:B0-----:R-:W-:-:S02]  /*0680*/  @!P1 IMAD R12, R15, R18, RZ ;  /* 0x000000120f0c9224 */ /* 0x001fc400078e02ff */
[----:B------:R-:W-:Y:S02]  /*0690*/  IMAD.WIDE.U32 R64, R13, UR18, R64 ;  /* 0x000000120d407c25 */ /* 0x000fe4000f8e0040 */
[----:B------:R-:W0:Y:S02]  /*06a0*/  @!P3 LDC.64 R16, c[0x0][0x3f8] ;  /* 0x0000fe00ff10bb82 */ /* 0x000e240000000a00 */
[----:B------:R-:W-:Y:S01]  /*06b0*/  @!P1 IMAD R15, R44, R19, R12 ;  /* 0x000000132c0f9224 */ /* 0x000fe200078e020c */
[----:B------:R-:W-:Y:S02]  /*06c0*/  IADD3 R63, PT, PT, R65, R63, RZ ;  /* 0x0000003f413f7210 */ /* 0x000fe40007ffe0ff */
[----:B------:R-:W-:-:S03]  /*06d0*/  @!P1 MOV R62, R64 ;  /* 0x00000040003e9202 */ /* 0x000fc60000000f00 */
[----:B------:R-:W2:Y:S02]  /*06e0*/  @!P1 LDC.64 R12, c[0x0][0x398] ;  /* 0x0000e600ff0c9b82 */ /* 0x000ea40000000a00 */
[----:B------:R-:W-:-:S05]  /*06f0*/  @!P1 IMAD.WIDE.U32 R18, R44, R18, R62 ;  /* 0x000000122c129225 */ /* 0x000fca00078e003e */
[----:B------:R-:W-:Y:S01]  /*0700*/  @!P1 IADD3 R19, PT, PT, R19, R15, RZ ;  /* 0x0000000f13139210 */ /* 0x000fe20007ffe0ff */
[----:B------:R-:W3:Y:S01]  /*0710*/  @!P3 LDC.64 R20, c[0x0][0x398] ;  /* 0x0000e600ff14bb82 */ /* 0x000ee20000000a00 */
[C---:B------:R-:W-:Y:S02]  /*0720*/  @!P1 SHF.L.U32 R33, R18.reuse, 0x1, RZ ;  /* 0x0000000112219819 */ /* 0x040fe400000006ff */
[----:B------:R-:W-:Y:S02]  /*0730*/  @!P1 SHF.L.U64.HI R28, R18, 0x1, R19 ;  /* 0x00000001121c9819 */ /* 0x000fe40000010213 */
[----:B-1----:R-:W-:-:S03]  /*0740*/  @!P1 IADD3 R22, P0, PT, R33, R22, RZ ;  /* 0x0000001621169210 */ /* 0x002fc60007f1e0ff */
[----:B------:R-:W1:Y:S01]  /*0750*/  @!P2 LDC.64 R18, c[0x0][0x3f8] ;  /* 0x0000fe00ff12ab82 */ /* 0x000e620000000a00 */
[----:B0-----:R-:W-:Y:S01]  /*0760*/  @!P3 IMAD R24, R25, R16, RZ ;  /* 0x000000101918b224 */ /* 0x001fe200078e02ff */
[----:B------:R-:W-:Y:S02]  /*0770*/  @!P3 MOV R25, R63 ;  /* 0x0000003f0019b202 */ /* 0x000fe40000000f00 */
[----:B------:R-:W-:Y:S01]  /*0780*/  @!P1 IADD3.X R23, PT, PT, R28, R23, RZ, P0, !PT ;  /* 0x000000171c179210 */ /* 0x000fe200007fe4ff */
[----:B------:R-:W-:Y:S01]  /*0790*/  @!P3 IMAD R35, R11, R17, R24 ;  /* 0x000000110b23b224 */ /* 0x000fe200078e0218 */
[----:B------:R-:W-:Y:S02]  /*07a0*/  @!P3 MOV R24, R64 ;  /* 0x000000400018b202 */ /* 0x000fe40000000f00 */
[----:B------:R-:W0:Y:S01]  /*07b0*/  @!P3 LDC.64 R14, c[0x0][0x3a0] ;  /* 0x0000e800ff0ebb82 */ /* 0x000e220000000a00 */
[----:B------:R-:W-:Y:S01]  /*07c0*/  ISETP.GE.U32.AND P0, PT, R49, UR16, PT ;  /* 0x0000001031007c0c */ /* 0x000fe2000bf06070 */
[----:B------:R1:W5:Y:S01]  /*07d0*/  @!P1 LDG.E R32, desc[UR8][R22.64] ;  /* 0x0000000816209981 */ /* 0x000362000c1e1900 */
[----:B------:R-:W-:Y:S01]  /*07e0*/  @!P3 IMAD.WIDE.U32 R16, R11, R16, R24 ;  /* 0x000000100b10b225 */ /* 0x000fe200078e0018 */
[----:B--2---:R-:W-:-:S02]  /*07f0*/  @!P1 IADD3 R12, P4, PT, R33, R12, RZ ;  /* 0x0000000c210c9210 */ /* 0x004fc40007f9e0ff */
[----:B------:R-:W-:Y:S02]  /*0800*/  ISETP.GE.AND.EX P0, PT, R27, UR17, PT, P0 ;  /* 0x000000111b007c0c */ /* 0x000fe4000bf06300 */
[----:B------:R-:W-:Y:S02]  /*0810*/  @!P3 IADD3 R25, PT, PT, R17, R35, RZ ;  /* 0x000000231119b210 */ /* 0x000fe40007ffe0ff */
[----:B------:R-:W-:Y:S02]  /*0820*/  @!P3 SHF.L.U32 R17, R16, 0x1, RZ ;  /* 0x000000011011b819 */ /* 0x000fe400000006ff */
[----:B------:R-:W-:Y:S02]  /*0830*/  @!P1 IADD3.X R13, PT, PT, R28, R13, RZ, P4, !PT ;  /* 0x0000000d1c0d9210 */ /* 0x000fe400027fe4ff */
[----:B------:R-:W-:Y:S01]  /*0840*/  @!P3 SHF.L.U64.HI R16, R16, 0x1, R25 ;  /* 0x000000011010b819 */ /* 0x000fe20000010219 */
[----:B-1----:R-:W-:Y:S01]  /*0850*/  @!P2 IMAD R22, R31, R18, RZ ;  /* 0x000000121f16a224 */ /* 0x002fe200078e02ff */
[----:B---3--:R-:W-:-:S02]  /*0860*/  @!P3 IADD3 R20, P5, PT, R17, R20, RZ ;  /* 0x000000141114b210 */ /* 0x008fc40007fbe0ff */
[----:B------:R-:W-:Y:S01]  /*0870*/  MOV R11, RZ ;  /* 0x000000ff000b7202 */ /* 0x000fe20000000f00 */
[----:B------:R-:W-:Y:S01]  /*0880*/  @!P2 IMAD R25, R29, R19, R22 ;  /* 0x000000131d19a224 */ /* 0x000fe200078e0216 */
[----:B0-----:R-:W-:-:S04]  /*0890*/  @!P3 IADD3 R14, P4, PT, R17, R14, RZ ;  /* 0x0000000e110eb210 */ /* 0x001fc80007f9e0ff */
[----:B------:R0:W5:Y:S01]  /*08a0*/  @!P1 LDG.E R11, desc[UR8][R12.64] ;  /* 0x000000080c0b9981 */ /* 0x000162000c1e1900 */
[C---:B------:R-:W-:Y:S02]  /*08b0*/  @!P3 IADD3.X R21, PT, PT, R16.reuse, R21, RZ, P5, !PT ;  /* 0x000000151015b210 */ /* 0x040fe40002ffe4ff */
[----:B------:R-:W-:Y:S02]  /*08c0*/  @!P3 IADD3.X R15, PT, PT, R16, R15, RZ, P4, !PT ;  /* 0x0000000f100fb210 */ /* 0x000fe400027fe4ff */
[----:B------:R-:W-:Y:S01]  /*08d0*/  @!P2 MOV R22, R64 ;  /* 0x000000400016a202 */ /* 0x000fe20000000f00 */
[----:B------:R-:W1:Y:S01]  /*08e0*/  @!P2 LDC.64 R16, c[0x0][0x3a0] ;  /* 0x0000e800ff10ab82 */ /* 0x000e620000000a00 */
[----:B------:R-:W-:-:S03]  /*08f0*/  @!P2 MOV R23, R63 ;  /* 0x0000003f0017a202 */ /* 0x000fc60000000f00 */
[----:B------:R-:W-:-:S04]  /*0900*/  @!P2 IMAD.WIDE.U32 R18, R29, R18, R22 ;  /* 0x000000121d12a225 */ /* 0x000fc800078e0016 */
[----:B0-----:R-:W0:Y:S01]  /*0910*/  @!P0 LDC.64 R12, c[0x0][0x3f8] ;  /* 0x0000fe00ff0c8b82 */ /* 0x001e220000000a00 */
[----:B------:R-:W-:Y:S02]  /*0920*/  @!P2 IADD3 R19, PT, PT, R19, R25, RZ ;  /* 0x000000191313a210 */ /* 0x000fe40007ffe0ff */
[----:B------:R-:W-:-:S05]  /*0930*/  MOV R36, RZ ;  /* 0x000000ff00247202 */ /* 0x000fca0000000f00 */
[----:B------:R-:W2:Y:S01]  /*0940*/  LDC.64 R24, c[0x0][0x3b8] ;  /* 0x0000ee00ff187b82 */ /* 0x000ea20000000a00 */
[----:B------:R-:W-:Y:S01]  /*0950*/  ISETP.GE.U32.AND P1, PT, R43, UR16, PT ;  /* 0x000000102b007c0c */ /* 0x000fe2000bf26070 */
[----:B------:R3:W5:Y:S03]  /*0960*/  @!P3 LDG.E R36, desc[UR8][R14.64] ;  /* 0x000000080e24b981 */ /* 0x000766000c1e1900 */
[----:B------:R-:W-:Y:S02]  /*0970*/  ISETP.GE.AND.EX P1, PT, R6, UR17, PT, P1 ;  /* 0x0000001106007c0c */ /* 0x000fe4000bf26310 */
[----:B------:R-:W-:Y:S02]  /*0980*/  ISETP.GE.U32.AND P4, PT, R42, UR16, PT ;  /* 0x000000102a007c0c */ /* 0x000fe4000bf86070 */
[C---:B------:R-:W-:Y:S02]  /*0990*/  @!P2 SHF.L.U32 R29, R18.reuse, 0x1, RZ ;  /* 0x00000001121da819 */ /* 0x040fe400000006ff */
[----:B------:R-:W-:Y:S01]  /*09a0*/  CS2R R34, SRZ ;  /* 0x0000000000227805 */ /* 0x000fe2000001ff00 */
[----:B---3--:R-:W3:Y:S01]  /*09b0*/  @!P2 LDC.64 R14, c[0x0][0x398] ;  /* 0x0000e600ff0eab82 */ /* 0x008ee20000000a00 */
[----:B------:R-:W-:-:S02]  /*09c0*/  @!P2 SHF.L.U64.HI R50, R18, 0x1, R19 ;  /* 0x000000011232a819 */ /* 0x000fc40000010213 */
[----:B------:R-:W-:Y:S02]  /*09d0*/  ISETP.GE.AND.EX P4, PT, R7, UR17, PT, P4 ;  /* 0x0000001107007c0c */ /* 0x000fe4000bf86340 */
[----:B------:R4:W5:Y:S01]  /*09e0*/  @!P3 LDG.E R35, desc[UR8][R20.64] ;  /* 0x000000081423b981 */ /* 0x000962000c1e1900 */
[----:B-1----:R-:W-:Y:S02]  /*09f0*/  @!P2 IADD3 R16, P6, PT, R29, R16, RZ ;  /* 0x000000101d10a210 */ /* 0x002fe40007fde0ff */
[----:B------:R-:W1:Y:S01]  /*0a00*/  @!P0 LDC.64 R18, c[0x0][0x3a0] ;  /* 0x0000e800ff128b82 */ /* 0x000e620000000a00 */
[----:B0-----:R-:W-:Y:S01]  /*0a10*/  @!P0 IMAD R22, R27, R12, RZ ;  /* 0x0000000c1b168224 */ /* 0x001fe200078e02ff */
[----:B------:R-:W-:Y:S02]  /*0a20*/  @!P2 IADD3.X R17, PT, PT, R50, R17, RZ, P6, !PT ;  /* 0x000000113211a210 */ /* 0x000fe400037fe4ff */
[----:B------:R-:W-:Y:S02]  /*0a30*/  @!P0 MOV R30, R64 ;  /* 0x00000040001e8202 */ /* 0x000fe40000000f00 */
[----:B------:R-:W-:-:S02]  /*0a40*/  @!P0 MOV R31, R63 ;  /* 0x0000003f001f8202 */ /* 0x000fc40000000f00 */
[----:B----4-:R-:W0:Y:S01]  /*0a50*/  @!P1 LDC.64 R20, c[0x0][0x3f8] ;  /* 0x0000fe00ff149b82 */ /* 0x010e220000000a00 */
[C---:B------:R-:W-:Y:S01]  /*0a60*/  @!P0 IMAD R27, R49.reuse, R13, R22 ;  /* 0x0000000d311b8224 */ /* 0x040fe200078e0216 */
[----:B------:R2:W5:Y:S01]  /*0a70*/  @!P2 LDG.E R34, desc[UR8][R16.64] ;  /* 0x000000081022a981 */ /* 0x000562000c1e1900 */
[----:B------:R-:W-:-:S05]  /*0a80*/  @!P0 IMAD.WIDE.U32 R30, R49, R12, R30 ;  /* 0x0000000c311e8225 */ /* 0x000fca00078e001e */
[----:B------:R-:W4:Y:S01]  /*0a90*/  @!P0 LDC.64 R22, c[0x0][0x398] ;  /* 0x0000e600ff168b82 */ /* 0x000f220000000a00 */
[----:B--2---:R-:W-:-:S07]  /*0aa0*/  IMAD.WIDE R16, R37, 0x8, R24 ;  /* 0x0000000825107825 */ /* 0x004fce00078e0218 */
[----:B------:R-:W2:Y:S01]  /*0ab0*/  @!P4 LDC.64 R12, c[0x0][0x3f8] ;  /* 0x0000fe00ff0ccb82 */ /* 0x000ea20000000a00 */
[----:B------:R-:W2:Y:S01]  /*0ac0*/  LDG.E.64 R16, desc[UR8][R16.64] ;  /* 0x0000000810107981 */ /* 0x000ea2000c1e1b00 */
[----:B---3--:R-:W-:Y:S02]  /*0ad0*/  @!P2 IADD3 R28, P6, PT, R29, R14, RZ ;  /* 0x0000000e1d1ca210 */ /* 0x008fe40007fde0ff */
[----:B------:R-:W-:Y:S02]  /*0ae0*/  @!P0 IADD3 R27, PT, PT, R31, R27, RZ ;  /* 0x0000001b1f1b8210 */ /* 0x000fe40007ffe0ff */
[----:B------:R-:W-:Y:S02]  /*0af0*/  @!P0 SHF.L.U32 R31, R30, 0x1, RZ ;  /* 0x000000011e1f8819 */ /* 0x000fe400000006ff */
[----:B------:R-:W-:Y:S02]  /*0b00*/  @!P2 IADD3.X R29, PT, PT, R50, R15, RZ, P6, !PT ;  /* 0x0000000f321da210 */ /* 0x000fe400037fe4ff */
[----:B------:R-:W-:Y:S01]  /*0b10*/  @!P0 SHF.L.U64.HI R52, R30, 0x1, R27 ;  /* 0x000000011e348819 */ /* 0x000fe2000001021b */
[----:B------:R-:W3:Y:S01]  /*0b20*/  @!P1 LDC.64 R14, c[0x0][0x3a0] ;  /* 0x0000e800ff0e9b82 */ /* 0x000ee20000000a00 */
[----:B-1----:R-:W-:-:S02]  /*0b30*/  @!P0 IADD3 R24, P6, PT, R31, R18, RZ ;  /* 0x000000121f188210 */ /* 0x002fc40007fde0ff */
[----:B------:R-:W-:Y:S02]  /*0b40*/  ISETP.GE.U32.AND P5, PT, R41, UR16, PT ;  /* 0x0000001029007c0c */ /* 0x000fe4000bfa6070 */
[----:B------:R-:W-:Y:S01]  /*0b50*/  MOV R33, RZ ;  /* 0x000000ff00217202 */ /* 0x000fe20000000f00 */
[----:B0-----:R-:W-:Y:S01]  /*0b60*/  @!P1 IMAD R30, R6, R20, RZ ;  /* 0x00000014061e9224 */ /* 0x001fe200078e02ff */
[----:B------:R-:W-:Y:S02]  /*0b70*/  @!P0 IADD3.X R25, PT, PT, R52, R19, RZ, P6, !PT ;  /* 0x0000001334198210 */ /* 0x000fe400037fe4ff */
[----:B------:R-:W-:Y:S01]  /*0b80*/  ISETP.GE.AND.EX P5, PT, R8, UR17, PT, P5 ;  /* 0x0000001108007c0c */ /* 0x000fe2000bfa6350 */
[----:B------:R-:W0:Y:S01]  /*0b90*/  @!P1 LDC.64 R18, c[0x0][0x398] ;  /* 0x0000e600ff129b82 */ /* 0x000e220000000a00 */
[----:B------:R1:W5:Y:S01]  /*0ba0*/  @!P2 LDG.E R33, desc[UR8][R28.64] ;  /* 0x000000081c21a981 */ /* 0x000362000c1e1900 */
[----:B------:R-:W-:Y:S01]  /*0bb0*/  @!P1 IMAD R51, R43, R21, R30 ;  /* 0x000000152b339224 */ /* 0x000fe200078e021e */
[----:B----4-:R-:W-:Y:S01]  /*0bc0*/  @!P0 IADD3 R30, P2, PT, R31, R22, RZ ;  /* 0x000000161f1e8210 */ /* 0x010fe20007f5e0ff */
[----:B--2---:R-:W-:Y:S01]  /*0bd0*/  @!P4 IMAD R22, R7, R12, RZ ;  /* 0x0000000c0716c224 */ /* 0x004fe200078e02ff */
[----:B------:R-:W-:-:S02]  /*0be0*/  ISETP.GE.U32.AND P3, PT, R40, UR16, PT ;  /* 0x0000001028007c0c */ /* 0x000fc4000bf66070 */
[----:B-1----:R-:W-:Y:S02]  /*0bf0*/  @!P1 MOV R28, R64 ;  /* 0x00000040001c9202 */ /* 0x002fe40000000f00 */
[----:B------:R-:W-:Y:S02]  /*0c00*/  @!P1 MOV R29, R63 ;  /* 0x0000003f001d9202 */ /* 0x000fe40000000f00 */
[----:B------:R-:W-:Y:S02]  /*0c10*/  MOV R50, RZ ;  /* 0x000000ff00327202 */ /* 0x000fe40000000f00 */
[----:B------:R-:W-:Y:S01]  /*0c20*/  @!P0 IADD3.X R31, PT, PT, R52, R23, RZ, P2, !PT ;  /* 0x00000017341f8210 */ /* 0x000fe200017fe4ff */
[----:B------:R-:W-:Y:S01]  /*0c30*/  @!P1 IMAD.WIDE.U32 R28, R43, R20, R28 ;  /* 0x000000142b1c9225 */ /* 0x000fe200078e001c */
[----:B------:R-:W-:Y:S01]  /*0c40*/  @!P4 MOV R52, R64 ;  /* 0x000000400034c202 */ /* 0x000fe20000000f00 */
[----:B------:R-:W1:Y:S01]  /*0c50*/  @!P4 LDC.64 R20, c[0x0][0x3a0] ;  /* 0x0000e800ff14cb82 */ /* 0x000e620000000a00 */
[----:B------:R-:W-:Y:S01]  /*0c60*/  @!P4 MOV R53, R63 ;  /* 0x0000003f0035c202 */ /* 0x000fe20000000f00 */
[C---:B------:R-:W-:Y:S01]  /*0c70*/  @!P4 IMAD R55, R42.reuse, R13, R22 ;  /* 0x0000000d2a37c224 */ /* 0x040fe200078e0216 */
[----:B------:R-:W-:Y:S01]  /*0c80*/  ISETP.GE.AND.EX P3, PT, R9, UR17, PT, P3 ;  /* 0x0000001109007c0c */ /* 0x000fe2000bf66330 */
[----:B------:R2:W5:Y:S01]  /*0c90*/  @!P0 LDG.E R50, desc[UR8][R24.64] ;  /* 0x0000000818328981 */ /* 0x000562000c1e1900 */
[----:B------:R-:W-:Y:S01]  /*0ca0*/  @!P1 IADD3 R51, PT, PT, R29, R51, RZ ;  /* 0x000000331d339210 */ /* 0x000fe20007ffe0ff */
[----:B------:R-:W-:-:S02]  /*0cb0*/  @!P4 IMAD.WIDE.U32 R12, R42, R12, R52 ;  /* 0x0000000c2a0cc225 */ /* 0x000fc400078e0034 */
[----:B------:R-:W4:Y:S01]  /*0cc0*/  @!P5 LDC.64 R22, c[0x0][0x3f8] ;  /* 0x0000fe00ff16db82 */ /* 0x000f220000000a00 */
[C---:B------:R-:W-:Y:S02]  /*0cd0*/  @!P1 SHF.L.U32 R27, R28.reuse, 0x1, RZ ;  /* 0x000000011c1b9819 */ /* 0x040fe400000006ff */
[----:B------:R-:W-:Y:S02]  /*0ce0*/  @!P1 SHF.L.U64.HI R54, R28, 0x1, R51 ;  /* 0x000000011c369819 */ /* 0x000fe40000010233 */
[----:B---3--:R-:W-:-:S03]  /*0cf0*/  @!P1 IADD3 R28, P2, PT, R27, R14, RZ ;  /* 0x0000000e1b1c9210 */ /* 0x008fc60007f5e0ff */
[----:B--2---:R-:W2:Y:S01]  /*0d00*/  @!P4 LDC.64 R24, c[0x0][0x398] ;  /* 0x0000e600ff18cb82 */ /* 0x004ea20000000a00 */
[----:B------:R-:W-:Y:S02]  /*0d10*/  @!P4 IADD3 R13, PT, PT, R13, R55, RZ ;  /* 0x000000370d0dc210 */ /* 0x000fe40007ffe0ff */
[----:B------:R-:W-:Y:S02]  /*0d20*/  @!P1 IADD3.X R29, PT, PT, R54, R15, RZ, P2, !PT ;  /* 0x0000000f361d9210 */ /* 0x000fe400017fe4ff */
[----:B0-----:R-:W-:Y:S02]  /*0d30*/  @!P1 IADD3 R14, P2, PT, R27, R18, RZ ;  /* 0x000000121b0e9210 */ /* 0x001fe40007f5e0ff */
[C---:B------:R-:W-:Y:S02]  /*0d40*/  @!P4 SHF.L.U32 R27, R12.reuse, 0x1, RZ ;  /* 0x000000010c1bc819 */ /* 0x040fe400000006ff */
[----:B------:R-:W-:Y:S02]  /*0d50*/  @!P4 SHF.L.U64.HI R56, R12, 0x1, R13 ;  /* 0x000000010c38c819 */ /* 0x000fe4000001020d */
[----:B------:R-:W0:Y:S01]  /*0d60*/  @!P3 LDC.64 R12, c[0x0][0x3f8] ;  /* 0x0000fe00ff0cbb82 */ /* 0x000e220000000a00 */
[----:B------:R-:W-:-:S02]  /*0d70*/  CS2R R52, SRZ ;  /* 0x0000000000347805 */ /* 0x000fc4000001ff00 */
[----:B------:R-:W-:Y:S02]  /*0d80*/  MOV R51, RZ ;  /* 0x000000ff00337202 */ /* 0x000fe40000000f00 */
[----:B------:R-:W-:Y:S02]  /*0d90*/  @!P1 IADD3.X R15, PT, PT, R54, R19, RZ, P2, !PT ;  /* 0x00000013360f9210 */ /* 0x000fe400017fe4ff */
[----:B-1----:R-:W-:Y:S01]  /*0da0*/  @!P4 IADD3 R20, P6, PT, R27, R20, RZ ;  /* 0x000000141b14c210 */ /* 0x002fe20007fde0ff */
[----:B------:R1:W5:Y:S01]  /*0db0*/  @!P1 LDG.E R52, desc[UR8][R28.64] ;  /* 0x000000081c349981 */ /* 0x000362000c1e1900 */
[----:B------:R-:W3:Y:S03]  /*0dc0*/  @!P5 LDC.64 R18, c[0x0][0x3a0] ;  /* 0x0000e800ff12db82 */ /* 0x000ee60000000a00 */
[----:B------:R4:W5:Y:S01]  /*0dd0*/  @!P0 LDG.E R51, desc[UR8][R30.64] ;  /* 0x000000081e338981 */ /* 0x000962000c1e1900 */
[----:B------:R-:W-:-:S02]  /*0de0*/  CS2R R54, SRZ ;  /* 0x0000000000367805 */ /* 0x000fc4000001ff00 */
[----:B------:R-:W-:Y:S01]  /*0df0*/  ISETP.NE.AND P2, PT, RZ, UR12, PT ;  /* 0x0000000cff007c0c */ /* 0x000fe2000bf45270 */
[----:B------:R2:W5:Y:S01]  /*0e00*/  @!P1 LDG.E R53, desc[UR8][R14.64] ;  /* 0x000000080e359981 */ /* 0x000562000c1e1900 */
[----:B-1----:R-:W-:Y:S02]  /*0e10*/  @!P5 MOV R28, R64 ;  /* 0x00000040001cd202 */ /* 0x002fe40000000f00 */
[----:B------:R-:W-:Y:S01]  /*0e20*/  @!P5 MOV R29, R63 ;  /* 0x0000003f001dd202 */ /* 0x000fe20000000f00 */
[----:B----4-:R-:W-:Y:S01]  /*0e30*/  @!P5 IMAD R30, R8, R22, RZ ;  /* 0x00000016081ed224 */ /* 0x010fe200078e02ff */
[C---:B------:R-:W-:Y:S02]  /*0e40*/  @!P4 IADD3.X R21, PT, PT, R56.reuse, R21, RZ, P6, !PT ;  /* 0x000000153815c210 */ /* 0x040fe400037fe4ff */
[----:B--2---:R-:W-:Y:S01]  /*0e50*/  @!P4 IADD3 R24, P1, PT, R27, R24, RZ ;  /* 0x000000181b18c210 */ /* 0x004fe20007f3e0ff */
[----:B------:R-:W1:Y:S01]  /*0e60*/  @!P5 LDC.64 R14, c[0x0][0x398] ;  /* 0x0000e600ff0edb82 */ /* 0x000e620000000a00 */
[C---:B------:R-:W-:Y:S01]  /*0e70*/  @!P5 IMAD R27, R41.reuse, R23, R30 ;  /* 0x00000017291bd224 */ /* 0x040fe200078e021e */
[----:B------:R2:W5:Y:S01]  /*0e80*/  @!P4 LDG.E R54, desc[UR8][R20.64] ;  /* 0x000000081436c981 */ /* 0x000562000c1e1900 */
[----:B------:R-:W-:Y:S01]  /*0e90*/  @!P5 IMAD.WIDE.U32 R28, R41, R22, R28 ;  /* 0x00000016291cd225 */ /* 0x000fe200078e001c */
[----:B------:R-:W-:-:S04]  /*0ea0*/  @!P4 IADD3.X R25, PT, PT, R56, R25, RZ, P1, !PT ;  /* 0x000000193819c210 */ /* 0x000fc80000ffe4ff */
[----:B------:R-:W4:Y:S01]  /*0eb0*/  @!P3 LDC.64 R22, c[0x0][0x398] ;  /* 0x0000e600ff16bb82 */ /* 0x000f220000000a00 */
[----:B------:R-:W-:Y:S01]  /*0ec0*/  @!P5 IADD3 R29, PT, PT, R29, R27, RZ ;  /* 0x0000001b1d1dd210 */ /* 0x000fe20007ffe0ff */
[----:B0-----:R-:W-:Y:S01]  /*0ed0*/  @!P3 IMAD R30, R9, R12, RZ ;  /* 0x0000000c091eb224 */ /* 0x001fe200078e02ff */
[----:B------:R0:W5:Y:S05]  /*0ee0*/  @!P4 LDG.E R55, desc[UR8][R24.64] ;  /* 0x000000081837c981 */ /* 0x00016a000c1e1900 */
[----:B--2---:R-:W2:Y:S01]  /*0ef0*/  @!P3 LDC.64 R20, c[0x0][0x3a0] ;  /* 0x0000e800ff14bb82 */ /* 0x004ea20000000a00 */
[C---:B------:R-:W-:Y:S02]  /*0f00*/  @!P5 SHF.L.U32 R27, R28.reuse, 0x1, RZ ;  /* 0x000000011c1bd819 */ /* 0x040fe400000006ff */
[----:B------:R-:W-:Y:S01]  /*0f10*/  @!P5 SHF.L.U64.HI R58, R28, 0x1, R29 ;  /* 0x000000011c3ad819 */ /* 0x000fe2000001021d */
[----:B------:R-:W-:Y:S01]  /*0f20*/  @!P3 IMAD R57, R40, R13, R30 ;  /* 0x0000000d2839b224 */ /* 0x000fe200078e021e */
[----:B------:R-:W-:-:S03]  /*0f30*/  @!P3 MOV R30, R64 ;  /* 0x00000040001eb202 */ /* 0x000fc60000000f00 */
[----:B------:R-:W4:Y:S01]  /*0f40*/  LDC.64 R28, c[0x0][0x3a8] ;  /* 0x0000ea00ff1c7b82 */ /* 0x000f220000000a00 */
[----:B------:R-:W-:-:S07]  /*0f50*/  @!P3 MOV R31, R63 ;  /* 0x0000003f001fb202 */ /* 0x000fce0000000f00 */
[----:B0-----:R-:W0:Y:S01]  /*0f60*/  @P2 LDC.64 R24, c[0x0][0x3b0] ;  /* 0x0000ec00ff182b82 */ /* 0x001e220000000a00 */
[----:B---3--:R-:W-:Y:S01]  /*0f70*/  @!P5 IADD3 R18, P1, PT, R27, R18, RZ ;  /* 0x000000121b12d210 */ /* 0x008fe20007f3e0ff */
[----:B------:R-:W-:-:S03]  /*0f80*/  @!P3 IMAD.WIDE.U32 R12, R40, R12, R30 ;  /* 0x0000000c280cb225 */ /* 0x000fc600078e001e */
[----:B------:R-:W-:Y:S02]  /*0f90*/  @!P5 IADD3.X R19, PT, PT, R58, R19, RZ, P1, !PT ;  /* 0x000000133a13d210 */ /* 0x000fe40000ffe4ff */
[----:B-1----:R-:W-:Y:S02]  /*0fa0*/  @!P5 IADD3 R14, P1, PT, R27, R14, RZ ;  /* 0x0000000e1b0ed210 */ /* 0x002fe40007f3e0ff */
[----:B------:R-:W-:Y:S02]  /*0fb0*/  @!P3 IADD3 R27, PT, PT, R13, R57, RZ ;  /* 0x000000390d1bb210 */ /* 0x000fe40007ffe0ff */
[----:B------:R-:W-:Y:S02]  /*0fc0*/  @!P3 SHF.L.U32 R13, R12, 0x1, RZ ;  /* 0x000000010c0db819 */ /* 0x000fe400000006ff */
[----:B------:R-:W-:Y:S02]  /*0fd0*/  @!P5 IADD3.X R15, PT, PT, R58, R15, RZ, P1, !PT ;  /* 0x0000000f3a0fd210 */ /* 0x000fe40000ffe4ff */
[----:B------:R-:W-:-:S02]  /*0fe0*/  MOV R57, RZ ;  /* 0x000000ff00397202 */ /* 0x000fc40000000f00 */
[C---:B--2---:R-:W-:Y:S02]  /*0ff0*/  @!P3 IADD3 R20, P1, PT, R13.reuse, R20, RZ ;  /* 0x000000140d14b210 */ /* 0x044fe40007f3e0ff */
[----:B----4-:R-:W-:Y:S02]  /*1000*/  @!P3 IADD3 R22, P4, PT, R13, R22, RZ ;  /* 0x000000160d16b210 */ /* 0x010fe40007f9e0ff */
[----:B------:R-:W-:Y:S01]  /*1010*/  IADD3 R13, PT, PT, R26, R10, RZ ;  /* 0x0000000a1a0d7210 */ /* 0x000fe20007ffe0ff */
[----:B------:R1:W5:Y:S01]  /*1020*/  @!P5 LDG.E R57, desc[UR8][R14.64] ;  /* 0x000000080e39d981 */ /* 0x000362000c1e1900 */
[----:B------:R-:W-:Y:S02]  /*1030*/  @!P3 SHF.L.U64.HI R12, R12, 0x1, R27 ;  /* 0x000000010c0cb819 */ /* 0x000fe4000001021b */
[----:B------:R-:W-:Y:S02]  /*1040*/  CS2R R58, SRZ ;  /* 0x00000000003a7805 */ /* 0x000fe4000001ff00 */
[----:B------:R-:W-:Y:S01]  /*1050*/  MOV R56, RZ ;  /* 0x000000ff00387202 */ /* 0x000fe20000000f00 */
[----:B0-----:R-:W-:Y:S01]  /*1060*/  @P2 IMAD.WIDE R24, R13, 0x4, R24 ;  /* 0x000000040d182825 */ /* 0x001fe200078e0218 */
[----:B------:R-:W-:-:S02]  /*1070*/  @!P3 IADD3.X R21, PT, PT, R12, R21, RZ, P1, !PT ;  /* 0x000000150c15b210 */ /* 0x000fc40000ffe4ff */
[----:B------:R-:W-:Y:S02]  /*1080*/  @!P3 IADD3.X R23, PT, PT, R12, R23, RZ, P4, !PT ;  /* 0x000000170c17b210 */ /* 0x000fe400027fe4ff */
[----:B------:R0:W5:Y:S01]  /*1090*/  @!P5 LDG.E R56, desc[UR8][R18.64] ;  /* 0x000000081238d981 */ /* 0x000162000c1e1900 */
[----:B-1----:R-:W-:Y:S01]  /*10a0*/  IMAD.WIDE R14, R13, 0x4, R28 ;  /* 0x000000040d0e7825 */ /* 0x002fe200078e021c */
[----:B------:R-:W-:Y:S02]  /*10b0*/  CS2R R12, SRZ ;  /* 0x00000000000c7805 */ /* 0x000fe4000001ff00 */
[----:B------:R0:W5:Y:S04]  /*10c0*/  @!P3 LDG.E R59, desc[UR8][R20.64] ;  /* 0x00000008143bb981 */ /* 0x000168000c1e1900 */
[----:B------:R0:W5:Y:S04]  /*10d0*/  @!P3 LDG.E R58, desc[UR8][R22.64] ;  /* 0x00000008163ab981 */ /* 0x000168000c1e1900 */
[----:B------:R0:W5:Y:S04]  /*10e0*/  @P2 LDG.E.64 R12, desc[UR8][R24.64] ;  /* 0x00000008180c2981 */ /* 0x000168000c1e1b00 */
[----:B------:R-:W5:Y:S01]  /*10f0*/  LDG.E.64 R14, desc[UR8][R14.64] ;  /* 0x000000080e0e7981 */ /* 0x000f62000c1e1b00 */
[----:B------:R-:W-:Y:S01]  /*1100*/  UISETP.NE.AND UP1, UPT, UR12, URZ, UPT ;  /* 0x000000ff0c00728c */ /* 0x000fe2000bf25270 */
[----:B------:R-:W-:Y:S01]  /*1110*/  UMOV UR10, 0x3f800000 ;  /* 0x3f800000000a7882 */ /* 0x000fe20000000000 */
[----:B------:R-:W-:-:S13]  /*1120*/  R2UR UR13, R16 ;  /* 0x00000000100d72ca */ /* 0x000fda00000e0000 */
        /* <DEDUP_REMOVED lines=11> */
[----:B-----5:R-:W-:Y:S02]  /*11e0*/  HADD2.F32 R18, -RZ, R50.H0_H0 ;  /* 0x20000032ff127230 */ /* 0x020fe40000004100 */
[--C-:B------:R-:W-:Y:S02]  /*11f0*/  HADD2.F32 R17, -RZ, R51.reuse.H0_H0 ;  /* 0x20000033ff117230 */ /* 0x100fe40000004100 */
[----:B------:R-:W-:Y:S02]  /*1200*/  HADD2.F32 R20, -RZ, R36.H0_H0 ;  /* 0x20000024ff147230 */ /* 0x000fe40000004100 */
[----:B------:R-:W-:Y:S01]  /*1210*/  FADD.FTZ R18, R18, -UR13 ;  /* 0x8000000d12127e21 */ /* 0x000fe20008010000 */
[----:B------:R-:W-:Y:S02]  /*1220*/  HADD2.F32 R19, -RZ, R50.H1_H1 ;  /* 0x30000032ff137230 */ /* 0x000fe40000004100 */
[----:B------:R-:W-:Y:S01]  /*1230*/  FMUL.FTZ R23, R14, R17 ;  /* 0x000000110e177220 */ /* 0x000fe20000410000 */
[----:B------:R-:W-:-:S02]  /*1240*/  HADD2.F32 R16, -RZ, R51.H1_H1 ;  /* 0x30000033ff107230 */ /* 0x000fc40000004100 */
[----:B------:R-:W-:Y:S01]  /*1250*/  FADD.FTZ R24, R20, -UR13 ;  /* 0x8000000d14187e21 */ /* 0x000fe20008010000 */
[----:B------:R-:W-:Y:S01]  /*1260*/  FMUL.FTZ R18, R18, UR10 ;  /* 0x0000000a12127c20 */ /* 0x000fe20008410000 */
[----:B------:R-:W-:Y:S01]  /*1270*/  FADD.FTZ R19, R19, -UR13 ;  /* 0x8000000d13137e21 */ /* 0x000fe20008010000 */
[----:B------:R-:W-:Y:S02]  /*1280*/  HADD2.F32 R21, -RZ, R35.H0_H0 ;  /* 0x20000023ff157230 */ /* 0x000fe40000004100 */
[----:B------:R-:W-:Y:S01]  /*1290*/  FMUL.FTZ R20, R15, R16 ;  /* 0x000000100f147220 */ /* 0x000fe20000410000 */
[----:B------:R-:W-:Y:S01]  /*12a0*/  FADD.FTZ R25, RZ, R23 ;  /* 0x00000017ff197221 */ /* 0x000fe20000010000 */
[----:B------:R-:W-:Y:S01]  /*12b0*/  FADD.FTZ R28, RZ, R17 ;  /* 0x00000011ff1c7221 */ /* 0x000fe20000010000 */
[----:B------:R-:W-:Y:S01]  /*12c0*/  FFMA.FTZ R26, R17, R18, RZ ;  /* 0x00000012111a7223 */ /* 0x000fe200000100ff */
[----:B------:R-:W-:Y:S01]  /*12d0*/  FMUL.FTZ R27, R24, UR10 ;  /* 0x0000000a181b7c20 */ /* 0x000fe20008410000 */
[----:B------:R-:W-:Y:S01]  /*12e0*/  FMUL.FTZ R19, R19, UR10 ;  /* 0x0000000a13137c20 */ /* 0x000fe20008410000 */
[----:B------:R-:W-:Y:S01]  /*12f0*/  FFMA.FTZ R22, R18, R23, RZ ;  /* 0x0000001712167223 */ /* 0x000fe200000100ff */
[----:B------:R-:W-:Y:S01]  /*1300*/  FADD.FTZ R18, R20, R25 ;  /* 0x0000001914127221 */ /* 0x000fe20000010000 */
[----:B------:R-:W-:Y:S01]  /*1310*/  FMUL.FTZ R25, R14, R21 ;  /* 0x000000150e197220 */ /* 0x000fe20000410000 */
[C---:B------:R-:W-:Y:S01]  /*1320*/  FADD.FTZ R17, R21.reuse, R28 ;  /* 0x0000001c15117221 */ /* 0x040fe20000010000 */
[----:B------:R-:W-:Y:S01]  /*1330*/  FFMA.FTZ R21, R21, R27, R26 ;  /* 0x0000001b15157223 */ /* 0x000fe2000001001a */
[----:B------:R-:W-:Y:S01]  /*1340*/  FFMA.FTZ R20, R19, R20, R22 ;  /* 0x0000001413147223 */ /* 0x000fe20000010016 */
[----:B------:R-:W-:-:S02]  /*1350*/  HADD2.F32 R26, -RZ, R34.H0_H0 ;  /* 0x20000022ff1a7230 */ /* 0x000fc40000004100 */
[----:B------:R-:W-:Y:S01]  /*1360*/  FADD.FTZ R18, R18, R25 ;  /* 0x0000001912127221 */ /* 0x000fe20000010000 */
[----:B------:R-:W-:Y:S02]  /*1370*/  HADD2.F32 R23, -RZ, R36.H1_H1 ;  /* 0x30000024ff177230 */ /* 0x000fe40000004100 */
[----:B------:R-:W-:Y:S01]  /*1380*/  FFMA.FTZ R20, R27, R25, R20 ;  /* 0x000000191b147223 */ /* 0x000fe20000010014 */
[----:B------:R-:W-:Y:S02]  /*1390*/  HADD2.F32 R24, -RZ, R35.H1_H1 ;  /* 0x30000023ff187230 */ /* 0x000fe40000004100 */
[----:B------:R-:W-:Y:S01]  /*13a0*/  FADD.FTZ R27, R26, -UR13 ;  /* 0x8000000d1a1b7e21 */ /* 0x000fe20008010000 */
[----:B------:R-:W-:Y:S01]  /*13b0*/  FADD.FTZ R25, RZ, R16 ;  /* 0x00000010ff197221 */ /* 0x000fe20000010000 */
[----:B------:R-:W-:Y:S01]  /*13c0*/  FADD.FTZ R23, R23, -UR13 ;  /* 0x8000000d17177e21 */ /* 0x000fe20008010000 */
[----:B------:R-:W-:Y:S02]  /*13d0*/  HADD2.F32 R22, -RZ, R33.H0_H0 ;  /* 0x20000021ff167230 */ /* 0x000fe40000004100 */
[----:B------:R-:W-:Y:S01]  /*13e0*/  FFMA.FTZ R19, R16, R19, RZ ;  /* 0x0000001310137223 */ /* 0x000fe200000100ff */
[----:B------:R-:W-:Y:S01]  /*13f0*/  FMUL.FTZ R27, R27, UR10 ;  /* 0x0000000a1b1b7c20 */ /* 0x000fe20008410000 */
[----:B------:R-:W-:-:S02]  /*1400*/  HADD2.F32 R26, -RZ, R34.H1_H1 ;  /* 0x30000022ff1a7230 */ /* 0x000fc40000004100 */
[----:B------:R-:W-:Y:S01]  /*1410*/  FADD.FTZ R16, R24, R25 ;  /* 0x0000001918107221 */ /* 0x000fe20000010000 */
[----:B------:R-:W-:Y:S01]  /*1420*/  FMUL.FTZ R23, R23, UR10 ;  /* 0x0000000a17177c20 */ /* 0x000fe20008410000 */
[----:B------:R-:W-:Y:S01]  /*1430*/  FMUL.FTZ R25, R15, R24 ;  /* 0x000000180f197220 */ /* 0x000fe20000410000 */
[----:B------:R-:W-:Y:S01]  /*1440*/  FADD.FTZ R17, R17, R22 ;  /* 0x0000001611117221 */ /* 0x000fe20000010000 */
[----:B------:R-:W-:Y:S01]  /*1450*/  FFMA.FTZ R21, R22, R27, R21 ;  /* 0x0000001b16157223 */ /* 0x000fe20000010015 */
[----:B------:R-:W-:Y:S01]  /*1460*/  FMUL.FTZ R29, R14, R22 ;  /* 0x000000160e1d7220 */ /* 0x000fe20000410000 */
[----:B------:R-:W-:Y:S02]  /*1470*/  HADD2.F32 R22, -RZ, R33.H1_H1 ;  /* 0x30000021ff167230 */ /* 0x000fe40000004100 */
[----:B------:R-:W-:Y:S01]  /*1480*/  FADD.FTZ R18, R25, R18 ;  /* 0x0000001219127221 */ /* 0x000fe20000010000 */
[----:B------:R-:W-:Y:S01]  /*1490*/  FFMA.FTZ R20, R23, R25, R20 ;  /* 0x0000001917147223 */ /* 0x000fe20000010014 */
[----:B------:R-:W-:Y:S01]  /*14a0*/  FADD.FTZ R26, R26, -UR13 ;  /* 0x8000000d1a1a7e21 */ /* 0x000fe20008010000 */
[----:B------:R-:W-:Y:S01]  /*14b0*/  FFMA.FTZ R19, R24, R23, R19 ;  /* 0x0000001718137223 */ /* 0x000fe20000010013 */
[----:B------:R-:W-:Y:S01]  /*14c0*/  FADD.FTZ R18, R18, R29 ;  /* 0x0000001d12127221 */ /* 0x000fe20000010000 */
[----:B------:R-:W-:Y:S01]  /*14d0*/  FFMA.FTZ R27, R27, R29, R20 ;  /* 0x0000001d1b1b7223 */ /* 0x000fe20000010014 */
[----:B------:R-:W-:Y:S01]  /*14e0*/  FMUL.FTZ R26, R26, UR10 ;  /* 0x0000000a1a1a7c20 */ /* 0x000fe20008410000 */
[----:B------:R-:W-:-:S02]  /*14f0*/  HADD2.F32 R24, -RZ, R32.H0_H0 ;  /* 0x20000020ff187230 */ /* 0x000fc40000004100 */
[----:B------:R-:W-:Y:S01]  /*1500*/  FMUL.FTZ R23, R15, R22 ;  /* 0x000000160f177220 */ /* 0x000fe20000410000 */
[----:B------:R-:W-:Y:S01]  /*1510*/  FADD.FTZ R16, R16, R22 ;  /* 0x0000001610107221 */ /* 0x000fe20000010000 */
[----:B------:R-:W-:Y:S01]  /*1520*/  FFMA.FTZ R19, R22, R26, R19 ;  /* 0x0000001a16137223 */ /* 0x000fe20000010013 */
[----:B------:R-:W-:Y:S02]  /*1530*/  HADD2.F32 R22, -RZ, R32.H1_H1 ;  /* 0x30000020ff167230 */ /* 0x000fe40000004100 */
[----:B------:R-:W-:Y:S01]  /*1540*/  FADD.FTZ R18, R23, R18 ;  /* 0x0000001217127221 */ /* 0x000fe20000010000 */
[----:B------:R-:W-:Y:S01]  /*1550*/  FFMA.FTZ R20, R26, R23, R27 ;  /* 0x000000171a147223 */ /* 0x000fe2000001001b */
[----:B------:R-:W-:Y:S01]  /*1560*/  FADD.FTZ R23, R24, -UR13 ;  /* 0x8000000d18177e21 */ /* 0x000fe20008010000 */
[--C-:B------:R-:W-:Y:S02]  /*1570*/  HADD2.F32 R24, -RZ, R11.reuse.H0_H0 ;  /* 0x2000000bff187230 */ /* 0x100fe40000004100 */
[----:B------:R-:W-:Y:S01]  /*1580*/  FADD.FTZ R22, R22, -UR13 ;  /* 0x8000000d16167e21 */ /* 0x000fe20008010000 */
[----:B------:R-:W-:-:S02]  /*1590*/  HADD2.F32 R26, -RZ, R11.H1_H1 ;  /* 0x3000000bff1a7230 */ /* 0x000fc40000004100 */
[----:B------:R-:W-:Y:S01]  /*15a0*/  FMUL.FTZ R23, R23, UR10 ;  /* 0x0000000a17177c20 */ /* 0x000fe20008410000 */
[--C-:B------:R-:W-:Y:S02]  /*15b0*/  HADD2.F32 R28, -RZ, R52.reuse.H0_H0 ;  /* 0x20000034ff1c7230 */ /* 0x100fe40000004100 */
[----:B------:R-:W-:Y:S01]  /*15c0*/  FMUL.FTZ R25, R14, R24 ;  /* 0x000000180e197220 */ /* 0x000fe20000410000 */
[----:B------:R-:W-:Y:S01]  /*15d0*/  FMUL.FTZ R22, R22, UR10 ;  /* 0x0000000a16167c20 */ /* 0x000fe20008410000 */
[----:B------:R-:W-:Y:S01]  /*15e0*/  FFMA.FTZ R21, R24, R23, R21 ;  /* 0x0000001718157223 */ /* 0x000fe20000010015 */
[----:B------:R-:W-:Y:S01]  /*15f0*/  FADD.FTZ R17, R17, R24 ;  /* 0x0000001811117221 */ /* 0x000fe20000010000 */
[----:B------:R-:W-:Y:S01]  /*1600*/  FMUL.FTZ R27, R15, R26 ;  /* 0x0000001a0f1b7220 */ /* 0x000fe20000410000 */
[----:B------:R-:W-:Y:S01]  /*1610*/  FFMA.FTZ R23, R23, R25, R20 ;  /* 0x0000001917177223 */ /* 0x000fe20000010014 */
[----:B------:R-:W-:Y:S02]  /*1620*/  HADD2.F32 R24, -RZ, R53.H0_H0 ;  /* 0x20000035ff187230 */ /* 0x000fe40000004100 */
[----:B------:R-:W-:Y:S01]  /*1630*/  FADD.FTZ R18, R18, R25 ;  /* 0x0000001912127221 */ /* 0x000fe20000010000 */
[----:B------:R-:W-:Y:S01]  /*1640*/  FADD.FTZ R28, R28, -UR13 ;  /* 0x8000000d1c1c7e21 */ /* 0x000fe20008010000 */
[----:B------:R-:W-:Y:S01]  /*1650*/  FFMA.FTZ R19, R26, R22, R19 ;  /* 0x000000161a137223 */ /* 0x000fe20000010013 */
[----:B------:R-:W-:Y:S01]  /*1660*/  FFMA.FTZ R20, R22, R27, R23 ;  /* 0x0000001b16147223 */ /* 0x000fe20000010017 */
[----:B------:R-:W-:Y:S01]  /*1670*/  FADD.FTZ R16, R16, R26 ;  /* 0x0000001a10107221 */ /* 0x000fe20000010000 */
[----:B------:R-:W-:-:S02]  /*1680*/  HADD2.F32 R22, -RZ, R52.H1_H1 ;  /* 0x30000034ff167230 */ /* 0x000fc40000004100 */
[----:B------:R-:W-:Y:S01]  /*1690*/  FADD.FTZ R18, R27, R18 ;  /* 0x000000121b127221 */ /* 0x000fe20000010000 */
[----:B------:R-:W-:Y:S01]  /*16a0*/  FMUL.FTZ R23, R28, UR10 ;  /* 0x0000000a1c177c20 */ /* 0x000fe20008410000 */
[----:B------:R-:W-:Y:S01]  /*16b0*/  FMUL.FTZ R25, R14, R24 ;  /* 0x000000180e197220 */ /* 0x000fe20000410000 */
[----:B------:R-:W-:Y:S02]  /*16c0*/  HADD2.F32 R26, -RZ, R54.H0_H0 ;  /* 0x20000036ff1a7230 */ /* 0x000fe40000004100 */
[----:B------:R-:W-:Y:S01]  /*16d0*/  FADD.FTZ R17, R17, R24 ;  /* 0x0000001811117221 */ /* 0x000fe20000010000 */
[----:B------:R-:W-:Y:S01]  /*16e0*/  FFMA.FTZ R21, R24, R23, R21 ;  /* 0x0000001718157223 */ /* 0x000fe20000010015 */
[----:B------:R-:W-:Y:S01]  /*16f0*/  FADD.FTZ R18, R18, R25 ;  /* 0x0000001912127221 */ /* 0x000fe20000010000 */
[----:B------:R-:W-:Y:S01]  /*1700*/  FFMA.FTZ R20, R23, R25, R20 ;  /* 0x0000001917147223 */ /* 0x000fe20000010014 */
[----:B------:R-:W-:Y:S01]  /*1710*/  FADD.FTZ R22, R22, -UR13 ;  /* 0x8000000d16167e21 */ /* 0x000fe20008010000 */
[----:B------:R-:W-:-:S02]  /*1720*/  HADD2.F32 R24, -RZ, R53.H1_H1 ;  /* 0x30000035ff187230 */ /* 0x000fc40000004100 */
[----:B------:R-:W-:Y:S01]  /*1730*/  FADD.FTZ R25, R26, -UR13 ;  /* 0x8000000d1a197e21 */ /* 0x000fe20008010000 */
[--C-:B------:R-:W-:Y:S02]  /*1740*/  HADD2.F32 R28, -RZ, R55.reuse.H0_H0 ;  /* 0x20000037ff1c7230 */ /* 0x100fe40000004100 */
[----:B------:R-:W-:Y:S01]  /*1750*/  FMUL.FTZ R23, R22, UR10 ;  /* 0x0000000a16177c20 */ /* 0x000fe20008410000 */
[----:B------:R-:W-:Y:S02]  /*1760*/  HADD2.F32 R26, -RZ, R54.H1_H1 ;  /* 0x30000036ff1a7230 */ /* 0x000fe40000004100 */
[----:B------:R-:W-:Y:S01]  /*1770*/  FMUL.FTZ R22, R25, UR10 ;  /* 0x0000000a19167c20 */ /* 0x000fe20008410000 */
[----:B------:R-:W-:Y:S01]  /*1780*/  FMUL.FTZ R25, R15, R24 ;  /* 0x000000180f197220 */ /* 0x000fe20000410000 */
[----:B------:R-:W-:Y:S01]  /*1790*/  FFMA.FTZ R19, R24, R23, R19 ;  /* 0x0000001718137223 */ /* 0x000fe20000010013 */
[----:B------:R-:W-:Y:S01]  /*17a0*/  FMUL.FTZ R27, R14, R28 ;  /* 0x0000001c0e1b7220 */ /* 0x000fe20000410000 */
[----:B------:R-:W-:Y:S01]  /*17b0*/  FADD.FTZ R16, R16, R24 ;  /* 0x0000001810107221 */ /* 0x000fe20000010000 */
[----:B------:R-:W-:Y:S01]  /*17c0*/  FADD.FTZ R18, R25, R18 ;  /* 0x0000001219127221 */ /* 0x000fe20000010000 */
[----:B------:R-:W-:Y:S01]  /*17d0*/  FFMA.FTZ R23, R23, R25, R20 ;  /* 0x0000001917177223 */ /* 0x000fe20000010014 */
[----:B------:R-:W-:Y:S01]  /*17e0*/  FFMA.FTZ R21, R28, R22, R21 ;  /* 0x000000161c157223 */ /* 0x000fe20000010015 */
[----:B------:R-:W-:-:S02]  /*17f0*/  HADD2.F32 R20, -RZ, R55.H1_H1 ;  /* 0x30000037ff147230 */ /* 0x000fc40000004100 */
[----:B------:R-:W-:Y:S01]  /*1800*/  FADD.FTZ R24, R18, R27 ;  /* 0x0000001b12187221 */ /* 0x000fe20000010000 */
[----:B------:R-:W-:Y:S01]  /*1810*/  FFMA.FTZ R27, R22, R27, R23 ;  /* 0x0000001b161b7223 */ /* 0x000fe20000010017 */
[----:B------:R-:W-:Y:S01]  /*1820*/  FADD.FTZ R26, R26, -UR13 ;  /* 0x8000000d1a1a7e21 */ /* 0x000fe20008010000 */
[--C-:B------:R-:W-:Y:S02]  /*1830*/  HADD2.F32 R22, -RZ, R56.reuse.H0_H0 ;  /* 0x20000038ff167230 */ /* 0x100fe40000004100 */
[----:B------:R-:W-:Y:S01]  /*1840*/  FMUL.FTZ R23, R15, R20 ;  /* 0x000000140f177220 */ /* 0x000fe20000410000 */
[--C-:B------:R-:W-:Y:S02]  /*1850*/  HADD2.F32 R18, -RZ, R57.reuse.H0_H0 ;  /* 0x20000039ff127230 */ /* 0x100fe40000004100 */
[----:B------:R-:W-:Y:S01]  /*1860*/  FMUL.FTZ R26, R26, UR10 ;  /* 0x0000000a1a1a7c20 */ /* 0x000fe20008410000 */
[----:B------:R-:W-:Y:S02]  /*1870*/  HADD2.F32 R25, -RZ, R56.H1_H1 ;  /* 0x30000038ff197230 */ /* 0x000fe40000004100 */
[----:B------:R-:W-:Y:S01]  /*1880*/  FADD.FTZ R22, R22, -UR13 ;  /* 0x8000000d16167e21 */ /* 0x000fe20008010000 */
[----:B------:R-:W-:Y:S01]  /*1890*/  FADD.FTZ R16, R16, R20 ;  /* 0x0000001410107221 */ /* 0x000fe20000010000 */
[----:B------:R-:W-:Y:S01]  /*18a0*/  FFMA.FTZ R19, R20, R26, R19 ;  /* 0x0000001a14137223 */ /* 0x000fe20000010013 */
[----:B------:R-:W-:Y:S01]  /*18b0*/  FADD.FTZ R24, R23, R24 ;  /* 0x0000001817187221 */ /* 0x000fe20000010000 */
[----:B------:R-:W-:Y:S01]  /*18c0*/  FFMA.FTZ R27, R26, R23, R27 ;  /* 0x000000171a1b7223 */ /* 0x000fe2000001001b */
[----:B------:R-:W-:Y:S01]  /*18d0*/  FMUL.FTZ R23, R14, R18 ;  /* 0x000000120e177220 */ /* 0x000fe20000410000 */
[----:B------:R-:W-:Y:S01]  /*18e0*/  FMUL.FTZ R26, R22, UR10 ;  /* 0x0000000a161a7c20 */ /* 0x000fe20008410000 */
[----:B------:R-:W-:-:S02]  /*18f0*/  HADD2.F32 R20, -RZ, R57.H1_H1 ;  /* 0x30000039ff147230 */ /* 0x000fc40000004100 */
[----:B------:R-:W-:Y:S01]  /*1900*/  FADD.FTZ R22, R25, -UR13 ;  /* 0x8000000d19167e21 */ /* 0x000fe20008010000 */
[----:B------:R-:W-:Y:S01]  /*1910*/  FADD.FTZ R17, R17, R28 ;  /* 0x0000001c11117221 */ /* 0x000fe20000010000 */
[----:B------:R-:W-:Y:S01]  /*1920*/  FADD.FTZ R24, R24, R23 ;  /* 0x0000001718187221 */ /* 0x000fe20000010000 */
[----:B------:R-:W-:Y:S01]  /*1930*/  FFMA.FTZ R27, R26, R23, R27 ;  /* 0x000000171a1b7223 */ /* 0x000fe2000001001b */
[----:B------:R-:W-:Y:S02]  /*1940*/  HADD2.F32 R28, -RZ, R59.H0_H0 ;  /* 0x2000003bff1c7230 */ /* 0x000fe40000004100 */
[----:B------:R-:W-:Y:S01]  /*1950*/  FMUL.FTZ R23, R15, R20 ;  /* 0x000000140f177220 */ /* 0x000fe20000410000 */
[----:B------:R-:W-:Y:S01]  /*1960*/  FMUL.FTZ R22, R22, UR10 ;  /* 0x0000000a16167c20 */ /* 0x000fe20008410000 */
[----:B------:R-:W-:Y:S01]  /*1970*/  FADD.FTZ R17, R17, R18 ;  /* 0x0000001211117221 */ /* 0x000fe20000010000 */
[----:B------:R-:W-:Y:S01]  /*1980*/  FFMA.FTZ R21, R18, R26, R21 ;  /* 0x0000001a12157223 */ /* 0x000fe20000010015 */
[----:B------:R-:W-:-:S02]  /*1990*/  HADD2.F32 R18, -RZ, R58.H0_H0 ;  /* 0x2000003aff127230 */ /* 0x000fc40000004100 */
[----:B------:R-:W-:Y:S01]  /*19a0*/  FADD.FTZ R25, R23, R24 ;  /* 0x0000001817197221 */ /* 0x000fe20000010000 */
[----:B------:R-:W-:Y:S01]  /*19b0*/  FFMA.FTZ R26, R22, R23, R27 ;  /* 0x00000017161a7223 */ /* 0x000fe2000001001b */
[----:B------:R-:W-:Y:S01]  /*19c0*/  FADD.FTZ R23, R28, -UR13 ;  /* 0x8000000d1c177e21 */ /* 0x000fe20008010000 */
[----:B------:R-:W-:Y:S02]  /*19d0*/  HADD2.F32 R27, -RZ, R59.H1_H1 ;  /* 0x3000003bff1b7230 */ /* 0x000fe40000004100 */
[----:B------:R-:W-:Y:S01]  /*19e0*/  FMUL.FTZ R28, R14, R18 ;  /* 0x000000120e1c7220 */ /* 0x000fe20000410000 */
[----:B------:R-:W-:Y:S02]  /*19f0*/  HADD2.F32 R24, -RZ, R58.H1_H1 ;  /* 0x3000003aff187230 */ /* 0x000fe40000004100 */
[----:B------:R-:W-:Y:S01]  /*1a00*/  FMUL.FTZ R23, R23, UR10 ;  /* 0x0000000a17177c20 */ /* 0x000fe20008410000 */
[----:B------:R-:W-:Y:S01]  /*1a10*/  FFMA.FTZ R19, R20, R22, R19 ;  /* 0x0000001614137223 */ /* 0x000fe20000010013 */
[----:B------:R-:W-:Y:S01]  /*1a20*/  FADD.FTZ R27, R27, -UR13 ;  /* 0x8000000d1b1b7e21 */ /* 0x000fe20008010000 */
        /* <DEDUP_REMOVED lines=9> */
[----:B------:R-:W-:Y:S01]  /*1ac0*/  FADD.FTZ R23, R25, R24 ;  /* 0x0000001819177221 */ /* 0x000fe20000010000 */
[----:B------:R-:W-:Y:S01]  /*1ad0*/  FFMA.FTZ R21, R24, R26, R19 ;  /* 0x0000001a18157223 */ /* 0x000fe20000010013 */
[----:B------:R-:W-:Y:S06]  /*1ae0*/  BRA `(.L_x_697) ;  /* 0x0000001000807947 */ /* 0x000fec0003800000 */
.L_x_696:
[----:B-----5:R-:W-:Y:S02]  /*1af0*/  HADD2.F32 R16, -RZ, R50.H0_H0 ;  /* 0x20000032ff107230 */ /* 0x020fe40000004100 */
[--C-:B------:R-:W-:Y:S02]  /*1b00*/  HADD2.F32 R18, -RZ, R36.reuse.H0_H0 ;  /* 0x20000024ff127230 */ /* 0x100fe40000004100 */
[----:B------:R-:W-:Y:S02]  /*1b10*/  HADD2.F32 R26, -RZ, R36.H1_H1 ;  /* 0x30000024ff1a7230 */ /* 0x000fe40000004100 */
[----:B------:R-:W-:Y:S01]  /*1b20*/  FADD.FTZ R16, R16, -UR13 ;  /* 0x8000000d10107e21 */ /* 0x000fe20008010000 */
[----:B------:R-:W-:Y:S02]  /*1b30*/  HADD2.F32 R28, -RZ, R34.H0_H0 ;  /* 0x20000022ff1c7230 */ /* 0x000fe40000004100 */
[----:B------:R-:W-:Y:S01]  /*1b40*/  FADD.FTZ R18, R18, -UR13 ;  /* 0x8000000d12127e21 */ /* 0x000fe20008010000 */
[----:B------:R-:W-:-:S02]  /*1b50*/  HADD2.F32 R68, -RZ, R33.H0_H0 ;  /* 0x20000021ff447230 */ /* 0x000fc40000004100 */
[----:B------:R-:W-:Y:S01]  /*1b60*/  FMUL.FTZ R17, R16, UR10 ;  /* 0x0000000a10117c20 */ /* 0x000fe20008410000 */
[----:B------:R-:W-:Y:S02]  /*1b70*/  HADD2.F32 R16, -RZ, R50.H1_H1 ;  /* 0x30000032ff107230 */ /* 0x000fe40000004100 */
[----:B------:R-:W-:Y:S01]  /*1b80*/  FMUL.FTZ R31, R18, UR10 ;  /* 0x0000000a121f7c20 */ /* 0x000fe20008410000 */
[----:B------:R-:W-:Y:S01]  /*1b90*/  FADD.FTZ R26, R26, -UR13 ;  /* 0x8000000d1a1a7e21 */ /* 0x000fe20008010000 */
[--C-:B------:R-:W-:Y:S01]  /*1ba0*/  FFMA.FTZ R19, R14, R17, R12.reuse ;  /* 0x000000110e137223 */ /* 0x100fe2000001000c */
[----:B------:R-:W-:Y:S01]  /*1bb0*/  FADD.FTZ R29, R28, -UR13 ;  /* 0x8000000d1c1d7e21 */ /* 0x000fe20008010000 */
[----:B------:R-:W-:Y:S01]  /*1bc0*/  FADD.FTZ R16, R16, -UR13 ;  /* 0x8000000d10107e21 */ /* 0x000fe20008010000 */
[----:B------:R-:W-:Y:S01]  /*1bd0*/  FFMA.FTZ R18, R14, R31, R12 ;  /* 0x0000001f0e127223 */ /* 0x000fe2000001000c */
[----:B------:R-:W-:Y:S01]  /*1be0*/  FMUL.FTZ R22, R19, -1.4426950216293334961 ;  /* 0xbfb8aa3b13167820 */ /* 0x000fe20000410000 */
[----:B------:R-:W-:Y:S01]  /*1bf0*/  FMUL.FTZ R26, R26, UR10 ;  /* 0x0000000a1a1a7c20 */ /* 0x000fe20008410000 */
[----:B------:R-:W-:Y:S01]  /*1c00*/  FMUL.FTZ R16, R16, UR10 ;  /* 0x0000000a10107c20 */ /* 0x000fe20008410000 */
[----:B------:R-:W-:-:S03]  /*1c10*/  FMUL.FTZ R25, R18, -1.4426950216293334961 ;  /* 0xbfb8aa3b12197820 */ /* 0x000fc60000410000 */
[----:B------:R-:W-:Y:S01]  /*1c20*/  FFMA.FTZ R20, R15, R16, R13 ;  /* 0x000000100f147223 */ /* 0x000fe2000001000d */
[----:B------:R-:W0:Y:S03]  /*1c30*/  MUFU.EX2 R22, R22 ;  /* 0x0000001600167308 */ /* 0x000e260000000800 */
[----:B------:R-:W-:-:S05]  /*1c40*/  FMUL.FTZ R23, R20, -1.4426950216293334961 ;  /* 0xbfb8aa3b14177820 */ /* 0x000fca0000410000 */
[----:B------:R-:W-:Y:S08]  /*1c50*/  MUFU.EX2 R25, R25 ;  /* 0x0000001900197308 */ /* 0x000ff00000000800 */
[----:B------:R-:W1:Y:S01]  /*1c60*/  MUFU.EX2 R23, R23 ;  /* 0x0000001700177308 */ /* 0x000e620000000800 */
[----:B0-----:R-:W-:-:S07]  /*1c70*/  FADD.FTZ R21, R22, 1 ;  /* 0x3f80000016157421 */ /* 0x001fce0000010000 */
[----:B------:R-:W0:Y:S01]  /*1c80*/  MUFU.RCP R21, R21 ;  /* 0x0000001500157308 */ /* 0x000e220000001000 */
[----:B-1----:R-:W-:Y:S01]  /*1c90*/  FADD.FTZ R22, R23, 1 ;  /* 0x3f80000017167421 */ /* 0x002fe20000010000 */
[----:B------:R-:W-:-:S06]  /*1ca0*/  FADD.FTZ R23, R25, 1 ;  /* 0x3f80000019177421 */ /* 0x000fcc0000010000 */
[----:B------:R-:W1:Y:S01]  /*1cb0*/  MUFU.RCP R22, R22 ;  /* 0x0000001600167308 */ /* 0x000e620000001000 */
[----:B0-----:R-:W-:-:S04]  /*1cc0*/  FADD.FTZ R24, -R21, 1 ;  /* 0x3f80000015187421 */ /* 0x001fc80000010100 */
[----:B------:R-:W-:Y:S01]  /*1cd0*/  FFMA.FTZ R27, R19, R24, 1 ;  /* 0x3f800000131b7423 */ /* 0x000fe20000010018 */
[----:B------:R-:W-:Y:S01]  /*1ce0*/  FFMA.FTZ R19, R15, R26, R13 ;  /* 0x0000001a0f137223 */ /* 0x000fe2000001000d */
[----:B------:R-:W-:Y:S01]  /*1cf0*/  HADD2.F32 R24, -RZ, R51.H0_H0 ;  /* 0x20000033ff187230 */ /* 0x000fe20000004100 */
[----:B------:R-:W0:Y:S02]  /*1d00*/  MUFU.RCP R23, R23 ;  /* 0x0000001700177308 */ /* 0x000e240000001000 */
[----:B------:R-:W-:Y:S02]  /*1d10*/  FMUL.FTZ R30, R19, -1.4426950216293334961 ;  /* 0xbfb8aa3b131e7820 */ /* 0x000fe40000410000 */
[----:B------:R-:W-:Y:S01]  /*1d20*/  FMUL.FTZ R24, R24, R21 ;  /* 0x0000001518187220 */ /* 0x000fe20000410000 */
[----:B-1----:R-:W-:-:S03]  /*1d30*/  FADD.FTZ R25, -R22, 1 ;  /* 0x3f80000016197421 */ /* 0x002fc60000010100 */
[----:B------:R-:W1:Y:S01]  /*1d40*/  MUFU.EX2 R30, R30 ;  /* 0x0000001e001e7308 */ /* 0x000e620000000800 */
[----:B------:R-:W-:Y:S01]  /*1d50*/  FMUL.FTZ R27, R24, R27 ;  /* 0x0000001b181b7220 */ /* 0x000fe20000410000 */
[----:B------:R-:W-:Y:S01]  /*1d60*/  FFMA.FTZ R28, R20, R25, 1 ;  /* 0x3f800000141c7423 */ /* 0x000fe20000010019 */
[----:B------:R-:W-:Y:S01]  /*1d70*/  FMUL.FTZ R25, R29, UR10 ;  /* 0x0000000a1d197c20 */ /* 0x000fe20008410000 */
[----:B------:R-:W-:-:S03]  /*1d80*/  HADD2.F32 R29, -RZ, R51.H1_H1 ;  /* 0x30000033ff1d7230 */ /* 0x000fc60000004100 */
[----:B------:R-:W-:Y:S01]  /*1d90*/  FFMA.FTZ R21, R14, R25, R12 ;  /* 0x000000190e157223 */ /* 0x000fe2000001000c */
[----:B0-----:R-:W-:Y:S01]  /*1da0*/  FADD.FTZ R61, -R23, 1 ;  /* 0x3f800000173d7421 */ /* 0x001fe20000010100 */
[----:B------:R-:W-:Y:S01]  /*1db0*/  FMUL.FTZ R29, R29, R22 ;  /* 0x000000161d1d7220 */ /* 0x000fe20000410000 */
[----:B------:R-:W-:Y:S02]  /*1dc0*/  HADD2.F32 R22, -RZ, R34.H1_H1 ;  /* 0x30000022ff167230 */ /* 0x000fe40000004100 */
[----:B------:R-:W-:Y:S01]  /*1dd0*/  FMUL.FTZ R20, R21, -1.4426950216293334961 ;  /* 0xbfb8aa3b15147820 */ /* 0x000fe20000410000 */
[----:B------:R-:W-:Y:S01]  /*1de0*/  FFMA.FTZ R61, R18, R61, 1 ;  /* 0x3f800000123d7423 */ /* 0x000fe2000001003d */
[----:B------:R-:W-:Y:S02]  /*1df0*/  HADD2.F32 R18, -RZ, R35.H0_H0 ;  /* 0x20000023ff127230 */ /* 0x000fe40000004100 */
[----:B------:R-:W-:Y:S01]  /*1e00*/  FMUL.FTZ R29, R29, R28 ;  /* 0x0000001c1d1d7220 */ /* 0x000fe20000410000 */
[----:B------:R-:W-:Y:S01]  /*1e10*/  FADD.FTZ R22, R22, -UR13 ;  /* 0x8000000d16167e21 */ /* 0x000fe20008010000 */
[----:B-1----:R-:W-:Y:S01]  /*1e20*/  FADD.FTZ R24, R30, 1 ;  /* 0x3f8000001e187421 */ /* 0x002fe20000010000 */
[----:B------:R-:W0:Y:S01]  /*1e30*/  MUFU.EX2 R20, R20 ;  /* 0x0000001400147308 */ /* 0x000e220000000800 */
[----:B------:R-:W-:Y:S01]  /*1e40*/  FMUL.FTZ R18, R18, R23 ;  /* 0x0000001712127220 */ /* 0x000fe20000410000 */
[----:B------:R-:W-:-:S03]  /*1e50*/  FMUL.FTZ R22, R22, UR10 ;  /* 0x0000000a16167c20 */ /* 0x000fc60008410000 */
[----:B------:R-:W-:Y:S01]  /*1e60*/  FMUL.FTZ R18, R18, R61 ;  /* 0x0000003d12127220 */ /* 0x000fe20000410000 */
[----:B------:R-:W-:Y:S02]  /*1e70*/  HADD2.F32 R61, -RZ, R35.H1_H1 ;  /* 0x30000023ff3d7230 */ /* 0x000fe40000004100 */
[----:B------:R-:W1:Y:S01]  /*1e80*/  MUFU.RCP R24, R24 ;  /* 0x0000001800187308 */ /* 0x000e620000001000 */
[----:B0-----:R-:W-:Y:S01]  /*1e90*/  FADD.FTZ R23, R20, 1 ;  /* 0x3f80000014177421 */ /* 0x001fe20000010000 */
[----:B------:R-:W-:-:S04]  /*1ea0*/  FFMA.FTZ R20, R15, R22, R13 ;  /* 0x000000160f147223 */ /* 0x000fc8000001000d */
[----:B------:R-:W-:Y:S02]  /*1eb0*/  FMUL.FTZ R28, R20, -1.4426950216293334961 ;  /* 0xbfb8aa3b141c7820 */ /* 0x000fe40000410000 */
[----:B------:R-:W0:Y:S01]  /*1ec0*/  MUFU.RCP R23, R23 ;  /* 0x0000001700177308 */ /* 0x000e220000001000 */
[----:B-1----:R-:W-:Y:S01]  /*1ed0*/  FADD.FTZ R30, -R24, 1 ;  /* 0x3f800000181e7421 */ /* 0x002fe20000010100 */
[----:B------:R-:W-:-:S03]  /*1ee0*/  FMUL.FTZ R61, R61, R24 ;  /* 0x000000183d3d7220 */ /* 0x000fc60000410000 */
[----:B------:R-:W-:Y:S01]  /*1ef0*/  FFMA.FTZ R30, R19, R30, 1 ;  /* 0x3f800000131e7423 */ /* 0x000fe2000001001e */
[----:B------:R-:W-:Y:S02]  /*1f00*/  HADD2.F32 R19, -RZ, R32.H0_H0 ;  /* 0x20000020ff137230 */ /* 0x000fe40000004100 */
[----:B------:R-:W1:Y:S03]  /*1f10*/  MUFU.EX2 R28, R28 ;  /* 0x0000001c001c7308 */ /* 0x000e660000000800 */
[----:B------:R-:W-:-:S04]  /*1f20*/  FADD.FTZ R19, R19, -UR13 ;  /* 0x8000000d13137e21 */ /* 0x000fc80008010000 */
[----:B------:R-:W-:Y:S01]  /*1f30*/  FMUL.FTZ R19, R19, UR10 ;  /* 0x0000000a13137c20 */ /* 0x000fe20008410000 */
[----:B0-----:R-:W-:Y:S01]  /*1f40*/  FMUL.FTZ R67, R68, R23 ;  /* 0x0000001744437220 */ /* 0x001fe20000410000 */
[----:B------:R-:W-:-:S04]  /*1f50*/  FADD.FTZ R24, -R23, 1 ;  /* 0x3f80000017187421 */ /* 0x000fc80000010100 */
[----:B------:R-:W-:Y:S01]  /*1f60*/  FFMA.FTZ R24, R21, R24, 1 ;  /* 0x3f80000015187423 */ /* 0x000fe20000010018 */
[----:B------:R-:W-:Y:S01]  /*1f70*/  FMUL.FTZ R21, R61, R30 ;  /* 0x0000001e3d157220 */ /* 0x000fe20000410000 */
[----:B------:R-:W-:Y:S01]  /*1f80*/  FMUL.FTZ R30, R14, R27 ;  /* 0x0000001b0e1e7220 */ /* 0x000fe20000410000 */
[----:B-1----:R-:W-:Y:S01]  /*1f90*/  FADD.FTZ R66, R28, 1 ;  /* 0x3f8000001c427421 */ /* 0x002fe20000010000 */
[----:B------:R-:W-:Y:S01]  /*1fa0*/  FFMA.FTZ R28, R14, R19, R12 ;  /* 0x000000130e1c7223 */ /* 0x000fe2000001000c */
[----:B------:R-:W-:Y:S01]  /*1fb0*/  FMUL.FTZ R24, R67, R24 ;  /* 0x0000001843187220 */ /* 0x000fe20000410000 */
[----:B------:R-:W-:Y:S02]  /*1fc0*/  HADD2.F32 R67, -RZ, R33.H1_H1 ;  /* 0x30000021ff437230 */ /* 0x000fe40000004100 */
[----:B------:R-:W-:Y:S01]  /*1fd0*/  FMUL.FTZ R68, R28, -1.4426950216293334961 ;  /* 0xbfb8aa3b1c447820 */ /* 0x000fe20000410000 */
[----:B------:R-:W0:Y:S08]  /*1fe0*/  MUFU.RCP R66, R66 ;  /* 0x0000004200427308 */ /* 0x000e300000001000 */
[----:B------:R-:W1:Y:S01]  /*1ff0*/  MUFU.EX2 R23, R68 ;  /* 0x0000004400177308 */ /* 0x000e620000000800 */
[----:B0-----:R-:W-:-:S04]  /*2000*/  FADD.FTZ R61, -R66, 1 ;  /* 0x3f800000423d7421 */ /* 0x001fc80000010100 */
[----:B------:R-:W-:Y:S01]  /*2010*/  FFMA.FTZ R61, R20, R61, 1 ;  /* 0x3f800000143d7423 */ /* 0x000fe2000001003d */
[----:B------:R-:W-:Y:S01]  /*2020*/  FMUL.FTZ R20, R67, R66 ;  /* 0x0000004243147220 */ /* 0x000fe20000410000 */
[----:B------:R-:W-:Y:S01]  /*2030*/  FFMA.FTZ R67, R17, R30, RZ ;  /* 0x0000001e11437223 */ /* 0x000fe200000100ff */
[----:B------:R-:W-:Y:S01]  /*2040*/  FADD.FTZ R30, RZ, R30 ;  /* 0x0000001eff1e7221 */ /* 0x000fe20000010000 */
[----:B-1----:R-:W-:Y:S01]  /*2050*/  FADD.FTZ R69, R23, 1 ;  /* 0x3f80000017457421 */ /* 0x002fe20000010000 */
[----:B------:R-:W-:Y:S01]  /*2060*/  FMUL.FTZ R23, R20, R61 ;  /* 0x0000003d14177220 */ /* 0x000fe20000410000 */
[----:B------:R-:W-:Y:S02]  /*2070*/  FMUL.FTZ R61, R15, R29 ;  /* 0x0000001d0f3d7220 */ /* 0x000fe40000410000 */
[----:B------:R-:W0:Y:S02]  /*2080*/  MUFU.RCP R20, R69 ;  /* 0x0000004500147308 */ /* 0x000e240000001000 */
[----:B------:R-:W-:Y:S01]  /*2090*/  FFMA.FTZ R66, R16, R61, R67 ;  /* 0x0000003d10427223 */ /* 0x000fe20000010043 */
[----:B------:R-:W-:Y:S01]  /*20a0*/  FADD.FTZ R30, R61, R30 ;  /* 0x0000001e3d1e7221 */ /* 0x000fe20000010000 */
[----:B------:R-:W-:-:S02]  /*20b0*/  HADD2.F32 R61, -RZ, R11.H0_H0 ;  /* 0x2000000bff3d7230 */ /* 0x000fc40000004100 */
[----:B0-----:R-:W-:-:S03]  /*20c0*/  FADD.FTZ R67, -R20, 1 ;  /* 0x3f80000014437421 */ /* 0x001fc60000010100 */
[----:B------:R-:W-:Y:S01]  /*20d0*/  FMUL.FTZ R61, R61, R20 ;  /* 0x000000143d3d7220 */ /* 0x000fe20000410000 */
[----:B------:R-:W-:Y:S01]  /*20e0*/  FFMA.FTZ R20, R28, R67, 1 ;  /* 0x3f8000001c147423 */ /* 0x000fe20000010043 */
[----:B------:R-:W-:Y:S01]  /*20f0*/  FFMA.FTZ R28, R17, R27, RZ ;  /* 0x0000001b111c7223 */ /* 0x000fe200000100ff */
[----:B------:R-:W-:Y:S02]  /*2100*/  HADD2.F32 R17, -RZ, R32.H1_H1 ;  /* 0x30000020ff117230 */ /* 0x000fe40000004100 */
[----:B------:R-:W-:Y:S01]  /*2110*/  FADD.FTZ R27, RZ, R27 ;  /* 0x0000001bff1b7221 */ /* 0x000fe20000010000 */
[----:B------:R-:W-:Y:S01]  /*2120*/  FMUL.FTZ R20, R61, R20 ;  /* 0x000000143d147220 */ /* 0x000fe20000410000 */
[-C--:B------:R-:W-:Y:S01]  /*2130*/  FFMA.FTZ R28, R31, R18.reuse, R28 ;  /* 0x000000121f1c7223 */ /* 0x080fe2000001001c */
[----:B------:R-:W-:Y:S01]  /*2140*/  FMUL.FTZ R61, R14, R18 ;  /* 0x000000120e3d7220 */ /* 0x000fe20000410000 */
[----:B------:R-:W-:Y:S01]  /*2150*/  FADD.FTZ R17, R17, -UR13 ;  /* 0x8000000d11117e21 */ /* 0x000fe20008010000 */
[----:B------:R-:W-:Y:S01]  /*2160*/  FADD.FTZ R27, R27, R18 ;  /* 0x000000121b1b7221 */ /* 0x000fe20000010000 */
[----:B------:R-:W-:-:S02]  /*2170*/  HADD2.F32 R67, -RZ, R11.H1_H1 ;  /* 0x3000000bff437230 */ /* 0x000fc40000004100 */
[----:B------:R-:W-:Y:S01]  /*2180*/  FFMA.FTZ R31, R31, R61, R66 ;  /* 0x0000003d1f1f7223 */ /* 0x000fe20000010042 */
[----:B------:R-:W-:Y:S01]  /*2190*/  FMUL.FTZ R18, R17, UR10 ;  /* 0x0000000a11127c20 */ /* 0x000fe20008410000 */
[----:B------:R-:W-:Y:S01]  /*21a0*/  FADD.FTZ R61, R30, R61 ;  /* 0x0000003d1e3d7221 */ /* 0x000fe20000010000 */
[----:B------:R-:W-:Y:S01]  /*21b0*/  FADD.FTZ R27, R27, R24 ;  /* 0x000000181b1b7221 */ /* 0x000fe20000010000 */
[----:B------:R-:W-:Y:S01]  /*21c0*/  FFMA.FTZ R28, R25, R24, R28 ;  /* 0x00000018191c7223 */ /* 0x000fe2000001001c */
[----:B------:R-:W-:Y:S02]  /*21d0*/  FFMA.FTZ R17, R15, R18, R13 ;  /* 0x000000120f117223 */ /* 0x000fe4000001000d */
[----:B------:R-:W-:Y:S01]  /*21e0*/  FADD.FTZ R27, R27, R20 ;  /* 0x000000141b1b7221 */ /* 0x000fe20000010000 */
[----:B------:R-:W-:Y:S01]  /*21f0*/  FFMA.FTZ R28, R19, R20, R28 ;  /* 0x00000014131c7223 */ /* 0x000fe2000001001c */
        /* <DEDUP_REMOVED lines=8> */
[----:B------:R-:W-:Y:S02]  /*2280*/  HADD2.F32 R16, -RZ, R52.H0_H0 ;  /* 0x20000034ff107230 */ /* 0x000fe40000004100 */
[----:B------:R-:W-:Y:S01]  /*2290*/  FMUL.FTZ R17, R30, R17 ;  /* 0x000000111e117220 */ /* 0x000fe20000410000 */
[----:B------:R-:W-:Y:S01]  /*22a0*/  FADD.FTZ R30, RZ, R29 ;  /* 0x0000001dff1e7221 */ /* 0x000fe20000010000 */
[-C--:B------:R-:W-:Y:S01]  /*22b0*/  FFMA.FTZ R29, R26, R21.reuse, R67 ;  /* 0x000000151a1d7223 */ /* 0x080fe20000010043 */
[----:B------:R-:W-:Y:S01]  /*22c0*/  FADD.FTZ R66, R16, -UR13 ;  /* 0x8000000d10427e21 */ /* 0x000fe20008010000 */
[----:B------:R-:W-:Y:S01]  /*22d0*/  FMUL.FTZ R16, R15, R21 ;  /* 0x000000150f107220 */ /* 0x000fe20000410000 */
[----:B------:R-:W-:Y:S01]  /*22e0*/  FADD.FTZ R30, R30, R21 ;  /* 0x000000151e1e7221 */ /* 0x000fe20000010000 */
[----:B------:R-:W-:Y:S01]  /*22f0*/  FFMA.FTZ R29, R22, R23, R29 ;  /* 0x00000017161d7223 */ /* 0x000fe2000001001d */
[----:B------:R-:W-:Y:S01]  /*2300*/  FMUL.FTZ R21, R66, UR10 ;  /* 0x0000000a42157c20 */ /* 0x000fe20008410000 */
[----:B------:R-:W-:Y:S01]  /*2310*/  FFMA.FTZ R26, R26, R16, R31 ;  /* 0x000000101a1a7223 */ /* 0x000fe2000001001f */
[----:B------:R-:W-:Y:S01]  /*2320*/  FADD.FTZ R61, R16, R61 ;  /* 0x0000003d103d7221 */ /* 0x000fe20000010000 */
[----:B------:R-:W-:-:S02]  /*2330*/  HADD2.F32 R16, -RZ, R53.H0_H0 ;  /* 0x20000035ff107230 */ /* 0x000fc40000004100 */
[----:B------:R-:W-:Y:S01]  /*2340*/  FFMA.FTZ R31, R14, R21, R12 ;  /* 0x000000150e1f7223 */ /* 0x000fe2000001000c */
[----:B------:R-:W-:Y:S01]  /*2350*/  FADD.FTZ R30, R30, R23 ;  /* 0x000000171e1e7221 */ /* 0x000fe20000010000 */
[----:B------:R-:W-:Y:S02]  /*2360*/  FFMA.FTZ R29, R18, R17, R29 ;  /* 0x00000011121d7223 */ /* 0x000fe4000001001d */
[----:B------:R-:W-:Y:S01]  /*2370*/  FMUL.FTZ R66, R31, -1.4426950216293334961 ;  /* 0xbfb8aa3b1f427820 */ /* 0x000fe20000410000 */
[----:B------:R-:W-:-:S05]  /*2380*/  FADD.FTZ R30, R30, R17 ;  /* 0x000000111e1e7221 */ /* 0x000fca0000010000 */
[----:B------:R-:W0:Y:S02]  /*2390*/  MUFU.EX2 R66, R66 ;  /* 0x0000004200427308 */ /* 0x000e240000000800 */
[----:B0-----:R-:W-:-:S06]  /*23a0*/  FADD.FTZ R67, R66, 1 ;  /* 0x3f80000042437421 */ /* 0x001fcc0000010000 */
[----:B------:R-:W0:Y:S02]  /*23b0*/  MUFU.RCP R67, R67 ;  /* 0x0000004300437308 */ /* 0x000e240000001000 */
[----:B0-----:R-:W-:Y:S01]  /*23c0*/  FADD.FTZ R68, -R67, 1 ;  /* 0x3f80000043447421 */ /* 0x001fe20000010100 */
[----:B------:R-:W-:Y:S01]  /*23d0*/  FMUL.FTZ R16, R16, R67 ;  /* 0x0000004310107220 */ /* 0x000fe20000410000 */
[----:B------:R-:W-:Y:S02]  /*23e0*/  FMUL.FTZ R67, R14, R24 ;  /* 0x000000180e437220 */ /* 0x000fe40000410000 */
[----:B------:R-:W-:Y:S02]  /*23f0*/  FFMA.FTZ R31, R31, R68, 1 ;  /* 0x3f8000001f1f7423 */ /* 0x000fe40000010044 */
[----:B------:R-:W-:Y:S02]  /*2400*/  FADD.FTZ R61, R61, R67 ;  /* 0x000000433d3d7221 */ /* 0x000fe40000010000 */
[----:B------:R-:W-:Y:S01]  /*2410*/  FMUL.FTZ R16, R16, R31 ;  /* 0x0000001f10107220 */ /* 0x000fe20000410000 */
[----:B------:R-:W-:-:S03]  /*2420*/  HADD2.F32 R31, -RZ, R52.H1_H1 ;  /* 0x30000034ff1f7230 */ /* 0x000fc60000004100 */
[----:B------:R-:W-:Y:S01]  /*2430*/  FADD.FTZ R27, R27, R16 ;  /* 0x000000101b1b7221 */ /* 0x000fe20000010000 */
[----:B------:R-:W-:Y:S01]  /*2440*/  FFMA.FTZ R28, R21, R16, R28 ;  /* 0x00000010151c7223 */ /* 0x000fe2000001001c */
[----:B------:R-:W-:-:S04]  /*2450*/  FADD.FTZ R31, R31, -UR13 ;  /* 0x8000000d1f1f7e21 */ /* 0x000fc80008010000 */
[----:B------:R-:W-:Y:S01]  /*2460*/  FMUL.FTZ R24, R31, UR10 ;  /* 0x0000000a1f187c20 */ /* 0x000fe20008410000 */
[----:B------:R-:W-:Y:S01]  /*2470*/  FFMA.FTZ R31, R25, R67, R26 ;  /* 0x00000043191f7223 */ /* 0x000fe2000001001a */
[----:B------:R-:W-:Y:S02]  /*2480*/  HADD2.F32 R67, -RZ, R53.H1_H1 ;  /* 0x30000035ff437230 */ /* 0x000fe40000004100 */
[----:B------:R-:W-:-:S04]  /*2490*/  FFMA.FTZ R25, R15, R24, R13 ;  /* 0x000000180f197223 */ /* 0x000fc8000001000d */
[----:B------:R-:W-:-:S06]  /*24a0*/  FMUL.FTZ R26, R25, -1.4426950216293334961 ;  /* 0xbfb8aa3b191a7820 */ /* 0x000fcc0000410000 */
[----:B------:R-:W0:Y:S02]  /*24b0*/  MUFU.EX2 R26, R26 ;  /* 0x0000001a001a7308 */ /* 0x000e240000000800 */
[----:B0-----:R-:W-:-:S06]  /*24c0*/  FADD.FTZ R66, R26, 1 ;  /* 0x3f8000001a427421 */ /* 0x001fcc0000010000 */
[----:B------:R-:W0:Y:S02]  /*24d0*/  MUFU.RCP R66, R66 ;  /* 0x0000004200427308 */ /* 0x000e240000001000 */
[----:B0-----:R-:W-:Y:S01]  /*24e0*/  FADD.FTZ R68, -R66, 1 ;  /* 0x3f80000042447421 */ /* 0x001fe20000010100 */
[----:B------:R-:W-:Y:S01]  /*24f0*/  FMUL.FTZ R67, R67, R66 ;  /* 0x0000004243437220 */ /* 0x000fe20000410000 */
[----:B------:R-:W-:Y:S02]  /*2500*/  FMUL.FTZ R66, R15, R23 ;  /* 0x000000170f427220 */ /* 0x000fe40000410000 */
[----:B------:R-:W-:Y:S02]  /*2510*/  FFMA.FTZ R68, R25, R68, 1 ;  /* 0x3f80000019447423 */ /* 0x000fe40000010044 */
[----:B------:R-:W-:Y:S01]  /*2520*/  FFMA.FTZ R26, R22, R66, R31 ;  /* 0x00000042161a7223 */ /* 0x000fe2000001001f */
[----:B------:R-:W-:Y:S01]  /*2530*/  FADD.FTZ R61, R66, R61 ;  /* 0x0000003d423d7221 */ /* 0x000fe20000010000 */
[----:B------:R-:W-:Y:S01]  /*2540*/  FMUL.FTZ R25, R67, R68 ;  /* 0x0000004443197220 */ /* 0x000fe20000410000 */
[----:B------:R-:W-:-:S02]  /*2550*/  HADD2.F32 R67, -RZ, R54.H0_H0 ;  /* 0x20000036ff437230 */ /* 0x000fc40000004100 */
[----:B------:R-:W-:Y:S02]  /*2560*/  HADD2.F32 R66, -RZ, R55.H0_H0 ;  /* 0x20000037ff427230 */ /* 0x000fe40000004100 */
[----:B------:R-:W-:Y:S01]  /*2570*/  FADD.FTZ R30, R30, R25 ;  /* 0x000000191e1e7221 */ /* 0x000fe20000010000 */
[----:B------:R-:W-:Y:S01]  /*2580*/  FFMA.FTZ R29, R24, R25, R29 ;  /* 0x00000019181d7223 */ /* 0x000fe2000001001d */
[----:B------:R-:W-:-:S04]  /*2590*/  FADD.FTZ R67, R67, -UR13 ;  /* 0x8000000d43437e21 */ /* 0x000fc80008010000 */
[----:B------:R-:W-:-:S04]  /*25a0*/  FMUL.FTZ R23, R67, UR10 ;  /* 0x0000000a43177c20 */ /* 0x000fc80008410000 */
        /* <DEDUP_REMOVED lines=12> */
[----:B------:R-:W-:-:S02]  /*2670*/  HADD2.F32 R66, -RZ, R54.H1_H1 ;  /* 0x30000036ff427230 */ /* 0x000fc40000004100 */
[----:B------:R-:W-:Y:S02]  /*2680*/  HADD2.F32 R67, -RZ, R55.H1_H1 ;  /* 0x30000037ff437230 */ /* 0x000fe40000004100 */
        /* <DEDUP_REMOVED lines=18> */
[----:B------:R-:W-:Y:S01]  /*27b0*/  FFMA.FTZ R29, R20, R19, R29 ;  /* 0x00000013141d7223 */ /* 0x000fe2000001001d */
[----:B------:R-:W-:Y:S01]  /*27c0*/  FADD.FTZ R30, R30, R19 ;  /* 0x000000131e1e7221 */ /* 0x000fe20000010000 */
        /* <DEDUP_REMOVED lines=16> */
[----:B------:R-:W-:Y:S01]  /*28d0*/  FFMA.FTZ R28, R17, R18, R28 ;  /* 0x00000012111c7223 */ /* 0x000fe2000001001c */
[----:B------:R-:W-:-:S04]  /*28e0*/  FADD.FTZ R66, R66, -UR13 ;  /* 0x8000000d42427e21 */ /* 0x000fc80008010000 */
[----:B------:R-:W-:-:S04]  /*28f0*/  FMUL.FTZ R16, R66, UR10 ;  /* 0x0000000a42107c20 */ /* 0x000fc80008410000 */
[----:B------:R-:W-:-:S04]  /*2900*/  FFMA.FTZ R21, R15, R16, R13 ;  /* 0x000000100f157223 */ /* 0x000fc8000001000d */
[----:B------:R-:W-:-:S06]  /*2910*/  FMUL.FTZ R26, R21, -1.4426950216293334961 ;  /* 0xbfb8aa3b151a7820 */ /* 0x000fcc0000410000 */
[----:B------:R-:W0:Y:S02]  /*2920*/  MUFU.EX2 R26, R26 ;  /* 0x0000001a001a7308 */ /* 0x000e240000000800 */
[----:B0-----:R-:W-:Y:S01]  /*2930*/  FADD.FTZ R66, R26, 1 ;  /* 0x3f8000001a427421 */ /* 0x001fe20000010000 */
[----:B------:R-:W-:-:S04]  /*2940*/  FMUL.FTZ R26, R15, R25 ;  /* 0x000000190f1a7220 */ /* 0x000fc80000410000 */
[----:B------:R-:W-:Y:S01]  /*2950*/  FADD.FTZ R61, R26, R61 ;  /* 0x0000003d1a3d7221 */ /* 0x000fe20000010000 */
[----:B------:R-:W0:Y:S02]  /*2960*/  MUFU.RCP R66, R66 ;  /* 0x0000004200427308 */ /* 0x000e240000001000 */
[----:B0-----:R-:W-:Y:S01]  /*2970*/  FADD.FTZ R68, -R66, 1 ;  /* 0x3f80000042447421 */ /* 0x001fe20000010100 */
[----:B------:R-:W-:Y:S01]  /*2980*/  FMUL.FTZ R67, R67, R66 ;  /* 0x0000004243437220 */ /* 0x000fe20000410000 */
[----:B------:R-:W-:Y:S01]  /*2990*/  FFMA.FTZ R66, R24, R26, R31 ;  /* 0x0000001a18427223 */ /* 0x000fe2000001001f */
[----:B------:R-:W-:Y:S02]  /*29a0*/  HADD2.F32 R26, -RZ, R58.H0_H0 ;  /* 0x2000003aff1a7230 */ /* 0x000fe40000004100 */
[----:B------:R-:W-:-:S04]  /*29b0*/  FFMA.FTZ R68, R21, R68, 1 ;  /* 0x3f80000015447423 */ /* 0x000fc80000010044 */
[----:B------:R-:W-:Y:S01]  /*29c0*/  FMUL.FTZ R21, R67, R68 ;  /* 0x0000004443157220 */ /* 0x000fe20000410000 */
[----:B------:R-:W-:Y:S02]  /*29d0*/  HADD2.F32 R67, -RZ, R59.H0_H0 ;  /* 0x2000003bff437230 */ /* 0x000fe40000004100 */
[----:B------:R-:W-:Y:S02]  /*29e0*/  HADD2.F32 R68, -RZ, R58.H1_H1 ;  /* 0x3000003aff447230 */ /* 0x000fe40000004100 */
[----:B------:R-:W-:Y:S01]  /*29f0*/  FFMA.FTZ R29, R16, R21, R29 ;  /* 0x00000015101d7223 */ /* 0x000fe2000001001d */
[----:B------:R-:W-:Y:S01]  /*2a00*/  FADD.FTZ R30, R30, R21 ;  /* 0x000000151e1e7221 */ /* 0x000fe20000010000 */
[----:B------:R-:W-:-:S04]  /*2a10*/  FADD.FTZ R67, R67, -UR13 ;  /* 0x8000000d43437e21 */ /* 0x000fc80008010000 */
[----:B------:R-:W-:-:S04]  /*2a20*/  FMUL.FTZ R25, R67, UR10 ;  /* 0x0000000a43197c20 */ /* 0x000fc80008410000 */
        /* <DEDUP_REMOVED lines=12> */
[----:B------:R-:W-:-:S05]  /*2af0*/  HADD2.F32 R26, -RZ, R59.H1_H1 ;  /* 0x3000003bff1a7230 */ /* 0x000fca0000004100 */
        /* <DEDUP_REMOVED lines=10> */
[----:B------:R-:W-:-:S03]  /*2ba0*/  FMUL.FTZ R22, R15, R19 ;  /* 0x000000130f167220 */ /* 0x000fc60000410000 */
[----:B------:R-:W-:Y:S01]  /*2bb0*/  FMUL.FTZ R19, R31, R68 ;  /* 0x000000441f137220 */ /* 0x000fe20000410000 */
[----:B------:R-:W-:Y:S01]  /*2bc0*/  FFMA.FTZ R20, R20, R22, R23 ;  /* 0x0000001614147223 */ /* 0x000fe20000010017 */
[----:B------:R-:W-:Y:S01]  /*2bd0*/  FMUL.FTZ R23, R14, R18 ;  /* 0x000000120e177220 */ /* 0x000fe20000410000 */
[----:B------:R-:W-:-:S03]  /*2be0*/  FADD.FTZ R61, R22, R61 ;  /* 0x0000003d163d7221 */ /* 0x000fc60000010000 */
[----:B------:R-:W-:Y:S01]  /*2bf0*/  FFMA.FTZ R31, R17, R23, R20 ;  /* 0x00000017111f7223 */ /* 0x000fe20000010014 */
[----:B------:R-:W-:Y:S01]  /*2c00*/  FADD.FTZ R22, R61, R23 ;  /* 0x000000173d167221 */ /* 0x000fe20000010000 */
[----:B------:R-:W-:Y:S01]  /*2c10*/  FMUL.FTZ R17, R15, R21 ;  /* 0x000000150f117220 */ /* 0x000fe20000410000 */
[-C--:B------:R-:W-:Y:S01]  /*2c20*/  FMUL.FTZ R23, R14, R24.reuse ;  /* 0x000000180e177220 */ /* 0x080fe20000410000 */
[----:B------:R-:W-:Y:S02]  /*2c30*/  FFMA.FTZ R21, R26, R19, R29 ;  /* 0x000000131a157223 */ /* 0x000fe4000001001d */
[----:B------:R-:W-:Y:S01]  /*2c40*/  FFMA.FTZ R20, R16, R17, R31 ;  /* 0x0000001110147223 */ /* 0x000fe2000001001f */
[----:B------:R-:W-:Y:S01]  /*2c50*/  FADD.FTZ R22, R17, R22 ;  /* 0x0000001611167221 */ /* 0x000fe20000010000 */
[----:B------:R-:W-:Y:S02]  /*2c60*/  FADD.FTZ R17, R27, R18 ;  /* 0x000000121b117221 */ /* 0x000fe40000010000 */
[----:B------:R-:W-:Y:S01]  /*2c70*/  FFMA.FTZ R27, R25, R23, R20 ;  /* 0x00000017191b7223 */ /* 0x000fe20000010014 */
[----:B------:R-:W-:Y:S01]  /*2c80*/  FADD.FTZ R22, R22, R23 ;  /* 0x0000001716167221 */ /* 0x000fe20000010000 */
[----:B------:R-:W-:Y:S01]  /*2c90*/  FMUL.FTZ R23, R15, R19 ;  /* 0x000000130f177220 */ /* 0x000fe20000410000 */
[----:B------:R-:W-:-:S03]  /*2ca0*/  FFMA.FTZ R20, R25, R24, R28 ;  /* 0x0000001819147223 */ /* 0x000fc6000001001c */
[----:B------:R-:W-:Y:S01]  /*2cb0*/  FFMA.FTZ R27, R26, R23, R27 ;  /* 0x000000171a1b7223 */ /* 0x000fe2000001001b */
[----:B------:R-:W-:Y:S01]  /*2cc0*/  FADD.FTZ R16, R23, R22 ;  /* 0x0000001617107221 */ /* 0x000fe20000010000 */
[----:B------:R-:W-:Y:S01]  /*2cd0*/  FADD.FTZ R22, R17, R24 ;  /* 0x0000001811167221 */ /* 0x000fe20000010000 */
[----:B------:R-:W-:-:S07]  /*2ce0*/  FADD.FTZ R23, R30, R19 ;  /* 0x000000131e177221 */ /* 0x000fce0000010000 */
.L_x_697:
[----:B------:R-:W-:Y:S01]  /*2cf0*/  MOV R18, R16 ;  /* 0x0000001000127202 */ /* 0x000fe20000000f00 */
[----:B------:R-:W-:Y:S01]  /*2d00*/  STS.128 [R48], R20 ;  /* 0x0000001430007388 */ /* 0x000fe20000000c00 */
[C---:B------:R-:W-:Y:S01]  /*2d10*/  ISETP.GT.AND P1, PT, R5.reuse, 0x1e, PT ;  /* 0x0000001e0500780c */ /* 0x040fe20003f24270 */
[----:B------:R-:W-:Y:S01]  /*2d20*/  BSSY.RECONVERGENT B0, `(.L_x_698) ;  /* 0x0000021000007945 */ /* 0x000fe20003800200 */
[C---:B------:R-:W-:Y:S01]  /*2d30*/  ISETP.GT.AND P6, PT, R5.reuse, 0xf, PT ;  /* 0x0000000f0500780c */ /* 0x040fe20003fc4270 */
[----:B------:R-:W0:Y:S01]  /*2d40*/  SHFL.DOWN PT, R16, R27, 0x1, 0x1f ;  /* 0x08201f001b107f89 */ /* 0x000e2200000e0000 */
[----:B------:R-:W-:Y:S02]  /*2d50*/  ISETP.GT.AND P5, PT, R5, 0x17, PT ;  /* 0x000000170500780c */ /* 0x000fe40003fa4270 */
[----:B------:R-:W-:Y:S01]  /*2d60*/  ISETP.NE.AND P3, PT, R2, RZ, PT ;  /* 0x000000ff0200720c */ /* 0x000fe20003f65270 */
[----:B------:R-:W1:Y:S01]  /*2d70*/  SHFL.DOWN PT, R17, R18, 0x1, 0x1f ;  /* 0x08201f0012117f89 */ /* 0x000e6200000e0000 */
[----:B------:R-:W-:-:S05]  /*2d80*/  ISETP.GE.U32.AND P4, PT, R4, 0x2, PT ;  /* 0x000000020400780c */ /* 0x000fca0003f86070 */
        /* <DEDUP_REMOVED lines=13> */
[----:B------:R-:W-:-:S03]  /*2e60*/  ISETP.GT.U32.AND P1, PT, R2, 0xc, PT ;  /* 0x0000000c0200780c */ /* 0x000fc60003f24070 */
        /* <DEDUP_REMOVED lines=12> */
.L_x_699:
[----:B------:R-:W-:Y:S05]  /*2f30*/  BSYNC.RECONVERGENT B0 ;  /* 0x0000000000007941 */ /* 0x000fea0003800200 */
.L_x_698:
[----:B------:R-:W-:Y:S06]  /*2f40*/  BAR.SYNC.DEFER_BLOCKING 0x0 ;  /* 0x0000000000007b1d */ /* 0x000fec0000010000 */
[----:B------:R-:W-:Y:S04]  /*2f50*/  BSSY.RECONVERGENT B0, `(.L_x_700) ;  /* 0x0000024000007945 */ /* 0x000fe80003800200 */
[----:B------:R-:W-:Y:S05]  /*2f60*/  @P3 BRA `(.L_x_701) ;  /* 0x0000000000883947 */ /* 0x000fea0003800000 */
[----:B------:R-:W4:Y:S01]  /*2f70*/  S2UR UR7, SR_CgaCtaId ;  /* 0x00000000000779c3 */ /* 0x000f220000008800 */
[----:B------:R-:W-:Y:S02]  /*2f80*/  UMOV UR6, 0x400 ;  /* 0x0000040000067882 */ /* 0x000fe40000000000 */
[----:B----4-:R-:W-:-:S09]  /*2f90*/  ULEA UR6, UR7, UR6, 0x18 ;  /* 0x0000000607067291 */ /* 0x010fd2000f8ec0ff */
[----:B--2---:R-:W2:Y:S04]  /*2fa0*/  LDS.64 R18, [UR6+0x18] ;  /* 0x00001806ff127984 */ /* 0x004ea80008000a00 */
[----:B------:R-:W4:Y:S04]  /*2fb0*/  LDS.128 R28, [UR6+0x20] ;  /* 0x00002006ff1c7984 */ /* 0x000f280008000c00 */
[----:B-1----:R-:W1:Y:S01]  /*2fc0*/  LDS.128 R24, [UR6+0x30] ;  /* 0x00003006ff187984 */ /* 0x002e620008000c00 */
[----:B--2---:R-:W-:Y:S01]  /*2fd0*/  FADD.FTZ R61, R16, R18 ;  /* 0x00000012103d7221 */ /* 0x004fe20000010000 */
[----:B------:R-:W-:-:S02]  /*2fe0*/  FADD.FTZ R66, R17, R19 ;  /* 0x0000001311427221 */ /* 0x000fc40000010000 */
[----:B0--3--:R-:W0:Y:S01]  /*2ff0*/  LDS.128 R16, [UR6+0x40] ;  /* 0x00004006ff107984 */ /* 0x009e220008000c00 */
[----:B----4-:R-:W-:Y:S01]  /*3000*/  FADD.FTZ R61, R61, R28 ;  /* 0x0000001c3d3d7221 */ /* 0x010fe20000010000 */
[----:B------:R-:W-:-:S03]  /*3010*/  FADD.FTZ R66, R66, R29 ;  /* 0x0000001d42427221 */ /* 0x000fc60000010000 */
[----:B------:R-:W-:Y:S01]  /*3020*/  FADD.FTZ R61, R61, R30 ;  /* 0x0000001e3d3d7221 */ /* 0x000fe20000010000 */
[----:B------:R-:W-:Y:S02]  /*3030*/  FADD.FTZ R66, R66, R31 ;  /* 0x0000001f42427221 */ /* 0x000fe40000010000 */
[----:B------:R-:W-:Y:S01]  /*3040*/  LDS.128 R28, [UR6+0x60] ;  /* 0x00006006ff1c7984 */ /* 0x000fe20008000c00 */
[----:B-1----:R-:W-:Y:S01]  /*3050*/  FADD.FTZ R61, R61, R24 ;  /* 0x000000183d3d7221 */ /* 0x002fe20000010000 */
[----:B------:R-:W-:-:S03]  /*3060*/  FADD.FTZ R66, R66, R25 ;  /* 0x0000001942427221 */ /* 0x000fc60000010000 */
[----:B------:R-:W-:Y:S01]  /*3070*/  FADD.FTZ R61, R61, R26 ;  /* 0x0000001a3d3d7221 */ /* 0x000fe20000010000 */
[----:B------:R-:W-:Y:S02]  /*3080*/  FADD.FTZ R66, R66, R27 ;  /* 0x0000001b42427221 */ /* 0x000fe40000010000 */
[----:B------:R-:W1:Y:S01]  /*3090*/  LDS.128 R24, [UR6+0x50] ;  /* 0x00005006ff187984 */ /* 0x000e620008000c00 */
[----:B0-----:R-:W-:Y:S01]  /*30a0*/  FADD.FTZ R61, R61, R16 ;  /* 0x000000103d3d7221 */ /* 0x001fe20000010000 */
[----:B------:R-:W-:Y:S02]  /*30b0*/  FADD.FTZ R66, R66, R17 ;  /* 0x0000001142427221 */ /* 0x000fe40000010000 */
[----:B------:R-:W0:Y:S01]  /*30c0*/  LDS.64 R16, [UR6+0x70] ;  /* 0x00007006ff107984 */ /* 0x000e220008000a00 */
[----:B------:R-:W-:Y:S01]  /*30d0*/  FADD.FTZ R61, R61, R18 ;  /* 0x000000123d3d7221 */ /* 0x000fe20000010000 */
[----:B------:R-:W-:-:S03]  /*30e0*/  FADD.FTZ R66, R66, R19 ;  /* 0x0000001342427221 */ /* 0x000fc60000010000 */
[----:B-1----:R-:W-:Y:S01]  /*30f0*/  FADD.FTZ R61, R61, R24 ;  /* 0x000000183d3d7221 */ /* 0x002fe20000010000 */
        /* <DEDUP_REMOVED lines=9> */
.L_x_701:
[----:B------:R-:W-:Y:S05]  /*3190*/  BSYNC.RECONVERGENT B0 ;  /* 0x0000000000007941 */ /* 0x000fea0003800200 */
.L_x_700:
[----:B------:R-:W-:Y:S06]  /*31a0*/  BAR.SYNC.DEFER_BLOCKING 0x0 ;  /* 0x0000000000007b1d */ /* 0x000fec0000010000 */
[----:B------:R-:W-:Y:S04]  /*31b0*/  BSSY.RECONVERGENT B0, `(.L_x_702) ;  /* 0x000009d000007945 */ /* 0x000fe80003800200 */
[----:B------:R-:W-:Y:S05]  /*31c0*/  @P1 BRA `(.L_x_703) ;  /* 0x00000008006c1947 */ /* 0x000fea0003800000 */
[----:B------:R-:W4:Y:S04]  /*31d0*/  LDS.128 R28, [R48+0xd0] ;  /* 0x0000d000301c7984 */ /* 0x000f280000000c00 */
[----:B-1----:R-:W1:Y:S01]  /*31e0*/  LDS.128 R24, [R48+0x1a0] ;  /* 0x0001a00030187984 */ /* 0x002e620000000c00 */
[----:B----4-:R-:W-:Y:S01]  /*31f0*/  FADD.FTZ R19, R20, R28 ;  /* 0x0000001c14137221 */ /* 0x010fe20000010000 */
[----:B--2---:R-:W-:Y:S01]  /*3200*/  FADD.FTZ R18, R21, R29 ;  /* 0x0000001d15127221 */ /* 0x004fe20000010000 */
[----:B------:R-:W-:Y:S01]  /*3210*/  FADD.FTZ R61, R22, R30 ;  /* 0x0000001e163d7221 */ /* 0x000fe20000010000 */
[----:B------:R-:W-:Y:S01]  /*3220*/  FADD.FTZ R66, R23, R31 ;  /* 0x0000001f17427221 */ /* 0x000fe20000010000 */
[----:B-1----:R-:W-:Y:S01]  /*3230*/  FADD.FTZ R19, R19, R24 ;  /* 0x0000001813137221 */ /* 0x002fe20000010000 */
[----:B------:R-:W1:Y:S01]  /*3240*/  LDS.128 R28, [R48+0x270] ;  /* 0x00027000301c7984 */ /* 0x000e620000000c00 */
[----:B------:R-:W-:Y:S01]  /*3250*/  FADD.FTZ R18, R18, R25 ;  /* 0x0000001912127221 */ /* 0x000fe20000010000 */
[----:B------:R-:W-:Y:S01]  /*3260*/  FADD.FTZ R61, R61, R26 ;  /* 0x0000001a3d3d7221 */ /* 0x000fe20000010000 */
[----:B------:R-:W-:Y:S01]  /*3270*/  FADD.FTZ R66, R66, R27 ;  /* 0x0000001b42427221 */ /* 0x000fe20000010000 */
        /* <DEDUP_REMOVED lines=126> */
[----:B------:R-:W-:Y:S01]  /*3a60*/  LDS.128 R28, [R48+0x1930] ;  /* 0x00193000301c7984 */ /* 0x000fe20000000c00 */
[----:B--2---:R-:W-:Y:S01]  /*3a70*/  FADD.FTZ R19, R19, R20 ;  /* 0x0000001413137221 */ /* 0x004fe20000010000 */
[----:B------:R-:W-:Y:S01]  /*3a80*/  FADD.FTZ R18, R18, R21 ;  /* 0x0000001512127221 */ /* 0x000fe20000010000 */
[----:B------:R-:W-:Y:S01]  /*3a90*/  FADD.FTZ R61, R61, R22 ;  /* 0x000000163d3d7221 */ /* 0x000fe20000010000 */
[----:B------:R-:W-:-:S02]  /*3aa0*/  FADD.FTZ R66, R66, R23 ;  /* 0x0000001742427221 */ /* 0x000fc40000010000 */
[----:B------:R-:W1:Y:S01]  /*3ab0*/  LDS.128 R20, [R48+0x1860] ;  /* 0x0018600030147984 */ /* 0x000e620000000c00 */
        /* <DEDUP_REMOVED lines=12> */
.L_x_703:
[----:B------:R-:W-:Y:S05]  /*3b80*/  BSYNC.RECONVERGENT B0 ;  /* 0x0000000000007941 */ /* 0x000fea0003800200 */
.L_x_702:
[----:B------:R-:W-:Y:S04]  /*3b90*/  BSSY.RECONVERGENT B0, `(.L_x_704) ;  /* 0x000001d000007945 */ /* 0x000fe80003800200 */
[----:B------:R-:W-:Y:S05]  /*3ba0*/  @P1 BRA `(.L_x_705) ;  /* 0x00000000006c1947 */ /* 0x000fea0003800000 */
[----:B--2---:R-:W1:Y:S08]  /*3bb0*/  LDC.64 R18, c[0x0][0x3f8] ;  /* 0x0000fe00ff127b82 */ /* 0x004e700000000a00 */
        /* <DEDUP_REMOVED lines=26> */
.L_x_705:
[----:B------:R-:W-:Y:S05]  /*3d60*/  BSYNC.RECONVERGENT B0 ;  /* 0x0000000000007941 */ /* 0x000fea0003800200 */
.L_x_704:
[----:B------:R-:W-:Y:S05]  /*3d70*/  @!P4 BRA `(.L_x_706) ;  /* 0x00000008008cc947 */ /* 0x000fea0003800000 */
[----:B------:R-:W5:Y:S01]  /*3d80*/  LDC.64 R66, c[0x0][0x3d0] ;  /* 0x0000f400ff427b82 */ /* 0x000f620000000a00 */
[----:B--2-4-:R-:W-:Y:S02]  /*3d90*/  LOP3.LUT R18, R38, 0x1, RZ, 0xc0, !PT ;  /* 0x0000000126127812 */ /* 0x014fe400078ec0ff */
[----:B------:R-:W-:-:S03]  /*3da0*/  ISETP.GE.U32.AND P4, PT, R4, 0x8, PT ;  /* 0x000000080400780c */ /* 0x000fc60003f86070 */
[----:B------:R-:W-:-:S04]  /*3db0*/  IMAD R23, R18, R3, RZ ;  /* 0x0000000312177224 */ /* 0x000fc800078e02ff */
[----:B------:R-:W-:-:S05]  /*3dc0*/  IMAD R18, R23, R4, RZ ;  /* 0x0000000417127224 */ /* 0x000fca00078e02ff */
[----:B------:R-:W-:-:S05]  /*3dd0*/  SHF.L.U32 R19, R18, 0x1, RZ ;  /* 0x0000000112137819 */ /* 0x000fca00000006ff */
[----:B-----5:R-:W-:Y:S01]  /*3de0*/  IMAD.WIDE R66, R19, 0x4, R66 ;  /* 0x0000000413427825 */ /* 0x020fe200078e0242 */
[----:B------:R-:W-:Y:S06]  /*3df0*/  @P3 BRA `(.L_x_707) ;  /* 0x00000000004c3947 */ /* 0x000fec0003800000 */
[----:B------:R-:W2:Y:S01]  /*3e00*/  LDC.64 R18, c[0x0][0x3c8] ;  /* 0x0000f200ff127b82 */ /* 0x000ea20000000a00 */
[----:B------:R-:W-:Y:S01]  /*3e10*/  LOP3.LUT P1, R22, R38, 0x2, RZ, 0xc0, !PT ;  /* 0x0000000226167812 */ /* 0x000fe2000782c0ff */
[----:B------:R-:W-:Y:S01]  /*3e20*/  IMAD.WIDE.U32 R20, R46, 0x8, R66 ;  /* 0x000000082e147825 */ /* 0x000fe200078e0042 */
[----:B------:R-:W-:Y:S02]  /*3e30*/  IADD3 R23, PT, PT, R23, R0, RZ ;  /* 0x0000000017177210 */ /* 0x000fe40007ffe0ff */
[----:B-1----:R-:W-:Y:S02]  /*3e40*/  SEL R25, R4, RZ, !P1 ;  /* 0x000000ff04197207 */ /* 0x002fe40004800000 */
[----:B------:R4:W-:Y:S02]  /*3e50*/  STG.E.64 desc[UR8][R20.64], R16 ;  /* 0x0000001014007986 */ /* 0x0009e4000c101b08 */
[----:B------:R-:W-:Y:S01]  /*3e60*/  ISETP.NE.AND P1, PT, R25, -0x1, PT ;  /* 0xffffffff1900780c */ /* 0x000fe20003f25270 */
[----:B--2---:R-:W-:Y:S01]  /*3e70*/  IMAD.WIDE.U32 R18, R23, 0x4, R18 ;  /* 0x0000000417127825 */ /* 0x004fe200078e0012 */
[----:B------:R-:W-:Y:S01]  /*3e80*/  IADD3 R23, PT, PT, -R22, 0x1, RZ ;  /* 0x0000000116177810 */ /* 0x000fe20007ffe1ff */
[----:B------:R-:W-:Y:S06]  /*3e90*/  MEMBAR.ALL.GPU ;  /* 0x0000000000007992 */ /* 0x000fec000000a000 */
[----:B------:R-:W-:-:S00]  /*3ea0*/  ERRBAR ;  /* 0x00000000000079ab */ /* 0x000fc00000000000 */
[----:B------:R-:W-:Y:S06]  /*3eb0*/  CGAERRBAR ;  /* 0x00000000000075ab */ /* 0x000fec0000000000 */
[----:B------:R4:W-:Y:S01]  /*3ec0*/  REDG.E.ADD.S32.STRONG.GPU desc[UR8][R18.64], R23 ;  /* 0x000000171200798e */ /* 0x0009e2000c12e308 */
[----:B------:R-:W-:Y:S05]  /*3ed0*/  @!P1 BRA `(.L_x_707) ;  /* 0x0000000000149947 */ /* 0x000fea0003800000 */
.L_x_708:
[----:B----4-:R-:W2:Y:S04]  /*3ee0*/  LDG.E.STRONG.GPU R20, desc[UR8][R18.64] ;  /* 0x0000000812147981 */ /* 0x010ea8000c1ef900 */
[----:B--2---:R-:W-:Y:S01]  /*3ef0*/  CCTL.IVALL ;  /* 0x00000000ff00798f */ /* 0x004fe20002000000 */
[----:B------:R-:W-:Y:S05]  /*3f00*/  YIELD ;  /* 0x0000000000007946 */ /* 0x000fea0003800000 */
[----:B------:R-:W-:-:S13]  /*3f10*/  ISETP.NE.AND P1, PT, R20, R25, PT ;  /* 0x000000191400720c */ /* 0x000fda0003f25270 */
[----:B------:R-:W-:Y:S05]  /*3f20*/  @P1 BRA `(.L_x_708) ;  /* 0xfffffffc00ec1947 */ /* 0x000fea000383ffff */
.L_x_707:
[----:B------:R-:W-:Y:S05]  /*3f30*/  WARPSYNC.ALL ;  /* 0x0000000000007948 */ /* 0x000fea0003800000 */
[----:B------:R-:W-:Y:S01]  /*3f40*/  BAR.SYNC.DEFER_BLOCKING 0x0 ;  /* 0x0000000000007b1d */ /* 0x000fe20000010000 */
[----:B------:R-:W-:-:S05]  /*3f50*/  HFMA2 R24, -RZ, RZ, 0, 0 ;  /* 0x00000000ff187431 */ /* 0x000fca00000001ff */
[----:B------:R-:W-:Y:S05]  /*3f60*/  @!P4 BRA `(.L_x_709) ;  /* 0x000000040018c947 */ /* 0x000fea0003800000 */
[C-C-:B------:R-:W-:Y:S01]  /*3f70*/  IMAD R26, R3.reuse, 0x6, R0.reuse ;  /* 0x00000006031a7824 */ /* 0x140fe200078e0200 */
[CC--:B------:R-:W-:Y:S01]  /*3f80*/  LEA R24, R3.reuse, R0.reuse, 0x2 ;  /* 0x0000000003187211 */ /* 0x0c0fe200078e10ff */
[C-C-:B-1----:R-:W-:Y:S01]  /*3f90*/  IMAD R25, R3.reuse, 0x5, R0.reuse ;  /* 0x0000000503197824 */ /* 0x142fe200078e0200 */
[CC--:B------:R-:W-:Y:S01]  /*3fa0*/  LEA R29, R3.reuse, R0.reuse, 0x1 ;  /* 0x00000000031d7211 */ /* 0x0c0fe200078e08ff */
[C-C-:B------:R-:W-:Y:S01]  /*3fb0*/  IMAD R28, R3.reuse, 0x3, R0.reuse ;  /* 0x00000003031c7824 */ /* 0x140fe200078e0200 */
[----:B------:R-:W-:Y:S01]  /*3fc0*/  IADD3 R60, PT, PT, R0, R3, RZ ;  /* 0x00000003003c7210 */ /* 0x000fe20007ffe0ff */
[----:B------:R-:W-:Y:S01]  /*3fd0*/  IMAD R27, R3, 0x7, R0 ;  /* 0x00000007031b7824 */ /* 0x000fe200078e0200 */
[----:B------:R-:W-:Y:S01]  /*3fe0*/  MOV R31, RZ ;  /* 0x000000ff001f7202 */ /* 0x000fe20000000f00 */
[----:B------:R-:W-:Y:S01]  /*3ff0*/  UIADD3 UR6, UPT, UPT, -UR11, URZ, URZ ;  /* 0x000000ff0b067290 */ /* 0x000fe2000fffe1ff */
[----:B------:R-:W-:-:S11]  /*4000*/  MOV R30, R0 ;  /* 0x00000000001e7202 */ /* 0x000fd60000000f00 */
.L_x_710:
[----:B------:R-:W-:Y:S02]  /*4010*/  ISETP.EQ.OR P1, PT, RZ, UR6, P3 ;  /* 0x00000006ff007c0c */ /* 0x000fe40009f22670 */
[----:B----4-:R-:W-:-:S04]  /*4020*/  IADD3 R18, PT, PT, R31, 0x1, RZ ;  /* 0x000000011f127810 */ /* 0x010fc80007ffe0ff */
[----:B------:R-:W-:-:S07]  /*4030*/  ISETP.EQ.OR P5, PT, R18, UR11, P3 ;  /* 0x0000000b12007c0c */ /* 0x000fce0009fa2670 */
[----:B------:R-:W-:-:S06]  /*4040*/  @!P1 IMAD.WIDE.U32 R18, R30, 0x8, R66 ;  /* 0x000000081e129825 */ /* 0x000fcc00078e0042 */
[----:B------:R-:W0:Y:S01]  /*4050*/  @!P1 LDG.E.64 R18, desc[UR8][R18.64] ;  /* 0x0000000812129981 */ /* 0x000e22000c1e1b00 */
[----:B------:R-:W-:-:S06]  /*4060*/  @!P5 IMAD.WIDE.U32 R22, R60, 0x8, R66 ;  /* 0x000000083c16d825 */ /* 0x000fcc00078e0042 */
[----:B------:R-:W2:Y:S01]  /*4070*/  @!P5 LDG.E.64 R22, desc[UR8][R22.64] ;  /* 0x000000081616d981 */ /* 0x000ea2000c1e1b00 */
[----:B------:R-:W-:-:S04]  /*4080*/  IADD3 R20, PT, PT, R31, 0x2, RZ ;  /* 0x000000021f147810 */ /* 0x000fc80007ffe0ff */
[----:B------:R-:W-:Y:S02]  /*4090*/  ISETP.EQ.OR P6, PT, R20, UR11, P3 ;  /* 0x0000000b14007c0c */ /* 0x000fe40009fc2670 */
[----:B------:R-:W-:-:S04]  /*40a0*/  IADD3 R20, PT, PT, R31, 0x3, RZ ;  /* 0x000000031f147810 */ /* 0x000fc80007ffe0ff */
[----:B------:R-:W-:Y:S02]  /*40b0*/  ISETP.EQ.OR P4, PT, R20, UR11, P3 ;  /* 0x0000000b14007c0c */ /* 0x000fe40009f82670 */
[----:B------:R-:W-:Y:S01]  /*40c0*/  IADD3 R20, PT, PT, R31, 0x4, RZ ;  /* 0x000000041f147810 */ /* 0x000fe20007ffe0ff */
[----:B0--3--:R-:W-:Y:S01]  /*40d0*/  @!P1 FADD.FTZ R16, R16, R18 ;  /* 0x0000001210109221 */ /* 0x009fe20000010000 */
[----:B------:R-:W-:Y:S02]  /*40e0*/  @!P1 FADD.FTZ R17, R17, R19 ;  /* 0x0000001311119221 */ /* 0x000fe40000010000 */
[----:B------:R-:W-:Y:S01]  /*40f0*/  ISETP.EQ.OR P1, PT, R20, UR11, P3 ;  /* 0x0000000b14007c0c */ /* 0x000fe20009f22670 */
[----:B------:R-:W-:-:S06]  /*4100*/  @!P6 IMAD.WIDE.U32 R20, R29, 0x8, R66 ;  /* 0x000000081d14e825 */ /* 0x000fcc00078e0042 */
[----:B------:R-:W-:-:S04]  /*4110*/  @!P4 IMAD.WIDE.U32 R18, R28, 0x8, R66 ;  /* 0x000000081c12c825 */ /* 0x000fc800078e0042 */
[----:B--2---:R-:W-:Y:S01]  /*4120*/  @!P5 FADD.FTZ R16, R16, R22 ;  /* 0x000000161010d221 */ /* 0x004fe20000010000 */
[----:B------:R-:W2:Y:S04]  /*4130*/  @!P6 LDG.E.64 R20, desc[UR8][R20.64] ;  /* 0x000000081414e981 */ /* 0x000ea8000c1e1b00 */
[----:B------:R-:W3:Y:S01]  /*4140*/  @!P4 LDG.E.64 R18, desc[UR8][R18.64] ;  /* 0x000000081212c981 */ /* 0x000ee2000c1e1b00 */
[----:B------:R-:W-:Y:S01]  /*4150*/  @!P5 FADD.FTZ R17, R17, R23 ;  /* 0x000000171111d221 */ /* 0x000fe20000010000 */
[----:B------:R-:W-:-:S06]  /*4160*/  @!P1 IMAD.WIDE.U32 R22, R24, 0x8, R66 ;  /* 0x0000000818169825 */ /* 0x000fcc00078e0042 */
[----:B------:R-:W4:Y:S01]  /*4170*/  @!P1 LDG.E.64 R22, desc[UR8][R22.64] ;  /* 0x0000000816169981 */ /* 0x000f22000c1e1b00 */
[----:B------:R-:W-:-:S04]  /*4180*/  IADD3 R61, PT, PT, R31, 0x5, RZ ;  /* 0x000000051f3d7810 */ /* 0x000fc80007ffe0ff */
[----:B------:R-:W-:Y:S01]  /*4190*/  ISETP.EQ.OR P5, PT, R61, UR11, P3 ;  /* 0x0000000b3d007c0c */ /* 0x000fe20009fa2670 */
[----:B--2---:R-:W-:Y:S01]  /*41a0*/  @!P6 FADD.FTZ R16, R16, R20 ;  /* 0x000000141010e221 */ /* 0x004fe20000010000 */
[----:B------:R-:W-:Y:S01]  /*41b0*/  @!P6 FADD.FTZ R17, R17, R21 ;  /* 0x000000151111e221 */ /* 0x000fe20000010000 */
[----:B------:R-:W-:Y:S02]  /*41c0*/  IADD3 R20, PT, PT, R31, 0x6, RZ ;  /* 0x000000061f147810 */ /* 0x000fe40007ffe0ff */
[----:B---3--:R-:W-:Y:S01]  /*41d0*/  @!P4 FADD.FTZ R16, R16, R18 ;  /* 0x000000121010c221 */ /* 0x008fe20000010000 */
[----:B------:R-:W-:Y:S01]  /*41e0*/  @!P4 FADD.FTZ R17, R17, R19 ;  /* 0x000000131111c221 */ /* 0x000fe20000010000 */
[----:B------:R-:W-:Y:S02]  /*41f0*/  ISETP.EQ.OR P4, PT, R20, UR11, P3 ;  /* 0x0000000b14007c0c */ /* 0x000fe40009f82670 */
[----:B------:R-:W-:-:S04]  /*4200*/  IADD3 R18, PT, PT, R31, 0x7, RZ ;  /* 0x000000071f127810 */ /* 0x000fc80007ffe0ff */
[----:B------:R-:W-:Y:S01]  /*4210*/  ISETP.EQ.OR P6, PT, R18, UR11, P3 ;  /* 0x0000000b12007c0c */ /* 0x000fe20009fc2670 */
[----:B------:R-:W-:-:S04]  /*4220*/  @!P5 IMAD.WIDE.U32 R18, R25, 0x8, R66 ;  /* 0x000000081912d825 */ /* 0x000fc800078e0042 */
[----:B----4-:R-:W-:Y:S01]  /*4230*/  @!P1 FADD.FTZ R16, R16, R22 ;  /* 0x0000001610109221 */ /* 0x010fe20000010000 */
[----:B------:R-:W-:Y:S01]  /*4240*/  @!P1 FADD.FTZ R17, R17, R23 ;  /* 0x0000001711119221 */ /* 0x000fe20000010000 */
[--C-:B------:R-:W-:Y:S01]  /*4250*/  @!P4 IMAD.WIDE.U32 R20, R26, 0x8, R66.reuse ;  /* 0x000000081a14c825 */ /* 0x100fe200078e0042 */
[----:B------:R-:W2:Y:S05]  /*4260*/  @!P5 LDG.E.64 R18, desc[UR8][R18.64] ;  /* 0x000000081212d981 */ /* 0x000eaa000c1e1b00 */
[----:B------:R-:W-:Y:S01]  /*4270*/  @!P6 IMAD.WIDE.U32 R22, R27, 0x8, R66 ;  /* 0x000000081b16e825 */ /* 0x000fe200078e0042 */
[----:B------:R-:W3:Y:S05]  /*4280*/  @!P4 LDG.E.64 R20, desc[UR8][R20.64] ;  /* 0x000000081414c981 */ /* 0x000eea000c1e1b00 */
[----:B------:R-:W4:Y:S01]  /*4290*/  @!P6 LDG.E.64 R22, desc[UR8][R22.64] ;  /* 0x000000081616e981 */ /* 0x000f22000c1e1b00 */
[----:B------:R-:W-:Y:S01]  /*42a0*/  IADD3 R31, PT, PT, R31, 0x8, RZ ;  /* 0x000000081f1f7810 */ /* 0x000fe20007ffe0ff */
[----:B------:R-:W-:Y:S01]  /*42b0*/  UIADD3 UR6, UPT, UPT, UR6, 0x8, URZ ;  /* 0x0000000806067890 */ /* 0x000fe2000fffe0ff */
[----:B------:R-:W-:-:S02]  /*42c0*/  LEA R30, R3, R30, 0x3 ;  /* 0x0000001e031e7211 */ /* 0x000fc400078e18ff */
[----:B------:R-:W-:Y:S02]  /*42d0*/  ISETP.NE.AND P1, PT, R31, R39, PT ;  /* 0x000000271f00720c */ /* 0x000fe40003f25270 */
[C---:B------:R-:W-:Y:S02]  /*42e0*/  LEA R60, R3.reuse, R60, 0x3 ;  /* 0x0000003c033c7211 */ /* 0x040fe400078e18ff */
[C---:B------:R-:W-:Y:S02]  /*42f0*/  LEA R29, R3.reuse, R29, 0x3 ;  /* 0x0000001d031d7211 */ /* 0x040fe400078e18ff */
[C---:B------:R-:W-:Y:S02]  /*4300*/  LEA R28, R3.reuse, R28, 0x3 ;  /* 0x0000001c031c7211 */ /* 0x040fe400078e18ff */
[C---:B------:R-:W-:Y:S02]  /*4310*/  LEA R24, R3.reuse, R24, 0x3 ;  /* 0x0000001803187211 */ /* 0x040fe400078e18ff */
[----:B------:R-:W-:-:S02]  /*4320*/  LEA R25, R3, R25, 0x3 ;  /* 0x0000001903197211 */ /* 0x000fc400078e18ff */
[C---:B------:R-:W-:Y:S02]  /*4330*/  LEA R26, R3.reuse, R26, 0x3 ;  /* 0x0000001a031a7211 */ /* 0x040fe400078e18ff */
[----:B------:R-:W-:Y:S01]  /*4340*/  LEA R27, R3, R27, 0x3 ;  /* 0x0000001b031b7211 */ /* 0x000fe200078e18ff */
[----:B--2---:R-:W-:Y:S01]  /*4350*/  @!P5 FADD.FTZ R16, R16, R18 ;  /* 0x000000121010d221 */ /* 0x004fe20000010000 */
[----:B------:R-:W-:-:S03]  /*4360*/  @!P5 FADD.FTZ R17, R17, R19 ;  /* 0x000000131111d221 */ /* 0x000fc60000010000 */
[----:B---3--:R-:W-:Y:S01]  /*4370*/  @!P4 FADD.FTZ R16, R16, R20 ;  /* 0x000000141010c221 */ /* 0x008fe20000010000 */
[----:B------:R-:W-:-:S03]  /*4380*/  @!P4 FADD.FTZ R17, R17, R21 ;  /* 0x000000151111c221 */ /* 0x000fc60000010000 */
[----:B----4-:R-:W-:Y:S01]  /*4390*/  @!P6 FADD.FTZ R16, R16, R22 ;  /* 0x000000161010e221 */ /* 0x010fe20000010000 */
[----:B------:R-:W-:Y:S01]  /*43a0*/  @!P6 FADD.FTZ R17, R17, R23 ;  /* 0x000000171111e221 */ /* 0x000fe20000010000 */
[----:B------:R-:W-:Y:S06]  /*43b0*/  @P1 BRA `(.L_x_710) ;  /* 0xfffffffc00141947 */ /* 0x000fec000383ffff */
[----:B------:R-:W-:-:S07]  /*43c0*/  MOV R24, R39 ;  /* 0x0000002700187202 */ /* 0x000fce0000000f00 */
.L_x_709:
[----:B------:R-:W-:-:S13]  /*43d0*/  ISETP.NE.AND P1, PT, R45, RZ, PT ;  /* 0x000000ff2d00720c */ /* 0x000fda0003f25270 */
[----:B------:R-:W-:Y:S05]  /*43e0*/  @!P1 BRA `(.L_x_706) ;  /* 0x0000000000f09947 */ /* 0x000fea0003800000 */
[----:B----4-:R-:W-:Y:S02]  /*43f0*/  IADD3 R18, PT, PT, R45, -0x1, RZ ;  /* 0xffffffff2d127810 */ /* 0x010fe40007ffe0ff */
[----:B-1----:R-:W-:Y:S02]  /*4400*/  LOP3.LUT P1, R25, R4, 0x3, RZ, 0xc0, !PT ;  /* 0x0000000304197812 */ /* 0x002fe4000782c0ff */
[----:B------:R-:W-:-:S13]  /*4410*/  ISETP.GE.U32.AND P4, PT, R18, 0x3, PT ;  /* 0x000000031200780c */ /* 0x000fda0003f86070 */
[----:B------:R-:W-:Y:S05]  /*4420*/  @!P4 BRA `(.L_x_711) ;  /* 0x000000000070c947 */ /* 0x000fea0003800000 */
[----:B------:R-:W-:-:S13]  /*4430*/  ISETP.EQ.OR P6, PT, R24, UR11, P3 ;  /* 0x0000000b18007c0c */ /* 0x000fda0009fc2670 */
[----:B------:R-:W-:-:S04]  /*4440*/  @!P6 IMAD R19, R24, R3, R0 ;  /* 0x000000031813e224 */ /* 0x000fc800078e0200 */
[----:B------:R-:W-:-:S06]  /*4450*/  @!P6 IMAD.WIDE.U32 R18, R19, 0x8, R66 ;  /* 0x000000081312e825 */ /* 0x000fcc00078e0042 */
[----:B------:R-:W0:Y:S01]  /*4460*/  @!P6 LDG.E.64 R18, desc[UR8][R18.64] ;  /* 0x000000081212e981 */ /* 0x000e22000c1e1b00 */
[C---:B------:R-:W-:Y:S02]  /*4470*/  IADD3 R21, PT, PT, R24.reuse, 0x1, RZ ;  /* 0x0000000118157810 */ /* 0x040fe40007ffe0ff */
[C---:B------:R-:W-:Y:S02]  /*4480*/  IADD3 R23, PT, PT, R24.reuse, 0x2, RZ ;  /* 0x0000000218177810 */ /* 0x040fe40007ffe0ff */
[----:B------:R-:W-:Y:S02]  /*4490*/  ISETP.EQ.OR P5, PT, R21, UR11, P3 ;  /* 0x0000000b15007c0c */ /* 0x000fe40009fa2670 */
[----:B------:R-:W-:Y:S02]  /*44a0*/  IADD3 R27, PT, PT, R24, 0x3, RZ ;  /* 0x00000003181b7810 */ /* 0x000fe40007ffe0ff */
[----:B------:R-:W-:-:S09]  /*44b0*/  ISETP.EQ.OR P4, PT, R23, UR11, P3 ;  /* 0x0000000b17007c0c */ /* 0x000fd20009f82670 */
[----:B------:R-:W-:-:S04]  /*44c0*/  @!P5 IMAD R21, R21, R3, R0 ;  /* 0x000000031515d224 */ /* 0x000fc800078e0200 */
[----:B------:R-:W-:Y:S02]  /*44d0*/  @!P4 IMAD R23, R23, R3, R0 ;  /* 0x000000031717c224 */ /* 0x000fe400078e0200 */
[----:B0--3--:R-:W-:Y:S01]  /*44e0*/  @!P6 FADD.FTZ R16, R16, R18 ;  /* 0x000000121010e221 */ /* 0x009fe20000010000 */
[----:B------:R-:W-:Y:S01]  /*44f0*/  @!P6 FADD.FTZ R17, R17, R19 ;  /* 0x000000131111e221 */ /* 0x000fe20000010000 */
[----:B------:R-:W-:Y:S01]  /*4500*/  ISETP.EQ.OR P6, PT, R27, UR11, P3 ;  /* 0x0000000b1b007c0c */ /* 0x000fe20009fc2670 */
[----:B------:R-:W-:-:S04]  /*4510*/  @!P5 IMAD.WIDE.U32 R18, R21, 0x8, R66 ;  /* 0x000000081512d825 */ /* 0x000fc800078e0042 */
[----:B------:R-:W-:Y:S02]  /*4520*/  @!P4 IMAD.WIDE.U32 R20, R23, 0x8, R66 ;  /* 0x000000081714c825 */ /* 0x000fe400078e0042 */
[----:B------:R-:W2:Y:S04]  /*4530*/  @!P5 LDG.E.64 R18, desc[UR8][R18.64] ;  /* 0x000000081212d981 */ /* 0x000ea8000c1e1b00 */
[----:B------:R-:W3:Y:S02]  /*4540*/  @!P4 LDG.E.64 R20, desc[UR8][R20.64] ;  /* 0x000000081414c981 */ /* 0x000ee4000c1e1b00 */
[----:B------:R-:W-:-:S04]  /*4550*/  @!P6 IMAD R27, R27, R3, R0 ;  /* 0x000000031b1be224 */ /* 0x000fc800078e0200 */
[----:B------:R-:W-:-:S06]  /*4560*/  @!P6 IMAD.WIDE.U32 R22, R27, 0x8, R66 ;  /* 0x000000081b16e825 */ /* 0x000fcc00078e0042 */
[----:B------:R-:W4:Y:S01]  /*4570*/  @!P6 LDG.E.64 R22, desc[UR8][R22.64] ;  /* 0x000000081616e981 */ /* 0x000f22000c1e1b00 */
[----:B------:R-:W-:Y:S01]  /*4580*/  IADD3 R24, PT, PT, R24, 0x4, RZ ;  /* 0x0000000418187810 */ /* 0x000fe20007ffe0ff */
[----:B--2---:R-:W-:Y:S01]  /*4590*/  @!P5 FADD.FTZ R16, R16, R18 ;  /* 0x000000121010d221 */ /* 0x004fe20000010000 */
[----:B------:R-:W-:-:S03]  /*45a0*/  @!P5 FADD.FTZ R17, R17, R19 ;  /* 0x000000131111d221 */ /* 0x000fc60000010000 */
[----:B---3--:R-:W-:Y:S01]  /*45b0*/  @!P4 FADD.FTZ R16, R16, R20 ;  /* 0x000000141010c221 */ /* 0x008fe20000010000 */
[----:B------:R-:W-:-:S03]  /*45c0*/  @!P4 FADD.FTZ R17, R17, R21 ;  /* 0x000000151111c221 */ /* 0x000fc60000010000 */
[----:B----4-:R-:W-:Y:S01]  /*45d0*/  @!P6 FADD.FTZ R16, R16, R22 ;  /* 0x000000161010e221 */ /* 0x010fe20000010000 */
[----:B------:R-:W-:-:S07]  /*45e0*/  @!P6 FADD.FTZ R17, R17, R23 ;  /* 0x000000171111e221 */ /* 0x000fce0000010000 */
.L_x_711:
        /* <DEDUP_REMOVED lines=18> */
.L_x_712:
        /* <DEDUP_REMOVED lines=9> */
.L_x_713:
[----:B------:R-:W-:Y:S05]  /*47a0*/  BSYNC.RECONVERGENT B0 ;  /* 0x0000000000007941 */ /* 0x000fea0003800200 */
.L_x_706:
[----:B------:R-:W5:Y:S01]  /*47b0*/  S2UR UR7, SR_CgaCtaId ;  /* 0x00000000000779c3 */ /* 0x000f620000008800 */
[----:B------:R-:W-:Y:S01]  /*47c0*/  UMOV UR6, 0x400 ;  /* 0x0000040000067882 */ /* 0x000fe20000000000 */
[----:B------:R-:W0:Y:S01]  /*47d0*/  LDCU.64 UR16, c[0x0][0x400] ;  /* 0x00008000ff1077ac */ /* 0x000e220008000a00 */
[--C-:B----4-:R-:W-:Y:S01]  /*47e0*/  HADD2.F32 R20, -RZ, R50.reuse.H0_H0 ;  /* 0x20000032ff147230 */ /* 0x110fe20000004100 */
[----:B------:R-:W-:Y:S01]  /*47f0*/  IADD3 R21, PT, PT, R49, 0x20, RZ ;  /* 0x0000002031157810 */ /* 0x000fe20007ffe0ff */
[----:B------:R-:W-:Y:S02]  /*4800*/  HADD2.F32 R50, -RZ, R50.H1_H1 ;  /* 0x30000032ff327230 */ /* 0x000fe40000004100 */
[----:B------:R-:W-:Y:S02]  /*4810*/  HADD2.F32 R22, -RZ, R36.H0_H0 ;  /* 0x20000024ff167230 */ /* 0x000fe40000004100 */
[--C-:B------:R-:W-:Y:S02]  /*4820*/  HADD2.F32 R19, -RZ, R51.reuse.H0_H0 ;  /* 0x20000033ff137230 */ /* 0x100fe40000004100 */
[----:B--2---:R-:W-:-:S02]  /*4830*/  HADD2.F32 R18, -RZ, R51.H1_H1 ;  /* 0x30000033ff127230 */ /* 0x004fc40000004100 */
[----:B------:R-:W-:Y:S01]  /*4840*/  FADD.FTZ R22, R22, -UR13 ;  /* 0x8000000d16167e21 */ /* 0x000fe20008010000 */
[----:B------:R-:W-:Y:S01]  /*4850*/  HADD2.F32 R36, -RZ, R36.H1_H1 ;  /* 0x30000024ff247230 */ /* 0x000fe20000004100 */
[----:B0-----:R-:W-:Y:S01]  /*4860*/  ISETP.GE.U32.AND P1, PT, R21, UR16, PT ;  /* 0x0000001015007c0c */ /* 0x001fe2000bf26070 */
[----:B-----5:R-:W-:-:S09]  /*4870*/  ULEA UR6, UR7, UR6, 0x18 ;  /* 0x0000000607067291 */ /* 0x020fd2000f8ec0ff */
[----:B------:R-:W-:Y:S01]  /*4880*/  @!P3 STS.64 [UR6+0x80], R16 ;  /* 0x00008010ff00b988 */ /* 0x000fe20008000a06 */
[----:B------:R-:W-:Y:S06]  /*4890*/  BAR.SYNC.DEFER_BLOCKING 0x0 ;  /* 0x0000000000007b1d */ /* 0x000fec0000010000 */
[----:B---3--:R-:W0:Y:S01]  /*48a0*/  LDS.64 R16, [UR6+0x80] ;  /* 0x00008006ff107984 */ /* 0x008e220008000a00 */
[----:B------:R-:W0:Y:S02]  /*48b0*/  LDCU UR6, c[0x0][0x42c] ;  /* 0x00008580ff0677ac */ /* 0x000e240008000800 */
[----:B0-----:R-:W-:Y:S01]  /*48c0*/  FMUL.FTZ R26, R16, UR6 ;  /* 0x00000006101a7c20 */ /* 0x001fe20008410000 */
[----:B------:R-:W-:Y:S01]  /*48d0*/  FMUL.FTZ R29, R17, UR6 ;  /* 0x00000006111d7c20 */ /* 0x000fe20008410000 */
[----:B------:R-:W-:Y:S01]  /*48e0*/  FADD.FTZ R17, R20, -UR13 ;  /* 0x8000000d14117e21 */ /* 0x000fe20008010000 */
[----:B------:R-:W-:Y:S01]  /*48f0*/  FADD.FTZ R16, R50, -UR13 ;  /* 0x8000000d32107e21 */ /* 0x000fe20008010000 */
[----:B------:R-:W-:-:S02]  /*4900*/  SHF.R.S32.HI R20, RZ, 0x1f, R21 ;  /* 0x0000001fff147819 */ /* 0x000fc40000011415 */
[----:B------:R-:W-:Y:S01]  /*4910*/  FMUL.FTZ R17, R17, UR10 ;  /* 0x0000000a11117c20 */ /* 0x000fe20008410000 */
[----:B------:R-:W-:Y:S01]  /*4920*/  FMUL.FTZ R16, R16, UR10 ;  /* 0x0000000a10107c20 */ /* 0x000fe20008410000 */
[----:B------:R-:W-:Y:S06]  /*4930*/  @!P2 BRA `(.L_x_714) ;  /* 0x000000000048a947 */ /* 0x000fec0003800000 */
[----:B------:R-:W-:Y:S01]  /*4940*/  FFMA.FTZ R24, R15, R16, R13 ;  /* 0x000000100f187223 */ /* 0x000fe2000001000d */
[----:B------:R-:W-:-:S03]  /*4950*/  FFMA.FTZ R23, R14, R17, R12 ;  /* 0x000000110e177223 */ /* 0x000fc6000001000c */
[----:B------:R-:W-:Y:S01]  /*4960*/  FMUL.FTZ R30, R24, -1.4426950216293334961 ;  /* 0xbfb8aa3b181e7820 */ /* 0x000fe20000410000 */
[----:B-1----:R-:W-:-:S05]  /*4970*/  FMUL.FTZ R25, R23, -1.4426950216293334961 ;  /* 0xbfb8aa3b17197820 */ /* 0x002fca0000410000 */
        /* <DEDUP_REMOVED lines=14> */
.L_x_714:
[----:B------:R-:W-:Y:S04]  /*4a60*/  BSSY.RECONVERGENT B0, `(.L_x_715) ;  /* 0x0000015000007945 */ /* 0x000fe80003800200 */
[----:B------:R-:W-:Y:S05]  /*4a70*/  @P0 BRA `(.L_x_716) ;  /* 0x00000000004c0947 */ /* 0x000fea0003800000 */
[----:B------:R-:W0:Y:S01]  /*4a80*/  LDCU.64 UR14, c[0x0][0x3f8] ;  /* 0x00007f00ff0e77ac */ /* 0x000e220008000a00 */
[C-C-:B------:R-:W-:Y:S01]  /*4a90*/  FFMA.FTZ R17, R26.reuse, R17, R29.reuse ;  /* 0x000000111a117223 */ /* 0x140fe2000001001d */
[----:B------:R-:W-:Y:S01]  /*4aa0*/  FFMA.FTZ R16, R26, R16, R29 ;  /* 0x000000101a107223 */ /* 0x000fe2000001001d */
[----:B------:R-:W-:Y:S01]  /*4ab0*/  SHF.R.S32.HI R24, RZ, 0x1f, R49 ;  /* 0x0000001fff187819 */ /* 0x000fe20000011431 */
[----:B------:R-:W2:Y:S01]  /*4ac0*/  LDCU.64 UR6, c[0x0][0x380] ;  /* 0x00007000ff0677ac */ /* 0x000ea20008000a00 */
[----:B------:R-:W-:Y:S01]  /*4ad0*/  FFMA.FTZ R19, R14, R19, -R17 ;  /* 0x000000130e137223 */ /* 0x000fe20000010811 */
[----:B------:R-:W-:Y:S01]  /*4ae0*/  FFMA.FTZ R23, R15, R18, -R16 ;  /* 0x000000120f177223 */ /* 0x000fe20000010810 */
[----:B------:R-:W-:Y:S02]  /*4af0*/  MOV R16, R64 ;  /* 0x0000004000107202 */ /* 0x000fe40000000f00 */
[----:B------:R-:W-:Y:S01]  /*4b00*/  MOV R17, R63 ;  /* 0x0000003f00117202 */ /* 0x000fe20000000f00 */
[----:B------:R-:W-:Y:S01]  /*4b10*/  FMUL.FTZ R23, R23, UR10 ;  /* 0x0000000a17177c20 */ /* 0x000fe20008410000 */
[----:B0-----:R-:W-:-:S02]  /*4b20*/  IMAD R24, R24, UR14, RZ ;  /* 0x0000000e18187c24 */ /* 0x001fc4000f8e02ff */
[----:B------:R-:W-:-:S04]  /*4b30*/  IMAD.WIDE.U32 R16, R49, UR14, R16 ;  /* 0x0000000e31107c25 */ /* 0x000fc8000f8e0010 */
[----:B-1----:R-:W-:Y:S02]  /*4b40*/  IMAD R25, R49, UR15, R24 ;  /* 0x0000000f31197c24 */ /* 0x002fe4000f8e0218 */
[----:B------:R-:W-:Y:S01]  /*4b50*/  FMUL.FTZ R24, R19, UR10 ;  /* 0x0000000a13187c20 */ /* 0x000fe20008410000 */
[C---:B--2---:R-:W-:Y:S02]  /*4b60*/  LEA R18, P0, R16.reuse, UR6, 0x1 ;  /* 0x0000000610127c11 */ /* 0x044fe4000f8008ff */
[----:B------:R-:W-:Y:S02]  /*4b70*/  IADD3 R25, PT, PT, R17, R25, RZ ;  /* 0x0000001911197210 */ /* 0x000fe40007ffe0ff */
[----:B------:R-:W-:Y:S02]  /*4b80*/  F2FP.F16.F32.PACK_AB R23, R23, R24 ;  /* 0x000000181717723e */ /* 0x000fe400000000ff */
[----:B------:R-:W-:-:S05]  /*4b90*/  LEA.HI.X R19, R16, UR7, R25, 0x1, P0 ;  /* 0x0000000710137c11 */ /* 0x000fca00080f0c19 */
[----:B------:R0:W-:Y:S02]  /*4ba0*/  STG.E desc[UR8][R18.64], R23 ;  /* 0x0000001712007986 */ /* 0x0001e4000c101908 */
.L_x_716:
[----:B------:R-:W-:Y:S05]  /*4bb0*/  BSYNC.RECONVERGENT B0 ;  /* 0x0000000000007941 */ /* 0x000fea0003800200 */
.L_x_715:
[----:B------:R-:W-:Y:S01]  /*4bc0*/  UISETP.NE.AND UP0, UPT, UR12, URZ, UPT ;  /* 0x000000ff0c00728c */ /* 0x000fe2000bf05270 */
[----:B------:R-:W-:Y:S01]  /*4bd0*/  FADD.FTZ R36, R36, -UR13 ;  /* 0x8000000d24247e21 */ /* 0x000fe20008010000 */
[----:B0-----:R-:W-:Y:S01]  /*4be0*/  FMUL.FTZ R19, R22, UR10 ;  /* 0x0000000a16137c20 */ /* 0x001fe20008410000 */
[----:B------:R-:W-:Y:S01]  /*4bf0*/  ISETP.GE.AND.EX P1, PT, R20, UR17, PT, P1 ;  /* 0x0000001114007c0c */ /* 0x000fe2000bf26310 */
[--C-:B------:R-:W-:Y:S02]  /*4c00*/  HADD2.F32 R18, -RZ, R35.reuse.H0_H0 ;  /* 0x20000023ff127230 */ /* 0x100fe40000004100 */
[----:B------:R-:W-:Y:S01]  /*4c10*/  FMUL.FTZ R36, R36, UR10 ;  /* 0x0000000a24247c20 */ /* 0x000fe20008410000 */
[----:B------:R-:W-:Y:S02]  /*4c20*/  HADD2.F32 R16, -RZ, R35.H1_H1 ;  /* 0x30000023ff107230 */ /* 0x000fe40000004100 */
[----:B------:R-:W-:Y:S01]  /*4c30*/  FFMA.FTZ R17, R26, R19, R29 ;  /* 0x000000131a117223 */ /* 0x000fe2000001001d */
[----:B------:R-:W-:Y:S06]  /*4c40*/  BRA.U !UP0, `(.L_x_717) ;  /* 0x0000000108487547 */ /* 0x000fec000b800000 */
[----:B------:R-:W-:Y:S01]  /*4c50*/  FFMA.FTZ R19, R14, R19, R12 ;  /* 0x000000130e137223 */ /* 0x000fe2000001000c */
[----:B------:R-:W-:-:S03]  /*4c60*/  FFMA.FTZ R22, R15, R36, R13 ;  /* 0x000000240f167223 */ /* 0x000fc6000001000d */
[----:B------:R-:W-:Y:S01]  /*4c70*/  FMUL.FTZ R23, R19, -1.4426950216293334961 ;  /* 0xbfb8aa3b13177820 */ /* 0x000fe20000410000 */
[----:B------:R-:W-:-:S05]  /*4c80*/  FMUL.FTZ R27, R22, -1.4426950216293334961 ;  /* 0xbfb8aa3b161b7820 */ /* 0x000fca0000410000 */
[----:B------:R-:W0:Y:S08]  /*4c90*/  MUFU.EX2 R23, R23 ;  /* 0x0000001700177308 */ /* 0x000e300000000800 */
[----:B------:R-:W2:Y:S01]  /*4ca0*/  MUFU.EX2 R27, R27 ;  /* 0x0000001b001b7308 */ /* 0x000ea20000000800 */
[----:B0-----:R-:W-:-:S07]  /*4cb0*/  FADD.FTZ R24, R23, 1 ;  /* 0x3f80000017187421 */ /* 0x001fce0000010000 */
[----:B-1----:R-:W0:Y:S01]  /*4cc0*/  MUFU.RCP R25, R24 ;  /* 0x0000001800197308 */ /* 0x002e220000001000 */
        /* <DEDUP_REMOVED lines=10> */
.L_x_717:
[----:B------:R-:W-:Y:S01]  /*4d70*/  FFMA.FTZ R24, R26, R36, R29 ;  /* 0x000000241a187223 */ /* 0x000fe2000001001d */
[----:B------:R-:W-:Y:S01]  /*4d80*/  BSSY.RECONVERGENT B0, `(.L_x_718) ;  /* 0x0000014000007945 */ /* 0x000fe20003800200 */
[--C-:B------:R-:W-:Y:S02]  /*4d90*/  HADD2.F32 R22, -RZ, R34.reuse.H0_H0 ;  /* 0x20000022ff167230 */ /* 0x100fe40000004100 */
[----:B------:R-:W-:Y:S01]  /*4da0*/  FFMA.FTZ R18, R14, R18, -R17 ;  /* 0x000000120e127223 */ /* 0x000fe20000010811 */
[----:B------:R-:W-:Y:S02]  /*4db0*/  HADD2.F32 R34, -RZ, R34.H1_H1 ;  /* 0x30000022ff227230 */ /* 0x000fe40000004100 */
[----:B------:R-:W-:Y:S01]  /*4dc0*/  FFMA.FTZ R24, R15, R16, -R24 ;  /* 0x000000100f187223 */ /* 0x000fe20000010818 */
[----:B------:R-:W-:Y:S06]  /*4dd0*/  @P1 BRA `(.L_x_719) ;  /* 0x0000000000381947 */ /* 0x000fec0003800000 */
[----:B------:R-:W0:Y:S01]  /*4de0*/  LDCU.64 UR6, c[0x0][0x3f8] ;  /* 0x00007f00ff0677ac */ /* 0x000e220008000a00 */
[----:B------:R-:W-:Y:S02]  /*4df0*/  MOV R16, R64 ;  /* 0x0000004000107202 */ /* 0x000fe40000000f00 */
[----:B------:R-:W-:Y:S01]  /*4e00*/  MOV R17, R63 ;  /* 0x0000003f00117202 */ /* 0x000fe20000000f00 */
[----:B------:R-:W2:Y:S01]  /*4e10*/  LDCU.64 UR14, c[0x0][0x380] ;  /* 0x00007000ff0e77ac */ /* 0x000ea20008000a00 */
[----:B0-----:R-:W-:Y:S02]  /*4e20*/  IMAD R20, R20, UR6, RZ ;  /* 0x0000000614147c24 */ /* 0x001fe4000f8e02ff */
[----:B------:R-:W-:-:S04]  /*4e30*/  IMAD.WIDE.U32 R16, R21, UR6, R16 ;  /* 0x0000000615107c25 */ /* 0x000fc8000f8e0010 */
[----:B------:R-:W-:Y:S02]  /*4e40*/  IMAD R19, R21, UR7, R20 ;  /* 0x0000000715137c24 */ /* 0x000fe4000f8e0214 */
[----:B------:R-:W-:Y:S01]  /*4e50*/  FMUL.FTZ R21, R18, UR10 ;  /* 0x0000000a12157c20 */ /* 0x000fe20008410000 */
[----:B------:R-:W-:Y:S01]  /*4e60*/  FMUL.FTZ R20, R24, UR10 ;  /* 0x0000000a18147c20 */ /* 0x000fe20008410000 */
[----:B--2---:R-:W-:Y:S02]  /*4e70*/  LEA R18, P0, R16, UR14, 0x1 ;  /* 0x0000000e10127c11 */ /* 0x004fe4000f8008ff */
[----:B------:R-:W-:Y:S02]  /*4e80*/  IADD3 R19, PT, PT, R17, R19, RZ ;  /* 0x0000001311137210 */ /* 0x000fe40007ffe0ff */
[----:B------:R-:W-:Y:S02]  /*4e90*/  F2FP.F16.F32.PACK_AB R17, R20, R21 ;  /* 0x000000151411723e */ /* 0x000fe400000000ff */
[----:B------:R-:W-:-:S05]  /*4ea0*/  LEA.HI.X R19, R16, UR15, R19, 0x1, P0 ;  /* 0x0000000f10137c11 */ /* 0x000fca00080f0c13 */
[----:B------:R0:W-:Y:S02]  /*4eb0*/  STG.E desc[UR8][R18.64], R17 ;  /* 0x0000001112007986 */ /* 0x0001e4000c101908 */
.L_x_719:
[----:B------:R-:W-:Y:S05]  /*4ec0*/  BSYNC.RECONVERGENT B0 ;  /* 0x0000000000007941 */ /* 0x000fea0003800200 */
.L_x_718:
[----:B-1----:R-:W-:Y:S01]  /*4ed0*/  HADD2.F32 R25, -RZ, R56.H0_H0 ;  /* 0x20000038ff197230 */ /* 0x002fe20000004100 */
[----:B0-----:R-:W-:Y:S01]  /*4ee0*/  IADD3 R19, PT, PT, R49, 0x40, RZ ;  /* 0x0000004031137810 */ /* 0x001fe20007ffe0ff */
[----:B------:R-:W-:Y:S02]  /*4ef0*/  HADD2.F32 R18, -RZ, R32.H0_H0 ;  /* 0x20000020ff127230 */ /* 0x000fe40000004100 */
[----:B------:R-:W-:Y:S01]  /*4f00*/  FADD.FTZ R21, R22, -UR13 ;  /* 0x8000000d16157e21 */ /* 0x000fe20008010000 */
[----:B------:R-:W-:Y:S02]  /*4f10*/  HADD2.F32 R23, -RZ, R52.H0_H0 ;  /* 0x20000034ff177230 */ /* 0x000fe40000004100 */
[----:B------:R-:W-:Y:S01]  /*4f20*/  FADD.FTZ R25, R25, -UR13 ;  /* 0x8000000d19197e21 */ /* 0x000fe20008010000 */
[----:B------:R-:W-:Y:S02]  /*4f30*/  HADD2.F32 R24, -RZ, R54.H0_H0 ;  /* 0x20000036ff187230 */ /* 0x000fe40000004100 */
[----:B------:R-:W-:Y:S01]  /*4f40*/  FADD.FTZ R20, R34, -UR13 ;  /* 0x8000000d22147e21 */ /* 0x000fe20008010000 */
[----:B------:R-:W-:-:S02]  /*4f50*/  HADD2.F32 R27, -RZ, R59.H0_H0 ;  /* 0x2000003bff1b7230 */ /* 0x000fc40000004100 */
[----:B------:R-:W-:Y:S01]  /*4f60*/  FADD.FTZ R51, R18, -UR13 ;  /* 0x8000000d12337e21 */ /* 0x000fe20008010000 */
[----:B------:R-:W-:Y:S02]  /*4f70*/  HADD2.F32 R32, -RZ, R32.H1_H1 ;  /* 0x30000020ff207230 */ /* 0x000fe40000004100 */
[----:B------:R-:W-:Y:S01]  /*4f80*/  FADD.FTZ R24, R24, -UR13 ;  /* 0x8000000d18187e21 */ /* 0x000fe20008010000 */
[----:B------:R-:W-:Y:S02]  /*4f90*/  HADD2.F32 R52, -RZ, R52.H1_H1 ;  /* 0x30000034ff347230 */ /* 0x000fe40000004100 */
[----:B------:R-:W-:Y:S01]  /*4fa0*/  FADD.FTZ R22, R27, -UR13 ;  /* 0x8000000d1b167e21 */ /* 0x000fe20008010000 */
[----:B------:R-:W-:Y:S01]  /*4fb0*/  HADD2.F32 R54, -RZ, R54.H1_H1 ;  /* 0x30000036ff367230 */ /* 0x000fe20000004100 */
[----:B------:R-:W-:Y:S01]  /*4fc0*/  SHF.R.S32.HI R50, RZ, 0x1f, R44 ;  /* 0x0000001fff327819 */ /* 0x000fe2000001142c */
[----:B------:R-:W-:Y:S01]  /*4fd0*/  HADD2.F32 R56, -RZ, R56.H1_H1 ;  /* 0x30000038ff387230 */ /* 0x000fe20000004100 */
[----:B------:R-:W-:Y:S01]  /*4fe0*/  ISETP.GE.U32.AND P1, PT, R19, UR16, PT ;  /* 0x0000001013007c0c */ /* 0x000fe2000bf26070 */
[----:B------:R-:W-:-:S02]  /*4ff0*/  HADD2.F32 R59, -RZ, R59.H1_H1 ;  /* 0x3000003bff3b7230 */ /* 0x000fc40000004100 */
[----:B------:R-:W-:Y:S01]  /*5000*/  FADD.FTZ R32, R32, -UR13 ;  /* 0x8000000d20207e21 */ /* 0x000fe20008010000 */
[----:B------:R-:W-:Y:S01]  /*5010*/  ISETP.GE.U32.AND P0, PT, R44, UR16, PT ;  /* 0x000000102c007c0c */ /* 0x000fe2000bf06070 */
[----:B------:R-:W-:Y:S01]  /*5020*/  FADD.FTZ R23, R23, -UR13 ;  /* 0x8000000d17177e21 */ /* 0x000fe20008010000 */
[----:B------:R-:W-:Y:S01]  /*5030*/  FADD.FTZ R34, R52, -UR13 ;  /* 0x8000000d34227e21 */ /* 0x000fe20008010000 */
[----:B------:R-:W-:Y:S01]  /*5040*/  ISETP.GE.U32.AND P4, PT, R43, UR16, PT ;  /* 0x000000102b007c0c */ /* 0x000fe2000bf86070 */
[----:B------:R-:W-:Y:S01]  /*5050*/  FADD.FTZ R30, R54, -UR13 ;  /* 0x8000000d361e7e21 */ /* 0x000fe20008010000 */
[----:B------:R-:W-:Y:S01]  /*5060*/  ISETP.GE.U32.AND P5, PT, R42, UR16, PT ;  /* 0x000000102a007c0c */ /* 0x000fe2000bfa6070 */
[----:B------:R-:W-:Y:S01]  /*5070*/  FADD.FTZ R56, R56, -UR13 ;  /* 0x8000000d38387e21 */ /* 0x000fe20008010000 */
[----:B------:R-:W-:Y:S01]  /*5080*/  ISETP.GE.U32.AND P3, PT, R41, UR16, PT ;  /* 0x0000001029007c0c */ /* 0x000fe2000bf66070 */
[----:B------:R-:W-:Y:S01]  /*5090*/  FADD.FTZ R59, R59, -UR13 ;  /* 0x8000000d3b3b7e21 */ /* 0x000fe20008010000 */
[----:B------:R-:W-:Y:S01]  /*50a0*/  SHF.R.S32.HI R18, RZ, 0x1f, R19 ;  /* 0x0000001fff127819 */ /* 0x000fe20000011413 */
[----:B------:R-:W-:Y:S01]  /*50b0*/  FMUL.FTZ R27, R25, UR10 ;  /* 0x0000000a191b7c20 */ /* 0x000fe20008410000 */
[----:B------:R-:W-:-:S02]  /*50c0*/  HADD2.F32 R17, -RZ, R33.H0_H0 ;  /* 0x20000021ff117230 */ /* 0x000fc40000004100 */
[----:B------:R-:W-:Y:S01]  /*50d0*/  FMUL.FTZ R28, R24, UR10 ;  /* 0x0000000a181c7c20 */ /* 0x000fe20008410000 */
[----:B------:R-:W-:Y:S02]  /*50e0*/  HADD2.F32 R16, -RZ, R33.H1_H1 ;  /* 0x30000021ff107230 */ /* 0x000fe40000004100 */
[----:B------:R-:W-:Y:S01]  /*50f0*/  FMUL.FTZ R25, R22, UR10 ;  /* 0x0000000a16197c20 */ /* 0x000fe20008410000 */
[----:B------:R-:W-:Y:S01]  /*5100*/  ISETP.GE.U32.AND P2, PT, R40, UR16, PT ;  /* 0x0000001028007c0c */ /* 0x000fe2000bf46070 */
[----:B------:R-:W-:Y:S01]  /*5110*/  FMUL.FTZ R21, R21, UR10 ;  /* 0x0000000a15157c20 */ /* 0x000fe20008410000 */
[----:B------:R-:W-:Y:S01]  /*5120*/  ISETP.GE.AND.EX P1, PT, R18, UR17, PT, P1 ;  /* 0x0000001112007c0c */ /* 0x000fe2000bf26310 */
[----:B------:R-:W-:Y:S01]  /*5130*/  FMUL.FTZ R51, R51, UR10 ;  /* 0x0000000a33337c20 */ /* 0x000fe20008410000 */
[----:B------:R-:W-:Y:S01]  /*5140*/  FMUL.FTZ R52, R32, UR10 ;  /* 0x0000000a20347c20 */ /* 0x000fe20008410000 */
[----:B------:R-:W-:Y:S01]  /*5150*/  ISETP.GE.AND.EX P0, PT, R50, UR17, PT, P0 ;  /* 0x0000001132007c0c */ /* 0x000fe2000bf06300 */
[----:B------:R-:W-:Y:S01]  /*5160*/  FMUL.FTZ R33, R23, UR10 ;  /* 0x0000000a17217c20 */ /* 0x000fe20008410000 */
[----:B------:R-:W-:Y:S01]  /*5170*/  FMUL.FTZ R34, R34, UR10 ;  /* 0x0000000a22227c20 */ /* 0x000fe20008410000 */
[----:B------:R-:W-:Y:S01]  /*5180*/  ISETP.GE.AND.EX P4, PT, R6, UR17, PT, P4 ;  /* 0x0000001106007c0c */ /* 0x000fe2000bf86340 */
[----:B------:R-:W-:Y:S01]  /*5190*/  FMUL.FTZ R30, R30, UR10 ;  /* 0x0000000a1e1e7c20 */ /* 0x000fe20008410000 */
[----:B------:R-:W-:Y:S01]  /*51a0*/  ISETP.GE.AND.EX P5, PT, R7, UR17, PT, P5 ;  /* 0x0000001107007c0c */ /* 0x000fe2000bfa6350 */
[----:B------:R-:W-:Y:S01]  /*51b0*/  FMUL.FTZ R24, R56, UR10 ;  /* 0x0000000a38187c20 */ /* 0x000fe20008410000 */
[----:B------:R-:W-:Y:S01]  /*51c0*/  ISETP.GE.AND.EX P3, PT, R8, UR17, PT, P3 ;  /* 0x0000001108007c0c */ /* 0x000fe2000bf66330 */
[----:B------:R-:W-:Y:S01]  /*51d0*/  FMUL.FTZ R22, R59, UR10 ;  /* 0x0000000a3b167c20 */ /* 0x000fe20008410000 */
[----:B------:R-:W-:Y:S01]  /*51e0*/  FMUL.FTZ R20, R20, UR10 ;  /* 0x0000000a14147c20 */ /* 0x000fe20008410000 */
        /* <DEDUP_REMOVED lines=19> */
.L_x_720:
        /* <DEDUP_REMOVED lines=18> */
[----:B------:R-:W-:Y:S01]  /*5440*/  FMUL.FTZ R56, R61, UR10 ;  /* 0x0000000a3d387c20 */ /* 0x000fe20008410000 */
[----:B------:R-:W-:Y:S01]  /*5450*/  MOV R17, R63 ;  /* 0x0000003f00117202 */ /* 0x000fe20000000f00 */
[----:B------:R-:W1:Y:S01]  /*5460*/  LDCU.64 UR14, c[0x0][0x380] ;  /* 0x00007000ff0e77ac */ /* 0x000e620008000a00 */
[----:B------:R-:W-:-:S05]  /*5470*/  FMUL.FTZ R29, R29, UR10 ;  /* 0x0000000a1d1d7c20 */ /* 0x000fca0008410000 */
[----:B------:R-:W-:Y:S01]  /*5480*/  F2FP.F16.F32.PACK_AB R29, R29, R56 ;  /* 0x000000381d1d723e */ /* 0x000fe200000000ff */
[----:B0-----:R-:W-:Y:S02]  /*5490*/  IMAD R18, R18, UR6, RZ ;  /* 0x0000000612127c24 */ /* 0x001fe4000f8e02ff */
[----:B------:R-:W-:-:S04]  /*54a0*/  IMAD.WIDE.U32 R16, R19, UR6, R16 ;  /* 0x0000000613107c25 */ /* 0x000fc8000f8e0010 */
[----:B------:R-:W-:Y:S01]  /*54b0*/  IMAD R67, R19, UR7, R18 ;  /* 0x0000000713437c24 */ /* 0x000fe2000f8e0212 */
[----:B-1----:R-:W-:-:S04]  /*54c0*/  LEA R18, P1, R16, UR14, 0x1 ;  /* 0x0000000e10127c11 */ /* 0x002fc8000f8208ff */
[----:B------:R-:W-:-:S04]  /*54d0*/  IADD3 R67, PT, PT, R17, R67, RZ ;  /* 0x0000004311437210 */ /* 0x000fc80007ffe0ff */
[----:B------:R-:W-:-:S05]  /*54e0*/  LEA.HI.X R19, R16, UR15, R67, 0x1, P1 ;  /* 0x0000000f10137c11 */ /* 0x000fca00088f0c43 */
[----:B------:R0:W-:Y:S02]  /*54f0*/  STG.E desc[UR8][R18.64], R29 ;  /* 0x0000001d12007986 */ /* 0x0001e4000c101908 */
.L_x_722:
[----:B------:R-:W-:Y:S05]  /*5500*/  BSYNC.RECONVERGENT B0 ;  /* 0x0000000000007941 */ /* 0x000fea0003800200 */
.L_x_721:
[--C-:B------:R-:W-:Y:S02]  /*5510*/  HADD2.F32 R16, -RZ, R11.reuse.H0_H0 ;  /* 0x2000000bff107230 */ /* 0x100fe40000004100 */
        /* <DEDUP_REMOVED lines=13> */
[----:B-1----:R-:W-:Y:S01]  /*55f0*/  FMUL.FTZ R16, R16, R19 ;  /* 0x0000001310107220 */ /* 0x002fe20000410000 */
[----:B------:R-:W-:Y:S01]  /*5600*/  FADD.FTZ R60, -R19, 1 ;  /* 0x3f800000133c7421 */ /* 0x000fe20000010100 */
[----:B------:R-:W-:-:S03]  /*5610*/  FADD.FTZ R19, -R56, 1 ;  /* 0x3f80000038137421 */ /* 0x000fc60000010100 */
[----:B------:R-:W-:Y:S01]  /*5620*/  FFMA.FTZ R51, R51, R60, 1 ;  /* 0x3f80000033337423 */ /* 0x000fe2000001003c */
[----:B------:R-:W-:-:S03]  /*5630*/  FFMA.FTZ R52, R52, R19, 1 ;  /* 0x3f80000034347423 */ /* 0x000fc60000010013 */
[----:B------:R-:W-:Y:S01]  /*5640*/  FMUL.FTZ R16, R16, R51 ;  /* 0x0000003310107220 */ /* 0x000fe20000410000 */
[----:B------:R-:W-:-:S07]  /*5650*/  FMUL.FTZ R11, R11, R52 ;  /* 0x000000340b0b7220 */ /* 0x000fce0000410000 */
.L_x_723:
[----:B------:R-:W-:Y:S01]  /*5660*/  BSSY.RECONVERGENT B0, `(.L_x_724) ;  /* 0x0000012000007945 */ /* 0x000fe20003800200 */
[----:B------:R-:W-:Y:S01]  /*5670*/  FFMA.FTZ R59, R14, R16, -R59 ;  /* 0x000000100e3b7223 */ /* 0x000fe2000001083b */
[----:B------:R-:W-:Y:S02]  /*5680*/  FFMA.FTZ R11, R15, R11, -R54 ;  /* 0x0000000b0f0b7223 */ /* 0x000fe40000010836 */
[----:B------:R-:W-:Y:S05]  /*5690*/  @P0 BRA `(.L_x_725) ;  /* 0x0000000000380947 */ /* 0x000fea0003800000 */
[----:B------:R-:W0:Y:S01]  /*56a0*/  LDCU.64 UR6, c[0x0][0x3f8] ;  /* 0x00007f00ff0677ac */ /* 0x000e220008000a00 */
[----:B------:R-:W-:Y:S01]  /*56b0*/  MOV R16, R64 ;  /* 0x0000004000107202 */ /* 0x000fe20000000f00 */
[----:B------:R-:W-:Y:S01]  /*56c0*/  FMUL.FTZ R11, R11, UR10 ;  /* 0x0000000a0b0b7c20 */ /* 0x000fe20008410000 */
[----:B------:R-:W-:Y:S01]  /*56d0*/  MOV R17, R63 ;  /* 0x0000003f00117202 */ /* 0x000fe20000000f00 */
[----:B------:R-:W1:Y:S01]  /*56e0*/  LDCU.64 UR14, c[0x0][0x380] ;  /* 0x00007000ff0e77ac */ /* 0x000e620008000a00 */
[----:B0-----:R-:W-:Y:S02]  /*56f0*/  IMAD R19, R50, UR6, RZ ;  /* 0x0000000632137c24 */ /* 0x001fe4000f8e02ff */
[----:B------:R-:W-:Y:S01]  /*5700*/  FMUL.FTZ R50, R59, UR10 ;  /* 0x0000000a3b327c20 */ /* 0x000fe20008410000 */
[----:B------:R-:W-:-:S04]  /*5710*/  IMAD.WIDE.U32 R16, R44, UR6, R16 ;  /* 0x000000062c107c25 */ /* 0x000fc8000f8e0010 */
[----:B------:R-:W-:Y:S01]  /*5720*/  IMAD R19, R44, UR7, R19 ;  /* 0x000000072c137c24 */ /* 0x000fe2000f8e0213 */
[----:B-1----:R-:W-:Y:S02]  /*5730*/  LEA R18, P0, R16, UR14, 0x1 ;  /* 0x0000000e10127c11 */ /* 0x002fe4000f8008ff */
[----:B------:R-:W-:Y:S02]  /*5740*/  F2FP.F16.F32.PACK_AB R11, R11, R50 ;  /* 0x000000320b0b723e */ /* 0x000fe400000000ff */
[----:B------:R-:W-:-:S04]  /*5750*/  IADD3 R19, PT, PT, R17, R19, RZ ;  /* 0x0000001311137210 */ /* 0x000fc80007ffe0ff */
[----:B------:R-:W-:-:S05]  /*5760*/  LEA.HI.X R19, R16, UR15, R19, 0x1, P0 ;  /* 0x0000000f10137c11 */ /* 0x000fca00080f0c13 */
[----:B------:R1:W-:Y:S02]  /*5770*/  STG.E desc[UR8][R18.64], R11 ;  /* 0x0000000b12007986 */ /* 0x0003e4000c101908 */
.L_x_725:
[----:B------:R-:W-:Y:S05]  /*5780*/  BSYNC.RECONVERGENT B0 ;  /* 0x0000000000007941 */ /* 0x000fea0003800200 */
.L_x_724:
[--C-:B-1----:R-:W-:Y:S02]  /*5790*/  HADD2.F32 R11, -RZ, R53.reuse.H0_H0 ;  /* 0x20000035ff0b7230 */ /* 0x102fe40000004100 */
        /* <DEDUP_REMOVED lines=20> */
.L_x_726:
        /* <DEDUP_REMOVED lines=18> */
.L_x_728:
[----:B------:R-:W-:Y:S05]  /*5a00*/  BSYNC.RECONVERGENT B0 ;  /* 0x0000000000007941 */ /* 0x000fea0003800200 */
.L_x_727:
        /* <DEDUP_REMOVED lines=21> */
.L_x_729:
        /* <DEDUP_REMOVED lines=18> */
.L_x_731:
[----:B------:R-:W-:Y:S05]  /*5c80*/  BSYNC.RECONVERGENT B0 ;  /* 0x0000000000007941 */ /* 0x000fea0003800200 */
.L_x_730:
[--C-:B-1----:R-:W-:Y:S02]  /*5c90*/  HADD2.F32 R11, -RZ, R57.reuse.H0_H0 ;  /* 0x20000039ff0b7230 */ /* 0x102fe40000004100 */
        /* <DEDUP_REMOVED lines=20> */
.L_x_732:
        /* <DEDUP_REMOVED lines=18> */
.L_x_734:
[----:B------:R-:W-:Y:S05]  /*5f00*/  BSYNC.RECONVERGENT B0 ;  /* 0x0000000000007941 */ /* 0x000fea0003800200 */
.L_x_733:
        /* <DEDUP_REMOVED lines=21> */
.L_x_735:
        /* <DEDUP_REMOVED lines=18> */
.L_x_737:
[----:B------:R-:W-:Y:S05]  /*6180*/  BSYNC.RECONVERGENT B0 ;  /* 0x0000000000007941 */ /* 0x000fea0003800200 */
.L_x_736:
[----:B------:R-:W-:Y:S02]  /*6190*/  IADD3 R37, PT, PT, R3, R37, RZ ;  /* 0x0000002503257210 */ /* 0x000fe40007ffe0ff */
[----:B------:R-:W-:Y:S02]  /*61a0*/  IADD3 R38, PT, PT, R38, 0x1, RZ ;  /* 0x0000000126267810 */ /* 0x000fe40007ffe0ff */
[----:B------:R-:W-:-:S13]  /*61b0*/  ISETP.GE.AND P0, PT, R37, UR4, PT ;  /* 0x0000000425007c0c */ /* 0x000fda000bf06270 */
[----:B------:R-:W-:Y:S05]  /*61c0*/  @!P0 BRA `(.L_x_738) ;  /* 0xffffffa000508947 */ /* 0x000fea000383ffff */
.L_x_695:
[----:B------:R-:W2:Y:S01]  /*61d0*/  LDC R6, c[0x0][0x370] ;  /* 0x0000dc00ff067b82 */ /* 0x000ea20000000800 */
[----:B------:R-:W-:Y:S01]  /*61e0*/  ISETP.NE.AND P2, PT, R2, RZ, PT ;  /* 0x000000ff0200720c */ /* 0x000fe20003f45270 */
[----:B------:R-:W-:Y:S06]  /*61f0*/  BSSY.RECONVERGENT B0, `(.L_x_739) ;  /* 0x0000011000007945 */ /* 0x000fec0003800200 */
[----:B------:R-:W3:Y:S08]  /*6200*/  LDC R7, c[0x0][0x374] ;  /* 0x0000dd00ff077b82 */ /* 0x000ef00000000800 */
[----:B------:R-:W4:Y:S01]  /*6210*/  LDC.64 R4, c[0x0][0x3c8] ;  /* 0x0000f200ff047b82 */ /* 0x000f220000000a00 */
[----:B--2---:R-:W-:-:S02]  /*6220*/  ISETP.NE.AND P1, PT, R6, 0x1, PT ;  /* 0x000000010600780c */ /* 0x004fc40003f25270 */
[----:B------:R-:W-:Y:S02]  /*6230*/  IADD3 R8, PT, PT, R6, -0x1, RZ ;  /* 0xffffffff06087810 */ /* 0x000fe40007ffe0ff */
[----:B---3--:R-:W-:-:S04]  /*6240*/  IADD3 R3, PT, PT, R7, -0x1, RZ ;  /* 0xffffffff07037810 */ /* 0x008fc80007ffe0ff */
[----:B------:R-:W-:Y:S02]  /*6250*/  ISETP.NE.AND P0, PT, R0, R3, PT ;  /* 0x000000030000720c */ /* 0x000fe40003f05270 */
        /* <DEDUP_REMOVED lines=10> */
.L_x_740:
[----:B------:R-:W-:Y:S05]  /*6300*/  BSYNC.RECONVERGENT B0 ;  /* 0x0000000000007941 */ /* 0x000fea0003800200 */
.L_x_739:
[----:B------:R-:W-:Y:S05]  /*6310*/  @P0 EXIT ;  /* 0x000000000000094d */ /* 0x000fea0003800000 */
[----:B------:R-:W-:Y:S05]  /*6320*/  @P2 BRA `(.L_x_741) ;  /* 0x0000000000202947 */ /* 0x000fea0003800000 */
[----:B------:R-:W-:-:S05]  /*6330*/  IMAD R0, R6, R7, RZ ;  /* 0x0000000706007224 */ /* 0x000fca00078e02ff */
[----:B------:R-:W-:-:S13]  /*6340*/  ISETP.NE.AND P0, PT, R0, -0x1, PT ;  /* 0xffffffff0000780c */ /* 0x000fda0003f05270 */
[----:B------:R-:W-:Y:S05]  /*6350*/  @!P0 BRA `(.L_x_741) ;  /* 0x0000000000148947 */ /* 0x000fea0003800000 */
.L_x_742:
[----:B--2---:R-:W2:Y:S04]  /*6360*/  LDG.E.STRONG.GPU R3, desc[UR8][R4.64] ;  /* 0x0000000804037981 */ /* 0x004ea8000c1ef900 */
[----:B--2---:R-:W-:Y:S01]  /*6370*/  CCTL.IVALL ;  /* 0x00000000ff00798f */ /* 0x004fe20002000000 */
[----:B------:R-:W-:Y:S05]  /*6380*/  YIELD ;  /* 0x0000000000007946 */ /* 0x000fea0003800000 */
[----:B------:R-:W-:-:S13]  /*6390*/  ISETP.NE.AND P0, PT, R3, R0, PT ;  /* 0x000000000300720c */ /* 0x000fda0003f05270 */
[----:B------:R-:W-:Y:S05]  /*63a0*/  @P0 BRA `(.L_x_742) ;  /* 0xfffffffc00ec0947 */ /* 0x000fea000383ffff */
.L_x_741:
[----:B------:R-:W-:Y:S05]  /*63b0*/  WARPSYNC.ALL ;  /* 0x0000000000007948 */ /* 0x000fea0003800000 */
[----:B------:R-:W2:Y:S08]  /*63c0*/  LDC.64 R6, c[0x0][0x3f8] ;  /* 0x0000fe00ff067b82 */ /* 0x000eb00000000a00 */
[----:B------:R-:W-:Y:S01]  /*63d0*/  BAR.SYNC.DEFER_BLOCKING 0x0 ;  /* 0x0000000000007b1d */ /* 0x000fe20000010000 */
[----:B--2---:R-:W-:-:S04]  /*63e0*/  LEA.HI R3, P0, R7, R6, RZ, 0x1 ;  /* 0x0000000607037211 */ /* 0x004fc800078108ff */
        /* <DEDUP_REMOVED lines=8> */
[----:B-1----:R-:W-:Y:S02]  /*6470*/  MOV R11, RZ ;  /* 0x000000ff000b7202 */ /* 0x002fe40000000f00 */
        /* <DEDUP_REMOVED lines=40> */
[C---:B------:R-:W-:Y:S01]  /*6700*/  SHF.L.U32 R23, R2.reuse, 0x3, RZ ;  /* 0x0000000302177819 */ /* 0x040fe200000006ff */
[----:B------:R-:W3:Y:S01]  /*6710*/  LDCU.64 UR10, c[0x0][0x388] ;  /* 0x00007100ff0a77ac */ /* 0x000ee20008000a00 */
[--C-:B------:R-:W-:Y:S01]  /*6720*/  SHF.L.U64.HI R24, R2, 0x3, R11.reuse ;  /* 0x0000000302187819 */ /* 0x100fe2000001020b */
[----:B------:R-:W-:Y:S01]  /*6730*/  IMAD.WIDE.U32 R4, R9, 0x1a0, R10 ;  /* 0x000001a009047825 */ /* 0x000fe200078e000a */
[----:B------:R-:W-:-:S02]  /*6740*/  SHF.L.U32 R31, R7, 0x2, RZ ;  /* 0x00000002071f7819 */ /* 0x000fc400000006ff */
[----:B------:R-:W-:Y:S02]  /*6750*/  SHF.L.U64.HI R33, R3, 0x2, R0 ;  /* 0x0000000203217819 */ /* 0x000fe40000010200 */
[----:B0-----:R-:W-:Y:S02]  /*6760*/  SHF.L.U64.HI R29, R30, 0x2, R35 ;  /* 0x000000021e1d7819 */ /* 0x001fe40000010223 */
[C---:B-1----:R-:W-:Y:S01]  /*6770*/  LEA R27, P1, R2.reuse, UR4, 0x2 ;  /* 0x00000004021b7c11 */ /* 0x042fe2000f8210ff */
[----:B------:R-:W-:Y:S01]  /*6780*/  UMOV UR4, URZ ;  /* 0x000000ff00047c82 */ /* 0x000fe20008000000 */
[----:B--2---:R-:W-:Y:S02]  /*6790*/  IADD3 R25, P2, PT, R23, UR6, RZ ;  /* 0x0000000617197c10 */ /* 0x004fe4000ff5e0ff */
[----:B------:R-:W-:Y:S02]  /*67a0*/  LEA.HI.X R28, R2, UR5, R11, 0x2, P1 ;  /* 0x00000005021c7c11 */ /* 0x000fe400088f140b */
[----:B------:R-:W-:-:S02]  /*67b0*/  IADD3 R11, PT, PT, R5, UR4, RZ ;  /* 0x00000004050b7c10 */ /* 0x000fc4000fffe0ff */
[----:B------:R-:W-:Y:S01]  /*67c0*/  MOV R2, R4 ;  /* 0x0000000400027202 */ /* 0x000fe20000000f00 */
[----:B------:R-:W-:Y:S01]  /*67d0*/  IMAD.WIDE.U32 R4, R6, 0x4, RZ ;  /* 0x0000000406047825 */ /* 0x000fe200078e00ff */
[C---:B------:R-:W-:Y:S02]  /*67e0*/  IADD3.X R26, PT, PT, R24.reuse, UR7, RZ, P2, !PT ;  /* 0x00000007181a7c10 */ /* 0x040fe400097fe4ff */
[----:B---3--:R-:W-:Y:S02]  /*67f0*/  IADD3 R23, P1, PT, R23, UR10, RZ ;  /* 0x0000000a17177c10 */ /* 0x008fe4000ff3e0ff */
[----:B------:R-:W-:Y:S02]  /*6800*/  IADD3 R10, P2, PT, RZ, -R9, RZ ;  /* 0x80000009ff0a7210 */ /* 0x000fe40007f5e0ff */
[----:B------:R-:W-:Y:S02]  /*6810*/  IADD3.X R24, PT, PT, R24, UR11, RZ, P1, !PT ;  /* 0x0000000b18187c10 */ /* 0x000fe40008ffe4ff */
[----:B------:R-:W-:-:S02]  /*6820*/  IADD3 R31, PT, PT, R5, R31, RZ ;  /* 0x0000001f051f7210 */ /* 0x000fc40007ffe0ff */
[----:B------:R-:W-:-:S07]  /*6830*/  IADD3.X R22, PT, PT, RZ, -0x1, RZ, P2, !PT ;  /* 0xffffffffff167810 */ /* 0x000fce00017fe4ff */
.L_x_745:
[-C--:B-1----:R-:W-:Y:S02]  /*6840*/  LEA R12, P1, R3, R27.reuse, 0x2 ;  /* 0x0000001b030c7211 */ /* 0x082fe400078210ff */
        /* <DEDUP_REMOVED lines=28> */
.L_x_744:
[----:B------:R-:W-:Y:S05]  /*6a10*/  BSYNC.RECONVERGENT B0 ;  /* 0x0000000000007941 */ /* 0x000fea0003800200 */
.L_x_743:
[----:B------:R-:W-:Y:S05]  /*6a20*/  @!P0 EXIT ;  /* 0x000000000000894d */ /* 0x000fea0003800000 */
[C---:B------:R-:W-:Y:S01]  /*6a30*/  SHF.L.U64.HI R4, R6.reuse, 0x2, R7 ;  /* 0x0000000206047819 */ /* 0x040fe20000010207 */
[----:B------:R-:W2:Y:S01]  /*6a40*/  LDCU.64 UR4, c[0x0][0x3d8] ;  /* 0x00007b00ff0477ac */ /* 0x000ea20008000a00 */
[----:B------:R-:W-:Y:S02]  /*6a50*/  SHF.L.U32 R7, R6, 0x2, RZ ;  /* 0x0000000206077819 */ /* 0x000fe400000006ff */
[C---:B-1----:R-:W-:Y:S01]  /*6a60*/  SHF.L.U64.HI R8, R30.reuse, 0x2, R35 ;  /* 0x000000021e087819 */ /* 0x042fe20000010223 */
[----:B------:R-:W1:Y:S01]  /*6a70*/  LDCU.64 UR6, c[0x0][0x388] ;  /* 0x00007100ff0677ac */ /* 0x000e620008000a00 */
[----:B------:R-:W-:Y:S02]  /*6a80*/  SHF.L.U32 R9, R30, 0x2, RZ ;  /* 0x000000021e097819 */ /* 0x000fe400000006ff */
[C---:B------:R-:W-:Y:S01]  /*6a90*/  SHF.L.U64.HI R5, R3.reuse, 0x2, R0 ;  /* 0x0000000203057819 */ /* 0x040fe20000010200 */
[----:B------:R-:W3:Y:S01]  /*6aa0*/  LDCU.64 UR10, c[0x0][0x390] ;  /* 0x00007200ff0a77ac */ /* 0x000ee20008000a00 */
[----:B------:R-:W-:-:S07]  /*6ab0*/  SHF.L.U32 R6, R3, 0x2, RZ ;  /* 0x0000000203067819 */ /* 0x000fce00000006ff */
.L_x_746:
[C---:B------:R-:W-:Y:S02]  /*6ac0*/  SHF.L.U32 R10, R2.reuse, 0x2, RZ ;  /* 0x00000002020a7819 */ /* 0x040fe400000006ff */
[----:B----4-:R-:W-:Y:S02]  /*6ad0*/  SHF.L.U64.HI R21, R2, 0x2, R11 ;  /* 0x0000000202157819 */ /* 0x010fe4000001020b */
[----:B--2---:R-:W-:-:S04]  /*6ae0*/  IADD3 R12, P0, PT, R10, UR4, RZ ;  /* 0x000000040a0c7c10 */ /* 0x004fc8000ff1e0ff */
[----:B------:R-:W-:Y:S02]  /*6af0*/  IADD3.X R13, PT, PT, R21, UR5, RZ, P0, !PT ;  /* 0x00000005150d7c10 */ /* 0x000fe400087fe4ff */
[C---:B------:R-:W-:Y:S02]  /*6b00*/  IADD3 R14, P0, PT, R12.reuse, R6, RZ ;  /* 0x000000060c0e7210 */ /* 0x040fe40007f1e0ff */
[C---:B0-----:R-:W-:Y:S01]  /*6b10*/  IADD3 R18, P1, PT, R12.reuse, R9, RZ ;  /* 0x000000090c127210 */ /* 0x041fe20007f3e0ff */
[----:B------:R0:W2:Y:S01]  /*6b20*/  LDG.E R24, desc[UR8][R12.64] ;  /* 0x000000080c187981 */ /* 0x0000a2000c1e1900 */
[C---:B------:R-:W-:Y:S02]  /*6b30*/  IADD3.X R15, PT, PT, R13.reuse, R5, RZ, P0, !PT ;  /* 0x000000050d0f7210 */ /* 0x040fe400007fe4ff */
[----:B------:R-:W-:Y:S02]  /*6b40*/  IADD3 R16, P0, PT, R12, R7, RZ ;  /* 0x000000070c107210 */ /* 0x000fe40007f1e0ff */
[C---:B------:R-:W-:Y:S01]  /*6b50*/  IADD3.X R19, PT, PT, R13.reuse, R8, RZ, P1, !PT ;  /* 0x000000080d137210 */ /* 0x040fe20000ffe4ff */
[----:B------:R4:W2:Y:S01]  /*6b60*/  LDG.E R25, desc[UR8][R14.64] ;  /* 0x000000080e197981 */ /* 0x0008a2000c1e1900 */
        /* <DEDUP_REMOVED lines=8> */
[C---:B-1----:R-:W-:Y:S02]  /*6bf0*/  IADD3 R20, P0, PT, R22.reuse, UR6, RZ ;  /* 0x0000000616147c10 */ /* 0x042fe4000ff1e0ff */
[----:B------:R-:W-:Y:S02]  /*6c00*/  LOP3.LUT R11, R21, 0x3, RZ, 0xc0, !PT ;  /* 0x00000003150b7812 */ /* 0x000fe400078ec0ff */
[----:B---3--:R-:W-:Y:S02]  /*6c10*/  IADD3 R22, P1, PT, R22, UR10, RZ ;  /* 0x0000000a16167c10 */ /* 0x008fe4000ff3e0ff */
[----:B------:R-:W-:Y:S02]  /*6c20*/  IADD3 R10, P2, PT, R10, UR4, RZ ;  /* 0x000000040a0a7c10 */ /* 0x000fe4000ff5e0ff */
[----:B------:R-:W-:-:S02]  /*6c30*/  IADD3.X R21, PT, PT, R12, UR7, RZ, P0, !PT ;  /* 0x000000070c157c10 */ /* 0x000fc400087fe4ff */
[----:B------:R-:W-:Y:S02]  /*6c40*/  IADD3.X R23, PT, PT, R12, UR11, RZ, P1, !PT ;  /* 0x0000000b0c177c10 */ /* 0x000fe40008ffe4ff */
[----:B------:R-:W-:Y:S02]  /*6c50*/  IADD3.X R11, PT, PT, R11, UR5, RZ, P2, !PT ;  /* 0x000000050b0b7c10 */ /* 0x000fe400097fe4ff */
[C---:B----4-:R-:W-:Y:S02]  /*6c60*/  IADD3 R14, P0, PT, R10.reuse, R6, RZ ;  /* 0x000000060a0e7210 */ /* 0x050fe40007f1e0ff */
[C---:B------:R-:W-:Y:S02]  /*6c70*/  IADD3 R16, P1, PT, R10.reuse, R7, RZ ;  /* 0x000000070a107210 */ /* 0x040fe40007f3e0ff */
[----:B------:R-:W-:Y:S02]  /*6c80*/  IADD3 R12, P2, PT, R10, R9, RZ ;  /* 0x000000090a0c7210 */ /* 0x000fe40007f5e0ff */
[----:B------:R-:W-:-:S02]  /*6c90*/  IADD3.X R15, PT, PT, R11, R5, RZ, P0, !PT ;  /* 0x000000050b0f7210 */ /* 0x000fc400007fe4ff */
[C---:B------:R-:W-:Y:S02]  /*6ca0*/  IADD3.X R17, PT, PT, R11.reuse, R4, RZ, P1, !PT ;  /* 0x000000040b117210 */ /* 0x040fe40000ffe4ff */
[----:B------:R-:W-:Y:S01]  /*6cb0*/  IADD3.X R13, PT, PT, R11, R8, RZ, P2, !PT ;  /* 0x000000080b0d7210 */ /* 0x000fe200017fe4ff */
[----:B--2---:R0:W-:Y:S04]  /*6cc0*/  STG.E.64 desc[UR8][R20.64], R24 ;  /* 0x0000001814007986 */ /* 0x0041e8000c101b08 */
        /* <DEDUP_REMOVED lines=29> */
[----:B------:R1:W3:Y:S04]  /*6ea0*/  LDG.E R28, desc[UR8][R10.64+0x1380] ;  /* 0x001380080a1c7981 */ /* 0x0002e8000c1e1900 */
        /* <DEDUP_REMOVED lines=14> */
[----:B-1----:R-:W-:Y:S01]  /*6f90*/  HFMA2 R11, -RZ, RZ, 0, 0 ;  /* 0x00000000ff0b7431 */ /* 0x002fe200000001ff */
[----:B---3--:R4:W-:Y:S04]  /*6fa0*/  STG.E.64 desc[UR8][R20.64], R28 ;  /* 0x0000001c14007986 */ /* 0x0089e8000c101b08 */
[----:B--2---:R4:W-:Y:S07]  /*6fb0*/  STG.E.64 desc[UR8][R22.64], R30 ;  /* 0x0000001e16007986 */ /* 0x0049ee000c101b08 */
[----:B------:R-:W-:Y:S05]  /*6fc0*/  @P0 BRA `(.L_x_746) ;  /* 0xfffffff800bc0947 */ /* 0x000fea000383ffff */
[----:B------:R-:W-:Y:S05]  /*6fd0*/  EXIT ;  /* 0x000000000000794d */ /* 0x000fea0003800000 */
.L_x_747:
        /* <DEDUP_REMOVED lines=10> */
.L_x_3421:


//--------------------- .text._Z35group_norm_nhwc_bwd_one_pass_kernelI11Fp16IOFp32WLi512ELi26ELi416EEv26Group_norm_nhwc_bwd_params --------------------------
	.section	.text._Z35group_norm_nhwc_bwd_one_pass_kernelI11Fp16IOFp32WLi512ELi26ELi416EEv26Group_norm_nhwc_bwd_params,"ax",@progbits
	.align	128
        .global         _Z35group_norm_nhwc_bwd_one_pass_kernelI11Fp16IOFp32WLi512ELi26ELi416EEv26Group_norm_nhwc_bwd_params
        .type           _Z35group_norm_nhwc_bwd_one_pass_kernelI11Fp16IOFp32WLi512ELi26ELi416EEv26Group_norm_nhwc_bwd_params,@function
        .size           _Z35group_norm_nhwc_bwd_one_pass_kernelI11Fp16IOFp32WLi512ELi26ELi416EEv26Group_norm_nhwc_bwd_params,(.L_x_3422 - _Z35group_norm_nhwc_bwd_one_pass_kernelI11Fp16IOFp32WLi512ELi26ELi416EEv26Group_norm_nhwc_bwd_params)
        .other          _Z35group_norm_nhwc_bwd_one_pass_kernelI11Fp16IOFp32WLi512ELi26ELi416EEv26Group_norm_nhwc_bwd_params,@"STO_CUDA_ENTRY STV_DEFAULT"
_Z35group_norm_nhwc_bwd_one_pass_kernelI11Fp16IOFp32WLi512ELi26ELi416EEv26Group_norm_nhwc_bwd_params:
.text._Z35group_norm_nhwc_bwd_one_pass_kernelI11Fp16IOFp32WLi512ELi26ELi416EEv26Group_norm_nhwc_bwd_params:
        /* <DEDUP_REMOVED lines=9> */
[----:B------:R-:W-:Y:S01]  /*0090*/  UMOV UR4, URZ ;  /* 0x000000ff00047c82 */ /* 0x000fe20008000000 */
        /* <DEDUP_REMOVED lines=11> */
.L_x_815:
[----:B------:R-:W1:Y:S01]  /*0150*/  LDC R8, c[0x0][0x410] ;  /* 0x00010400ff087b82 */ /* 0x000e620000000800 */
[----:B0-----:R-:W-:Y:S01]  /*0160*/  HFMA2 R2, -RZ, RZ, 0, 0 ;  /* 0x00000000ff027431 */ /* 0x001fe200000001ff */
[----:B------:R-:W-:Y:S01]  /*0170*/  IABS R7, UR6 ;  /* 0x0000000600077c13 */ /* 0x000fe20008000000 */
[----:B------:R-:W2:Y:S01]  /*0180*/  LDCU UR5, c[0x0][0x41c] ;  /* 0x00008380ff0577ac */ /* 0x000ea20008000800 */
[----:B------:R-:W-:Y:S02]  /*0190*/  ISETP.LE.AND P1, PT, RZ, UR6, PT ;  /* 0x00000006ff007c0c */ /* 0x000fe4000bf23270 */
[----:B------:R-:W-:Y:S01]  /*01a0*/  CS2R R48, SRZ ;  /* 0x0000000000307805 */ /* 0x000fe2000001ff00 */
[----:B------:R-:W3:Y:S01]  /*01b0*/  LDCU.128 UR12, c[0x0][0x400] ;  /* 0x00008000ff0c77ac */ /* 0x000ee20008000c00 */
[----:B------:R-:W-:Y:S02]  /*01c0*/  CS2R R46, SRZ ;  /* 0x00000000002e7805 */ /* 0x000fe4000001ff00 */
[----:B------:R-:W-:-:S02]  /*01d0*/  CS2R R44, SRZ ;  /* 0x00000000002c7805 */ /* 0x000fc4000001ff00 */
[----:B------:R-:W-:Y:S02]  /*01e0*/  CS2R R42, SRZ ;  /* 0x00000000002a7805 */ /* 0x000fe4000001ff00 */
[----:B------:R-:W-:Y:S02]  /*01f0*/  CS2R R40, SRZ ;  /* 0x0000000000287805 */ /* 0x000fe4000001ff00 */
[----:B------:R-:W-:Y:S02]  /*0200*/  CS2R R38, SRZ ;  /* 0x0000000000267805 */ /* 0x000fe4000001ff00 */
[----:B------:R-:W-:Y:S02]  /*0210*/  CS2R R36, SRZ ;  /* 0x0000000000247805 */ /* 0x000fe4000001ff00 */
[----:B------:R-:W-:Y:S02]  /*0220*/  CS2R R34, SRZ ;  /* 0x0000000000227805 */ /* 0x000fe4000001ff00 */
[----:B------:R-:W-:Y:S01]  /*0230*/  CS2R R32, SRZ ;  /* 0x0000000000207805 */ /* 0x000fe2000001ff00 */
[----:B------:R-:W4:Y:S01]  /*0240*/  LDCU.64 UR8, c[0x0][0x3b8] ;  /* 0x00007700ff0877ac */ /* 0x000f220008000a00 */
[----:B------:R-:W0:Y:S01]  /*0250*/  LDCU.U8 UR7, c[0x0][0x414] ;  /* 0x00008280ff0777ac */ /* 0x000e220008000000 */
[----:B-1----:R-:W-:-:S04]  /*0260*/  IABS R6, R8 ;  /* 0x0000000800067213 */ /* 0x002fc80000000000 */
[----:B------:R-:W1:Y:S08]  /*0270*/  I2F.RP R4, R6 ;  /* 0x0000000600047306 */ /* 0x000e700000209400 */
[----:B-1----:R-:W1:Y:S02]  /*0280*/  MUFU.RCP R4, R4 ;  /* 0x0000000400047308 */ /* 0x002e640000001000 */
[----:B-1----:R-:W-:-:S06]  /*0290*/  IADD3 R3, PT, PT, R4, 0xffffffe, RZ ;  /* 0x0ffffffe04037810 */ /* 0x002fcc0007ffe0ff */
[----:B------:R-:W1:Y:S02]  /*02a0*/  F2I.FTZ.U32.TRUNC.NTZ R3, R3 ;  /* 0x0000000300037305 */ /* 0x000e64000021f000 */
[----:B-1----:R-:W-:-:S05]  /*02b0*/  IADD3 R5, PT, PT, RZ, -R3, RZ ;  /* 0x80000003ff057210 */ /* 0x002fca0007ffe0ff */
[----:B------:R-:W-:-:S04]  /*02c0*/  IMAD R5, R5, R6, RZ ;  /* 0x0000000605057224 */ /* 0x000fc800078e02ff */
[----:B------:R-:W-:Y:S02]  /*02d0*/  IMAD.HI.U32 R5, R3, R5, R2 ;  /* 0x0000000503057227 */ /* 0x000fe400078e0002 */
[----:B------:R-:W2:Y:S04]  /*02e0*/  S2R R2, SR_CTAID.X ;  /* 0x0000000000027919 */ /* 0x000ea80000002500 */
[----:B------:R-:W-:-:S05]  /*02f0*/  IMAD.HI.U32 R5, R5, R7, RZ ;  /* 0x0000000705057227 */ /* 0x000fca00078e00ff */
[----:B------:R-:W-:-:S05]  /*0300*/  IADD3 R4, PT, PT, -R5, RZ, RZ ;  /* 0x000000ff05047210 */ /* 0x000fca0007ffe1ff */
[----:B------:R-:W-:Y:S01]  /*0310*/  IMAD R3, R6, R4, R7 ;  /* 0x0000000406037224 */ /* 0x000fe200078e0207 */
[----:B------:R-:W-:-:S04]  /*0320*/  LOP3.LUT R7, R8, UR6, RZ, 0x3c, !PT ;  /* 0x0000000608077c12 */ /* 0x000fc8000f8e3cff */
[----:B------:R-:W-:Y:S02]  /*0330*/  ISETP.GT.U32.AND P4, PT, R6, R3, PT ;  /* 0x000000030600720c */ /* 0x000fe40003f84070 */
[----:B------:R-:W-:Y:S01]  /*0340*/  ISETP.GE.AND P2, PT, R7, RZ, PT ;  /* 0x000000ff0700720c */ /* 0x000fe20003f46270 */
[----:B--2---:R-:W-:-:S10]  /*0350*/  IMAD R19, R2, UR5, R51 ;  /* 0x0000000502137c24 */ /* 0x004fd4000f8e0233 */
[-C--:B------:R-:W-:Y:S02]  /*0360*/  @!P4 IADD3 R3, PT, PT, R3, -R6.reuse, RZ ;  /* 0x800000060303c210 */ /* 0x080fe40007ffe0ff */
[----:B------:R-:W-:Y:S02]  /*0370*/  @!P4 IADD3 R5, PT, PT, R5, 0x1, RZ ;  /* 0x000000010505c810 */ /* 0x000fe40007ffe0ff */
[----:B---3--:R-:W-:Y:S02]  /*0380*/  ISETP.GE.U32.AND P3, PT, R19, UR12, PT ;  /* 0x0000000c13007c0c */ /* 0x008fe4000bf66070 */
[----:B------:R-:W-:Y:S02]  /*0390*/  SHF.R.S32.HI R9, RZ, 0x1f, R19 ;  /* 0x0000001fff097819 */ /* 0x000fe40000011413 */
[----:B------:R-:W-:Y:S02]  /*03a0*/  ISETP.GE.U32.AND P0, PT, R3, R6, PT ;  /* 0x000000060300720c */ /* 0x000fe40003f06070 */
[----:B------:R-:W-:-:S02]  /*03b0*/  ISETP.GE.AND.EX P3, PT, R9, UR13, PT, P3 ;  /* 0x0000000d09007c0c */ /* 0x000fc4000bf66330 */
[-C--:B------:R-:W-:Y:S02]  /*03c0*/  ISETP.GT.U32.AND P5, PT, R6, R3.reuse, PT ;  /* 0x000000030600720c */ /* 0x080fe40003fa4070 */
[----:B------:R-:W-:Y:S02]  /*03d0*/  IADD3 R4, PT, PT, R3, -R6, RZ ;  /* 0x8000000603047210 */ /* 0x000fe40007ffe0ff */
[----:B------:R-:W-:Y:S02]  /*03e0*/  ISETP.NE.AND P4, PT, R8, RZ, PT ;  /* 0x000000ff0800720c */ /* 0x000fe40003f85270 */
[----:B------:R-:W-:Y:S02]  /*03f0*/  SEL R3, R4, R3, !P5 ;  /* 0x0000000304037207 */ /* 0x000fe40006800000 */
[----:B------:R-:W-:Y:S02]  /*0400*/  LOP3.LUT R4, RZ, R8, RZ, 0x33, !PT ;  /* 0x00000008ff047212 */ /* 0x000fe400078e33ff */
[----:B------:R-:W-:Y:S01]  /*0410*/  @!P1 IADD3 R3, PT, PT, -R3, RZ, RZ ;  /* 0x000000ff03039210 */ /* 0x000fe20007ffe1ff */
[----:B------:R-:W1:Y:S01]  /*0420*/  @!P3 LDC.64 R14, c[0x0][0x3f8] ;  /* 0x0000fe00ff0ebb82 */ /* 0x000e620000000a00 */
[----:B------:R-:W-:-:S02]  /*0430*/  IADD3 R13, PT, PT, R19, 0x20, RZ ;  /* 0x00000020130d7810 */ /* 0x000fc40007ffe0ff */
[----:B------:R-:W-:Y:S02]  /*0440*/  @P0 IADD3 R5, PT, PT, R5, 0x1, RZ ;  /* 0x0000000105050810 */ /* 0x000fe40007ffe0ff */
[----:B------:R-:W-:Y:S02]  /*0450*/  SEL R63, R4, R3, !P4 ;  /* 0x00000003043f7207 */ /* 0x000fe40006000000 */
[----:B------:R-:W-:Y:S01]  /*0460*/  ISETP.GE.U32.AND P0, PT, R13, UR12, PT ;  /* 0x0000000c0d007c0c */ /* 0x000fe2000bf06070 */
[----:B------:R-:W2:Y:S01]  /*0470*/  @!P3 LDC.64 R20, c[0x0][0x3a0] ;  /* 0x0000e800ff14bb82 */ /* 0x000ea20000000a00 */
[----:B------:R-:W-:Y:S01]  /*0480*/  SHF.R.S32.HI R11, RZ, 0x1f, R13 ;  /* 0x0000001fff0b7819 */ /* 0x000fe2000001140d */
[----:B------:R-:W-:Y:S01]  /*0490*/  IMAD R3, R63, 0x1a, RZ ;  /* 0x0000001a3f037824 */ /* 0x000fe200078e02ff */
[----:B------:R-:W-:Y:S02]  /*04a0*/  @!P2 IADD3 R5, PT, PT, -R5, RZ, RZ ;  /* 0x000000ff0505a210 */ /* 0x000fe40007ffe1ff */
[----:B------:R-:W-:-:S02]  /*04b0*/  ISETP.GE.AND.EX P0, PT, R11, UR13, PT, P0 ;  /* 0x0000000d0b007c0c */ /* 0x000fc4000bf06300 */
[----:B------:R-:W-:Y:S01]  /*04c0*/  SEL R5, R4, R5, !P4 ;  /* 0x0000000504057207 */ /* 0x000fe20006000000 */
[----:B------:R-:W3:Y:S01]  /*04d0*/  @!P3 LDC.64 R26, c[0x0][0x398] ;  /* 0x0000e600ff1abb82 */ /* 0x000ee20000000a00 */
[C---:B------:R-:W-:Y:S02]  /*04e0*/  IADD3 R64, P1, PT, R3.reuse, R54, RZ ;  /* 0x0000003603407210 */ /* 0x040fe40007f3e0ff */
[----:B------:R-:W-:Y:S02]  /*04f0*/  SHF.R.S32.HI R4, RZ, 0x1f, R5 ;  /* 0x0000001fff047819 */ /* 0x000fe40000011405 */
[----:B------:R-:W-:Y:S02]  /*0500*/  LEA.HI.X.SX32 R65, R3, RZ, 0x1, P1 ;  /* 0x000000ff03417211 */ /* 0x000fe400008f0eff */
[----:B------:R-:W-:Y:S01]  /*0510*/  IADD3 R17, PT, PT, R19, 0x40, RZ ;  /* 0x0000004013117810 */ /* 0x000fe20007ffe0ff */
[----:B------:R-:W-:Y:S02]  /*0520*/  IMAD R4, R4, UR14, RZ ;  /* 0x0000000e04047c24 */ /* 0x000fe4000f8e02ff */
[----:B------:R-:W4:Y:S01]  /*0530*/  @!P0 LDC.64 R6, c[0x0][0x3f8] ;  /* 0x0000fe00ff068b82 */ /* 0x000f220000000a00 */
[----:B------:R-:W-:Y:S01]  /*0540*/  IMAD.WIDE.U32 R64, R5, UR14, R64 ;  /* 0x0000000e05407c25 */ /* 0x000fe2000f8e0040 */
[----:B------:R-:W-:-:S02]  /*0550*/  ISETP.GE.U32.AND P1, PT, R17, UR12, PT ;  /* 0x0000000c11007c0c */ /* 0x000fc4000bf26070 */
[----:B------:R-:W-:Y:S01]  /*0560*/  SHF.R.S32.HI R25, RZ, 0x1f, R17 ;  /* 0x0000001fff197819 */ /* 0x000fe20000011411 */
[----:B------:R-:W-:Y:S01]  /*0570*/  IMAD R67, R5, UR15, R4 ;  /* 0x0000000f05437c24 */ /* 0x000fe2000f8e0204 */
[----:B------:R-:W-:Y:S01]  /*0580*/  @!P3 MOV R66, R64 ;  /* 0x000000400042b202 */ /* 0x000fe20000000f00 */
[-C--:B-1----:R-:W-:Y:S01]  /*0590*/  @!P3 IMAD R4, R9, R14.reuse, RZ ;  /* 0x0000000e0904b224 */ /* 0x082fe200078e02ff */
[----:B------:R-:W-:Y:S02]  /*05a0*/  ISETP.GE.AND.EX P1, PT, R25, UR13, PT, P1 ;  /* 0x0000000d19007c0c */ /* 0x000fe4000bf26310 */
[----:B------:R-:W-:Y:S01]  /*05b0*/  IADD3 R67, PT, PT, R65, R67, RZ ;  /* 0x0000004341437210 */ /* 0x000fe20007ffe0ff */
[C---:B------:R-:W-:Y:S02]  /*05c0*/  @!P3 IMAD R3, R19.reuse, R15, R4 ;  /* 0x0000000f1303b224 */ /* 0x040fe400078e0204 */
[----:B------:R-:W-:Y:S02]  /*05d0*/  @!P3 IMAD.WIDE.U32 R4, R19, R14, R66 ;  /* 0x0000000e1304b225 */ /* 0x000fe400078e0042 */
[----:B------:R-:W1:Y:S03]  /*05e0*/  @!P0 LDC.64 R14, c[0x0][0x3a0] ;  /* 0x0000e800ff0e8b82 */ /* 0x000e660000000a00 */
[----:B------:R-:W-:-:S02]  /*05f0*/  @!P3 IADD3 R3, PT, PT, R5, R3, RZ ;  /* 0x000000030503b210 */ /* 0x000fc40007ffe0ff */
[C---:B------:R-:W-:Y:S02]  /*0600*/  @!P3 SHF.L.U32 R23, R4.reuse, 0x1, RZ ;  /* 0x000000010417b819 */ /* 0x040fe400000006ff */
[----:B------:R-:W-:Y:S01]  /*0610*/  @!P3 SHF.L.U64.HI R10, R4, 0x1, R3 ;  /* 0x00000001040ab819 */ /* 0x000fe20000010203 */
[----:B------:R-:W0:Y:S01]  /*0620*/  @!P1 LDC.64 R8, c[0x0][0x3f8] ;  /* 0x0000fe00ff089b82 */ /* 0x000e220000000a00 */
[----:B--2---:R-:W-:Y:S01]  /*0630*/  @!P3 IADD3 R20, P2, PT, R23, R20, RZ ;  /* 0x000000141714b210 */ /* 0x004fe20007f5e0ff */
[----:B----4-:R-:W-:Y:S01]  /*0640*/  @!P0 IMAD R12, R11, R6, RZ ;  /* 0x000000060b0c8224 */ /* 0x010fe200078e02ff */
[----:B---3--:R-:W-:Y:S02]  /*0650*/  @!P3 IADD3 R22, P4, PT, R23, R26, RZ ;  /* 0x0000001a1716b210 */ /* 0x008fe40007f9e0ff */
[----:B------:R-:W-:Y:S02]  /*0660*/  IADD3 R3, PT, PT, R19, 0x60, RZ ;  /* 0x0000006013037810 */ /* 0x000fe40007ffe0ff */
[C---:B------:R-:W-:Y:S01]  /*0670*/  @!P3 IADD3.X R21, PT, PT, R10.reuse, R21, RZ, P2, !PT ;  /* 0x000000150a15b210 */ /* 0x040fe200017fe4ff */
[----:B------:R-:W2:Y:S01]  /*0680*/  @!P0 LDC.64 R4, c[0x0][0x398] ;  /* 0x0000e600ff048b82 */ /* 0x000ea20000000a00 */
[----:B------:R-:W-:Y:S01]  /*0690*/  @!P3 IADD3.X R23, PT, PT, R10, R27, RZ, P4, !PT ;  /* 0x0000001b0a17b210 */ /* 0x000fe200027fe4ff */
[----:B------:R-:W-:Y:S01]  /*06a0*/  @!P0 IMAD R27, R13, R7, R12 ;  /* 0x000000070d1b8224 */ /* 0x000fe200078e020c */
[----:B------:R-:W-:Y:S01]  /*06b0*/  ISETP.GE.U32.AND P2, PT, R3, UR12, PT ;  /* 0x0000000c03007c0c */ /* 0x000fe2000bf46070 */
[----:B------:R3:W5:Y:S01]  /*06c0*/  @!P3 LDG.E R49, desc[UR10][R20.64] ;  /* 0x0000000a1431b981 */ /* 0x000762000c1e1900 */
[----:B------:R-:W-:-:S02]  /*06d0*/  SHF.R.S32.HI R29, RZ, 0x1f, R3 ;  /* 0x0000001fff1d7819 */ /* 0x000fc40000011403 */
[----:B------:R-:W-:Y:S01]  /*06e0*/  @!P0 MOV R10, R64 ;  /* 0x00000040000a8202 */ /* 0x000fe20000000f00 */
[----:B------:R-:W5:Y:S01]  /*06f0*/  @!P3 LDG.E R48, desc[UR10][R22.64] ;  /* 0x0000000a1630b981 */ /* 0x000f62000c1e1900 */
[----:B------:R-:W-:Y:S02]  /*0700*/  @!P0 MOV R11, R67 ;  /* 0x00000043000b8202 */ /* 0x000fe40000000f00 */
[----:B------:R-:W-:Y:S01]  /*0710*/  ISETP.GE.AND.EX P2, PT, R29, UR13, PT, P2 ;  /* 0x0000000d1d007c0c */ /* 0x000fe2000bf46320 */
[----:B------:R-:W-:Y:S02]  /*0720*/  @!P0 IMAD.WIDE.U32 R6, R13, R6, R10 ;  /* 0x000000060d068225 */ /* 0x000fe400078e000a */
[----:B------:R-:W4:Y:S03]  /*0730*/  @!P1 LDC.64 R12, c[0x0][0x3a0] ;  /* 0x0000e800ff0c9b82 */ /* 0x000f260000000a00 */
[----:B------:R-:W-:-:S02]  /*0740*/  @!P0 IADD3 R7, PT, PT, R7, R27, RZ ;  /* 0x0000001b07078210 */ /* 0x000fc40007ffe0ff */
[C---:B------:R-:W-:Y:S02]  /*0750*/  @!P0 SHF.L.U32 R27, R6.reuse, 0x1, RZ ;  /* 0x00000001061b8819 */ /* 0x040fe400000006ff */
[----:B------:R-:W-:Y:S01]  /*0760*/  @!P0 SHF.L.U64.HI R18, R6, 0x1, R7 ;  /* 0x0000000106128819 */ /* 0x000fe20000010207 */
[----:B0-----:R-:W-:Y:S01]  /*0770*/  @!P1 IMAD R16, R25, R8, RZ ;  /* 0x0000000819109224 */ /* 0x001fe200078e02ff */
[----:B------:R-:W0:Y:S01]  /*0780*/  @!P1 LDC.64 R6, c[0x0][0x398] ;  /* 0x0000e600ff069b82 */ /* 0x000e220000000a00 */
[----:B---3--:R-:W-:Y:S02]  /*0790*/  @!P1 MOV R20, R64 ;  /* 0x0000004000149202 */ /* 0x008fe40000000f00 */
[----:B------:R-:W-:Y:S01]  /*07a0*/  @!P1 MOV R21, R67 ;  /* 0x0000004300159202 */ /* 0x000fe20000000f00 */
[----:B------:R-:W-:-:S04]  /*07b0*/  @!P1 IMAD R25, R17, R9, R16 ;  /* 0x0000000911199224 */ /* 0x000fc800078e0210 */
[----:B------:R-:W3:Y:S01]  /*07c0*/  @!P2 LDC.64 R10, c[0x0][0x3f8] ;  /* 0x0000fe00ff0aab82 */ /* 0x000ee20000000a00 */
[----:B-1----:R-:W-:Y:S02]  /*07d0*/  @!P0 IADD3 R14, P3, PT, R27, R14, RZ ;  /* 0x0000000e1b0e8210 */ /* 0x002fe40007f7e0ff */
[----:B------:R-:W-:Y:S01]  /*07e0*/  IADD3 R16, PT, PT, R19, 0x80, RZ ;  /* 0x0000008013107810 */ /* 0x000fe20007ffe0ff */
[----:B------:R-:W-:Y:S01]  /*07f0*/  @!P1 IMAD.WIDE.U32 R8, R17, R8, R20 ;  /* 0x0000000811089225 */ /* 0x000fe200078e0014 */
[----:B------:R-:W-:Y:S02]  /*0800*/  @!P0 IADD3.X R15, PT, PT, R18, R15, RZ, P3, !PT ;  /* 0x0000000f120f8210 */ /* 0x000fe40001ffe4ff */
[----:B------:R-:W-:Y:S02]  /*0810*/  ISETP.GE.U32.AND P3, PT, R16, UR12, PT ;  /* 0x0000000c10007c0c */ /* 0x000fe4000bf66070 */
[----:B------:R-:W-:Y:S01]  /*0820*/  SHF.R.S32.HI R21, RZ, 0x1f, R16 ;  /* 0x0000001fff157819 */ /* 0x000fe20000011410 */
[----:B------:R1:W5:Y:S01]  /*0830*/  @!P0 LDG.E R47, desc[UR10][R14.64] ;  /* 0x0000000a0e2f8981 */ /* 0x000362000c1e1900 */
[----:B--2---:R-:W-:-:S02]  /*0840*/  @!P0 IADD3 R26, P4, PT, R27, R4, RZ ;  /* 0x000000041b1a8210 */ /* 0x004fc40007f9e0ff */
[----:B------:R-:W-:Y:S02]  /*0850*/  ISETP.GE.AND.EX P3, PT, R21, UR13, PT, P3 ;  /* 0x0000000d15007c0c */ /* 0x000fe4000bf66330 */
[----:B------:R-:W-:Y:S02]  /*0860*/  @!P0 IADD3.X R27, PT, PT, R18, R5, RZ, P4, !PT ;  /* 0x00000005121b8210 */ /* 0x000fe400027fe4ff */
[----:B------:R-:W-:Y:S02]  /*0870*/  @!P1 IADD3 R9, PT, PT, R9, R25, RZ ;  /* 0x0000001909099210 */ /* 0x000fe40007ffe0ff */
[C---:B------:R-:W-:Y:S01]  /*0880*/  @!P1 SHF.L.U32 R5, R8.reuse, 0x1, RZ ;  /* 0x0000000108059819 */ /* 0x040fe200000006ff */
[----:B------:R2:W5:Y:S01]  /*0890*/  @!P0 LDG.E R46, desc[UR10][R26.64] ;  /* 0x0000000a1a2e8981 */ /* 0x000562000c1e1900 */
[----:B------:R-:W-:Y:S01]  /*08a0*/  @!P1 SHF.L.U64.HI R18, R8, 0x1, R9 ;  /* 0x0000000108129819 */ /* 0x000fe20000010209 */
[----:B-1----:R-:W1:Y:S01]  /*08b0*/  @!P2 LDC.64 R14, c[0x0][0x3a0] ;  /* 0x0000e800ff0eab82 */ /* 0x002e620000000a00 */
[----:B----4-:R-:W-:-:S02]  /*08c0*/  @!P1 IADD3 R22, P4, PT, R5, R12, RZ ;  /* 0x0000000c05169210 */ /* 0x010fc40007f9e0ff */
[----:B------:R-:W-:Y:S02]  /*08d0*/  IADD3 R17, PT, PT, R19, 0xa0, RZ ;  /* 0x000000a013117810 */ /* 0x000fe40007ffe0ff */
[----:B0-----:R-:W-:Y:S01]  /*08e0*/  @!P1 IADD3 R28, P5, PT, R5, R6, RZ ;  /* 0x00000006051c9210 */ /* 0x001fe20007fbe0ff */
[----:B---3--:R-:W-:Y:S01]  /*08f0*/  @!P2 IMAD R6, R29, R10, RZ ;  /* 0x0000000a1d06a224 */ /* 0x008fe200078e02ff */
[----:B------:R-:W-:Y:S01]  /*0900*/  ISETP.GE.U32.AND P0, PT, R17, UR12, PT ;  /* 0x0000000c11007c0c */ /* 0x000fe2000bf06070 */
[----:B------:R-:W0:Y:S01]  /*0910*/  @!P2 LDC.64 R8, c[0x0][0x398] ;  /* 0x0000e600ff08ab82 */ /* 0x000e220000000a00 */
[----:B------:R-:W-:Y:S02]  /*0920*/  SHF.R.S32.HI R25, RZ, 0x1f, R17 ;  /* 0x0000001fff197819 */ /* 0x000fe40000011411 */
[----:B------:R-:W-:Y:S02]  /*0930*/  @!P1 IADD3.X R23, PT, PT, R18, R13, RZ, P4, !PT ;  /* 0x0000000d12179210 */ /* 0x000fe400027fe4ff */
[----:B------:R-:W-:-:S02]  /*0940*/  @!P2 MOV R12, R64 ;  /* 0x00000040000ca202 */ /* 0x000fc40000000f00 */
[----:B------:R-:W-:Y:S01]  /*0950*/  @!P2 MOV R13, R67 ;  /* 0x00000043000da202 */ /* 0x000fe20000000f00 */
[----:B------:R-:W3:Y:S01]  /*0960*/  @!P3 LDC.64 R4, c[0x0][0x3f8] ;  /* 0x0000fe00ff04bb82 */ /* 0x000ee20000000a00 */
[----:B------:R-:W-:Y:S01]  /*0970*/  ISETP.GE.AND.EX P0, PT, R25, UR13, PT, P0 ;  /* 0x0000000d19007c0c */ /* 0x000fe2000bf06300 */
[C---:B--2---:R-:W-:Y:S01]  /*0980*/  @!P2 IMAD R27, R3.reuse, R11, R6 ;  /* 0x0000000b031ba224 */ /* 0x044fe200078e0206 */
[----:B------:R-:W-:Y:S01]  /*0990*/  @!P1 IADD3.X R29, PT, PT, R18, R7, RZ, P5, !PT ;  /* 0x00000007121d9210 */ /* 0x000fe20002ffe4ff */
[----:B------:R-:W-:Y:S01]  /*09a0*/  @!P2 IMAD.WIDE.U32 R10, R3, R10, R12 ;  /* 0x0000000a030aa225 */ /* 0x000fe200078e000c */
[----:B------:R2:W5:Y:S03]  /*09b0*/  @!P1 LDG.E R45, desc[UR10][R22.64] ;  /* 0x0000000a162d9981 */ /* 0x000566000c1e1900 */
[----:B------:R-:W4:Y:S01]  /*09c0*/  @!P3 LDC.64 R6, c[0x0][0x398] ;  /* 0x0000e600ff06bb82 */ /* 0x000f220000000a00 */
[----:B------:R-:W-:Y:S01]  /*09d0*/  @!P2 IADD3 R3, PT, PT, R11, R27, RZ ;  /* 0x0000001b0b03a210 */ /* 0x000fe20007ffe0ff */
[----:B------:R3:W5:Y:S03]  /*09e0*/  @!P1 LDG.E R44, desc[UR10][R28.64] ;  /* 0x0000000a1c2c9981 */ /* 0x000766000c1e1900 */
[----:B------:R-:W-:-:S02]  /*09f0*/  @!P2 SHF.L.U64.HI R18, R10, 0x1, R3 ;  /* 0x000000010a12a819 */ /* 0x000fc40000010203 */
[----:B------:R-:W-:Y:S01]  /*0a00*/  IADD3 R3, PT, PT, R19, 0xc0, RZ ;  /* 0x000000c013037810 */ /* 0x000fe20007ffe0ff */
[----:B------:R-:W4:Y:S01]  /*0a10*/  @!P0 LDC.64 R12, c[0x0][0x3f8] ;  /* 0x0000fe00ff0c8b82 */ /* 0x000f220000000a00 */
[----:B------:R-:W-:Y:S02]  /*0a20*/  @!P2 SHF.L.U32 R27, R10, 0x1, RZ ;  /* 0x000000010a1ba819 */ /* 0x000fe400000006ff */
[----:B------:R-:W-:Y:S02]  /*0a30*/  ISETP.GE.U32.AND P1, PT, R3, UR12, PT ;  /* 0x0000000c03007c0c */ /* 0x000fe4000bf26070 */
[----:B--2---:R-:W-:-:S03]  /*0a40*/  SHF.R.S32.HI R23, RZ, 0x1f, R3 ;  /* 0x0000001fff177819 */ /* 0x004fc60000011403 */
[----:B------:R-:W2:Y:S01]  /*0a50*/  @!P3 LDC.64 R10, c[0x0][0x3a0] ;  /* 0x0000e800ff0abb82 */ /* 0x000ea20000000a00 */
[----:B------:R-:W-:Y:S02]  /*0a60*/  ISETP.GE.AND.EX P1, PT, R23, UR13, PT, P1 ;  /* 0x0000000d17007c0c */ /* 0x000fe4000bf26310 */
[C---:B-1----:R-:W-:Y:S02]  /*0a70*/  @!P2 IADD3 R14, P4, PT, R27.reuse, R14, RZ ;  /* 0x0000000e1b0ea210 */ /* 0x042fe40007f9e0ff */
[----:B0-----:R-:W-:Y:S01]  /*0a80*/  @!P2 IADD3 R20, P5, PT, R27, R8, RZ ;  /* 0x000000081b14a210 */ /* 0x001fe20007fbe0ff */
[----:B---3--:R-:W-:Y:S01]  /*0a90*/  @!P3 IMAD R8, R21, R4, RZ ;  /* 0x000000041508b224 */ /* 0x008fe200078e02ff */
[----:B------:R-:W-:Y:S02]  /*0aa0*/  @!P3 MOV R26, R64 ;  /* 0x00000040001ab202 */ /* 0x000fe40000000f00 */
[----:B------:R-:W-:Y:S01]  /*0ab0*/  @!P3 MOV R27, R67 ;  /* 0x00000043001bb202 */ /* 0x000fe20000000f00 */
[----:B------:R-:W-:-:S02]  /*0ac0*/  @!P3 IMAD R5, R16, R5, R8 ;  /* 0x000000051005b224 */ /* 0x000fc400078e0208 */
[----:B------:R-:W-:Y:S01]  /*0ad0*/  @!P3 IMAD.WIDE.U32 R26, R16, R4, R26 ;  /* 0x00000004101ab225 */ /* 0x000fe200078e001a */
[C---:B------:R-:W-:Y:S02]  /*0ae0*/  @!P2 IADD3.X R15, PT, PT, R18.reuse, R15, RZ, P4, !PT ;  /* 0x0000000f120fa210 */ /* 0x040fe400027fe4ff */
[----:B------:R-:W-:Y:S02]  /*0af0*/  @!P2 IADD3.X R21, PT, PT, R18, R9, RZ, P5, !PT ;  /* 0x000000091215a210 */ /* 0x000fe40002ffe4ff */
[----:B------:R-:W-:Y:S01]  /*0b00*/  @!P3 IADD3 R29, PT, PT, R27, R5, RZ ;  /* 0x000000051b1db210 */ /* 0x000fe20007ffe0ff */
[----:B----4-:R-:W-:Y:S01]  /*0b10*/  @!P0 IMAD R18, R25, R12, RZ ;  /* 0x0000000c19128224 */ /* 0x010fe200078e02ff */
[----:B------:R-:W0:Y:S01]  /*0b20*/  @!P1 LDC.64 R4, c[0x0][0x3f8] ;  /* 0x0000fe00ff049b82 */ /* 0x000e220000000a00 */
[C---:B------:R-:W-:Y:S01]  /*0b30*/  @!P3 SHF.L.U32 R27, R26.reuse, 0x1, RZ ;  /* 0x000000011a1bb819 */ /* 0x040fe200000006ff */
[----:B------:R1:W5:Y:S01]  /*0b40*/  @!P2 LDG.E R43, desc[UR10][R14.64] ;  /* 0x0000000a0e2ba981 */ /* 0x000362000c1e1900 */
[----:B------:R-:W-:-:S02]  /*0b50*/  @!P3 SHF.L.U64.HI R26, R26, 0x1, R29 ;  /* 0x000000011a1ab819 */ /* 0x000fc4000001021d */
[C---:B------:R-:W-:Y:S01]  /*0b60*/  @!P3 IADD3 R16, P4, PT, R27.reuse, R6, RZ ;  /* 0x000000061b10b210 */ /* 0x040fe20007f9e0ff */
[----:B------:R3:W5:Y:S01]  /*0b70*/  @!P2 LDG.E R42, desc[UR10][R20.64] ;  /* 0x0000000a142aa981 */ /* 0x000762000c1e1900 */
[----:B--2---:R-:W-:Y:S01]  /*0b80*/  @!P3 IADD3 R24, P2, PT, R27, R10, RZ ;  /* 0x0000000a1b18b210 */ /* 0x004fe20007f5e0ff */
[----:B------:R-:W-:Y:S01]  /*0b90*/  @!P0 IMAD R27, R17, R13, R18 ;  /* 0x0000000d111b8224 */ /* 0x000fe200078e0212 */
[----:B------:R-:W2:Y:S01]  /*0ba0*/  @!P0 LDC.64 R8, c[0x0][0x3a0] ;  /* 0x0000e800ff088b82 */ /* 0x000ea20000000a00 */
[----:B------:R-:W-:Y:S02]  /*0bb0*/  IADD3 R18, PT, PT, R19, 0xe0, RZ ;  /* 0x000000e013127810 */ /* 0x000fe40007ffe0ff */
[----:B-1----:R-:W-:Y:S02]  /*0bc0*/  @!P0 MOV R14, R64 ;  /* 0x00000040000e8202 */ /* 0x002fe40000000f00 */
[----:B------:R-:W-:Y:S02]  /*0bd0*/  @!P0 MOV R15, R67 ;  /* 0x00000043000f8202 */ /* 0x000fe40000000f00 */
[----:B------:R-:W-:-:S02]  /*0be0*/  @!P3 IADD3.X R25, PT, PT, R26, R11, RZ, P2, !PT ;  /* 0x0000000b1a19b210 */ /* 0x000fc400017fe4ff */
[----:B------:R-:W-:Y:S01]  /*0bf0*/  ISETP.GE.U32.AND P2, PT, R18, UR12, PT ;  /* 0x0000000c12007c0c */ /* 0x000fe2000bf46070 */
[----:B------:R-:W-:Y:S01]  /*0c00*/  @!P0 IMAD.WIDE.U32 R12, R17, R12, R14 ;  /* 0x0000000c110c8225 */ /* 0x000fe200078e000e */
[----:B---3--:R-:W-:Y:S01]  /*0c10*/  SHF.R.S32.HI R21, RZ, 0x1f, R18 ;  /* 0x0000001fff157819 */ /* 0x008fe20000011412 */
[----:B------:R-:W1:Y:S01]  /*0c20*/  @!P0 LDC.64 R14, c[0x0][0x398] ;  /* 0x0000e600ff0e8b82 */ /* 0x000e620000000a00 */
[----:B------:R3:W5:Y:S02]  /*0c30*/  @!P3 LDG.E R41, desc[UR10][R24.64] ;  /* 0x0000000a1829b981 */ /* 0x000764000c1e1900 */
[----:B------:R-:W-:Y:S02]  /*0c40*/  ISETP.GE.AND.EX P2, PT, R21, UR13, PT, P2 ;  /* 0x0000000d15007c0c */ /* 0x000fe4000bf46320 */
[----:B------:R-:W-:Y:S02]  /*0c50*/  @!P0 IADD3 R11, PT, PT, R13, R27, RZ ;  /* 0x0000001b0d0b8210 */ /* 0x000fe40007ffe0ff */
[----:B------:R-:W-:-:S02]  /*0c60*/  @!P0 SHF.L.U32 R27, R12, 0x1, RZ ;  /* 0x000000010c1b8819 */ /* 0x000fc400000006ff */
[----:B------:R-:W-:Y:S01]  /*0c70*/  @!P0 SHF.L.U64.HI R20, R12, 0x1, R11 ;  /* 0x000000010c148819 */ /* 0x000fe2000001020b */
[----:B0-----:R-:W-:Y:S01]  /*0c80*/  @!P1 IMAD R12, R23, R4, RZ ;  /* 0x00000004170c9224 */ /* 0x001fe200078e02ff */
[----:B------:R-:W-:Y:S01]  /*0c90*/  @!P3 IADD3.X R17, PT, PT, R26, R7, RZ, P4, !PT ;  /* 0x000000071a11b210 */ /* 0x000fe200027fe4ff */
[----:B------:R-:W0:Y:S02]  /*0ca0*/  @!P1 LDC.64 R10, c[0x0][0x398] ;  /* 0x0000e600ff0a9b82 */ /* 0x000e240000000a00 */
[----:B------:R-:W-:Y:S01]  /*0cb0*/  @!P1 IMAD R23, R3, R5, R12 ;  /* 0x0000000503179224 */ /* 0x000fe200078e020c */
[----:B--2---:R-:W-:Y:S01]  /*0cc0*/  @!P0 IADD3 R8, P4, PT, R27, R8, RZ ;  /* 0x000000081b088210 */ /* 0x004fe20007f9e0ff */
[----:B------:R2:W5:Y:S04]  /*0cd0*/  @!P3 LDG.E R40, desc[UR10][R16.64] ;  /* 0x0000000a1028b981 */ /* 0x000568000c1e1900 */
[----:B------:R-:W4:Y:S01]  /*0ce0*/  @!P1 LDC.64 R6, c[0x0][0x3a0] ;  /* 0x0000e800ff069b82 */ /* 0x000f220000000a00 */
[----:B---3--:R-:W-:-:S07]  /*0cf0*/  IADD3 R25, PT, PT, R19, 0x100, RZ ;  /* 0x0000010013197810 */ /* 0x008fce0007ffe0ff */
[----:B------:R-:W3:Y:S01]  /*0d00*/  @!P2 LDC.64 R12, c[0x0][0x3f8] ;  /* 0x0000fe00ff0cab82 */ /* 0x000ee20000000a00 */
[----:B------:R-:W-:Y:S02]  /*0d10*/  @!P0 IADD3.X R9, PT, PT, R20, R9, RZ, P4, !PT ;  /* 0x0000000914098210 */ /* 0x000fe400027fe4ff */
[----:B------:R-:W-:Y:S02]  /*0d20*/  ISETP.GE.U32.AND P4, PT, R25, UR12, PT ;  /* 0x0000000c19007c0c */ /* 0x000fe4000bf86070 */
[----:B------:R-:W-:Y:S01]  /*0d30*/  SHF.R.S32.HI R29, RZ, 0x1f, R25 ;  /* 0x0000001fff1d7819 */ /* 0x000fe20000011419 */
[----:B------:R1:W5:Y:S01]  /*0d40*/  @!P0 LDG.E R39, desc[UR10][R8.64] ;  /* 0x0000000a08278981 */ /* 0x000362000c1e1900 */
[----:B--2---:R-:W-:Y:S02]  /*0d50*/  @!P1 MOV R16, R64 ;  /* 0x0000004000109202 */ /* 0x004fe40000000f00 */
[----:B------:R-:W-:Y:S02]  /*0d60*/  @!P1 MOV R17, R67 ;  /* 0x0000004300119202 */ /* 0x000fe40000000f00 */
[----:B------:R-:W-:Y:S01]  /*0d70*/  ISETP.GE.AND.EX P4, PT, R29, UR13, PT, P4 ;  /* 0x0000000d1d007c0c */ /* 0x000fe2000bf86340 */
[----:B------:R-:W-:Y:S01]  /*0d80*/  @!P1 IMAD.WIDE.U32 R4, R3, R4, R16 ;  /* 0x0000000403049225 */ /* 0x000fe200078e0010 */
[----:B-1----:R-:W-:Y:S01]  /*0d90*/  @!P0 IADD3 R14, P3, PT, R27, R14, RZ ;  /* 0x0000000e1b0e8210 */ /* 0x002fe20007f7e0ff */
[----:B------:R-:W1:Y:S03]  /*0da0*/  @!P2 LDC.64 R8, c[0x0][0x3a0] ;  /* 0x0000e800ff08ab82 */ /* 0x000e660000000a00 */
[----:B------:R-:W-:-:S02]  /*0db0*/  @!P1 IADD3 R17, PT, PT, R5, R23, RZ ;  /* 0x0000001705119210 */ /* 0x000fc40007ffe0ff */
[----:B------:R-:W-:Y:S02]  /*0dc0*/  @!P1 SHF.L.U32 R5, R4, 0x1, RZ ;  /* 0x0000000104059819 */ /* 0x000fe400000006ff */
[----:B------:R-:W-:Y:S02]  /*0dd0*/  @!P0 IADD3.X R15, PT, PT, R20, R15, RZ, P3, !PT ;  /* 0x0000000f140f8210 */ /* 0x000fe40001ffe4ff */
[----:B------:R-:W-:Y:S02]  /*0de0*/  IADD3 R3, PT, PT, R19, 0x120, RZ ;  /* 0x0000012013037810 */ /* 0x000fe40007ffe0ff */
[----:B------:R-:W-:Y:S01]  /*0df0*/  @!P1 SHF.L.U64.HI R24, R4, 0x1, R17 ;  /* 0x0000000104189819 */ /* 0x000fe20000010211 */
[----:B------:R1:W5:Y:S01]  /*0e00*/  @!P0 LDG.E R38, desc[UR10][R14.64] ;  /* 0x0000000a0e268981 */ /* 0x000362000c1e1900 */
[----:B----4-:R-:W-:Y:S01]  /*0e10*/  @!P1 IADD3 R22, P6, PT, R5, R6, RZ ;  /* 0x0000000605169210 */ /* 0x010fe20007fde0ff */
[----:B---3--:R-:W-:Y:S01]  /*0e20*/  @!P2 IMAD R6, R21, R12, RZ ;  /* 0x0000000c1506a224 */ /* 0x008fe200078e02ff */
[----:B0-----:R-:W-:Y:S01]  /*0e30*/  @!P1 IADD3 R20, P5, PT, R5, R10, RZ ;  /* 0x0000000a05149210 */ /* 0x001fe20007fbe0ff */
[----:B------:R-:W0:Y:S01]  /*0e40*/  @!P2 LDC.64 R16, c[0x0][0x398] ;  /* 0x0000e600ff10ab82 */ /* 0x000e220000000a00 */
[----:B------:R-:W-:-:S02]  /*0e50*/  ISETP.GE.U32.AND P3, PT, R3, UR12, PT ;  /* 0x0000000c03007c0c */ /* 0x000fc4000bf66070 */
[----:B------:R-:W-:Y:S02]  /*0e60*/  SHF.R.S32.HI R27, RZ, 0x1f, R3 ;  /* 0x0000001fff1b7819 */ /* 0x000fe40000011403 */
[----:B------:R-:W-:-:S03]  /*0e70*/  @!P1 IADD3.X R21, PT, PT, R24, R11, RZ, P5, !PT ;  /* 0x0000000b18159210 */ /* 0x000fc60002ffe4ff */
[----:B------:R-:W2:Y:S01]  /*0e80*/  @!P4 LDC.64 R4, c[0x0][0x3f8] ;  /* 0x0000fe00ff04cb82 */ /* 0x000ea20000000a00 */
[----:B------:R-:W-:Y:S01]  /*0e90*/  @!P1 IADD3.X R23, PT, PT, R24, R7, RZ, P6, !PT ;  /* 0x0000000718179210 */ /* 0x000fe200037fe4ff */
[C---:B------:R-:W-:Y:S01]  /*0ea0*/  @!P2 IMAD R11, R18.reuse, R13, R6 ;  /* 0x0000000d120ba224 */ /* 0x040fe200078e0206 */
[----:B------:R-:W-:Y:S01]  /*0eb0*/  @!P2 MOV R6, R64 ;  /* 0x000000400006a202 */ /* 0x000fe20000000f00 */
[----:B------:R-:W5:Y:S01]  /*0ec0*/  @!P1 LDG.E R36, desc[UR10][R20.64] ;  /* 0x0000000a14249981 */ /* 0x000f62000c1e1900 */
[----:B------:R-:W-:Y:S02]  /*0ed0*/  @!P2 MOV R7, R67 ;  /* 0x000000430007a202 */ /* 0x000fe40000000f00 */
[----:B------:R-:W-:Y:S01]  /*0ee0*/  ISETP.GE.AND.EX P3, PT, R27, UR13, PT, P3 ;  /* 0x0000000d1b007c0c */ /* 0x000fe2000bf66330 */
[----:B------:R3:W5:Y:S01]  /*0ef0*/  @!P1 LDG.E R37, desc[UR10][R22.64] ;  /* 0x0000000a16259981 */ /* 0x000762000c1e1900 */
[----:B------:R-:W-:-:S05]  /*0f00*/  @!P2 IMAD.WIDE.U32 R12, R18, R12, R6 ;  /* 0x0000000c120ca225 */ /* 0x000fca00078e0006 */
[----:B------:R-:W-:Y:S02]  /*0f10*/  @!P2 IADD3 R11, PT, PT, R13, R11, RZ ;  /* 0x0000000b0d0ba210 */ /* 0x000fe40007ffe0ff */
[C---:B------:R-:W-:Y:S02]  /*0f20*/  @!P2 SHF.L.U32 R13, R12.reuse, 0x1, RZ ;  /* 0x000000010c0da819 */ /* 0x040fe400000006ff */
[----:B------:R-:W-:Y:S02]  /*0f30*/  @!P2 SHF.L.U64.HI R24, R12, 0x1, R11 ;  /* 0x000000010c18a819 */ /* 0x000fe4000001020b */
[----:B------:R-:W4:Y:S01]  /*0f40*/  @!P3 LDC.64 R6, c[0x0][0x3f8] ;  /* 0x0000fe00ff06bb82 */ /* 0x000f220000000a00 */
[----:B-1----:R-:W-:Y:S01]  /*0f50*/  @!P2 IADD3 R14, P0, PT, R13, R8, RZ ;  /* 0x000000080d0ea210 */ /* 0x002fe20007f1e0ff */
[----:B--2---:R-:W-:-:S06]  /*0f60*/  @!P4 IMAD R12, R29, R4, RZ ;  /* 0x000000041d0cc224 */ /* 0x004fcc00078e02ff */
[----:B------:R-:W1:Y:S01]  /*0f70*/  @!P4 LDC.64 R10, c[0x0][0x3a0] ;  /* 0x0000e800ff0acb82 */ /* 0x000e620000000a00 */
[----:B------:R-:W-:Y:S01]  /*0f80*/  @!P2 IADD3.X R15, PT, PT, R24, R9, RZ, P0, !PT ;  /* 0x00000009180fa210 */ /* 0x000fe200007fe4ff */
[----:B------:R-:W-:Y:S01]  /*0f90*/  @!P4 IMAD R5, R25, R5, R12 ;  /* 0x000000051905c224 */ /* 0x000fe200078e020c */
[----:B0-----:R-:W-:-:S05]  /*0fa0*/  @!P2 IADD3 R16, P1, PT, R13, R16, RZ ;  /* 0x000000100d10a210 */ /* 0x001fca0007f3e0ff */
[----:B------:R-:W0:Y:S01]  /*0fb0*/  @!P4 LDC.64 R8, c[0x0][0x398] ;  /* 0x0000e600ff08cb82 */ /* 0x000e220000000a00 */
[----:B------:R-:W-:Y:S01]  /*0fc0*/  @!P4 MOV R12, R64 ;  /* 0x00000040000cc202 */ /* 0x000fe20000000f00 */
[----:B------:R2:W5:Y:S01]  /*0fd0*/  @!P2 LDG.E R35, desc[UR10][R14.64] ;  /* 0x0000000a0e23a981 */ /* 0x000562000c1e1900 */
[----:B------:R-:W-:Y:S02]  /*0fe0*/  @!P4 MOV R13, R67 ;  /* 0x00000043000dc202 */ /* 0x000fe40000000f00 */
[----:B------:R-:W-:Y:S01]  /*0ff0*/  IADD3 R18, PT, PT, R19, 0x140, RZ ;  /* 0x0000014013127810 */ /* 0x000fe20007ffe0ff */
[----:B------:R-:W-:-:S03]  /*1000*/  @!P4 IMAD.WIDE.U32 R12, R25, R4, R12 ;  /* 0x00000004190cc225 */ /* 0x000fc600078e000c */
[----:B------:R-:W-:Y:S02]  /*1010*/  ISETP.GE.U32.AND P0, PT, R18, UR12, PT ;  /* 0x0000000c12007c0c */ /* 0x000fe4000bf06070 */
[----:B---3--:R-:W-:Y:S02]  /*1020*/  SHF.R.S32.HI R23, RZ, 0x1f, R18 ;  /* 0x0000001fff177819 */ /* 0x008fe40000011412 */
[----:B------:R-:W-:Y:S02]  /*1030*/  @!P4 IADD3 R13, PT, PT, R13, R5, RZ ;  /* 0x000000050d0dc210 */ /* 0x000fe40007ffe0ff */
[----:B------:R-:W3:Y:S01]  /*1040*/  @!P3 LDC.64 R4, c[0x0][0x3a0] ;  /* 0x0000e800ff04bb82 */ /* 0x000ee20000000a00 */
[----:B------:R-:W-:Y:S01]  /*1050*/  @!P4 SHF.L.U32 R25, R12, 0x1, RZ ;  /* 0x000000010c19c819 */ /* 0x000fe200000006ff */
[----:B----4-:R-:W-:Y:S01]  /*1060*/  @!P3 IMAD R20, R27, R6, RZ ;  /* 0x000000061b14b224 */ /* 0x010fe200078e02ff */
[----:B------:R-:W-:Y:S02]  /*1070*/  ISETP.GE.AND.EX P0, PT, R23, UR13, PT, P0 ;  /* 0x0000000d17007c0c */ /* 0x000fe4000bf06300 */
[----:B------:R-:W-:-:S02]  /*1080*/  @!P2 IADD3.X R17, PT, PT, R24, R17, RZ, P1, !PT ;  /* 0x000000111811a210 */ /* 0x000fc40000ffe4ff */
[----:B------:R-:W-:Y:S02]  /*1090*/  @!P4 SHF.L.U64.HI R22, R12, 0x1, R13 ;  /* 0x000000010c16c819 */ /* 0x000fe4000001020d */
[----:B-1----:R-:W-:Y:S01]  /*10a0*/  @!P4 IADD3 R10, P1, PT, R25, R10, RZ ;  /* 0x0000000a190ac210 */ /* 0x002fe20007f3e0ff */
[----:B------:R-:W-:Y:S01]  /*10b0*/  @!P3 IMAD R27, R3, R7, R20 ;  /* 0x00000007031bb224 */ /* 0x000fe200078e0214 */
[----:B------:R-:W1:Y:S01]  /*10c0*/  @!P3 LDC.64 R12, c[0x0][0x398] ;  /* 0x0000e600ff0cbb82 */ /* 0x000e620000000a00 */
[----:B------:R-:W-:Y:S01]  /*10d0*/  @!P3 MOV R20, R64 ;  /* 0x000000400014b202 */ /* 0x000fe20000000f00 */
[----:B------:R-:W5:Y:S01]  /*10e0*/  @!P2 LDG.E R34, desc[UR10][R16.64] ;  /* 0x0000000a1022a981 */ /* 0x000f62000c1e1900 */
[----:B------:R-:W-:Y:S02]  /*10f0*/  @!P3 MOV R21, R67 ;  /* 0x000000430015b202 */ /* 0x000fe40000000f00 */
[----:B------:R-:W-:Y:S02]  /*1100*/  @!P4 IADD3.X R11, PT, PT, R22, R11, RZ, P1, !PT ;  /* 0x0000000b160bc210 */ /* 0x000fe40000ffe4ff */
[----:B0-----:R-:W-:-:S02]  /*1110*/  @!P4 IADD3 R8, P1, PT, R25, R8, RZ ;  /* 0x000000081908c210 */ /* 0x001fc40007f3e0ff */
[----:B------:R-:W-:Y:S01]  /*1120*/  IADD3 R31, PT, PT, R19, 0x160, RZ ;  /* 0x00000160131f7810 */ /* 0x000fe20007ffe0ff */
[----:B------:R-:W-:Y:S01]  /*1130*/  @!P3 IMAD.WIDE.U32 R6, R3, R6, R20 ;  /* 0x000000060306b225 */ /* 0x000fe200078e0014 */
[----:B------:R-:W-:Y:S01]  /*1140*/  @!P4 IADD3.X R9, PT, PT, R22, R9, RZ, P1, !PT ;  /* 0x000000091609c210 */ /* 0x000fe20000ffe4ff */
[----:B--2---:R-:W0:Y:S01]  /*1150*/  @!P0 LDC.64 R14, c[0x0][0x3f8] ;  /* 0x0000fe00ff0e8b82 */ /* 0x004e220000000a00 */
[----:B------:R-:W-:Y:S01]  /*1160*/  ISETP.GE.U32.AND P1, PT, R31, UR12, PT ;  /* 0x0000000c1f007c0c */ /* 0x000fe2000bf26070 */
[----:B------:R2:W5:Y:S01]  /*1170*/  @!P4 LDG.E R33, desc[UR10][R10.64] ;  /* 0x0000000a0a21c981 */ /* 0x000562000c1e1900 */
[----:B------:R-:W-:Y:S02]  /*1180*/  SHF.R.S32.HI R21, RZ, 0x1f, R31 ;  /* 0x0000001fff157819 */ /* 0x000fe4000001141f */
[----:B------:R-:W-:Y:S01]  /*1190*/  @!P3 IADD3 R3, PT, PT, R7, R27, RZ ;  /* 0x0000001b0703b210 */ /* 0x000fe20007ffe0ff */
[----:B------:R4:W5:Y:S01]  /*11a0*/  @!P4 LDG.E R32, desc[UR10][R8.64] ;  /* 0x0000000a0820c981 */ /* 0x000962000c1e1900 */
[----:B------:R-:W-:-:S02]  /*11b0*/  ISETP.GE.AND.EX P1, PT, R21, UR13, PT, P1 ;  /* 0x0000000d15007c0c */ /* 0x000fc4000bf26310 */
[C---:B------:R-:W-:Y:S02]  /*11c0*/  @!P3 SHF.L.U32 R25, R6.reuse, 0x1, RZ ;  /* 0x000000010619b819 */ /* 0x040fe400000006ff */
[----:B------:R-:W-:Y:S01]  /*11d0*/  @!P3 SHF.L.U64.HI R20, R6, 0x1, R3 ;  /* 0x000000010614b819 */ /* 0x000fe20000010203 */
[----:B------:R-:W-:Y:S01]  /*11e0*/  HFMA2 R3, -RZ, RZ, 0, 0 ;  /* 0x00000000ff037431 */ /* 0x000fe200000001ff */
[C---:B---3--:R-:W-:Y:S01]  /*11f0*/  @!P3 IADD3 R6, P2, PT, R25.reuse, R4, RZ ;  /* 0x000000041906b210 */ /* 0x048fe20007f5e0ff */
[----:B--2---:R-:W2:Y:S03]  /*1200*/  @!P0 LDC.64 R10, c[0x0][0x3a0] ;  /* 0x0000e800ff0a8b82 */ /* 0x004ea60000000a00 */
[----:B------:R-:W-:Y:S02]  /*1210*/  @!P3 IADD3.X R7, PT, PT, R20, R5, RZ, P2, !PT ;  /* 0x000000051407b210 */ /* 0x000fe400017fe4ff */
[----:B-1----:R-:W-:-:S03]  /*1220*/  @!P3 IADD3 R12, P2, PT, R25, R12, RZ ;  /* 0x0000000c190cb210 */ /* 0x002fc60007f5e0ff */
[----:B----4-:R-:W1:Y:S01]  /*1230*/  @!P1 LDC.64 R8, c[0x0][0x3f8] ;  /* 0x0000fe00ff089b82 */ /* 0x010e620000000a00 */
[----:B------:R3:W5:Y:S01]  /*1240*/  @!P3 LDG.E R3, desc[UR10][R6.64] ;  /* 0x0000000a0603b981 */ /* 0x000762000c1e1900 */
[----:B------:R-:W-:Y:S02]  /*1250*/  IADD3 R55, PT, PT, R19, 0x180, RZ ;  /* 0x0000018013377810 */ /* 0x000fe40007ffe0ff */
[----:B------:R-:W-:Y:S02]  /*1260*/  @!P3 IADD3.X R13, PT, PT, R20, R13, RZ, P2, !PT ;  /* 0x0000000d140db210 */ /* 0x000fe400017fe4ff */
[----:B------:R-:W-:Y:S02]  /*1270*/  ISETP.GE.U32.AND P2, PT, R55, UR12, PT ;  /* 0x0000000c37007c0c */ /* 0x000fe4000bf46070 */
[----:B------:R-:W-:Y:S01]  /*1280*/  SHF.R.S32.HI R57, RZ, 0x1f, R55 ;  /* 0x0000001fff397819 */ /* 0x000fe20000011437 */
[----:B---3--:R-:W3:Y:S01]  /*1290*/  @!P0 LDC.64 R6, c[0x0][0x398] ;  /* 0x0000e600ff068b82 */ /* 0x008ee20000000a00 */
[----:B0-----:R-:W-:Y:S01]  /*12a0*/  @!P0 IMAD R23, R23, R14, RZ ;  /* 0x0000000e17178224 */ /* 0x001fe200078e02ff */
[----:B------:R-:W-:-:S02]  /*12b0*/  @!P0 MOV R4, R64 ;  /* 0x0000004000048202 */ /* 0x000fc40000000f00 */
[----:B------:R-:W-:Y:S02]  /*12c0*/  @!P0 MOV R5, R67 ;  /* 0x0000004300058202 */ /* 0x000fe40000000f00 */
[----:B------:R-:W-:Y:S01]  /*12d0*/  ISETP.GE.AND.EX P2, PT, R57, UR13, PT, P2 ;  /* 0x0000000d39007c0c */ /* 0x000fe2000bf46320 */
[C---:B------:R-:W-:Y:S01]  /*12e0*/  @!P0 IMAD R23, R18.reuse, R15, R23 ;  /* 0x0000000f12178224 */ /* 0x040fe200078e0217 */
[C---:B------:R-:W-:Y:S01]  /*12f0*/  IADD3 R27, PT, PT, R19.reuse, 0x1a0, RZ ;  /* 0x000001a0131b7810 */ /* 0x040fe20007ffe0ff */
[----:B------:R-:W-:Y:S01]  /*1300*/  @!P0 IMAD.WIDE.U32 R14, R18, R14, R4 ;  /* 0x0000000e120e8225 */ /* 0x000fe200078e0004 */
[C---:B------:R-:W-:Y:S02]  /*1310*/  IADD3 R24, PT, PT, R19.reuse, 0x1c0, RZ ;  /* 0x000001c013187810 */ /* 0x040fe40007ffe0ff */
[----:B------:R-:W-:Y:S01]  /*1320*/  IADD3 R22, PT, PT, R19, 0x1e0, RZ ;  /* 0x000001e013167810 */ /* 0x000fe20007ffe0ff */
[----:B------:R-:W-:Y:S01]  /*1330*/  HFMA2 R4, -RZ, RZ, 0, 0 ;  /* 0x00000000ff047431 */ /* 0x000fe200000001ff */
[----:B------:R-:W-:Y:S01]  /*1340*/  @!P0 IADD3 R15, PT, PT, R15, R23, RZ ;  /* 0x000000170f0f8210 */ /* 0x000fe20007ffe0ff */
[----:B------:R-:W0:Y:S01]  /*1350*/  @!P1 LDC.64 R18, c[0x0][0x3a0] ;  /* 0x0000e800ff129b82 */ /* 0x000e220000000a00 */
[----:B------:R-:W-:-:S02]  /*1360*/  @!P0 SHF.L.U32 R5, R14, 0x1, RZ ;  /* 0x000000010e058819 */ /* 0x000fc400000006ff */
[----:B------:R-:W-:Y:S02]  /*1370*/  ISETP.GE.U32.AND P4, PT, R27, UR12, PT ;  /* 0x0000000c1b007c0c */ /* 0x000fe4000bf86070 */
[----:B------:R-:W-:Y:S02]  /*1380*/  SHF.R.S32.HI R29, RZ, 0x1f, R27 ;  /* 0x0000001fff1d7819 */ /* 0x000fe4000001141b */
[----:B------:R-:W-:Y:S01]  /*1390*/  @!P0 SHF.L.U64.HI R14, R14, 0x1, R15 ;  /* 0x000000010e0e8819 */ /* 0x000fe2000001020f */
[----:B------:R-:W4:Y:S01]  /*13a0*/  @!P2 LDC.64 R16, c[0x0][0x3f8] ;  /* 0x0000fe00ff10ab82 */ /* 0x000f220000000a00 */
[----:B------:R-:W-:Y:S01]  /*13b0*/  ISETP.GE.AND.EX P4, PT, R29, UR13, PT, P4 ;  /* 0x0000000d1d007c0c */ /* 0x000fe2000bf86340 */
[----:B------:R-:W-:Y:S01]  /*13c0*/  UIMAD.WIDE UR8, UR6, 0x8, UR8 ;  /* 0x00000008060878a5 */ /* 0x000fe2000f8e0208 */
[----:B--2---:R-:W-:Y:S01]  /*13d0*/  @!P0 IADD3 R52, P6, PT, R5, R10, RZ ;  /* 0x0000000a05348210 */ /* 0x004fe20007fde0ff */
[----:B-1----:R-:W-:Y:S01]  /*13e0*/  @!P1 IMAD R10, R21, R8, RZ ;  /* 0x00000008150a9224 */ /* 0x002fe200078e02ff */
[----:B------:R-:W-:Y:S01]  /*13f0*/  @!P1 MOV R20, R64 ;  /* 0x0000004000149202 */ /* 0x000fe20000000f00 */
[----:B------:R1:W5:Y:S01]  /*1400*/  @!P3 LDG.E R4, desc[UR10][R12.64] ;  /* 0x0000000a0c04b981 */ /* 0x000362000c1e1900 */
[----:B------:R-:W-:-:S02]  /*1410*/  @!P1 MOV R21, R67 ;  /* 0x0000004300159202 */ /* 0x000fc40000000f00 */
[----:B------:R-:W-:Y:S02]  /*1420*/  @!P0 IADD3.X R53, PT, PT, R14, R11, RZ, P6, !PT ;  /* 0x0000000b0e358210 */ /* 0x000fe400037fe4ff */
[----:B---3--:R-:W-:Y:S01]  /*1430*/  @!P0 IADD3 R30, P6, PT, R5, R6, RZ ;  /* 0x00000006051e8210 */ /* 0x008fe20007fde0ff */
[----:B------:R-:W-:Y:S01]  /*1440*/  @!P1 IMAD.WIDE.U32 R20, R31, R8, R20 ;  /* 0x000000081f149225 */ /* 0x000fe200078e0014 */
[----:B------:R-:W-:-:S03]  /*1450*/  MOV R15, UR9 ;  /* 0x00000009000f7c02 */ /* 0x000fc60008000f00 */
[----:B-1----:R-:W-:Y:S01]  /*1460*/  @!P1 IMAD R13, R31, R9, R10 ;  /* 0x000000091f0d9224 */ /* 0x002fe200078e020a */
[----:B------:R-:W-:Y:S01]  /*1470*/  @!P0 IADD3.X R31, PT, PT, R14, R7, RZ, P6, !PT ;  /* 0x000000070e1f8210 */ /* 0x000fe200037fe4ff */
[----:B------:R-:W1:Y:S01]  /*1480*/  @!P1 LDC.64 R8, c[0x0][0x398] ;  /* 0x0000e600ff089b82 */ /* 0x000e620000000a00 */
[----:B------:R-:W-:Y:S02]  /*1490*/  MOV R14, UR8 ;  /* 0x00000008000e7c02 */ /* 0x000fe40008000f00 */
[----:B------:R-:W-:Y:S02]  /*14a0*/  MOV R5, RZ ;  /* 0x000000ff00057202 */ /* 0x000fe40000000f00 */
[----:B------:R-:W-:-:S03]  /*14b0*/  @!P1 IADD3 R7, PT, PT, R21, R13, RZ ;  /* 0x0000000d15079210 */ /* 0x000fc60007ffe0ff */
[----:B------:R-:W2:Y:S01]  /*14c0*/  @!P4 LDC.64 R10, c[0x0][0x3f8] ;  /* 0x0000fe00ff0acb82 */ /* 0x000ea20000000a00 */
[C---:B------:R-:W-:Y:S01]  /*14d0*/  @!P1 SHF.L.U32 R21, R20.reuse, 0x1, RZ ;  /* 0x0000000114159819 */ /* 0x040fe200000006ff */
[----:B------:R-:W3:Y:S01]  /*14e0*/  LDG.E.64 R14, desc[UR10][R14.64] ;  /* 0x0000000a0e0e7981 */ /* 0x000ee2000c1e1b00 */
[----:B------:R-:W-:-:S03]  /*14f0*/  @!P1 SHF.L.U64.HI R26, R20, 0x1, R7 ;  /* 0x00000001141a9819 */ /* 0x000fc60000010207 */
[----:B------:R0:W5:Y:S02]  /*1500*/  @!P0 LDG.E R5, desc[UR10][R52.64] ;  /* 0x0000000a34058981 */ /* 0x000164000c1e1900 */
[----:B------:R-:W2:Y:S01]  /*1510*/  @!P2 LDC.64 R12, c[0x0][0x3a0] ;  /* 0x0000e800ff0cab82 */ /* 0x000ea20000000a00 */
[----:B----4-:R-:W-:Y:S01]  /*1520*/  @!P2 IMAD R20, R57, R16, RZ ;  /* 0x000000103914a224 */ /* 0x010fe200078e02ff */
[----:B0-----:R-:W-:Y:S02]  /*1530*/  @!P1 IADD3 R52, P6, PT, R21, R18, RZ ;  /* 0x0000001215349210 */ /* 0x001fe40007fde0ff */
[----:B------:R-:W-:Y:S02]  /*1540*/  @!P2 MOV R18, R64 ;  /* 0x000000400012a202 */ /* 0x000fe40000000f00 */
[----:B------:R-:W-:Y:S02]  /*1550*/  @!P1 IADD3.X R53, PT, PT, R26, R19, RZ, P6, !PT ;  /* 0x000000131a359210 */ /* 0x000fe400037fe4ff */
[----:B------:R-:W-:-:S02]  /*1560*/  @!P2 MOV R19, R67 ;  /* 0x000000430013a202 */ /* 0x000fc40000000f00 */
[----:B------:R-:W-:Y:S01]  /*1570*/  CS2R R6, SRZ ;  /* 0x0000000000067805 */ /* 0x000fe2000001ff00 */
[C---:B------:R-:W-:Y:S01]  /*1580*/  @!P2 IMAD R57, R55.reuse, R17, R20 ;  /* 0x000000113739a224 */ /* 0x040fe200078e0214 */
[----:B------:R-:W-:Y:S01]  /*1590*/  ISETP.GE.U32.AND P5, PT, R24, UR12, PT ;  /* 0x0000000c18007c0c */ /* 0x000fe2000bfa6070 */
[----:B------:R-:W-:Y:S01]  /*15a0*/  @!P2 IMAD.WIDE.U32 R16, R55, R16, R18 ;  /* 0x000000103710a225 */ /* 0x000fe200078e0012 */
[----:B------:R-:W-:Y:S02]  /*15b0*/  SHF.R.S32.HI R25, RZ, 0x1f, R24 ;  /* 0x0000001fff197819 */ /* 0x000fe40000011418 */
[----:B------:R0:W5:Y:S01]  /*15c0*/  @!P0 LDG.E R6, desc[UR10][R30.64] ;  /* 0x0000000a1e068981 */ /* 0x000162000c1e1900 */
[----:B-1----:R-:W-:Y:S01]  /*15d0*/  @!P1 IADD3 R28, P0, PT, R21, R8, RZ ;  /* 0x00000008151c9210 */ /* 0x002fe20007f1e0ff */
[----:B------:R-:W1:Y:S01]  /*15e0*/  @!P2 LDC.64 R18, c[0x0][0x398] ;  /* 0x0000e600ff12ab82 */ /* 0x000e620000000a00 */
[----:B------:R-:W-:Y:S01]  /*15f0*/  @!P2 IADD3 R17, PT, PT, R17, R57, RZ ;  /* 0x000000391111a210 */ /* 0x000fe20007ffe0ff */
[----:B------:R4:W5:Y:S01]  /*1600*/  @!P1 LDG.E R7, desc[UR10][R52.64] ;  /* 0x0000000a34079981 */ /* 0x000962000c1e1900 */
[----:B------:R-:W-:Y:S01]  /*1610*/  @!P2 SHF.L.U32 R59, R16, 0x1, RZ ;  /* 0x00000001103ba819 */ /* 0x000fe200000006ff */
[----:B--2---:R-:W-:Y:S01]  /*1620*/  @!P4 IMAD R8, R29, R10, RZ ;  /* 0x0000000a1d08c224 */ /* 0x004fe200078e02ff */
[----:B------:R-:W-:-:S02]  /*1630*/  ISETP.GE.AND.EX P5, PT, R25, UR13, PT, P5 ;  /* 0x0000000d19007c0c */ /* 0x000fc4000bfa6350 */
[----:B------:R-:W-:Y:S01]  /*1640*/  @!P1 IADD3.X R29, PT, PT, R26, R9, RZ, P0, !PT ;  /* 0x000000091a1d9210 */ /* 0x000fe200007fe4ff */
[----:B------:R-:W2:Y:S01]  /*1650*/  @!P4 LDC.64 R20, c[0x0][0x3a0] ;  /* 0x0000e800ff14cb82 */ /* 0x000ea20000000a00 */
[----:B0-----:R-:W-:Y:S02]  /*1660*/  @!P2 SHF.L.U64.HI R30, R16, 0x1, R17 ;  /* 0x00000001101ea819 */ /* 0x001fe40000010211 */
[----:B------:R-:W-:Y:S01]  /*1670*/  @!P2 IADD3 R54, P0, PT, R59, R12, RZ ;  /* 0x0000000c3b36a210 */ /* 0x000fe20007f1e0ff */
[----:B------:R-:W-:Y:S01]  /*1680*/  @!P4 IMAD R31, R27, R11, R8 ;  /* 0x0000000b1b1fc224 */ /* 0x000fe200078e0208 */
[----:B------:R-:W-:Y:S02]  /*1690*/  ISETP.GE.U32.AND P3, PT, R22, UR12, PT ;  /* 0x0000000c16007c0c */ /* 0x000fe4000bf66070 */
[----:B------:R-:W-:Y:S02]  /*16a0*/  SHF.R.S32.HI R23, RZ, 0x1f, R22 ;  /* 0x0000001fff177819 */ /* 0x000fe40000011416 */
[----:B------:R-:W-:Y:S01]  /*16b0*/  @!P4 MOV R8, R64 ;  /* 0x000000400008c202 */ /* 0x000fe20000000f00 */
[----:B------:R-:W0:Y:S01]  /*16c0*/  @!P5 LDC.64 R16, c[0x0][0x3f8] ;  /* 0x0000fe00ff10db82 */ /* 0x000e220000000a00 */
[----:B------:R-:W-:-:S02]  /*16d0*/  @!P4 MOV R9, R67 ;  /* 0x000000430009c202 */ /* 0x000fc40000000f00 */
[----:B------:R-:W-:Y:S02]  /*16e0*/  @!P2 IADD3.X R55, PT, PT, R30, R13, RZ, P0, !PT ;  /* 0x0000000d1e37a210 */ /* 0x000fe400007fe4ff */
[----:B------:R-:W-:-:S03]  /*16f0*/  ISETP.GE.AND.EX P3, PT, R23, UR13, PT, P3 ;  /* 0x0000000d17007c0c */ /* 0x000fc6000bf66330 */
[----:B------:R-:W0:Y:S01]  /*1700*/  @!P4 LDC.64 R12, c[0x0][0x398] ;  /* 0x0000e600ff0ccb82 */ /* 0x000e220000000a00 */
[----:B------:R-:W-:Y:S01]  /*1710*/  @!P4 IMAD.WIDE.U32 R10, R27, R10, R8 ;  /* 0x0000000a1b0ac225 */ /* 0x000fe200078e0008 */
[----:B------:R-:W-:-:S04]  /*1720*/  CS2R R8, SRZ ;  /* 0x0000000000087805 */ /* 0x000fc8000001ff00 */
[----:B------:R-:W-:Y:S02]  /*1730*/  @!P4 IADD3 R11, PT, PT, R11, R31, RZ ;  /* 0x0000001f0b0bc210 */ /* 0x000fe40007ffe0ff */
[C---:B------:R-:W-:Y:S01]  /*1740*/  @!P4 SHF.L.U32 R61, R10.reuse, 0x1, RZ ;  /* 0x000000010a3dc819 */ /* 0x040fe200000006ff */
[----:B------:R0:W5:Y:S01]  /*1750*/  @!P1 LDG.E R8, desc[UR10][R28.64] ;  /* 0x0000000a1c089981 */ /* 0x000162000c1e1900 */
[----:B------:R-:W-:Y:S02]  /*1760*/  @!P4 SHF.L.U64.HI R60, R10, 0x1, R11 ;  /* 0x000000010a3cc819 */ /* 0x000fe4000001020b */
[----:B----4-:R-:W-:Y:S01]  /*1770*/  CS2R R52, SRZ ;  /* 0x0000000000347805 */ /* 0x010fe2000001ff00 */
[----:B------:R-:W4:Y:S01]  /*1780*/  @!P3 LDC.64 R10, c[0x0][0x3f8] ;  /* 0x0000fe00ff0abb82 */ /* 0x000f220000000a00 */
[----:B-1----:R-:W-:Y:S01]  /*1790*/  @!P2 IADD3 R58, P1, PT, R59, R18, RZ ;  /* 0x000000123b3aa210 */ /* 0x002fe20007f3e0ff */
[----:B------:R-:W5:Y:S01]  /*17a0*/  @!P2 LDG.E R9, desc[UR10][R54.64] ;  /* 0x0000000a3609a981 */ /* 0x000f62000c1e1900 */
[----:B------:R-:W-:-:S02]  /*17b0*/  ISETP.NE.AND P0, PT, RZ, UR7, PT ;  /* 0x00000007ff007c0c */ /* 0x000fc4000bf05270 */
[----:B------:R-:W-:Y:S02]  /*17c0*/  @!P2 IADD3.X R59, PT, PT, R30, R19, RZ, P1, !PT ;  /* 0x000000131e3ba210 */ /* 0x000fe40000ffe4ff */
[----:B--2---:R-:W-:Y:S01]  /*17d0*/  @!P4 IADD3 R56, P6, PT, R61, R20, RZ ;  /* 0x000000143d38c210 */ /* 0x004fe20007fde0ff */
[----:B------:R-:W1:Y:S01]  /*17e0*/  @!P5 LDC.64 R18, c[0x0][0x3a0] ;  /* 0x0000e800ff12db82 */ /* 0x000e620000000a00 */
[----:B0-----:R-:W-:Y:S01]  /*17f0*/  @!P5 IMAD R25, R25, R16, RZ ;  /* 0x000000101919d224 */ /* 0x001fe200078e02ff */
[----:B------:R-:W5:Y:S01]  /*1800*/  @!P2 LDG.E R52, desc[UR10][R58.64] ;  /* 0x0000000a3a34a981 */ /* 0x000f62000c1e1900 */
[----:B------:R-:W-:Y:S02]  /*1810*/  @!P4 IADD3 R28, P1, PT, R61, R12, RZ ;  /* 0x0000000c3d1cc210 */ /* 0x000fe40007f3e0ff */
[C---:B------:R-:W-:Y:S02]  /*1820*/  @!P4 IADD3.X R57, PT, PT, R60.reuse, R21, RZ, P6, !PT ;  /* 0x000000153c39c210 */ /* 0x040fe400037fe4ff */
[----:B------:R-:W-:Y:S01]  /*1830*/  @!P4 IADD3.X R29, PT, PT, R60, R13, RZ, P1, !PT ;  /* 0x0000000d3c1dc210 */ /* 0x000fe20000ffe4ff */
[----:B------:R-:W0:Y:S01]  /*1840*/  @!P5 LDC.64 R20, c[0x0][0x398] ;  /* 0x0000e600ff14db82 */ /* 0x000e220000000a00 */
[----:B------:R-:W-:Y:S01]  /*1850*/  @!P5 MOV R12, R64 ;  /* 0x00000040000cd202 */ /* 0x000fe20000000f00 */
[C---:B------:R-:W-:Y:S01]  /*1860*/  @!P5 IMAD R61, R24.reuse, R17, R25 ;  /* 0x00000011183dd224 */ /* 0x040fe200078e0219 */
[----:B------:R-:W-:Y:S01]  /*1870*/  @!P5 MOV R13, R67 ;  /* 0x00000043000dd202 */ /* 0x000fe20000000f00 */
[----:B------:R4:W5:Y:S04]  /*1880*/  @!P4 LDG.E R53, desc[UR10][R56.64] ;  /* 0x0000000a3835c981 */ /* 0x000968000c1e1900 */
[----:B------:R-:W2:Y:S01]  /*1890*/  LDC.64 R26, c[0x0][0x3a8] ;  /* 0x0000ea00ff1a7b82 */ /* 0x000ea20000000a00 */
[----:B------:R-:W-:-:S07]  /*18a0*/  @!P5 IMAD.WIDE.U32 R24, R24, R16, R12 ;  /* 0x000000101818d225 */ /* 0x000fce00078e000c */
[----:B------:R-:W2:Y:S01]  /*18b0*/  @P0 LDC.64 R30, c[0x0][0x3b0] ;  /* 0x0000ec00ff1e0b82 */ /* 0x000ea20000000a00 */
[----:B----4-:R-:W-:-:S07]  /*18c0*/  @!P3 IMAD R56, R23, R10, RZ ;  /* 0x0000000a1738b224 */ /* 0x010fce00078e02ff */
[----:B------:R-:W4:Y:S08]  /*18d0*/  @!P3 LDC.64 R12, c[0x0][0x3a0] ;  /* 0x0000e800ff0cbb82 */ /* 0x000f300000000a00 */
[----:B------:R-:W4:Y:S01]  /*18e0*/  @!P3 LDC.64 R16, c[0x0][0x398] ;  /* 0x0000e600ff10bb82 */ /* 0x000f220000000a00 */
[----:B------:R-:W-:Y:S01]  /*18f0*/  @!P3 IMAD R59, R22, R11, R56 ;  /* 0x0000000b163bb224 */ /* 0x000fe200078e0238 */
[----:B------:R-:W-:-:S02]  /*1900*/  @!P5 IADD3 R25, PT, PT, R25, R61, RZ ;  /* 0x0000003d1919d210 */ /* 0x000fc40007ffe0ff */
[----:B------:R-:W-:Y:S02]  /*1910*/  @!P3 MOV R56, R64 ;  /* 0x000000400038b202 */ /* 0x000fe40000000f00 */
[----:B------:R-:W-:Y:S02]  /*1920*/  @!P3 MOV R57, R67 ;  /* 0x000000430039b202 */ /* 0x000fe40000000f00 */
[----:B------:R-:W-:Y:S02]  /*1930*/  @!P5 SHF.L.U32 R23, R24, 0x1, RZ ;  /* 0x000000011817d819 */ /* 0x000fe400000006ff */
[----:B------:R-:W-:Y:S01]  /*1940*/  LOP3.LUT R54, R50, 0xffff, RZ, 0xc0, !PT ;  /* 0x0000ffff32367812 */ /* 0x000fe200078ec0ff */
[----:B------:R-:W-:Y:S01]  /*1950*/  @!P3 IMAD.WIDE.U32 R10, R22, R10, R56 ;  /* 0x0000000a160ab225 */ /* 0x000fe200078e0038 */
[----:B------:R-:W-:Y:S02]  /*1960*/  @!P5 SHF.L.U64.HI R58, R24, 0x1, R25 ;  /* 0x00000001183ad819 */ /* 0x000fe40000010219 */
[----:B-1----:R-:W-:Y:S01]  /*1970*/  @!P5 IADD3 R24, P1, PT, R23, R18, RZ ;  /* 0x000000121718d210 */ /* 0x002fe20007f3e0ff */
[----:B------:R-:W-:-:S03]  /*1980*/  IMAD R55, R63, 0x1a, R54 ;  /* 0x0000001a3f377824 */ /* 0x000fc600078e0236 */
[----:B------:R-:W-:Y:S02]  /*1990*/  @!P5 IADD3.X R25, PT, PT, R58, R19, RZ, P1, !PT ;  /* 0x000000133a19d210 */ /* 0x000fe40000ffe4ff */
[----:B0-----:R-:W-:Y:S02]  /*19a0*/  @!P5 IADD3 R20, P1, PT, R23, R20, RZ ;  /* 0x000000141714d210 */ /* 0x001fe40007f3e0ff */
[----:B------:R-:W-:Y:S02]  /*19b0*/  @!P3 IADD3 R19, PT, PT, R11, R59, RZ ;  /* 0x0000003b0b13b210 */ /* 0x000fe40007ffe0ff */
[----:B------:R-:W-:Y:S01]  /*19c0*/  @!P3 SHF.L.U32 R11, R10, 0x1, RZ ;  /* 0x000000010a0bb819 */ /* 0x000fe200000006ff */
[----:B--2---:R-:W-:Y:S01]  /*19d0*/  IMAD.WIDE R26, R55, 0x4, R26 ;  /* 0x00000004371a7825 */ /* 0x004fe200078e021a */
[----:B------:R-:W-:-:S03]  /*19e0*/  @!P5 IADD3.X R21, PT, PT, R58, R21, RZ, P1, !PT ;  /* 0x000000153a15d210 */ /* 0x000fc60000ffe4ff */
[----:B------:R-:W-:-:S04]  /*19f0*/  @P0 IMAD.WIDE R30, R55, 0x4, R30 ;  /* 0x00000004371e0825 */ /* 0x000fc800078e021e */
[----:B------:R-:W-:Y:S01]  /*1a00*/  HFMA2 R55, -RZ, RZ, 0, 0 ;  /* 0x00000000ff377431 */ /* 0x000fe200000001ff */
[----:B------:R-:W-:Y:S02]  /*1a10*/  @!P3 SHF.L.U64.HI R10, R10, 0x1, R19 ;  /* 0x000000010a0ab819 */ /* 0x000fe40000010213 */
[C---:B----4-:R-:W-:Y:S02]  /*1a20*/  @!P3 IADD3 R18, P1, PT, R11.reuse, R12, RZ ;  /* 0x0000000c0b12b210 */ /* 0x050fe40007f3e0ff */
[----:B------:R-:W-:Y:S02]  /*1a30*/  @!P3 IADD3 R16, P2, PT, R11, R16, RZ ;  /* 0x000000100b10b210 */ /* 0x000fe40007f5e0ff */
[----:B------:R-:W-:Y:S02]  /*1a40*/  CS2R R56, SRZ ;  /* 0x0000000000387805 */ /* 0x000fe4000001ff00 */
[----:B------:R-:W-:Y:S02]  /*1a50*/  CS2R R58, SRZ ;  /* 0x00000000003a7805 */ /* 0x000fe4000001ff00 */
[----:B------:R-:W-:-:S02]  /*1a60*/  @!P3 IADD3.X R19, PT, PT, R10, R13, RZ, P1, !PT ;  /* 0x0000000d0a13b210 */ /* 0x000fc40000ffe4ff */
[----:B------:R-:W-:Y:S01]  /*1a70*/  @!P3 IADD3.X R17, PT, PT, R10, R17, RZ, P2, !PT ;  /* 0x000000110a11b210 */ /* 0x000fe200017fe4ff */
[----:B------:R0:W5:Y:S04]  /*1a80*/  @!P4 LDG.E R55, desc[UR10][R28.64] ;  /* 0x0000000a1c37c981 */ /* 0x000168000c1e1900 */
[----:B------:R0:W5:Y:S04]  /*1a90*/  @!P5 LDG.E R56, desc[UR10][R24.64] ;  /* 0x0000000a1838d981 */ /* 0x000168000c1e1900 */
[----:B------:R0:W5:Y:S04]  /*1aa0*/  @!P5 LDG.E R57, desc[UR10][R20.64] ;  /* 0x0000000a1439d981 */ /* 0x000168000c1e1900 */
[----:B------:R0:W5:Y:S04]  /*1ab0*/  @!P3 LDG.E R59, desc[UR10][R18.64] ;  /* 0x0000000a123bb981 */ /* 0x000168000c1e1900 */
[----:B------:R0:W5:Y:S04]  /*1ac0*/  @!P3 LDG.E R58, desc[UR10][R16.64] ;  /* 0x0000000a103ab981 */ /* 0x000168000c1e1900 */
[----:B------:R0:W5:Y:S01]  /*1ad0*/  LDG.E.64 R12, desc[UR10][R26.64] ;  /* 0x0000000a1a0c7981 */ /* 0x000162000c1e1b00 */
[----:B------:R-:W-:-:S06]  /*1ae0*/  CS2R R10, SRZ ;  /* 0x00000000000a7805 */ /* 0x000fcc000001ff00 */
        /* <DEDUP_REMOVED lines=16> */
[--C-:B------:R-:W-:Y:S02]  /*1bf0*/  HADD2.F32 R15, -RZ, R48.reuse.H0_H0 ;  /* 0x20000030ff0f7230 */ /* 0x100fe40000004100 */
[----:B------:R-:W-:Y:S02]  /*1c00*/  HADD2.F32 R17, -RZ, R49.H1_H1 ;  /* 0x30000031ff117230 */ /* 0x000fe40000004100 */
[----:B------:R-:W-:Y:S01]  /*1c10*/  FADD.FTZ R16, R16, -UR9 ;  /* 0x8000000910107e21 */ /* 0x000fe20008010000 */
[----:B------:R-:W-:Y:S02]  /*1c20*/  HADD2.F32 R18, -RZ, R47.H0_H0 ;  /* 0x2000002fff127230 */ /* 0x000fe40000004100 */
        /* <DEDUP_REMOVED lines=8> */
[----:B------:R-:W-:Y:S01]  /*1cb0*/  FMUL.FTZ R17, R17, UR12 ;  /* 0x0000000c11117c20 */ /* 0x000fe20008410000 */
[----:B------:R-:W-:Y:S01]  /*1cc0*/  FFMA.FTZ R20, R16, R19, RZ ;  /* 0x0000001310147223 */ /* 0x000fe200000100ff */
[----:B------:R-:W-:Y:S01]  /*1cd0*/  FFMA.FTZ R24, R15, R16, RZ ;  /* 0x000000100f187223 */ /* 0x000fe200000100ff */
[----:B------:R-:W-:Y:S01]  /*1ce0*/  FADD.FTZ R26, RZ, R15 ;  /* 0x0000000fff1a7221 */ /* 0x000fe20000010000 */
[----:B------:R-:W-:Y:S01]  /*1cf0*/  FMUL.FTZ R22, R22, UR12 ;  /* 0x0000000c16167c20 */ /* 0x000fe20008410000 */
[----:B------:R-:W-:Y:S01]  /*1d00*/  FADD.FTZ R16, R18, R21 ;  /* 0x0000001512107221 */ /* 0x000fe20000010000 */
[----:B------:R-:W-:Y:S01]  /*1d10*/  FFMA.FTZ R19, R17, R18, R20 ;  /* 0x0000001211137223 */ /* 0x000fe20000010014 */
[----:B------:R-:W-:Y:S01]  /*1d20*/  FMUL.FTZ R21, R12, R23 ;  /* 0x000000170c157220 */ /* 0x000fe20000410000 */
[C---:B------:R-:W-:Y:S01]  /*1d30*/  FADD.FTZ R15, R23.reuse, R26 ;  /* 0x0000001a170f7221 */ /* 0x040fe20000010000 */
[----:B------:R-:W-:Y:S01]  /*1d40*/  FFMA.FTZ R18, R23, R22, R24 ;  /* 0x0000001617127223 */ /* 0x000fe20000010018 */
[----:B------:R-:W-:-:S02]  /*1d50*/  HADD2.F32 R20, -RZ, R47.H1_H1 ;  /* 0x3000002fff147230 */ /* 0x000fc40000004100 */
[----:B------:R-:W-:Y:S01]  /*1d60*/  FFMA.FTZ R19, R22, R21, R19 ;  /* 0x0000001516137223 */ /* 0x000fe20000010013 */
[----:B------:R-:W-:Y:S02]  /*1d70*/  HADD2.F32 R23, -RZ, R45.H0_H0 ;  /* 0x2000002dff177230 */ /* 0x000fe40000004100 */
[----:B------:R-:W-:Y:S01]  /*1d80*/  FADD.FTZ R16, R16, R21 ;  /* 0x0000001510107221 */ /* 0x000fe20000010000 */
[----:B------:R-:W-:Y:S02]  /*1d90*/  HADD2.F32 R22, -RZ, R46.H1_H1 ;  /* 0x3000002eff167230 */ /* 0x000fe40000004100 */
[----:B------:R-:W-:Y:S01]  /*1da0*/  FADD.FTZ R21, RZ, R14 ;  /* 0x0000000eff157221 */ /* 0x000fe20000010000 */
[----:B------:R-:W-:Y:S01]  /*1db0*/  FADD.FTZ R20, R20, -UR9 ;  /* 0x8000000914147e21 */ /* 0x000fe20008010000 */
[----:B------:R-:W-:Y:S01]  /*1dc0*/  FADD.FTZ R24, R23, -UR9 ;  /* 0x8000000917187e21 */ /* 0x000fe20008010000 */
[----:B------:R-:W-:Y:S01]  /*1dd0*/  FFMA.FTZ R17, R14, R17, RZ ;  /* 0x000000110e117223 */ /* 0x000fe200000100ff */
[----:B------:R-:W-:-:S02]  /*1de0*/  HADD2.F32 R25, -RZ, R44.H0_H0 ;  /* 0x2000002cff197230 */ /* 0x000fc40000004100 */
[----:B------:R-:W-:Y:S01]  /*1df0*/  FADD.FTZ R14, R22, R21 ;  /* 0x00000015160e7221 */ /* 0x000fe20000010000 */
[----:B------:R-:W-:Y:S02]  /*1e00*/  HADD2.F32 R23, -RZ, R45.H1_H1 ;  /* 0x3000002dff177230 */ /* 0x000fe40000004100 */
[----:B------:R-:W-:Y:S01]  /*1e10*/  FMUL.FTZ R20, R20, UR12 ;  /* 0x0000000c14147c20 */ /* 0x000fe20008410000 */
[----:B------:R-:W-:Y:S01]  /*1e20*/  FMUL.FTZ R24, R24, UR12 ;  /* 0x0000000c18187c20 */ /* 0x000fe20008410000 */
[----:B------:R-:W-:Y:S01]  /*1e30*/  FMUL.FTZ R21, R13, R22 ;  /* 0x000000160d157220 */ /* 0x000fe20000410000 */
[----:B------:R-:W-:Y:S01]  /*1e40*/  FADD.FTZ R15, R15, R25 ;  /* 0x000000190f0f7221 */ /* 0x000fe20000010000 */
[----:B------:R-:W-:Y:S01]  /*1e50*/  FFMA.FTZ R17, R22, R20, R17 ;  /* 0x0000001416117223 */ /* 0x000fe20000010011 */
[----:B------:R-:W-:Y:S01]  /*1e60*/  FFMA.FTZ R18, R25, R24, R18 ;  /* 0x0000001819127223 */ /* 0x000fe20000010012 */
[----:B------:R-:W-:Y:S01]  /*1e70*/  FFMA.FTZ R19, R20, R21, R19 ;  /* 0x0000001514137223 */ /* 0x000fe20000010013 */
[----:B------:R-:W-:Y:S01]  /*1e80*/  FADD.FTZ R23, R23, -UR9 ;  /* 0x8000000917177e21 */ /* 0x000fe20008010000 */
[----:B------:R-:W-:Y:S01]  /*1e90*/  FMUL.FTZ R25, R12, R25 ;  /* 0x000000190c197220 */ /* 0x000fe20000410000 */
[----:B------:R-:W-:-:S02]  /*1ea0*/  HADD2.F32 R20, -RZ, R44.H1_H1 ;  /* 0x3000002cff147230 */ /* 0x000fc40000004100 */
[----:B------:R-:W-:Y:S01]  /*1eb0*/  FADD.FTZ R16, R21, R16 ;  /* 0x0000001015107221 */ /* 0x000fe20000010000 */
[----:B------:R-:W-:Y:S01]  /*1ec0*/  FMUL.FTZ R23, R23, UR12 ;  /* 0x0000000c17177c20 */ /* 0x000fe20008410000 */
[----:B------:R-:W-:Y:S01]  /*1ed0*/  FFMA.FTZ R24, R24, R25, R19 ;  /* 0x0000001918187223 */ /* 0x000fe20000010013 */
[--C-:B------:R-:W-:Y:S02]  /*1ee0*/  HADD2.F32 R19, -RZ, R43.reuse.H0_H0 ;  /* 0x2000002bff137230 */ /* 0x100fe40000004100 */
[----:B------:R-:W-:Y:S01]  /*1ef0*/  FADD.FTZ R21, R16, R25 ;  /* 0x0000001910157221 */ /* 0x000fe20000010000 */
[----:B------:R-:W-:Y:S01]  /*1f00*/  FMUL.FTZ R22, R13, R20 ;  /* 0x000000140d167220 */ /* 0x000fe20000410000 */
[----:B------:R-:W-:Y:S01]  /*1f10*/  FADD.FTZ R16, R14, R20 ;  /* 0x000000140e107221 */ /* 0x000fe20000010000 */
[----:B------:R-:W-:Y:S01]  /*1f20*/  FFMA.FTZ R20, R20, R23, R17 ;  /* 0x0000001714147223 */ /* 0x000fe20000010011 */
[----:B------:R-:W-:Y:S02]  /*1f30*/  HADD2.F32 R17, -RZ, R43.H1_H1 ;  /* 0x3000002bff117230 */ /* 0x000fe40000004100 */
[----:B------:R-:W-:Y:S01]  /*1f40*/  FADD.FTZ R14, R22, R21 ;  /* 0x00000015160e7221 */ /* 0x000fe20000010000 */
[----:B------:R-:W-:Y:S01]  /*1f50*/  FFMA.FTZ R24, R23, R22, R24 ;  /* 0x0000001617187223 */ /* 0x000fe20000010018 */
[----:B------:R-:W-:Y:S01]  /*1f60*/  FADD.FTZ R22, R19, -UR9 ;  /* 0x8000000913167e21 */ /* 0x000fe20008010000 */
[----:B------:R-:W-:-:S02]  /*1f70*/  HADD2.F32 R19, -RZ, R42.H0_H0 ;  /* 0x2000002aff137230 */ /* 0x000fc40000004100 */
[----:B------:R-:W-:Y:S01]  /*1f80*/  FADD.FTZ R17, R17, -UR9 ;  /* 0x8000000911117e21 */ /* 0x000fe20008010000 */
[----:B------:R-:W-:Y:S02]  /*1f90*/  HADD2.F32 R21, -RZ, R42.H1_H1 ;  /* 0x3000002aff157230 */ /* 0x000fe40000004100 */
[----:B------:R-:W-:Y:S01]  /*1fa0*/  FMUL.FTZ R23, R22, UR12 ;  /* 0x0000000c16177c20 */ /* 0x000fe20008410000 */
[----:B------:R-:W-:Y:S02]  /*1fb0*/  HADD2.F32 R25, -RZ, R41.H0_H0 ;  /* 0x20000029ff197230 */ /* 0x000fe40000004100 */
[----:B------:R-:W-:Y:S01]  /*1fc0*/  FMUL.FTZ R22, R17, UR12 ;  /* 0x0000000c11167c20 */ /* 0x000fe20008410000 */
[----:B------:R-:W-:Y:S01]  /*1fd0*/  FADD.FTZ R17, R15, R19 ;  /* 0x000000130f117221 */ /* 0x000fe20000010000 */
[----:B------:R-:W-:Y:S01]  /*1fe0*/  FFMA.FTZ R18, R19, R23, R18 ;  /* 0x0000001713127223 */ /* 0x000fe20000010012 */
[----:B------:R-:W-:Y:S01]  /*1ff0*/  FMUL.FTZ R19, R12, R19 ;  /* 0x000000130c137220 */ /* 0x000fe20000410000 */
[----:B------:R-:W-:Y:S01]  /*2000*/  FADD.FTZ R16, R16, R21 ;  /* 0x0000001510107221 */ /* 0x000fe20000010000 */
[----:B------:R-:W-:Y:S01]  /*2010*/  FFMA.FTZ R15, R21, R22, R20 ;  /* 0x00000016150f7223 */ /* 0x000fe20000010014 */
[----:B------:R-:W-:Y:S01]  /*2020*/  FMUL.FTZ R21, R13, R21 ;  /* 0x000000150d157220 */ /* 0x000fe20000410000 */
[----:B------:R-:W-:Y:S01]  /*2030*/  FADD.FTZ R14, R14, R19 ;  /* 0x000000130e0e7221 */ /* 0x000fe20000010000 */
[----:B------:R-:W-:Y:S01]  /*2040*/  FFMA.FTZ R19, R23, R19, R24 ;  /* 0x0000001317137223 */ /* 0x000fe20000010018 */
[----:B------:R-:W-:Y:S01]  /*2050*/  FADD.FTZ R25, R25, -UR9 ;  /* 0x8000000919197e21 */ /* 0x000fe20008010000 */
[----:B------:R-:W-:-:S02]  /*2060*/  HADD2.F32 R23, -RZ, R40.H0_H0 ;  /* 0x20000028ff177230 */ /* 0x000fc40000004100 */
[----:B------:R-:W-:Y:S01]  /*2070*/  FADD.FTZ R14, R21, R14 ;  /* 0x0000000e150e7221 */ /* 0x000fe20000010000 */
[----:B------:R-:W-:Y:S01]  /*2080*/  FFMA.FTZ R19, R22, R21, R19 ;  /* 0x0000001516137223 */ /* 0x000fe20000010013 */
[----:B------:R-:W-:Y:S01]  /*2090*/  FMUL.FTZ R22, R25, UR12 ;  /* 0x0000000c19167c20 */ /* 0x000fe20008410000 */
[----:B------:R-:W-:Y:S02]  /*20a0*/  HADD2.F32 R20, -RZ, R41.H1_H1 ;  /* 0x30000029ff147230 */ /* 0x000fe40000004100 */
[----:B------:R-:W-:Y:S01]  /*20b0*/  FMUL.FTZ R21, R12, R23 ;  /* 0x000000170c157220 */ /* 0x000fe20000410000 */
[----:B------:R-:W-:Y:S01]  /*20c0*/  FADD.FTZ R17, R17, R23 ;  /* 0x0000001711117221 */ /* 0x000fe20000010000 */
[----:B------:R-:W-:Y:S01]  /*20d0*/  FFMA.FTZ R23, R23, R22, R18 ;  /* 0x0000001617177223 */ /* 0x000fe20000010012 */
[----:B------:R-:W-:Y:S02]  /*20e0*/  HADD2.F32 R24, -RZ, R39.H0_H0 ;  /* 0x20000027ff187230 */ /* 0x000fe40000004100 */
[----:B------:R-:W-:Y:S01]  /*20f0*/  FADD.FTZ R18, R20, -UR9 ;  /* 0x8000000914127e21 */ /* 0x000fe20008010000 */
[----:B------:R-:W-:-:S02]  /*2100*/  HADD2.F32 R20, -RZ, R40.H1_H1 ;  /* 0x30000028ff147230 */ /* 0x000fc40000004100 */
[----:B------:R-:W-:Y:S01]  /*2110*/  FFMA.FTZ R22, R22, R21, R19 ;  /* 0x0000001516167223 */ /* 0x000fe20000010013 */
[----:B------:R-:W-:Y:S01]  /*2120*/  FADD.FTZ R14, R14, R21 ;  /* 0x000000150e0e7221 */ /* 0x000fe20000010000 */
[----:B------:R-:W-:Y:S01]  /*2130*/  FMUL.FTZ R19, R18, UR12 ;  /* 0x0000000c12137c20 */ /* 0x000fe20008410000 */
[----:B------:R-:W-:Y:S01]  /*2140*/  FADD.FTZ R25, R24, -UR9 ;  /* 0x8000000918197e21 */ /* 0x000fe20008010000 */
[----:B------:R-:W-:Y:S02]  /*2150*/  HADD2.F32 R21, -RZ, R39.H1_H1 ;  /* 0x30000027ff157230 */ /* 0x000fe40000004100 */
[----:B------:R-:W-:Y:S01]  /*2160*/  FADD.FTZ R18, R16, R20 ;  /* 0x0000001410127221 */ /* 0x000fe20000010000 */
[----:B------:R-:W-:Y:S01]  /*2170*/  FFMA.FTZ R16, R20, R19, R15 ;  /* 0x0000001314107223 */ /* 0x000fe2000001000f */
[----:B------:R-:W-:Y:S02]  /*2180*/  HADD2.F32 R24, -RZ, R38.H0_H0 ;  /* 0x20000026ff187230 */ /* 0x000fe40000004100 */
[----:B------:R-:W-:Y:S01]  /*2190*/  FMUL.FTZ R20, R13, R20 ;  /* 0x000000140d147220 */ /* 0x000fe20000410000 */
[----:B------:R-:W-:Y:S01]  /*21a0*/  FMUL.FTZ R25, R25, UR12 ;  /* 0x0000000c19197c20 */ /* 0x000fe20008410000 */
[----:B------:R-:W-:Y:S01]  /*21b0*/  FADD.FTZ R21, R21, -UR9 ;  /* 0x8000000915157e21 */ /* 0x000fe20008010000 */
[----:B------:R-:W-:-:S02]  /*21c0*/  HADD2.F32 R26, -RZ, R35.H0_H0 ;  /* 0x20000023ff1a7230 */ /* 0x000fc40000004100 */
[----:B------:R-:W-:Y:S01]  /*21d0*/  FFMA.FTZ R22, R19, R20, R22 ;  /* 0x0000001413167223 */ /* 0x000fe20000010016 */
[----:B------:R-:W-:Y:S01]  /*21e0*/  FFMA.FTZ R15, R24, R25, R23 ;  /* 0x00000019180f7223 */ /* 0x000fe20000010017 */
[----:B------:R-:W-:Y:S02]  /*21f0*/  HADD2.F32 R19, -RZ, R38.H1_H1 ;  /* 0x30000026ff137230 */ /* 0x000fe40000004100 */
[----:B------:R-:W-:Y:S01]  /*2200*/  FMUL.FTZ R23, R12, R24 ;  /* 0x000000180c177220 */ /* 0x000fe20000410000 */
[----:B------:R-:W-:Y:S01]  /*2210*/  FADD.FTZ R14, R20, R14 ;  /* 0x0000000e140e7221 */ /* 0x000fe20000010000 */
[----:B------:R-:W-:Y:S01]  /*2220*/  FMUL.FTZ R21, R21, UR12 ;  /* 0x0000000c15157c20 */ /* 0x000fe20008410000 */
[----:B------:R-:W-:Y:S01]  /*2230*/  FADD.FTZ R17, R17, R24 ;  /* 0x0000001811117221 */ /* 0x000fe20000010000 */
[----:B------:R-:W-:Y:S01]  /*2240*/  FFMA.FTZ R22, R25, R23, R22 ;  /* 0x0000001719167223 */ /* 0x000fe20000010016 */
[----:B------:R-:W-:Y:S01]  /*2250*/  FADD.FTZ R27, R14, R23 ;  /* 0x000000170e1b7221 */ /* 0x000fe20000010000 */
[----:B------:R-:W-:Y:S01]  /*2260*/  FMUL.FTZ R20, R13, R19 ;  /* 0x000000130d147220 */ /* 0x000fe20000410000 */
[----:B------:R-:W-:Y:S01]  /*2270*/  FADD.FTZ R18, R18, R19 ;  /* 0x0000001312127221 */ /* 0x000fe20000010000 */
[----:B------:R-:W-:-:S02]  /*2280*/  HADD2.F32 R23, -RZ, R37.H0_H0 ;  /* 0x20000025ff177230 */ /* 0x000fc40000004100 */
[----:B------:R-:W-:Y:S01]  /*2290*/  FFMA.FTZ R19, R19, R21, R16 ;  /* 0x0000001513137223 */ /* 0x000fe20000010010 */
[----:B------:R-:W-:Y:S02]  /*22a0*/  HADD2.F32 R16, -RZ, R37.H1_H1 ;  /* 0x30000025ff107230 */ /* 0x000fe40000004100 */
[----:B------:R-:W-:Y:S01]  /*22b0*/  FADD.FTZ R14, R20, R27 ;  /* 0x0000001b140e7221 */ /* 0x000fe20000010000 */
[----:B------:R-:W-:Y:S01]  /*22c0*/  FFMA.FTZ R22, R21, R20, R22 ;  /* 0x0000001415167223 */ /* 0x000fe20000010016 */
[----:B------:R-:W-:Y:S01]  /*22d0*/  FADD.FTZ R23, R23, -UR9 ;  /* 0x8000000917177e21 */ /* 0x000fe20008010000 */
[--C-:B------:R-:W-:Y:S02]  /*22e0*/  HADD2.F32 R20, -RZ, R36.reuse.H0_H0 ;  /* 0x20000024ff147230 */ /* 0x100fe40000004100 */
[----:B------:R-:W-:Y:S01]  /*22f0*/  FADD.FTZ R16, R16, -UR9 ;  /* 0x8000000910107e21 */ /* 0x000fe20008010000 */
[----:B------:R-:W-:Y:S02]  /*2300*/  HADD2.F32 R24, -RZ, R36.H1_H1 ;  /* 0x30000024ff187230 */ /* 0x000fe40000004100 */
[----:B------:R-:W-:Y:S01]  /*2310*/  FMUL.FTZ R23, R23, UR12 ;  /* 0x0000000c17177c20 */ /* 0x000fe20008410000 */
[----:B------:R-:W-:Y:S01]  /*2320*/  FADD.FTZ R26, R26, -UR9 ;  /* 0x800000091a1a7e21 */ /* 0x000fe20008010000 */
[----:B------:R-:W-:Y:S01]  /*2330*/  FMUL.FTZ R21, R16, UR12 ;  /* 0x0000000c10157c20 */ /* 0x000fe20008410000 */
[----:B------:R-:W-:Y:S01]  /*2340*/  FMUL.FTZ R25, R12, R20 ;  /* 0x000000140c197220 */ /* 0x000fe20000410000 */
[----:B------:R-:W-:Y:S01]  /*2350*/  FFMA.FTZ R16, R20, R23, R15 ;  /* 0x0000001714107223 */ /* 0x000fe2000001000f */
[----:B------:R-:W-:Y:S01]  /*2360*/  FADD.FTZ R18, R18, R24 ;  /* 0x0000001812127221 */ /* 0x000fe20000010000 */
[----:B------:R-:W-:Y:S01]  /*2370*/  FFMA.FTZ R15, R24, R21, R19 ;  /* 0x00000015180f7223 */ /* 0x000fe20000010013 */
[----:B------:R-:W-:Y:S01]  /*2380*/  FMUL.FTZ R24, R13, R24 ;  /* 0x000000180d187220 */ /* 0x000fe20000410000 */
[----:B------:R-:W-:Y:S01]  /*2390*/  FFMA.FTZ R22, R23, R25, R22 ;  /* 0x0000001917167223 */ /* 0x000fe20000010016 */
[----:B------:R-:W-:Y:S01]  /*23a0*/  FADD.FTZ R19, R14, R25 ;  /* 0x000000190e137221 */ /* 0x000fe20000010000 */
[----:B------:R-:W-:-:S02]  /*23b0*/  HADD2.F32 R23, -RZ, R34.H0_H0 ;  /* 0x20000022ff177230 */ /* 0x000fc40000004100 */
[----:B------:R-:W-:Y:S01]  /*23c0*/  FADD.FTZ R17, R17, R20 ;  /* 0x0000001411117221 */ /* 0x000fe20000010000 */
[----:B------:R-:W-:Y:S01]  /*23d0*/  FFMA.FTZ R22, R21, R24, R22 ;  /* 0x0000001815167223 */ /* 0x000fe20000010016 */
[----:B------:R-:W-:Y:S01]  /*23e0*/  FMUL.FTZ R21, R26, UR12 ;  /* 0x0000000c1a157c20 */ /* 0x000fe20008410000 */
[----:B------:R-:W-:Y:S01]  /*23f0*/  FADD.FTZ R14, R24, R19 ;  /* 0x00000013180e7221 */ /* 0x000fe20000010000 */
[----:B------:R-:W-:Y:S02]  /*2400*/  HADD2.F32 R19, -RZ, R35.H1_H1 ;  /* 0x30000023ff137230 */ /* 0x000fe40000004100 */
[----:B------:R-:W-:Y:S01]  /*2410*/  FMUL.FTZ R25, R12, R23 ;  /* 0x000000170c197220 */ /* 0x000fe20000410000 */
[----:B------:R-:W-:Y:S01]  /*2420*/  FADD.FTZ R17, R17, R23 ;  /* 0x0000001711117221 */ /* 0x000fe20000010000 */
[----:B------:R-:W-:Y:S01]  /*2430*/  FFMA.FTZ R23, R23, R21, R16 ;  /* 0x0000001517177223 */ /* 0x000fe20000010010 */
[----:B------:R-:W-:Y:S02]  /*2440*/  HADD2.F32 R16, -RZ, R33.H0_H0 ;  /* 0x20000021ff107230 */ /* 0x000fe40000004100 */
[----:B------:R-:W-:Y:S01]  /*2450*/  FADD.FTZ R19, R19, -UR9 ;  /* 0x8000000913137e21 */ /* 0x000fe20008010000 */
[----:B------:R-:W-:-:S02]  /*2460*/  HADD2.F32 R20, -RZ, R34.H1_H1 ;  /* 0x30000022ff147230 */ /* 0x000fc40000004100 */
[----:B------:R-:W-:Y:S01]  /*2470*/  FADD.FTZ R14, R14, R25 ;  /* 0x000000190e0e7221 */ /* 0x000fe20000010000 */
[----:B------:R-:W-:Y:S01]  /*2480*/  FFMA.FTZ R22, R21, R25, R22 ;  /* 0x0000001915167223 */ /* 0x000fe20000010016 */
[----:B------:R-:W-:Y:S01]  /*2490*/  FADD.FTZ R16, R16, -UR9 ;  /* 0x8000000910107e21 */ /* 0x000fe20008010000 */
[----:B------:R-:W-:Y:S01]  /*24a0*/  FMUL.FTZ R19, R19, UR12 ;  /* 0x0000000c13137c20 */ /* 0x000fe20008410000 */
[----:B------:R-:W-:Y:S02]  /*24b0*/  HADD2.F32 R21, -RZ, R33.H1_H1 ;  /* 0x30000021ff157230 */ /* 0x000fe40000004100 */
[----:B------:R-:W-:Y:S01]  /*24c0*/  FADD.FTZ R18, R18, R20 ;  /* 0x0000001412127221 */ /* 0x000fe20000010000 */
[----:B------:R-:W-:Y:S01]  /*24d0*/  FMUL.FTZ R25, R16, UR12 ;  /* 0x0000000c10197c20 */ /* 0x000fe20008410000 */
[----:B------:R-:W-:Y:S01]  /*24e0*/  FFMA.FTZ R16, R20, R19, R15 ;  /* 0x0000001314107223 */ /* 0x000fe2000001000f */
[----:B------:R-:W-:Y:S02]  /*24f0*/  HADD2.F32 R24, -RZ, R32.H0_H0 ;  /* 0x20000020ff187230 */ /* 0x000fe40000004100 */
[----:B------:R-:W-:Y:S01]  /*2500*/  FMUL.FTZ R20, R13, R20 ;  /* 0x000000140d147220 */ /* 0x000fe20000410000 */
        /* <DEDUP_REMOVED lines=48> */
[----:B------:R-:W-:Y:S02]  /*2810*/  HADD2.F32 R24, -RZ, R8.H0_H0 ;  /* 0x20000008ff187230 */ /* 0x000fe40000004100 */
[----:B------:R-:W-:Y:S01]  /*2820*/  FADD.FTZ R18, R18, R20 ;  /* 0x0000001412127221 */ /* 0x000fe20000010000 */
[----:B------:R-:W-:Y:S01]  /*2830*/  FMUL.FTZ R25, R16, UR12 ;  /* 0x0000000c10197c20 */ /* 0x000fe20008410000 */
[----:B------:R-:W-:Y:S01]  /*2840*/  FFMA.FTZ R16, R20, R19, R15 ;  /* 0x0000001314107223 */ /* 0x000fe2000001000f */
[----:B------:R-:W-:Y:S01]  /*2850*/  FMUL.FTZ R20, R13, R20 ;  /* 0x000000140d147220 */ /* 0x000fe20000410000 */
[----:B------:R-:W-:-:S02]  /*2860*/  HADD2.F32 R21, -RZ, R7.H1_H1 ;  /* 0x30000007ff157230 */ /* 0x000fc40000004100 */
[----:B------:R-:W-:Y:S01]  /*2870*/  FFMA.FTZ R15, R24, R25, R23 ;  /* 0x00000019180f7223 */ /* 0x000fe20000010017 */
[----:B------:R-:W-:Y:S01]  /*2880*/  FMUL.FTZ R23, R12, R24 ;  /* 0x000000180c177220 */ /* 0x000fe20000410000 */
[----:B------:R-:W-:Y:S01]  /*2890*/  FFMA.FTZ R22, R19, R20, R22 ;  /* 0x0000001413167223 */ /* 0x000fe20000010016 */
[----:B------:R-:W-:Y:S01]  /*28a0*/  FADD.FTZ R14, R20, R14 ;  /* 0x0000000e140e7221 */ /* 0x000fe20000010000 */
[----:B------:R-:W-:Y:S02]  /*28b0*/  HADD2.F32 R19, -RZ, R8.H1_H1 ;  /* 0x30000008ff137230 */ /* 0x000fe40000004100 */
[----:B------:R-:W-:Y:S01]  /*28c0*/  FADD.FTZ R21, R21, -UR9 ;  /* 0x8000000915157e21 */ /* 0x000fe20008010000 */
[----:B------:R-:W-:Y:S01]  /*28d0*/  FFMA.FTZ R22, R25, R23, R22 ;  /* 0x0000001719167223 */ /* 0x000fe20000010016 */
[----:B------:R-:W-:Y:S01]  /*28e0*/  FADD.FTZ R27, R14, R23 ;  /* 0x000000170e1b7221 */ /* 0x000fe20000010000 */
[--C-:B------:R-:W-:Y:S02]  /*28f0*/  HADD2.F32 R23, -RZ, R9.reuse.H0_H0 ;  /* 0x20000009ff177230 */ /* 0x100fe40000004100 */
[----:B------:R-:W-:Y:S01]  /*2900*/  FMUL.FTZ R21, R21, UR12 ;  /* 0x0000000c15157c20 */ /* 0x000fe20008410000 */
[----:B------:R-:W-:Y:S01]  /*2910*/  FADD.FTZ R14, R18, R19 ;  /* 0x00000013120e7221 */ /* 0x000fe20000010000 */
[----:B------:R-:W-:Y:S01]  /*2920*/  FMUL.FTZ R20, R13, R19 ;  /* 0x000000130d147220 */ /* 0x000fe20000410000 */
[----:B------:R-:W-:-:S02]  /*2930*/  HADD2.F32 R18, -RZ, R9.H1_H1 ;  /* 0x30000009ff127230 */ /* 0x000fc40000004100 */
[----:B------:R-:W-:Y:S01]  /*2940*/  FFMA.FTZ R19, R19, R21, R16 ;  /* 0x0000001513137223 */ /* 0x000fe20000010010 */
[----:B------:R-:W-:Y:S01]  /*2950*/  FADD.FTZ R23, R23, -UR9 ;  /* 0x8000000917177e21 */ /* 0x000fe20008010000 */
[----:B------:R-:W-:Y:S01]  /*2960*/  FADD.FTZ R16, R20, R27 ;  /* 0x0000001b14107221 */ /* 0x000fe20000010000 */
[----:B------:R-:W-:Y:S01]  /*2970*/  FFMA.FTZ R22, R21, R20, R22 ;  /* 0x0000001415167223 */ /* 0x000fe20000010016 */
[--C-:B------:R-:W-:Y:S02]  /*2980*/  HADD2.F32 R20, -RZ, R52.reuse.H0_H0 ;  /* 0x20000034ff147230 */ /* 0x100fe40000004100 */
[----:B------:R-:W-:Y:S01]  /*2990*/  FADD.FTZ R18, R18, -UR9 ;  /* 0x8000000912127e21 */ /* 0x000fe20008010000 */
[----:B------:R-:W-:Y:S01]  /*29a0*/  FADD.FTZ R17, R17, R24 ;  /* 0x0000001811117221 */ /* 0x000fe20000010000 */
[----:B------:R-:W-:Y:S02]  /*29b0*/  HADD2.F32 R24, -RZ, R52.H1_H1 ;  /* 0x30000034ff187230 */ /* 0x000fe40000004100 */
[----:B------:R-:W-:Y:S01]  /*29c0*/  FMUL.FTZ R23, R23, UR12 ;  /* 0x0000000c17177c20 */ /* 0x000fe20008410000 */
[----:B------:R-:W-:Y:S01]  /*29d0*/  FMUL.FTZ R21, R18, UR12 ;  /* 0x0000000c12157c20 */ /* 0x000fe20008410000 */
[----:B------:R-:W-:-:S02]  /*29e0*/  HADD2.F32 R26, -RZ, R53.H0_H0 ;  /* 0x20000035ff1a7230 */ /* 0x000fc40000004100 */
[----:B------:R-:W-:Y:S01]  /*29f0*/  FMUL.FTZ R25, R12, R20 ;  /* 0x000000140c197220 */ /* 0x000fe20000410000 */
[----:B------:R-:W-:Y:S01]  /*2a00*/  FFMA.FTZ R18, R20, R23, R15 ;  /* 0x0000001714127223 */ /* 0x000fe2000001000f */
[----:B------:R-:W-:Y:S01]  /*2a10*/  FADD.FTZ R14, R14, R24 ;  /* 0x000000180e0e7221 */ /* 0x000fe20000010000 */
[----:B------:R-:W-:Y:S01]  /*2a20*/  FFMA.FTZ R15, R24, R21, R19 ;  /* 0x00000015180f7223 */ /* 0x000fe20000010013 */
[----:B------:R-:W-:Y:S01]  /*2a30*/  FMUL.FTZ R24, R13, R24 ;  /* 0x000000180d187220 */ /* 0x000fe20000410000 */
[----:B------:R-:W-:Y:S01]  /*2a40*/  FFMA.FTZ R22, R23, R25, R22 ;  /* 0x0000001917167223 */ /* 0x000fe20000010016 */
[----:B------:R-:W-:Y:S01]  /*2a50*/  FADD.FTZ R19, R16, R25 ;  /* 0x0000001910137221 */ /* 0x000fe20000010000 */
[----:B------:R-:W-:Y:S01]  /*2a60*/  FADD.FTZ R26, R26, -UR9 ;  /* 0x800000091a1a7e21 */ /* 0x000fe20008010000 */
[----:B------:R-:W-:Y:S02]  /*2a70*/  HADD2.F32 R23, -RZ, R55.H0_H0 ;  /* 0x20000037ff177230 */ /* 0x000fe40000004100 */
[----:B------:R-:W-:Y:S01]  /*2a80*/  FFMA.FTZ R22, R21, R24, R22 ;  /* 0x0000001815167223 */ /* 0x000fe20000010016 */
[----:B------:R-:W-:Y:S01]  /*2a90*/  FADD.FTZ R17, R17, R20 ;  /* 0x0000001411117221 */ /* 0x000fe20000010000 */
[----:B------:R-:W-:Y:S01]  /*2aa0*/  FADD.FTZ R19, R24, R19 ;  /* 0x0000001318137221 */ /* 0x000fe20000010000 */
[----:B------:R-:W-:Y:S01]  /*2ab0*/  FMUL.FTZ R21, R26, UR12 ;  /* 0x0000000c1a157c20 */ /* 0x000fe20008410000 */
[----:B------:R-:W-:-:S02]  /*2ac0*/  HADD2.F32 R20, -RZ, R53.H1_H1 ;  /* 0x30000035ff147230 */ /* 0x000fc40000004100 */
[----:B------:R-:W-:Y:S01]  /*2ad0*/  FMUL.FTZ R24, R12, R23 ;  /* 0x000000170c187220 */ /* 0x000fe20000410000 */
[----:B------:R-:W-:Y:S01]  /*2ae0*/  FADD.FTZ R17, R17, R23 ;  /* 0x0000001711117221 */ /* 0x000fe20000010000 */
[----:B------:R-:W-:Y:S01]  /*2af0*/  FFMA.FTZ R18, R23, R21, R18 ;  /* 0x0000001517127223 */ /* 0x000fe20000010012 */
[----:B------:R-:W-:Y:S02]  /*2b00*/  HADD2.F32 R16, -RZ, R55.H1_H1 ;  /* 0x30000037ff107230 */ /* 0x000fe40000004100 */
[----:B------:R-:W-:Y:S01]  /*2b10*/  FADD.FTZ R26, R19, R24 ;  /* 0x00000018131a7221 */ /* 0x000fe20000010000 */
[----:B------:R-:W-:Y:S01]  /*2b20*/  FFMA.FTZ R23, R21, R24, R22 ;  /* 0x0000001815177223 */ /* 0x000fe20000010016 */
[----:B------:R-:W-:Y:S01]  /*2b30*/  FADD.FTZ R20, R20, -UR9 ;  /* 0x8000000914147e21 */ /* 0x000fe20008010000 */
[----:B------:R-:W-:Y:S02]  /*2b40*/  HADD2.F32 R24, -RZ, R56.H0_H0 ;  /* 0x20000038ff187230 */ /* 0x000fe40000004100 */
[----:B------:R-:W-:Y:S01]  /*2b50*/  FMUL.FTZ R21, R13, R16 ;  /* 0x000000100d157220 */ /* 0x000fe20000410000 */
[----:B------:R-:W-:-:S02]  /*2b60*/  HADD2.F32 R19, -RZ, R57.H0_H0 ;  /* 0x20000039ff137230 */ /* 0x000fc40000004100 */
[----:B------:R-:W-:Y:S01]  /*2b70*/  FMUL.FTZ R22, R20, UR12 ;  /* 0x0000000c14167c20 */ /* 0x000fe20008410000 */
[----:B------:R-:W-:Y:S02]  /*2b80*/  HADD2.F32 R25, -RZ, R56.H1_H1 ;  /* 0x30000038ff197230 */ /* 0x000fe40000004100 */
[----:B------:R-:W-:Y:S01]  /*2b90*/  FADD.FTZ R20, R24, -UR9 ;  /* 0x8000000918147e21 */ /* 0x000fe20008010000 */
[----:B------:R-:W-:Y:S01]  /*2ba0*/  FADD.FTZ R26, R21, R26 ;  /* 0x0000001a151a7221 */ /* 0x000fe20000010000 */
[----:B------:R-:W-:Y:S01]  /*2bb0*/  FFMA.FTZ R24, R22, R21, R23 ;  /* 0x0000001516187223 */ /* 0x000fe20000010017 */
[----:B------:R-:W-:Y:S01]  /*2bc0*/  FMUL.FTZ R27, R12, R19 ;  /* 0x000000130c1b7220 */ /* 0x000fe20000410000 */
[----:B------:R-:W-:Y:S01]  /*2bd0*/  FMUL.FTZ R21, R20, UR12 ;  /* 0x0000000c14157c20 */ /* 0x000fe20008410000 */
[----:B------:R-:W-:Y:S02]  /*2be0*/  HADD2.F32 R20, -RZ, R57.H1_H1 ;  /* 0x30000039ff147230 */ /* 0x000fe40000004100 */
[----:B------:R-:W-:Y:S01]  /*2bf0*/  FADD.FTZ R23, R25, -UR9 ;  /* 0x8000000919177e21 */ /* 0x000fe20008010000 */
[----:B------:R-:W-:Y:S01]  /*2c00*/  FADD.FTZ R29, R26, R27 ;  /* 0x0000001b1a1d7221 */ /* 0x000fe20000010000 */
[----:B------:R-:W-:Y:S01]  /*2c10*/  FFMA.FTZ R26, R21, R27, R24 ;  /* 0x0000001b151a7223 */ /* 0x000fe20000010018 */
[----:B------:R-:W-:-:S02]  /*2c20*/  HADD2.F32 R28, -RZ, R59.H0_H0 ;  /* 0x2000003bff1c7230 */ /* 0x000fc40000004100 */
[----:B------:R-:W-:Y:S01]  /*2c30*/  FMUL.FTZ R24, R13, R20 ;  /* 0x000000140d187220 */ /* 0x000fe20000410000 */
[----:B------:R-:W-:Y:S01]  /*2c40*/  FMUL.FTZ R23, R23, UR12 ;  /* 0x0000000c17177c20 */ /* 0x000fe20008410000 */
[----:B------:R-:W-:Y:S01]  /*2c50*/  FADD.FTZ R25, R14, R16 ;  /* 0x000000100e197221 */ /* 0x000fe20000010000 */
[----:B------:R-:W-:Y:S01]  /*2c60*/  FFMA.FTZ R27, R16, R22, R15 ;  /* 0x00000016101b7223 */ /* 0x000fe2000001000f */
[--C-:B------:R-:W-:Y:S02]  /*2c70*/  HADD2.F32 R15, -RZ, R58.reuse.H0_H0 ;  /* 0x2000003aff0f7230 */ /* 0x100fe40000004100 */
[----:B------:R-:W-:Y:S01]  /*2c80*/  FADD.FTZ R16, R24, R29 ;  /* 0x0000001d18107221 */ /* 0x000fe20000010000 */
[----:B------:R-:W-:Y:S01]  /*2c90*/  FFMA.FTZ R29, R23, R24, R26 ;  /* 0x00000018171d7223 */ /* 0x000fe2000001001a */
[----:B------:R-:W-:Y:S02]  /*2ca0*/  HADD2.F32 R22, -RZ, R59.H1_H1 ;  /* 0x3000003bff167230 */ /* 0x000fe40000004100 */
[----:B------:R-:W-:Y:S01]  /*2cb0*/  FADD.FTZ R24, R28, -UR9 ;  /* 0x800000091c187e21 */ /* 0x000fe20008010000 */
[----:B------:R-:W-:-:S02]  /*2cc0*/  HADD2.F32 R14, -RZ, R58.H1_H1 ;  /* 0x3000003aff0e7230 */ /* 0x000fc40000004100 */
[----:B------:R-:W-:Y:S01]  /*2cd0*/  FMUL.FTZ R31, R12, R15 ;  /* 0x0000000f0c1f7220 */ /* 0x000fe20000410000 */
[----:B------:R-:W-:Y:S01]  /*2ce0*/  FADD.FTZ R26, R17, R19 ;  /* 0x00000013111a7221 */ /* 0x000fe20000010000 */
[----:B------:R-:W-:Y:S01]  /*2cf0*/  FMUL.FTZ R24, R24, UR12 ;  /* 0x0000000c18187c20 */ /* 0x000fe20008410000 */
[----:B------:R-:W-:Y:S01]  /*2d00*/  FADD.FTZ R22, R22, -UR9 ;  /* 0x8000000916167e21 */ /* 0x000fe20008010000 */
[----:B------:R-:W-:Y:S01]  /*2d10*/  FADD.FTZ R16, R16, R31 ;  /* 0x0000001f10107221 */ /* 0x000fe20000010000 */
[----:B------:R-:W-:Y:S01]  /*2d20*/  FMUL.FTZ R17, R13, R14 ;  /* 0x0000000e0d117220 */ /* 0x000fe20000410000 */
[----:B------:R-:W-:Y:S01]  /*2d30*/  FADD.FTZ R25, R25, R20 ;  /* 0x0000001419197221 */ /* 0x000fe20000010000 */
[----:B------:R-:W-:Y:S01]  /*2d40*/  FFMA.FTZ R18, R19, R21, R18 ;  /* 0x0000001513127223 */ /* 0x000fe20000010012 */
[----:B------:R-:W-:Y:S01]  /*2d50*/  FFMA.FTZ R29, R24, R31, R29 ;  /* 0x0000001f181d7223 */ /* 0x000fe2000001001d */
[----:B------:R-:W-:Y:S01]  /*2d60*/  FMUL.FTZ R22, R22, UR12 ;  /* 0x0000000c16167c20 */ /* 0x000fe20008410000 */
[----:B------:R-:W-:Y:S01]  /*2d70*/  FFMA.FTZ R23, R20, R23, R27 ;  /* 0x0000001714177223 */ /* 0x000fe2000001001b */
[----:B------:R-:W-:Y:S01]  /*2d80*/  FADD.FTZ R16, R17, R16 ;  /* 0x0000001011107221 */ /* 0x000fe20000010000 */
[----:B------:R-:W-:Y:S01]  /*2d90*/  FADD.FTZ R27, R25, R14 ;  /* 0x0000000e191b7221 */ /* 0x000fe20000010000 */
[----:B------:R-:W-:Y:S01]  /*2da0*/  FFMA.FTZ R17, R22, R17, R29 ;  /* 0x0000001116117223 */ /* 0x000fe2000001001d */
[----:B------:R-:W-:Y:S01]  /*2db0*/  FADD.FTZ R26, R26, R15 ;  /* 0x0000000f1a1a7221 */ /* 0x000fe20000010000 */
[----:B------:R-:W-:Y:S01]  /*2dc0*/  FFMA.FTZ R24, R15, R24, R18 ;  /* 0x000000180f187223 */ /* 0x000fe20000010012 */
[----:B------:R-:W-:Y:S01]  /*2dd0*/  FFMA.FTZ R25, R14, R22, R23 ;  /* 0x000000160e197223 */ /* 0x000fe20000010017 */
[----:B------:R-:W-:Y:S06]  /*2de0*/  BRA `(.L_x_750) ;  /* 0x0000002400007947 */ /* 0x000fec0003800000 */
.L_x_749:
        /* <DEDUP_REMOVED lines=19> */
[----:B------:R-:W-:-:S02]  /*2f20*/  HADD2.F32 R29, -RZ, R48.H1_H1 ;  /* 0x30000030ff1d7230 */ /* 0x000fc40000004100 */
[----:B------:R-:W-:Y:S01]  /*2f30*/  FMUL.FTZ R23, R16, -1.4426950216293334961 ;  /* 0xbfb8aa3b10177820 */ /* 0x000fe20000410000 */
[----:B------:R-:W-:Y:S01]  /*2f40*/  FMUL.FTZ R25, R17, -1.4426950216293334961 ;  /* 0xbfb8aa3b11197820 */ /* 0x000fe20000410000 */
[----:B------:R-:W0:Y:S01]  /*2f50*/  MUFU.EX2 R20, R20 ;  /* 0x0000001400147308 */ /* 0x000e220000000800 */
[--C-:B------:R-:W-:Y:S02]  /*2f60*/  HADD2.F32 R61, -RZ, R44.reuse.H0_H0 ;  /* 0x2000002cff3d7230 */ /* 0x100fe40000004100 */
[----:B------:R-:W-:-:S05]  /*2f70*/  HADD2.F32 R69, -RZ, R44.H1_H1 ;  /* 0x3000002cff457230 */ /* 0x000fca0000004100 */
[----:B------:R-:W1:Y:S08]  /*2f80*/  MUFU.EX2 R25, R25 ;  /* 0x0000001900197308 */ /* 0x000e700000000800 */
[----:B------:R-:W2:Y:S01]  /*2f90*/  MUFU.EX2 R27, R27 ;  /* 0x0000001b001b7308 */ /* 0x000ea20000000800 */
[----:B0-----:R-:W-:-:S07]  /*2fa0*/  FADD.FTZ R24, R20, 1 ;  /* 0x3f80000014187421 */ /* 0x001fce0000010000 */
[----:B------:R-:W0:Y:S01]  /*2fb0*/  MUFU.RCP R24, R24 ;  /* 0x0000001800187308 */ /* 0x000e220000001000 */
[----:B-1----:R-:W-:Y:S01]  /*2fc0*/  FADD.FTZ R26, R25, 1 ;  /* 0x3f800000191a7421 */ /* 0x002fe20000010000 */
[----:B------:R-:W-:-:S06]  /*2fd0*/  HADD2.F32 R25, -RZ, R48.H0_H0 ;  /* 0x20000030ff197230 */ /* 0x000fcc0000004100 */
[----:B------:R-:W1:Y:S01]  /*2fe0*/  MUFU.RCP R26, R26 ;  /* 0x0000001a001a7308 */ /* 0x000e620000001000 */
[----:B--2---:R-:W-:-:S07]  /*2ff0*/  FADD.FTZ R20, R27, 1 ;  /* 0x3f8000001b147421 */ /* 0x004fce0000010000 */
[----:B------:R-:W2:Y:S01]  /*3000*/  MUFU.RCP R20, R20 ;  /* 0x0000001400147308 */ /* 0x000ea20000001000 */
[----:B0-----:R-:W-:Y:S01]  /*3010*/  FADD.FTZ R30, -R24, 1 ;  /* 0x3f800000181e7421 */ /* 0x001fe20000010100 */
[----:B------:R-:W-:Y:S01]  /*3020*/  FMUL.FTZ R28, R25, R24 ;  /* 0x00000018191c7220 */ /* 0x000fe20000410000 */
[----:B------:R-:W-:Y:S01]  /*3030*/  FADD.FTZ R25, R31, -UR9 ;  /* 0x800000091f197e21 */ /* 0x000fe20008010000 */
[----:B------:R-:W-:Y:S02]  /*3040*/  HADD2.F32 R24, -RZ, R45.H1_H1 ;  /* 0x3000002dff187230 */ /* 0x000fe40000004100 */
[----:B------:R-:W-:Y:S01]  /*3050*/  FFMA.FTZ R27, R21, R30, 1 ;  /* 0x3f800000151b7423 */ /* 0x000fe2000001001e */
[----:B------:R-:W-:Y:S02]  /*3060*/  HADD2.F32 R31, -RZ, R43.H0_H0 ;  /* 0x2000002bff1f7230 */ /* 0x000fe40000004100 */
[----:B------:R-:W-:Y:S01]  /*3070*/  FMUL.FTZ R25, R25, UR12 ;  /* 0x0000000c19197c20 */ /* 0x000fe20008410000 */
[----:B------:R-:W0:Y:S01]  /*3080*/  MUFU.EX2 R23, R23 ;  /* 0x0000001700177308 */ /* 0x000e220000000800 */
[----:B-1----:R-:W-:Y:S01]  /*3090*/  FMUL.FTZ R29, R29, R26 ;  /* 0x0000001a1d1d7220 */ /* 0x002fe20000410000 */
[----:B------:R-:W-:Y:S01]  /*30a0*/  FADD.FTZ R26, -R26, 1 ;  /* 0x3f8000001a1a7421 */ /* 0x000fe20000010100 */
[----:B------:R-:W-:Y:S01]  /*30b0*/  FADD.FTZ R24, R24, -UR9 ;  /* 0x8000000918187e21 */ /* 0x000fe20008010000 */
[----:B------:R-:W-:Y:S01]  /*30c0*/  FMUL.FTZ R28, R28, R27 ;  /* 0x0000001b1c1c7220 */ /* 0x000fe20000410000 */
[----:B------:R-:W-:-:S02]  /*30d0*/  HADD2.F32 R27, -RZ, R46.H0_H0 ;  /* 0x2000002eff1b7230 */ /* 0x000fc40000004100 */
[----:B------:R-:W-:Y:S01]  /*30e0*/  FFMA.FTZ R26, R17, R26, 1 ;  /* 0x3f800000111a7423 */ /* 0x000fe2000001001a */
[----:B------:R-:W-:Y:S01]  /*30f0*/  FFMA.FTZ R17, R12, R25, R10 ;  /* 0x000000190c117223 */ /* 0x000fe2000001000a */
[----:B------:R-:W-:Y:S01]  /*3100*/  FMUL.FTZ R24, R24, UR12 ;  /* 0x0000000c18187c20 */ /* 0x000fe20008410000 */
[----:B--2---:R-:W-:Y:S01]  /*3110*/  FADD.FTZ R21, -R20, 1 ;  /* 0x3f80000014157421 */ /* 0x004fe20000010100 */
[----:B------:R-:W-:Y:S01]  /*3120*/  FMUL.FTZ R29, R29, R26 ;  /* 0x0000001a1d1d7220 */ /* 0x000fe20000410000 */
[----:B------:R-:W-:Y:S01]  /*3130*/  FMUL.FTZ R30, R17, -1.4426950216293334961 ;  /* 0xbfb8aa3b111e7820 */ /* 0x000fe20000410000 */
[----:B------:R-:W-:Y:S01]  /*3140*/  FMUL.FTZ R26, R27, R20 ;  /* 0x000000141b1a7220 */ /* 0x000fe20000410000 */
[----:B------:R-:W-:Y:S01]  /*3150*/  FFMA.FTZ R21, R18, R21, 1 ;  /* 0x3f80000012157423 */ /* 0x000fe20000010015 */
[----:B------:R-:W-:Y:S01]  /*3160*/  FFMA.FTZ R18, R13, R24, R11 ;  /* 0x000000180d127223 */ /* 0x000fe2000001000b */
[----:B------:R-:W-:Y:S01]  /*3170*/  FADD.FTZ R31, R31, -UR9 ;  /* 0x800000091f1f7e21 */ /* 0x000fe20008010000 */
[----:B0-----:R-:W-:-:S02]  /*3180*/  FADD.FTZ R23, R23, 1 ;  /* 0x3f80000017177421 */ /* 0x001fc40000010000 */
[----:B------:R-:W-:Y:S01]  /*3190*/  FMUL.FTZ R20, R18, -1.4426950216293334961 ;  /* 0xbfb8aa3b12147820 */ /* 0x000fe20000410000 */
[----:B------:R-:W0:Y:S01]  /*31a0*/  MUFU.EX2 R30, R30 ;  /* 0x0000001e001e7308 */ /* 0x000e220000000800 */
[----:B------:R-:W-:-:S07]  /*31b0*/  FMUL.FTZ R21, R26, R21 ;  /* 0x000000151a157220 */ /* 0x000fce0000410000 */
[----:B------:R-:W1:Y:S08]  /*31c0*/  MUFU.RCP R23, R23 ;  /* 0x0000001700177308 */ /* 0x000e700000001000 */
[----:B------:R-:W2:Y:S01]  /*31d0*/  MUFU.EX2 R20, R20 ;  /* 0x0000001400147308 */ /* 0x000ea20000000800 */
[----:B0-----:R-:W-:-:S07]  /*31e0*/  FADD.FTZ R26, R30, 1 ;  /* 0x3f8000001e1a7421 */ /* 0x001fce0000010000 */
[----:B------:R-:W0:Y:S01]  /*31f0*/  MUFU.RCP R26, R26 ;  /* 0x0000001a001a7308 */ /* 0x000e220000001000 */
[----:B-1----:R-:W-:-:S04]  /*3200*/  FADD.FTZ R27, -R23, 1 ;  /* 0x3f800000171b7421 */ /* 0x002fc80000010100 */
[----:B------:R-:W-:Y:S01]  /*3210*/  FFMA.FTZ R27, R16, R27, 1 ;  /* 0x3f800000101b7423 */ /* 0x000fe2000001001b */
[----:B------:R-:W-:Y:S02]  /*3220*/  HADD2.F32 R16, -RZ, R46.H1_H1 ;  /* 0x3000002eff107230 */ /* 0x000fe40000004100 */
[----:B--2---:R-:W-:-:S03]  /*3230*/  FADD.FTZ R30, R20, 1 ;  /* 0x3f800000141e7421 */ /* 0x004fc60000010000 */
[----:B------:R-:W-:Y:S01]  /*3240*/  FMUL.FTZ R16, R16, R23 ;  /* 0x0000001710107220 */ /* 0x000fe20000410000 */
[----:B------:R-:W-:Y:S02]  /*3250*/  FMUL.FTZ R23, R31, UR12 ;  /* 0x0000000c1f177c20 */ /* 0x000fe40008410000 */
[----:B------:R-:W1:Y:S01]  /*3260*/  MUFU.RCP R30, R30 ;  /* 0x0000001e001e7308 */ /* 0x000e620000001000 */
[----:B------:R-:W-:Y:S01]  /*3270*/  FMUL.FTZ R20, R16, R27 ;  /* 0x0000001b10147220 */ /* 0x000fe20000410000 */
[----:B------:R-:W-:Y:S01]  /*3280*/  FFMA.FTZ R16, R12, R23, R10 ;  /* 0x000000170c107223 */ /* 0x000fe2000001000a */
[----:B0-----:R-:W-:Y:S01]  /*3290*/  FADD.FTZ R60, -R26, 1 ;  /* 0x3f8000001a3c7421 */ /* 0x001fe20000010100 */
[----:B------:R-:W-:Y:S02]  /*32a0*/  FMUL.FTZ R26, R61, R26 ;  /* 0x0000001a3d1a7220 */ /* 0x000fe40000410000 */
[----:B------:R-:W-:Y:S01]  /*32b0*/  FMUL.FTZ R31, R16, -1.4426950216293334961 ;  /* 0xbfb8aa3b101f7820 */ /* 0x000fe20000410000 */
[----:B------:R-:W-:Y:S01]  /*32c0*/  FFMA.FTZ R27, R17, R60, 1 ;  /* 0x3f800000111b7423 */ /* 0x000fe2000001003c */
[----:B------:R-:W-:-:S03]  /*32d0*/  HADD2.F32 R60, -RZ, R43.H1_H1 ;  /* 0x3000002bff3c7230 */ /* 0x000fc60000004100 */
[----:B------:R-:W-:Y:S01]  /*32e0*/  FMUL.FTZ R27, R26, R27 ;  /* 0x0000001b1a1b7220 */ /* 0x000fe20000410000 */
[----:B------:R-:W0:Y:S01]  /*32f0*/  MUFU.EX2 R31, R31 ;  /* 0x0000001f001f7308 */ /* 0x000e220000000800 */
[----:B-1----:R-:W-:Y:S01]  /*3300*/  FADD.FTZ R17, -R30, 1 ;  /* 0x3f8000001e117421 */ /* 0x002fe20000010100 */
[----:B------:R-:W-:Y:S01]  /*3310*/  FMUL.FTZ R62, R69, R30 ;  /* 0x0000001e453e7220 */ /* 0x000fe20000410000 */
[----:B------:R-:W-:Y:S02]  /*3320*/  HADD2.F32 R69, -RZ, R42.H0_H0 ;  /* 0x2000002aff457230 */ /* 0x000fe40000004100 */
[----:B------:R-:W-:Y:S01]  /*3330*/  FFMA.FTZ R17, R18, R17, 1 ;  /* 0x3f80000012117423 */ /* 0x000fe20000010011 */
[----:B------:R-:W-:-:S03]  /*3340*/  FADD.FTZ R18, R60, -UR9 ;  /* 0x800000093c127e21 */ /* 0x000fc60008010000 */
[----:B------:R-:W-:Y:S01]  /*3350*/  FMUL.FTZ R26, R62, R17 ;  /* 0x000000113e1a7220 */ /* 0x000fe20000410000 */
[----:B------:R-:W-:Y:S01]  /*3360*/  FMUL.FTZ R18, R18, UR12 ;  /* 0x0000000c12127c20 */ /* 0x000fe20008410000 */
[----:B0-----:R-:W-:-:S03]  /*3370*/  FADD.FTZ R61, R31, 1 ;  /* 0x3f8000001f3d7421 */ /* 0x001fc60000010000 */
[----:B------:R-:W-:Y:S01]  /*3380*/  FFMA.FTZ R30, R13, R18, R11 ;  /* 0x000000120d1e7223 */ /* 0x000fe2000001000b */
[----:B------:R-:W0:Y:S03]  /*3390*/  MUFU.RCP R31, R61 ;  /* 0x0000003d001f7308 */ /* 0x000e260000001000 */
[----:B------:R-:W-:-:S05]  /*33a0*/  FMUL.FTZ R68, R30, -1.4426950216293334961 ;  /* 0xbfb8aa3b1e447820 */ /* 0x000fca0000410000 */
[----:B------:R-:W1:Y:S01]  /*33b0*/  MUFU.EX2 R60, R68 ;  /* 0x00000044003c7308 */ /* 0x000e620000000800 */
[----:B0-----:R-:W-:-:S04]  /*33c0*/  FADD.FTZ R17, -R31, 1 ;  /* 0x3f8000001f117421 */ /* 0x001fc80000010100 */
[----:B------:R-:W-:Y:S01]  /*33d0*/  FFMA.FTZ R62, R16, R17, 1 ;  /* 0x3f800000103e7423 */ /* 0x000fe20000010011 */
[----:B------:R-:W-:Y:S01]  /*33e0*/  FMUL.FTZ R17, R69, R31 ;  /* 0x0000001f45117220 */ /* 0x000fe20000410000 */
[----:B------:R-:W-:Y:S01]  /*33f0*/  FMUL.FTZ R31, R13, R29 ;  /* 0x0000001d0d1f7220 */ /* 0x000fe20000410000 */
[----:B-1----:R-:W-:Y:S01]  /*3400*/  FADD.FTZ R16, R60, 1 ;  /* 0x3f8000003c107421 */ /* 0x002fe20000010000 */
[----:B------:R-:W-:Y:S01]  /*3410*/  FMUL.FTZ R60, R12, R28 ;  /* 0x0000001c0c3c7220 */ /* 0x000fe20000410000 */
[----:B------:R-:W-:-:S03]  /*3420*/  FMUL.FTZ R17, R17, R62 ;  /* 0x0000003e11117220 */ /* 0x000fc60000410000 */
[----:B------:R-:W-:Y:S01]  /*3430*/  FFMA.FTZ R61, R15, R60, RZ ;  /* 0x0000003c0f3d7223 */ /* 0x000fe200000100ff */
[----:B------:R-:W0:Y:S01]  /*3440*/  MUFU.RCP R16, R16 ;  /* 0x0000001000107308 */ /* 0x000e220000001000 */
[----:B------:R-:W-:Y:S02]  /*3450*/  FADD.FTZ R62, RZ, R60 ;  /* 0x0000003cff3e7221 */ /* 0x000fe40000010000 */
[----:B------:R-:W-:Y:S01]  /*3460*/  FFMA.FTZ R60, R14, R31, R61 ;  /* 0x0000001f0e3c7223 */ /* 0x000fe2000001003d */
[----:B------:R-:W-:Y:S02]  /*3470*/  HADD2.F32 R61, -RZ, R42.H1_H1 ;  /* 0x3000002aff3d7230 */ /* 0x000fe40000004100 */
[----:B------:R-:W-:Y:S01]  /*3480*/  FADD.FTZ R31, R31, R62 ;  /* 0x0000003e1f1f7221 */ /* 0x000fe20000010000 */
[----:B------:R-:W-:Y:S01]  /*3490*/  FFMA.FTZ R62, R15, R28, RZ ;  /* 0x0000001c0f3e7223 */ /* 0x000fe200000100ff */
[----:B------:R-:W-:-:S05]  /*34a0*/  HADD2.F32 R15, -RZ, R41.H0_H0 ;  /* 0x20000029ff0f7230 */ /* 0x000fca0000004100 */
[----:B------:R-:W-:Y:S01]  /*34b0*/  FADD.FTZ R15, R15, -UR9 ;  /* 0x800000090f0f7e21 */ /* 0x000fe20008010000 */
[----:B0-----:R-:W-:Y:S01]  /*34c0*/  FADD.FTZ R69, -R16, 1 ;  /* 0x3f80000010457421 */ /* 0x001fe20000010100 */
[----:B------:R-:W-:-:S03]  /*34d0*/  FMUL.FTZ R61, R61, R16 ;  /* 0x000000103d3d7220 */ /* 0x000fc60000410000 */
[----:B------:R-:W-:Y:S01]  /*34e0*/  FFMA.FTZ R30, R30, R69, 1 ;  /* 0x3f8000001e1e7423 */ /* 0x000fe20000010045 */
[----:B------:R-:W-:-:S03]  /*34f0*/  HADD2.F32 R69, -RZ, R40.H1_H1 ;  /* 0x30000028ff457230 */ /* 0x000fc60000004100 */
[----:B------:R-:W-:Y:S01]  /*3500*/  FMUL.FTZ R16, R61, R30 ;  /* 0x0000001e3d107220 */ /* 0x000fe20000410000 */
[----:B------:R-:W-:Y:S01]  /*3510*/  FADD.FTZ R30, RZ, R28 ;  /* 0x0000001cff1e7221 */ /* 0x000fe20000010000 */
[-C--:B------:R-:W-:Y:S01]  /*3520*/  FFMA.FTZ R28, R19, R21.reuse, R62 ;  /* 0x00000015131c7223 */ /* 0x080fe2000001003e */
[----:B------:R-:W-:Y:S02]  /*3530*/  FMUL.FTZ R61, R12, R21 ;  /* 0x000000150c3d7220 */ /* 0x000fe40000410000 */
[----:B------:R-:W-:Y:S01]  /*3540*/  FADD.FTZ R30, R30, R21 ;  /* 0x000000151e1e7221 */ /* 0x000fe20000010000 */
[----:B------:R-:W-:Y:S01]  /*3550*/  FMUL.FTZ R21, R15, UR12 ;  /* 0x0000000c0f157c20 */ /* 0x000fe20008410000 */
[----:B------:R-:W-:Y:S01]  /*3560*/  FFMA.FTZ R15, R19, R61, R60 ;  /* 0x0000003d130f7223 */ /* 0x000fe2000001003c */
[----:B------:R-:W-:Y:S01]  /*3570*/  FADD.FTZ R60, R31, R61 ;  /* 0x0000003d1f3c7221 */ /* 0x000fe20000010000 */
[----:B------:R-:W-:Y:S02]  /*3580*/  HADD2.F32 R31, -RZ, R40.H0_H0 ;  /* 0x20000028ff1f7230 */ /* 0x000fe40000004100 */
[----:B------:R-:W-:Y:S01]  /*3590*/  FFMA.FTZ R19, R12, R21, R10 ;  /* 0x000000150c137223 */ /* 0x000fe2000001000a */
[----:B------:R-:W-:Y:S01]  /*35a0*/  FADD.FTZ R30, R30, R27 ;  /* 0x0000001b1e1e7221 */ /* 0x000fe20000010000 */
[----:B------:R-:W-:-:S02]  /*35b0*/  FFMA.FTZ R28, R25, R27, R28 ;  /* 0x0000001b191c7223 */ /* 0x000fc4000001001c */
[----:B------:R-:W-:Y:S01]  /*35c0*/  FMUL.FTZ R62, R19, -1.4426950216293334961 ;  /* 0xbfb8aa3b133e7820 */ /* 0x000fe20000410000 */
[----:B------:R-:W-:Y:S01]  /*35d0*/  FADD.FTZ R30, R30, R17 ;  /* 0x000000111e1e7221 */ /* 0x000fe20000010000 */
[----:B------:R-:W-:-:S04]  /*35e0*/  FFMA.FTZ R28, R23, R17, R28 ;  /* 0x00000011171c7223 */ /* 0x000fc8000001001c */
[----:B------:R-:W0:Y:S02]  /*35f0*/  MUFU.EX2 R62, R62 ;  /* 0x0000003e003e7308 */ /* 0x000e240000000800 */
[----:B0-----:R-:W-:Y:S01]  /*3600*/  FADD.FTZ R68, R62, 1 ;  /* 0x3f8000003e447421 */ /* 0x001fe20000010000 */
[----:B------:R-:W-:-:S04]  /*3610*/  FMUL.FTZ R62, R13, R20 ;  /* 0x000000140d3e7220 */ /* 0x000fc80000410000 */
[----:B------:R-:W-:Y:S01]  /*3620*/  FADD.FTZ R60, R62, R60 ;  /* 0x0000003c3e3c7221 */ /* 0x000fe20000010000 */
[----:B------:R-:W0:Y:S02]  /*3630*/  MUFU.RCP R68, R68 ;  /* 0x0000004400447308 */ /* 0x000e240000001000 */
[----:B0-----:R-:W-:Y:S01]  /*3640*/  FADD.FTZ R61, -R68, 1 ;  /* 0x3f800000443d7421 */ /* 0x001fe20000010100 */
[----:B------:R-:W-:-:S03]  /*3650*/  FMUL.FTZ R31, R31, R68 ;  /* 0x000000441f1f7220 */ /* 0x000fc60000410000 */
[----:B------:R-:W-:Y:S01]  /*3660*/  FFMA.FTZ R19, R19, R61, 1 ;  /* 0x3f80000013137423 */ /* 0x000fe2000001003d */
[----:B------:R-:W-:Y:S01]  /*3670*/  FFMA.FTZ R61, R14, R29, RZ ;  /* 0x0000001d0e3d7223 */ /* 0x000fe200000100ff */
[----:B------:R-:W-:Y:S02]  /*3680*/  HADD2.F32 R14, -RZ, R41.H1_H1 ;  /* 0x30000029ff0e7230 */ /* 0x000fe40000004100 */
[----:B------:R-:W-:Y:S01]  /*3690*/  FMUL.FTZ R19, R31, R19 ;  /* 0x000000131f137220 */ /* 0x000fe20000410000 */
[----:B------:R-:W-:Y:S01]  /*36a0*/  FADD.FTZ R31, RZ, R29 ;  /* 0x0000001dff1f7221 */ /* 0x000fe20000010000 */
[----:B------:R-:W-:Y:S01]  /*36b0*/  FFMA.FTZ R29, R22, R20, R61 ;  /* 0x00000014161d7223 */ /* 0x000fe2000001003d */
[----:B------:R-:W-:Y:S01]  /*36c0*/  FADD.FTZ R14, R14, -UR9 ;  /* 0x800000090e0e7e21 */ /* 0x000fe20008010000 */
[----:B------:R-:W-:Y:S01]  /*36d0*/  FADD.FTZ R30, R30, R19 ;  /* 0x000000131e1e7221 */ /* 0x000fe20000010000 */
[----:B------:R-:W-:Y:S01]  /*36e0*/  FADD.FTZ R31, R31, R20 ;  /* 0x000000141f1f7221 */ /* 0x000fe20000010000 */
[----:B------:R-:W-:Y:S01]  /*36f0*/  FFMA.FTZ R29, R24, R26, R29 ;  /* 0x0000001a181d7223 */ /* 0x000fe2000001001d */
[----:B------:R-:W-:Y:S01]  /*3700*/  FMUL.FTZ R20, R14, UR12 ;  /* 0x0000000c0e147c20 */ /* 0x000fe20008410000 */
[----:B------:R-:W-:Y:S01]  /*3710*/  FFMA.FTZ R14, R22, R62, R15 ;  /* 0x0000003e160e7223 */ /* 0x000fe2000001000f */
[----:B------:R-:W-:Y:S01]  /*3720*/  FADD.FTZ R31, R31, R26 ;  /* 0x0000001a1f1f7221 */ /* 0x000fe20000010000 */
[----:B------:R-:W-:Y:S01]  /*3730*/  FFMA.FTZ R29, R18, R16, R29 ;  /* 0x00000010121d7223 */ /* 0x000fe2000001001d */
[----:B------:R-:W-:Y:S01]  /*3740*/  FFMA.FTZ R15, R13, R20, R11 ;  /* 0x000000140d0f7223 */ /* 0x000fe2000001000b */
[----:B------:R-:W-:Y:S01]  /*3750*/  FFMA.FTZ R28, R21, R19, R28 ;  /* 0x00000013151c7223 */ /* 0x000fe2000001001c */
[----:B------:R-:W-:-:S02]  /*3760*/  FADD.FTZ R31, R31, R16 ;  /* 0x000000101f1f7221 */ /* 0x000fc40000010000 */
[----:B------:R-:W-:-:S06]  /*3770*/  FMUL.FTZ R61, R15, -1.4426950216293334961 ;  /* 0xbfb8aa3b0f3d7820 */ /* 0x000fcc0000410000 */
[----:B------:R-:W0:Y:S02]  /*3780*/  MUFU.EX2 R61, R61 ;  /* 0x0000003d003d7308 */ /* 0x000e240000000800 */
[----:B0-----:R-:W-:Y:S01]  /*3790*/  FADD.FTZ R68, R61, 1 ;  /* 0x3f8000003d447421 */ /* 0x001fe20000010000 */
[----:B------:R-:W-:-:S04]  /*37a0*/  FMUL.FTZ R61, R12, R27 ;  /* 0x0000001b0c3d7220 */ /* 0x000fc80000410000 */
[----:B------:R-:W-:Y:S01]  /*37b0*/  FFMA.FTZ R27, R25, R61, R14 ;  /* 0x0000003d191b7223 */ /* 0x000fe2000001000e */
[----:B------:R-:W0:Y:S01]  /*37c0*/  MUFU.RCP R68, R68 ;  /* 0x0000004400447308 */ /* 0x000e220000001000 */
[----:B------:R-:W-:Y:S01]  /*37d0*/  FADD.FTZ R60, R60, R61 ;  /* 0x0000003d3c3c7221 */ /* 0x000fe20000010000 */
[----:B------:R-:W-:Y:S02]  /*37e0*/  HADD2.F32 R25, -RZ, R38.H0_H0 ;  /* 0x20000026ff197230 */ /* 0x000fe40000004100 */
[----:B0-----:R-:W-:Y:S01]  /*37f0*/  FADD.FTZ R62, -R68, 1 ;  /* 0x3f800000443e7421 */ /* 0x001fe20000010100 */
[----:B------:R-:W-:-:S03]  /*3800*/  FMUL.FTZ R22, R69, R68 ;  /* 0x0000004445167220 */ /* 0x000fc60000410000 */
[----:B------:R-:W-:-:S04]  /*3810*/  FFMA.FTZ R15, R15, R62, 1 ;  /* 0x3f8000000f0f7423 */ /* 0x000fc8000001003e */
[----:B------:R-:W-:Y:S01]  /*3820*/  FMUL.FTZ R22, R22, R15 ;  /* 0x0000000f16167220 */ /* 0x000fe20000410000 */
[----:B------:R-:W-:-:S03]  /*3830*/  HADD2.F32 R15, -RZ, R39.H0_H0 ;  /* 0x20000027ff0f7230 */ /* 0x000fc60000004100 */
[----:B------:R-:W-:Y:S01]  /*3840*/  FADD.FTZ R31, R31, R22 ;  /* 0x000000161f1f7221 */ /* 0x000fe20000010000 */
[-C--:B------:R-:W-:Y:S01]  /*3850*/  FFMA.FTZ R29, R20, R22.reuse, R29 ;  /* 0x00000016141d7223 */ /* 0x080fe2000001001d */
[----:B------:R-:W-:Y:S01]  /*3860*/  FADD.FTZ R15, R15, -UR9 ;  /* 0x800000090f0f7e21 */ /* 0x000fe20008010000 */
[----:B------:R-:W-:-:S03]  /*3870*/  FMUL.FTZ R22, R13, R22 ;  /* 0x000000160d167220 */ /* 0x000fc60000410000 */
        /* <DEDUP_REMOVED lines=9> */
[----:B------:R-:W-:Y:S02]  /*3910*/  HADD2.F32 R62, -RZ, R38.H1_H1 ;  /* 0x30000026ff3e7230 */ /* 0x000fe40000004100 */
[----:B0-----:R-:W-:Y:S01]  /*3920*/  FADD.FTZ R61, -R68, 1 ;  /* 0x3f800000443d7421 */ /* 0x001fe20000010100 */
[----:B------:R-:W-:-:S03]  /*3930*/  FMUL.FTZ R25, R25, R68 ;  /* 0x0000004419197220 */ /* 0x000fc60000410000 */
[----:B------:R-:W-:-:S04]  /*3940*/  FFMA.FTZ R14, R14, R61, 1 ;  /* 0x3f8000000e0e7423 */ /* 0x000fc8000001003d */
[----:B------:R-:W-:Y:S01]  /*3950*/  FMUL.FTZ R25, R25, R14 ;  /* 0x0000000e19197220 */ /* 0x000fe20000410000 */
[----:B------:R-:W-:-:S03]  /*3960*/  HADD2.F32 R14, -RZ, R39.H1_H1 ;  /* 0x30000027ff0e7230 */ /* 0x000fc60000004100 */
        /* <DEDUP_REMOVED lines=18> */
[--C-:B------:R-:W-:Y:S02]  /*3a90*/  HADD2.F32 R61, -RZ, R36.reuse.H0_H0 ;  /* 0x20000024ff3d7230 */ /* 0x100fe40000004100 */
[----:B------:R-:W-:Y:S01]  /*3aa0*/  FADD.FTZ R31, R31, R24 ;  /* 0x000000181f1f7221 */ /* 0x000fe20000010000 */
[----:B------:R-:W-:Y:S02]  /*3ab0*/  HADD2.F32 R69, -RZ, R36.H1_H1 ;  /* 0x30000024ff457230 */ /* 0x000fe40000004100 */
[----:B------:R-:W-:Y:S01]  /*3ac0*/  FADD.FTZ R62, R62, -UR9 ;  /* 0x800000093e3e7e21 */ /* 0x000fe20008010000 */
[-C--:B------:R-:W-:Y:S01]  /*3ad0*/  FFMA.FTZ R29, R14, R24.reuse, R29 ;  /* 0x000000180e1d7223 */ /* 0x080fe2000001001d */
[----:B------:R-:W-:Y:S02]  /*3ae0*/  FMUL.FTZ R24, R13, R24 ;  /* 0x000000180d187220 */ /* 0x000fe40000410000 */
        /* <DEDUP_REMOVED lines=32> */
[----:B------:R-:W-:Y:S01]  /*3cf0*/  FMUL.FTZ R27, R12, R19 ;  /* 0x000000130c1b7220 */ /* 0x000fe20000410000 */
[----:B------:R-:W-:Y:S02]  /*3d00*/  FMUL.FTZ R26, R13, R26 ;  /* 0x0000001a0d1a7220 */ /* 0x000fe40000410000 */
[----:B------:R-:W-:Y:S01]  /*3d10*/  FMUL.FTZ R19, R68, UR12 ;  /* 0x0000000c44137c20 */ /* 0x000fe20008410000 */
[----:B------:R-:W-:Y:S01]  /*3d20*/  FFMA.FTZ R21, R21, R27, R18 ;  /* 0x0000001b15157223 */ /* 0x000fe20000010012 */
[----:B------:R-:W-:Y:S01]  /*3d30*/  FADD.FTZ R60, R60, R27 ;  /* 0x0000001b3c3c7221 */ /* 0x000fe20000010000 */
[----:B------:R-:W-:Y:S02]  /*3d40*/  HADD2.F32 R27, -RZ, R34.H0_H0 ;  /* 0x20000022ff1b7230 */ /* 0x000fe40000004100 */
[----:B------:R-:W-:Y:S01]  /*3d50*/  FFMA.FTZ R18, R12, R19, R10 ;  /* 0x000000130c127223 */ /* 0x000fe2000001000a */
[----:B------:R-:W-:Y:S01]  /*3d60*/  FFMA.FTZ R20, R20, R22, R21 ;  /* 0x0000001614147223 */ /* 0x000fe20000010015 */
[----:B------:R-:W-:-:S02]  /*3d70*/  FADD.FTZ R60, R22, R60 ;  /* 0x0000003c163c7221 */ /* 0x000fc40000010000 */
[----:B------:R-:W-:Y:S01]  /*3d80*/  FMUL.FTZ R61, R18, -1.4426950216293334961 ;  /* 0xbfb8aa3b123d7820 */ /* 0x000fe20000410000 */
[----:B------:R-:W-:Y:S01]  /*3d90*/  FFMA.FTZ R15, R15, R25, R20 ;  /* 0x000000190f0f7223 */ /* 0x000fe20000010014 */
[----:B------:R-:W-:Y:S01]  /*3da0*/  FADD.FTZ R60, R60, R25 ;  /* 0x000000193c3c7221 */ /* 0x000fe20000010000 */
[----:B------:R-:W-:Y:S02]  /*3db0*/  HADD2.F32 R25, -RZ, R32.H0_H0 ;  /* 0x20000020ff197230 */ /* 0x000fe40000004100 */
[----:B------:R-:W-:Y:S01]  /*3dc0*/  FFMA.FTZ R14, R14, R24, R15 ;  /* 0x000000180e0e7223 */ /* 0x000fe2000001000f */
[----:B------:R-:W0:Y:S01]  /*3dd0*/  MUFU.EX2 R61, R61 ;  /* 0x0000003d003d7308 */ /* 0x000e220000000800 */
[----:B------:R-:W-:Y:S02]  /*3de0*/  FADD.FTZ R60, R24, R60 ;  /* 0x0000003c183c7221 */ /* 0x000fe40000010000 */
[----:B------:R-:W-:Y:S02]  /*3df0*/  FFMA.FTZ R17, R17, R23, R14 ;  /* 0x0000001711117223 */ /* 0x000fe4000001000e */
[----:B------:R-:W-:Y:S01]  /*3e00*/  FADD.FTZ R60, R60, R23 ;  /* 0x000000173c3c7221 */ /* 0x000fe20000010000 */
[----:B------:R-:W-:-:S02]  /*3e10*/  HADD2.F32 R23, -RZ, R4.H0_H0 ;  /* 0x20000004ff177230 */ /* 0x000fc40000004100 */
[----:B------:R-:W-:Y:S01]  /*3e20*/  FFMA.FTZ R16, R16, R26, R17 ;  /* 0x0000001a10107223 */ /* 0x000fe20000010011 */
[----:B------:R-:W-:Y:S01]  /*3e30*/  FADD.FTZ R60, R26, R60 ;  /* 0x0000003c1a3c7221 */ /* 0x000fe20000010000 */
[----:B0-----:R-:W-:-:S06]  /*3e40*/  FADD.FTZ R62, R61, 1 ;  /* 0x3f8000003d3e7421 */ /* 0x001fcc0000010000 */
[----:B------:R-:W0:Y:S02]  /*3e50*/  MUFU.RCP R62, R62 ;  /* 0x0000003e003e7308 */ /* 0x000e240000001000 */
[----:B0-----:R-:W-:Y:S01]  /*3e60*/  FADD.FTZ R69, -R62, 1 ;  /* 0x3f8000003e457421 */ /* 0x001fe20000010100 */
[----:B------:R-:W-:-:S03]  /*3e70*/  FMUL.FTZ R27, R27, R62 ;  /* 0x0000003e1b1b7220 */ /* 0x000fc60000410000 */
[----:B------:R-:W-:Y:S01]  /*3e80*/  FFMA.FTZ R18, R18, R69, 1 ;  /* 0x3f80000012127423 */ /* 0x000fe20000010045 */
[----:B------:R-:W-:-:S03]  /*3e90*/  HADD2.F32 R69, -RZ, R34.H1_H1 ;  /* 0x30000022ff457230 */ /* 0x000fc60000004100 */
[----:B------:R-:W-:Y:S01]  /*3ea0*/  FMUL.FTZ R27, R27, R18 ;  /* 0x000000121b1b7220 */ /* 0x000fe20000410000 */
[----:B------:R-:W-:-:S03]  /*3eb0*/  HADD2.F32 R18, -RZ, R35.H1_H1 ;  /* 0x30000023ff127230 */ /* 0x000fc60000004100 */
[----:B------:R-:W-:Y:S01]  /*3ec0*/  FADD.FTZ R30, R30, R27 ;  /* 0x0000001b1e1e7221 */ /* 0x000fe20000010000 */
[-C--:B------:R-:W-:Y:S01]  /*3ed0*/  FFMA.FTZ R28, R19, R27.reuse, R28 ;  /* 0x0000001b131c7223 */ /* 0x080fe2000001001c */
[----:B------:R-:W-:Y:S01]  /*3ee0*/  FADD.FTZ R18, R18, -UR9 ;  /* 0x8000000912127e21 */ /* 0x000fe20008010000 */
[----:B------:R-:W-:-:S03]  /*3ef0*/  FMUL.FTZ R27, R12, R27 ;  /* 0x0000001b0c1b7220 */ /* 0x000fc60000410000 */
[----:B------:R-:W-:Y:S01]  /*3f00*/  FMUL.FTZ R18, R18, UR12 ;  /* 0x0000000c12127c20 */ /* 0x000fe20008410000 */
[----:B------:R-:W-:Y:S01]  /*3f10*/  FFMA.FTZ R19, R19, R27, R16 ;  /* 0x0000001b13137223 */ /* 0x000fe20000010010 */
[----:B------:R-:W-:Y:S01]  /*3f20*/  FADD.FTZ R60, R60, R27 ;  /* 0x0000001b3c3c7221 */ /* 0x000fe20000010000 */
[----:B------:R-:W-:Y:S02]  /*3f30*/  HADD2.F32 R27, -RZ, R6.H0_H0 ;  /* 0x20000006ff1b7230 */ /* 0x000fe40000004100 */
        /* <DEDUP_REMOVED lines=248> */
[----:B------:R-:W-:Y:S02]  /*4ec0*/  FFMA.FTZ R29, R20, R22, R29 ;  /* 0x00000016141d7223 */ /* 0x000fe4000001001d */
        /* <DEDUP_REMOVED lines=15> */
[----:B------:R-:W-:Y:S01]  /*4fc0*/  FFMA.FTZ R24, R25, R17, R24 ;  /* 0x0000001119187223 */ /* 0x000fe20000010018 */
[----:B------:R-:W-:Y:S01]  /*4fd0*/  FADD.FTZ R60, R60, R17 ;  /* 0x000000113c3c7221 */ /* 0x000fe20000010000 */
[----:B------:R-:W-:Y:S01]  /*4fe0*/  FMUL.FTZ R17, R13, R16 ;  /* 0x000000100d117220 */ /* 0x000fe20000410000 */
[----:B------:R-:W-:-:S03]  /*4ff0*/  FADD.FTZ R27, R27, -UR9 ;  /* 0x800000091b1b7e21 */ /* 0x000fc60008010000 */
[----:B------:R-:W-:Y:S01]  /*5000*/  FFMA.FTZ R24, R18, R17, R24 ;  /* 0x0000001112187223 */ /* 0x000fe20000010018 */
[----:B------:R-:W-:Y:S01]  /*5010*/  FADD.FTZ R60, R17, R60 ;  /* 0x0000003c113c7221 */ /* 0x000fe20000010000 */
[----:B------:R-:W-:Y:S01]  /*5020*/  FMUL.FTZ R14, R27, UR12 ;  /* 0x0000000c1b0e7c20 */ /* 0x000fe20008410000 */
[----:B------:R-:W-:Y:S02]  /*5030*/  HADD2.F32 R27, -RZ, R58.H1_H1 ;  /* 0x3000003aff1b7230 */ /* 0x000fe40000004100 */
[----:B------:R-:W-:Y:S01]  /*5040*/  FMUL.FTZ R17, R12, R19 ;  /* 0x000000130c117220 */ /* 0x000fe20000410000 */
[----:B------:R-:W-:Y:S01]  /*5050*/  FADD.FTZ R19, R30, R19 ;  /* 0x000000131e137221 */ /* 0x000fe20000010000 */
[----:B------:R-:W-:Y:S02]  /*5060*/  FFMA.FTZ R23, R13, R14, R11 ;  /* 0x0000000e0d177223 */ /* 0x000fe4000001000b */
[----:B------:R-:W-:Y:S02]  /*5070*/  FADD.FTZ R60, R60, R17 ;  /* 0x000000113c3c7221 */ /* 0x000fe40000010000 */
[----:B------:R-:W-:-:S06]  /*5080*/  FMUL.FTZ R61, R23, -1.4426950216293334961 ;  /* 0xbfb8aa3b173d7820 */ /* 0x000fcc0000410000 */
[----:B------:R-:W0:Y:S02]  /*5090*/  MUFU.EX2 R61, R61 ;  /* 0x0000003d003d7308 */ /* 0x000e240000000800 */
[----:B0-----:R-:W-:-:S06]  /*50a0*/  FADD.FTZ R68, R61, 1 ;  /* 0x3f8000003d447421 */ /* 0x001fcc0000010000 */
[----:B------:R-:W0:Y:S02]  /*50b0*/  MUFU.RCP R68, R68 ;  /* 0x0000004400447308 */ /* 0x000e240000001000 */
[----:B0-----:R-:W-:Y:S01]  /*50c0*/  FADD.FTZ R62, -R68, 1 ;  /* 0x3f800000443e7421 */ /* 0x001fe20000010100 */
[----:B------:R-:W-:-:S03]  /*50d0*/  FMUL.FTZ R27, R27, R68 ;  /* 0x000000441b1b7220 */ /* 0x000fc60000410000 */
[----:B------:R-:W-:Y:S01]  /*50e0*/  FFMA.FTZ R62, R23, R62, 1 ;  /* 0x3f800000173e7423 */ /* 0x000fe2000001003e */
[----:B------:R-:W-:Y:S01]  /*50f0*/  FFMA.FTZ R23, R21, R17, R24 ;  /* 0x0000001115177223 */ /* 0x000fe20000010018 */
[----:B------:R-:W-:Y:S01]  /*5100*/  FMUL.FTZ R17, R13, R22 ;  /* 0x000000160d117220 */ /* 0x000fe20000410000 */
[----:B------:R-:W-:Y:S01]  /*5110*/  FMUL.FTZ R21, R12, R26 ;  /* 0x0000001a0c157220 */ /* 0x000fe20000410000 */
[----:B------:R-:W-:Y:S01]  /*5120*/  FMUL.FTZ R27, R27, R62 ;  /* 0x0000003e1b1b7220 */ /* 0x000fe20000410000 */
[----:B------:R-:W-:Y:S01]  /*5130*/  FADD.FTZ R22, R31, R22 ;  /* 0x000000161f167221 */ /* 0x000fe20000010000 */
[----:B------:R-:W-:Y:S01]  /*5140*/  FFMA.FTZ R16, R20, R17, R23 ;  /* 0x0000001114107223 */ /* 0x000fe20000010017 */
[----:B------:R-:W-:Y:S01]  /*5150*/  FADD.FTZ R60, R17, R60 ;  /* 0x0000003c113c7221 */ /* 0x000fe20000010000 */
[----:B------:R-:W-:Y:S01]  /*5160*/  FMUL.FTZ R23, R13, R27 ;  /* 0x0000001b0d177220 */ /* 0x000fe20000410000 */
[C---:B------:R-:W-:Y:S01]  /*5170*/  FFMA.FTZ R24, R15.reuse, R26, R28 ;  /* 0x0000001a0f187223 */ /* 0x040fe2000001001c */
[----:B------:R-:W-:Y:S01]  /*5180*/  FFMA.FTZ R17, R15, R21, R16 ;  /* 0x000000150f117223 */ /* 0x000fe20000010010 */
[----:B------:R-:W-:Y:S01]  /*5190*/  FADD.FTZ R60, R60, R21 ;  /* 0x000000153c3c7221 */ /* 0x000fe20000010000 */
[C---:B------:R-:W-:Y:S01]  /*51a0*/  FFMA.FTZ R25, R14.reuse, R27, R29 ;  /* 0x0000001b0e197223 */ /* 0x040fe2000001001d */
[----:B------:R-:W-:Y:S01]  /*51b0*/  FADD.FTZ R26, R19, R26 ;  /* 0x0000001a131a7221 */ /* 0x000fe20000010000 */
[----:B------:R-:W-:Y:S01]  /*51c0*/  FFMA.FTZ R17, R14, R23, R17 ;  /* 0x000000170e117223 */ /* 0x000fe20000010011 */
[----:B------:R-:W-:Y:S01]  /*51d0*/  FADD.FTZ R16, R23, R60 ;  /* 0x0000003c17107221 */ /* 0x000fe20000010000 */
[----:B------:R-:W-:-:S07]  /*51e0*/  FADD.FTZ R27, R22, R27 ;  /* 0x0000001b161b7221 */ /* 0x000fce0000010000 */
.L_x_750:
[----:B------:R-:W0:Y:S01]  /*51f0*/  SHFL.DOWN PT, R14, R17, 0x1, 0x1f ;  /* 0x08201f00110e7f89 */ /* 0x000e2200000e0000 */
[C---:B------:R-:W-:Y:S01]  /*5200*/  ISETP.GT.AND P0, PT, R0.reuse, 0x1e, PT ;  /* 0x0000001e0000780c */ /* 0x040fe20003f04270 */
[----:B------:R-:W1:Y:S01]  /*5210*/  S2UR UR13, SR_CgaCtaId ;  /* 0x00000000000d79c3 */ /* 0x000e620000008800 */
[----:B------:R-:W-:Y:S01]  /*5220*/  UMOV UR8, 0x400 ;  /* 0x0000040000087882 */ /* 0x000fe20000000000 */
[----:B------:R-:W2:Y:S01]  /*5230*/  SHFL.DOWN PT, R15, R16, 0x1, 0x1f ;  /* 0x08201f00100f7f89 */ /* 0x000ea200000e0000 */
[----:B------:R-:W-:Y:S01]  /*5240*/  UIADD3 UR5, UPT, UPT, UR8, 0x90, URZ ;  /* 0x0000009008057890 */ /* 0x000fe2000fffe0ff */
[----:B------:R-:W-:Y:S01]  /*5250*/  ISETP.GT.AND P2, PT, R0, 0xf, PT ;  /* 0x0000000f0000780c */ /* 0x000fe20003f44270 */
[----:B------:R-:W3:Y:S01]  /*5260*/  LDCU UR7, c[0x0][0x374] ;  /* 0x00006e80ff0777ac */ /* 0x000ee20008000800 */
[----:B------:R-:W4:Y:S01]  /*5270*/  S2R R62, SR_TID.X ;  /* 0x00000000003e7919 */ /* 0x000f220000002100 */
[----:B------:R-:W-:Y:S05]  /*5280*/  BSSY.RECONVERGENT B0, `(.L_x_751) ;  /* 0x0000023000007945 */ /* 0x000fea0003800200 */
[----:B0-----:R-:W-:Y:S01]  /*5290*/  @!P0 FADD.FTZ R17, R14, R17 ;  /* 0x000000110e118221 */ /* 0x001fe20000010000 */
[----:B-1----:R-:W-:Y:S01]  /*52a0*/  ULEA UR5, UR13, UR5, 0x18 ;  /* 0x000000050d057291 */ /* 0x002fe2000f8ec0ff */
[----:B--2---:R-:W-:-:S03]  /*52b0*/  @!P0 FADD.FTZ R16, R15, R16 ;  /* 0x000000100f108221 */ /* 0x004fc60000010000 */
[----:B------:R-:W0:Y:S01]  /*52c0*/  SHFL.DOWN PT, R14, R17, 0x2, 0x1f ;  /* 0x08401f00110e7f89 */ /* 0x000e2200000e0000 */
[----:B------:R-:W-:-:S03]  /*52d0*/  ISETP.GT.AND P0, PT, R0, 0x1d, PT ;  /* 0x0000001d0000780c */ /* 0x000fc60003f04270 */
[----:B------:R-:W1:Y:S01]  /*52e0*/  SHFL.DOWN PT, R15, R16, 0x2, 0x1f ;  /* 0x08401f00100f7f89 */ /* 0x000e6200000e0000 */
[C---:B----4-:R-:W-:Y:S02]  /*52f0*/  LEA R61, R62.reuse, UR5, 0x4 ;  /* 0x000000053e3d7c11 */ /* 0x050fe4000f8e20ff */
[----:B------:R-:W-:-:S03]  /*5300*/  ISETP.NE.AND P1, PT, R62, RZ, PT ;  /* 0x000000ff3e00720c */ /* 0x000fc60003f25270 */
        /* <DEDUP_REMOVED lines=17> */
[----:B---3--:R-:W-:Y:S05]  /*5420*/  @P2 BRA `(.L_x_752) ;  /* 0x0000000000202947 */ /* 0x008fea0003800000 */
        /* <DEDUP_REMOVED lines=8> */
.L_x_752:
[----:B------:R-:W-:Y:S05]  /*54b0*/  BSYNC.RECONVERGENT B0 ;  /* 0x0000000000007941 */ /* 0x000fea0003800200 */
.L_x_751:
[----:B------:R-:W-:Y:S06]  /*54c0*/  BAR.SYNC.DEFER_BLOCKING 0x0 ;  /* 0x0000000000007b1d */ /* 0x000fec0000010000 */
[----:B------:R-:W-:Y:S04]  /*54d0*/  BSSY.RECONVERGENT B0, `(.L_x_753) ;  /* 0x0000022000007945 */ /* 0x000fe80003800200 */
[----:B------:R-:W-:Y:S05]  /*54e0*/  @P1 BRA `(.L_x_754) ;  /* 0x0000000000801947 */ /* 0x000fea0003800000 */
[----:B------:R-:W-:-:S09]  /*54f0*/  ULEA UR5, UR13, UR8, 0x18 ;  /* 0x000000080d057291 */ /* 0x000fd2000f8ec0ff */
[----:B------:R-:W4:Y:S04]  /*5500*/  LDS.64 R28, [UR5+0x18] ;  /* 0x00001805ff1c7984 */ /* 0x000f280008000a00 */
[----:B--2---:R-:W2:Y:S04]  /*5510*/  LDS.128 R20, [UR5+0x20] ;  /* 0x00002005ff147984 */ /* 0x004ea80008000c00 */
[----:B-1-3--:R-:W1:Y:S01]  /*5520*/  LDS.128 R16, [UR5+0x30] ;  /* 0x00003005ff107984 */ /* 0x00ae620008000c00 */
[----:B----4-:R-:W-:Y:S01]  /*5530*/  FADD.FTZ R69, R14, R28 ;  /* 0x0000001c0e457221 */ /* 0x010fe20000010000 */
[----:B0-----:R-:W-:-:S02]  /*5540*/  FADD.FTZ R14, R15, R29 ;  /* 0x0000001d0f0e7221 */ /* 0x001fc40000010000 */
[----:B------:R-:W0:Y:S01]  /*5550*/  LDS.128 R28, [UR5+0x40] ;  /* 0x00004005ff1c7984 */ /* 0x000e220008000c00 */
[----:B--2---:R-:W-:Y:S01]  /*5560*/  FADD.FTZ R69, R69, R20 ;  /* 0x0000001445457221 */ /* 0x004fe20000010000 */
        /* <DEDUP_REMOVED lines=24> */
.L_x_754:
[----:B------:R-:W-:Y:S05]  /*56f0*/  BSYNC.RECONVERGENT B0 ;  /* 0x0000000000007941 */ /* 0x000fea0003800200 */
.L_x_753:
[----:B------:R-:W4:Y:S08]  /*5700*/  LDC R60, c[0x0][0x370] ;  /* 0x0000dc00ff3c7b82 */ /* 0x000f300000000800 */
[----:B------:R-:W-:Y:S01]  /*5710*/  BAR.SYNC.DEFER_BLOCKING 0x0 ;  /* 0x0000000000007b1d */ /* 0x000fe20000010000 */
[----:B------:R-:W-:Y:S01]  /*5720*/  ISETP.GT.U32.AND P2, PT, R62, 0xc, PT ;  /* 0x0000000c3e00780c */ /* 0x000fe20003f44070 */
[----:B------:R-:W-:-:S04]  /*5730*/  IMAD R62, R63, 0xd, R62 ;  /* 0x0000000d3f3e7824 */ /* 0x000fc800078e023e */
[----:B------:R-:W-:Y:S01]  /*5740*/  BSSY.RECONVERGENT B0, `(.L_x_755) ;  /* 0x000009e000007945 */ /* 0x000fe20003800200 */
[----:B----4-:R-:W-:-:S07]  /*5750*/  ISETP.GE.U32.AND P0, PT, R60, 0x2, PT ;  /* 0x000000023c00780c */ /* 0x010fce0003f06070 */
[----:B------:R-:W-:Y:S06]  /*5760*/  @P2 BRA `(.L_x_756) ;  /* 0x00000008006c2947 */ /* 0x000fec0003800000 */
[----:B------:R-:W4:Y:S04]  /*5770*/  LDS.128 R28, [R61+0xd0] ;  /* 0x0000d0003d1c7984 */ /* 0x000f280000000c00 */
[----:B--2---:R-:W2:Y:S04]  /*5780*/  LDS.128 R20, [R61+0x1a0] ;  /* 0x0001a0003d147984 */ /* 0x004ea80000000c00 */
[----:B-1-3--:R-:W1:Y:S01]  /*5790*/  LDS.128 R16, [R61+0x270] ;  /* 0x000270003d107984 */ /* 0x00ae620000000c00 */
[----:B----4-:R-:W-:Y:S01]  /*57a0*/  FADD.FTZ R63, R24, R28 ;  /* 0x0000001c183f7221 */ /* 0x010fe20000010000 */
[----:B------:R-:W-:Y:S01]  /*57b0*/  FADD.FTZ R28, R25, R29 ;  /* 0x0000001d191c7221 */ /* 0x000fe20000010000 */
[----:B------:R-:W-:Y:S01]  /*57c0*/  FADD.FTZ R29, R26, R30 ;  /* 0x0000001e1a1d7221 */ /* 0x000fe20000010000 */
[----:B------:R-:W-:Y:S01]  /*57d0*/  FADD.FTZ R30, R27, R31 ;  /* 0x0000001f1b1e7221 */ /* 0x000fe20000010000 */
[----:B--2---:R-:W-:Y:S01]  /*57e0*/  FADD.FTZ R63, R63, R20 ;  /* 0x000000143f3f7221 */ /* 0x004fe20000010000 */
[----:B------:R-:W2:Y:S01]  /*57f0*/  LDS.128 R24, [R61+0x340] ;  /* 0x000340003d187984 */ /* 0x000ea20000000c00 */
[----:B------:R-:W-:Y:S01]  /*5800*/  FADD.FTZ R28, R28, R21 ;  /* 0x000000151c1c7221 */ /* 0x000fe20000010000 */
[----:B------:R-:W-:Y:S01]  /*5810*/  FADD.FTZ R29, R29, R22 ;  /* 0x000000161d1d7221 */ /* 0x000fe20000010000 */
[----:B------:R-:W-:Y:S01]  /*5820*/  FADD.FTZ R30, R30, R23 ;  /* 0x000000171e1e7221 */ /* 0x000fe20000010000 */
[----:B-1----:R-:W-:Y:S01]  /*5830*/  FADD.FTZ R63, R63, R16 ;  /* 0x000000103f3f7221 */ /* 0x002fe20000010000 */
[----:B------:R-:W-:Y:S01]  /*5840*/  FADD.FTZ R28, R28, R17 ;  /* 0x000000111c1c7221 */ /* 0x000fe20000010000 */
[----:B------:R-:W-:Y:S01]  /*5850*/  FADD.FTZ R31, R29, R18 ;  /* 0x000000121d1f7221 */ /* 0x000fe20000010000 */
[----:B------:R-:W-:Y:S01]  /*5860*/  FADD.FTZ R30, R30, R19 ;  /* 0x000000131e1e7221 */ /* 0x000fe20000010000 */
[----:B------:R-:W-:Y:S04]  /*5870*/  LDS.128 R20, [R61+0x4e0] ;  /* 0x0004e0003d147984 */ /* 0x000fe80000000c00 */
        /* <DEDUP_REMOVED lines=9> */
[----:B------:R-:W-:Y:S01]  /*5910*/  FADD.FTZ R30, R30, R19 ;  /* 0x000000131e1e7221 */ /* 0x000fe20000010000 */
[----:B------:R-:W-:Y:S01]  /*5920*/  FADD.FTZ R29, R29, R20 ;  /* 0x000000141d1d7221 */ /* 0x000fe20000010000 */
[----:B------:R-:W1:Y:S01]  /*5930*/  LDS.128 R16, [R61+0x680] ;  /* 0x000680003d107984 */ /* 0x000e620000000c00 */
[----:B------:R-:W-:Y:S01]  /*5940*/  FADD.FTZ R28, R28, R21 ;  /* 0x000000151c1c7221 */ /* 0x000fe20000010000 */
[----:B------:R-:W-:Y:S01]  /*5950*/  FADD.FTZ R31, R31, R22 ;  /* 0x000000161f1f7221 */ /* 0x000fe20000010000 */
[----:B------:R-:W-:Y:S02]  /*5960*/  FADD.FTZ R30, R30, R23 ;  /* 0x000000171e1e7221 */ /* 0x000fe40000010000 */
[----:B------:R-:W3:Y:S01]  /*5970*/  LDS.128 R20, [R61+0x750] ;  /* 0x000750003d147984 */ /* 0x000ee20000000c00 */
        /* <DEDUP_REMOVED lines=10> */
[----:B---3--:R-:W-:Y:S01]  /*5a20*/  FADD.FTZ R29, R29, R20 ;  /* 0x000000141d1d7221 */ /* 0x008fe20000010000 */
[----:B------:R-:W-:Y:S01]  /*5a30*/  FADD.FTZ R28, R28, R21 ;  /* 0x000000151c1c7221 */ /* 0x000fe20000010000 */
[----:B------:R-:W-:Y:S01]  /*5a40*/  FADD.FTZ R31, R31, R22 ;  /* 0x000000161f1f7221 */ /* 0x000fe20000010000 */
[----:B------:R-:W-:-:S02]  /*5a50*/  FADD.FTZ R30, R30, R23 ;  /* 0x000000171e1e7221 */ /* 0x000fc40000010000 */
[----:B------:R-:W3:Y:S01]  /*5a60*/  LDS.128 R20, [R61+0x9c0] ;  /* 0x0009c0003d147984 */ /* 0x000ee20000000c00 */
[----:B--2---:R-:W-:Y:S01]  /*5a70*/  FADD.FTZ R29, R29, R24 ;  /* 0x000000181d1d7221 */ /* 0x004fe20000010000 */
[----:B------:R-:W-:Y:S01]  /*5a80*/  FADD.FTZ R28, R28, R25 ;  /* 0x000000191c1c7221 */ /* 0x000fe20000010000 */
[----:B------:R-:W-:Y:S01]  /*5a90*/  FADD.FTZ R31, R31, R26 ;  /* 0x0000001a1f1f7221 */ /* 0x000fe20000010000 */
[----:B------:R-:W-:Y:S02]  /*5aa0*/  FADD.FTZ R30, R30, R27 ;  /* 0x0000001b1e1e7221 */ /* 0x000fe40000010000 */
[----:B------:R-:W2:Y:S01]  /*5ab0*/  LDS.128 R24, [R61+0xa90] ;  /* 0x000a90003d187984 */ /* 0x000ea20000000c00 */
[----:B-1----:R-:W-:Y:S01]  /*5ac0*/  FADD.FTZ R29, R29, R16 ;  /* 0x000000101d1d7221 */ /* 0x002fe20000010000 */
[----:B------:R-:W-:Y:S01]  /*5ad0*/  FADD.FTZ R28, R28, R17 ;  /* 0x000000111c1c7221 */ /* 0x000fe20000010000 */
[----:B------:R-:W-:Y:S01]  /*5ae0*/  FADD.FTZ R31, R31, R18 ;  /* 0x000000121f1f7221 */ /* 0x000fe20000010000 */
[----:B------:R-:W-:-:S02]  /*5af0*/  FADD.FTZ R30, R30, R19 ;  /* 0x000000131e1e7221 */ /* 0x000fc40000010000 */
[----:B------:R-:W1:Y:S01]  /*5b00*/  LDS.128 R16, [R61+0xb60] ;  /* 0x000b60003d107984 */ /* 0x000e620000000c00 */
[----:B---3--:R-:W-:Y:S01]  /*5b10*/  FADD.FTZ R29, R29, R20 ;  /* 0x000000141d1d7221 */ /* 0x008fe20000010000 */
        /* <DEDUP_REMOVED lines=88> */
[----:B---3--:R-:W-:Y:S01]  /*60a0*/  FADD.FTZ R63, R63, R20 ;  /* 0x000000143f3f7221 */ /* 0x008fe20000010000 */
[----:B------:R-:W-:Y:S01]  /*60b0*/  FADD.FTZ R16, R24, R21 ;  /* 0x0000001518107221 */ /* 0x000fe20000010000 */
[----:B------:R-:W-:Y:S01]  /*60c0*/  FADD.FTZ R17, R25, R22 ;  /* 0x0000001619117221 */ /* 0x000fe20000010000 */
[----:B------:R-:W-:Y:S01]  /*60d0*/  FADD.FTZ R68, R68, R23 ;  /* 0x0000001744447221 */ /* 0x000fe20000010000 */
[----:B--2---:R-:W-:Y:S01]  /*60e0*/  FADD.FTZ R24, R63, R28 ;  /* 0x0000001c3f187221 */ /* 0x004fe20000010000 */
[----:B------:R-:W-:Y:S01]  /*60f0*/  FADD.FTZ R25, R16, R29 ;  /* 0x0000001d10197221 */ /* 0x000fe20000010000 */
[----:B------:R-:W-:Y:S01]  /*6100*/  FADD.FTZ R26, R17, R30 ;  /* 0x0000001e111a7221 */ /* 0x000fe20000010000 */
[----:B------:R-:W-:-:S07]  /*6110*/  FADD.FTZ R27, R68, R31 ;  /* 0x0000001f441b7221 */ /* 0x000fce0000010000 */
.L_x_756:
[----:B------:R-:W-:Y:S05]  /*6120*/  BSYNC.RECONVERGENT B0 ;  /* 0x0000000000007941 */ /* 0x000fea0003800200 */
.L_x_755:
[----:B------:R-:W-:Y:S04]  /*6130*/  BSSY.RECONVERGENT B0, `(.L_x_757) ;  /* 0x000001c000007945 */ /* 0x000fe80003800200 */
[----:B------:R-:W-:Y:S05]  /*6140*/  @P2 BRA `(.L_x_758) ;  /* 0x0000000000682947 */ /* 0x000fea0003800000 */
[----:B-1-3--:R-:W2:Y:S08]  /*6150*/  LDC.64 R16, c[0x0][0x3f8] ;  /* 0x0000fe00ff107b82 */ /* 0x00aeb00000000a00 */
[----:B------:R-:W1:Y:S01]  /*6160*/  LDC.64 R18, c[0x0][0x3d8] ;  /* 0x0000f600ff127b82 */ /* 0x000e620000000a00 */
[----:B--2---:R-:W-:Y:S01]  /*6170*/  IMAD.WIDE.U32 R20, R16, 0x3, RZ ;  /* 0x0000000310147825 */ /* 0x004fe200078e00ff */
[----:B------:R-:W-:-:S02]  /*6180*/  LEA R29, R17, R17, 0x1 ;  /* 0x00000011111d7211 */ /* 0x000fc400078e08ff */
[----:B------:R-:W-:Y:S02]  /*6190*/  LEA.HI R23, P2, R17, R16, RZ, 0x1 ;  /* 0x0000001011177211 */ /* 0x000fe400078508ff */
[----:B------:R-:W-:Y:S02]  /*61a0*/  IADD3 R21, PT, PT, R21, R29, RZ ;  /* 0x0000001d15157210 */ /* 0x000fe40007ffe0ff */
[----:B------:R-:W-:Y:S01]  /*61b0*/  IADD3.X R22, PT, PT, RZ, R17, RZ, P2, !PT ;  /* 0x00000011ff167210 */ /* 0x000fe200017fe4ff */
[----:B-1----:R-:W-:Y:S01]  /*61c0*/  IMAD.WIDE R18, R62, 0x4, R18 ;  /* 0x000000043e127825 */ /* 0x002fe200078e0212 */
        /* <DEDUP_REMOVED lines=18> */
.L_x_758:
[----:B------:R-:W-:Y:S05]  /*62f0*/  BSYNC.RECONVERGENT B0 ;  /* 0x0000000000007941 */ /* 0x000fea0003800200 */
.L_x_757:
[----:B------:R-:W-:Y:S05]  /*6300*/  @!P0 BRA `(.L_x_759) ;  /* 0x0000000800d08947 */ /* 0x000fea0003800000 */
[----:B------:R-:W-:Y:S01]  /*6310*/  ULOP3.LUT UR5, UR4, 0x1, URZ, 0xc0, !UPT ;  /* 0x0000000104057892 */ /* 0x000fe2000f8ec0ff */
[----:B------:R-:W5:Y:S01]  /*6320*/  LDC.64 R62, c[0x0][0x3d0] ;  /* 0x0000f400ff3e7b82 */ /* 0x000f620000000a00 */
[----:B----4-:R-:W4:Y:S01]  /*6330*/  S2R R25, SR_CTAID.Y ;  /* 0x0000000000197919 */ /* 0x010f220000002600 */
[----:B------:R-:W-:-:S03]  /*6340*/  ISETP.GE.U32.AND P2, PT, R60, 0x8, PT ;  /* 0x000000083c00780c */ /* 0x000fc60003f46070 */
[----:B------:R-:W-:-:S05]  /*6350*/  MOV R19, UR5 ;  /* 0x0000000500137c02 */ /* 0x000fca0008000f00 */
[----:B------:R-:W-:-:S04]  /*6360*/  IMAD R19, R19, UR7, RZ ;  /* 0x0000000713137c24 */ /* 0x000fc8000f8e02ff */
[----:B---3--:R-:W-:-:S05]  /*6370*/  IMAD R16, R19, R60, RZ ;  /* 0x0000003c13107224 */ /* 0x008fca00078e02ff */
[----:B-1----:R-:W-:-:S05]  /*6380*/  SHF.L.U32 R17, R16, 0x1, RZ ;  /* 0x0000000110117819 */ /* 0x002fca00000006ff */
[----:B-----5:R-:W-:Y:S01]  /*6390*/  IMAD.WIDE R62, R17, 0x4, R62 ;  /* 0x00000004113e7825 */ /* 0x020fe200078e023e */
[----:B----4-:R-:W-:Y:S06]  /*63a0*/  @P1 BRA `(.L_x_760) ;  /* 0x0000000000581947 */ /* 0x010fec0003800000 */
[----:B------:R-:W1:Y:S01]  /*63b0*/  LDC.64 R16, c[0x0][0x3c8] ;  /* 0x0000f200ff107b82 */ /* 0x000e620000000a00 */
[----:B------:R-:W-:Y:S01]  /*63c0*/  ULOP3.LUT UP0, UR5, UR4, 0x2, URZ, 0xc0, !UPT ;  /* 0x0000000204057892 */ /* 0x000fe2000f80c0ff */
[----:B------:R-:W-:Y:S01]  /*63d0*/  IADD3 R19, PT, PT, R19, R25, RZ ;  /* 0x0000001913137210 */ /* 0x000fe20007ffe0ff */
[----:B------:R-:W-:Y:S02]  /*63e0*/  IMAD R21, R2, UR7, R25 ;  /* 0x0000000702157c24 */ /* 0x000fe4000f8e0219 */
[----:B------:R-:W-:Y:S02]  /*63f0*/  UIADD3 UR5, UPT, UPT, -UR5, 0x1, URZ ;  /* 0x0000000105057890 */ /* 0x000fe4000fffe1ff */
[----:B------:R-:W-:-:S04]  /*6400*/  PLOP3.LUT P0, PT, PT, PT, UP0, 0x80, 0x8 ;  /* 0x000000000008781c */ /* 0x000fc80003f0f008 */
[----:B------:R-:W-:Y:S01]  /*6410*/  MOV R23, UR5 ;  /* 0x0000000500177c02 */ /* 0x000fe20008000f00 */
[----:B-1----:R-:W-:-:S04]  /*6420*/  IMAD.WIDE.U32 R16, R19, 0x4, R16 ;  /* 0x0000000413107825 */ /* 0x002fc800078e0010 */
[----:B------:R-:W-:Y:S01]  /*6430*/  IMAD.WIDE.U32 R18, R21, 0x8, R62 ;  /* 0x0000000815127825 */ /* 0x000fe200078e003e */
[----:B------:R-:W-:-:S04]  /*6440*/  SEL R21, R60, RZ, !P0 ;  /* 0x000000ff3c157207 */ /* 0x000fc80004000000 */
[----:B------:R-:W-:Y:S01]  /*6450*/  ISETP.NE.AND P0, PT, R21, -0x1, PT ;  /* 0xffffffff1500780c */ /* 0x000fe20003f05270 */
[----:B------:R1:W-:Y:S01]  /*6460*/  STG.E.64 desc[UR10][R18.64], R14 ;  /* 0x0000000e12007986 */ /* 0x0003e2000c101b0a */
[----:B------:R-:W-:Y:S06]  /*6470*/  MEMBAR.ALL.GPU ;  /* 0x0000000000007992 */ /* 0x000fec000000a000 */
[----:B------:R-:W-:-:S00]  /*6480*/  ERRBAR ;  /* 0x00000000000079ab */ /* 0x000fc00000000000 */
[----:B------:R-:W-:Y:S06]  /*6490*/  CGAERRBAR ;  /* 0x00000000000075ab */ /* 0x000fec0000000000 */
[----:B------:R1:W-:Y:S01]  /*64a0*/  REDG.E.ADD.S32.STRONG.GPU desc[UR10][R16.64], R23 ;  /* 0x000000171000798e */ /* 0x0003e2000c12e30a */
[----:B------:R-:W-:Y:S05]  /*64b0*/  @!P0 BRA `(.L_x_760) ;  /* 0x0000000000148947 */ /* 0x000fea0003800000 */
.L_x_761:
[----:B-1----:R-:W3:Y:S04]  /*64c0*/  LDG.E.STRONG.GPU R18, desc[UR10][R16.64] ;  /* 0x0000000a10127981 */ /* 0x002ee8000c1ef900 */
[----:B---3--:R-:W-:Y:S01]  /*64d0*/  CCTL.IVALL ;  /* 0x00000000ff00798f */ /* 0x008fe20002000000 */
[----:B------:R-:W-:Y:S05]  /*64e0*/  YIELD ;  /* 0x0000000000007946 */ /* 0x000fea0003800000 */
[----:B------:R-:W-:-:S13]  /*64f0*/  ISETP.NE.AND P0, PT, R18, R21, PT ;  /* 0x000000151200720c */ /* 0x000fda0003f05270 */
[----:B------:R-:W-:Y:S05]  /*6500*/  @P0 BRA `(.L_x_761) ;  /* 0xfffffffc00ec0947 */ /* 0x000fea000383ffff */
.L_x_760:
[----:B------:R-:W-:Y:S05]  /*6510*/  WARPSYNC.ALL ;  /* 0x0000000000007948 */ /* 0x000fea0003800000 */
[----:B------:R-:W-:Y:S01]  /*6520*/  BAR.SYNC.DEFER_BLOCKING 0x0 ;  /* 0x0000000000007b1d */ /* 0x000fe20000010000 */
[----:B------:R-:W-:-:S05]  /*6530*/  HFMA2 R24, -RZ, RZ, 0, 0 ;  /* 0x00000000ff187431 */ /* 0x000fca00000001ff */
[----:B------:R-:W-:Y:S05]  /*6540*/  @!P2 BRA `(.L_x_762) ;  /* 0x000000040048a947 */ /* 0x000fea0003800000 */
[----:B-1----:R-:W-:Y:S01]  /*6550*/  MOV R18, UR7 ;  /* 0x0000000700127c02 */ /* 0x002fe20008000f00 */
[----:B------:R-:W-:Y:S01]  /*6560*/  UMOV UR5, URZ ;  /* 0x000000ff00057c82 */ /* 0x000fe20008000000 */
[----:B--2---:R-:W-:Y:S02]  /*6570*/  MOV R20, UR7 ;  /* 0x0000000700147c02 */ /* 0x004fe40008000f00 */
[----:B------:R-:W-:Y:S01]  /*6580*/  MOV R28, UR7 ;  /* 0x00000007001c7c02 */ /* 0x000fe20008000f00 */
[--C-:B------:R-:W-:Y:S01]  /*6590*/  IMAD R31, R18, 0x5, R25.reuse ;  /* 0x00000005121f7824 */ /* 0x100fe200078e0219 */
[----:B------:R-:W-:Y:S01]  /*65a0*/  MOV R68, UR7 ;  /* 0x0000000700447c02 */ /* 0x000fe20008000f00 */
[--C-:B------:R-:W-:Y:S01]  /*65b0*/  IMAD R29, R20, 0x3, R25.reuse ;  /* 0x00000003141d7824 */ /* 0x100fe200078e0219 */
[----:B------:R-:W-:Y:S01]  /*65c0*/  MOV R16, UR7 ;  /* 0x0000000700107c02 */ /* 0x000fe20008000f00 */
[--C-:B------:R-:W-:Y:S01]  /*65d0*/  IMAD R28, R28, 0x6, R25.reuse ;  /* 0x000000061c1c7824 */ /* 0x100fe200078e0219 */
[----:B------:R-:W-:Y:S01]  /*65e0*/  MOV R30, UR7 ;  /* 0x00000007001e7c02 */ /* 0x000fe20008000f00 */
[----:B------:R-:W-:Y:S01]  /*65f0*/  IMAD R27, R68, 0x7, R25 ;  /* 0x00000007441b7824 */ /* 0x000fe200078e0219 */
[----:B------:R-:W-:-:S02]  /*6600*/  IADD3 R26, PT, PT, R25, UR7, RZ ;  /* 0x00000007191a7c10 */ /* 0x000fc4000fffe0ff */
[----:B------:R-:W-:Y:S02]  /*6610*/  IADD3 R24, PT, PT, -R2, RZ, RZ ;  /* 0x000000ff02187210 */ /* 0x000fe40007ffe1ff */
[-C--:B------:R-:W-:Y:S02]  /*6620*/  MOV R23, R25.reuse ;  /* 0x0000001900177202 */ /* 0x080fe40000000f00 */
[----:B------:R-:W-:Y:S02]  /*6630*/  LOP3.LUT R22, R60, 0x7ffffff8, RZ, 0xc0, !PT ;  /* 0x7ffffff83c167812 */ /* 0x000fe400078ec0ff */
[-C--:B------:R-:W-:Y:S02]  /*6640*/  LEA R61, R16, R25.reuse, 0x2 ;  /* 0x00000019103d7211 */ /* 0x080fe400078e10ff */
[----:B------:R-:W-:-:S07]  /*6650*/  LEA R30, R30, R25, 0x1 ;  /* 0x000000191e1e7211 */ /* 0x000fce00078e08ff */
.L_x_763:
[----:B------:R-:W-:Y:S01]  /*6660*/  ISETP.EQ.OR P2, PT, R24, RZ, P1 ;  /* 0x000000ff1800720c */ /* 0x000fe20000f42670 */
[----:B------:R-:W-:-:S06]  /*6670*/  UIADD3 UR8, UPT, UPT, UR5, 0x1, URZ ;  /* 0x0000000105087890 */ /* 0x000fcc000fffe0ff */
[----:B------:R-:W-:Y:S01]  /*6680*/  ISETP.EQ.OR P3, PT, R2, UR8, P1 ;  /* 0x0000000802007c0c */ /* 0x000fe20008f62670 */
[----:B------:R-:W-:-:S05]  /*6690*/  UIADD3 UR8, UPT, UPT, UR5, 0x2, URZ ;  /* 0x0000000205087890 */ /* 0x000fca000fffe0ff */
[----:B------:R-:W-:Y:S01]  /*66a0*/  @!P2 IMAD.WIDE.U32 R16, R23, 0x8, R62 ;  /* 0x000000081710a825 */ /* 0x000fe200078e003e */
[----:B------:R-:W-:-:S05]  /*66b0*/  ISETP.EQ.OR P4, PT, R2, UR8, P1 ;  /* 0x0000000802007c0c */ /* 0x000fca0008f82670 */
[----:B------:R-:W0:Y:S01]  /*66c0*/  @!P2 LDG.E.64 R16, desc[UR10][R16.64] ;  /* 0x0000000a1010a981 */ /* 0x000e22000c1e1b00 */
[----:B------:R-:W-:-:S06]  /*66d0*/  @!P3 IMAD.WIDE.U32 R18, R26, 0x8, R62 ;  /* 0x000000081a12b825 */ /* 0x000fcc00078e003e */
[----:B------:R-:W2:Y:S01]  /*66e0*/  @!P3 LDG.E.64 R18, desc[UR10][R18.64] ;  /* 0x0000000a1212b981 */ /* 0x000ea2000c1e1b00 */
[----:B------:R-:W-:Y:S01]  /*66f0*/  @!P4 IMAD.WIDE.U32 R20, R30, 0x8, R62 ;  /* 0x000000081e14c825 */ /* 0x000fe200078e003e */
[----:B------:R-:W-:-:S05]  /*6700*/  UIADD3 UR13, UPT, UPT, UR5, 0x3, URZ ;  /* 0x00000003050d7890 */ /* 0x000fca000fffe0ff */
[----:B------:R-:W3:Y:S01]  /*6710*/  @!P4 LDG.E.64 R20, desc[UR10][R20.64] ;  /* 0x0000000a1414c981 */ /* 0x000ee2000c1e1b00 */
[----:B------:R-:W-:Y:S01]  /*6720*/  ISETP.EQ.OR P0, PT, R2, UR13, P1 ;  /* 0x0000000d02007c0c */ /* 0x000fe20008f02670 */
[----:B------:R-:W-:Y:S01]  /*6730*/  UIADD3 UR8, UPT, UPT, UR5, 0x4, URZ ;  /* 0x0000000405087890 */ /* 0x000fe2000fffe0ff */
[----:B0-----:R-:W-:Y:S01]  /*6740*/  @!P2 FADD.FTZ R14, R14, R16 ;  /* 0x000000100e0ea221 */ /* 0x001fe20000010000 */
[----:B------:R-:W-:-:S10]  /*6750*/  @!P2 FADD.FTZ R15, R15, R17 ;  /* 0x000000110f0fa221 */ /* 0x000fd40000010000 */
[----:B------:R-:W-:Y:S01]  /*6760*/  @!P0 IMAD.WIDE.U32 R16, R29, 0x8, R62 ;  /* 0x000000081d108825 */ /* 0x000fe200078e003e */
[----:B------:R-:W-:-:S03]  /*6770*/  ISETP.EQ.OR P2, PT, R2, UR8, P1 ;  /* 0x0000000802007c0c */ /* 0x000fc60008f42670 */
[----:B--2---:R-:W-:Y:S02]  /*6780*/  @!P3 FADD.FTZ R14, R14, R18 ;  /* 0x000000120e0eb221 */ /* 0x004fe40000010000 */
[----:B------:R-:W2:Y:S01]  /*6790*/  @!P0 LDG.E.64 R16, desc[UR10][R16.64] ;  /* 0x0000000a10108981 */ /* 0x000ea2000c1e1b00 */
[----:B------:R-:W-:Y:S01]  /*67a0*/  @!P3 FADD.FTZ R15, R15, R19 ;  /* 0x000000130f0fb221 */ /* 0x000fe20000010000 */
[----:B---3--:R-:W-:-:S03]  /*67b0*/  @!P4 FADD.FTZ R14, R14, R20 ;  /* 0x000000140e0ec221 */ /* 0x008fc60000010000 */
[----:B------:R-:W-:-:S03]  /*67c0*/  @!P4 FADD.FTZ R15, R15, R21 ;  /* 0x000000150f0fc221 */ /* 0x000fc60000010000 */
[----:B------:R-:W-:-:S06]  /*67d0*/  @!P2 IMAD.WIDE.U32 R20, R61, 0x8, R62 ;  /* 0x000000083d14a825 */ /* 0x000fcc00078e003e */
[----:B------:R-:W3:Y:S01]  /*67e0*/  @!P2 LDG.E.64 R20, desc[UR10][R20.64] ;  /* 0x0000000a1414a981 */ /* 0x000ee2000c1e1b00 */
[----:B------:R-:W-:-:S06]  /*67f0*/  UIADD3 UR8, UPT, UPT, UR5, 0x5, URZ ;  /* 0x0000000505087890 */ /* 0x000fcc000fffe0ff */
[----:B------:R-:W-:Y:S01]  /*6800*/  ISETP.EQ.OR P3, PT, R2, UR8, P1 ;  /* 0x0000000802007c0c */ /* 0x000fe20008f62670 */
[----:B------:R-:W-:Y:S02]  /*6810*/  UIADD3 UR8, UPT, UPT, UR5, 0x6, URZ ;  /* 0x0000000605087890 */ /* 0x000fe4000fffe0ff */
[----:B------:R-:W-:-:S04]  /*6820*/  UIADD3 UR13, UPT, UPT, UR5, 0x7, URZ ;  /* 0x00000007050d7890 */ /* 0x000fc8000fffe0ff */
[----:B------:R-:W-:-:S06]  /*6830*/  ISETP.EQ.OR P4, PT, R2, UR8, P1 ;  /* 0x0000000802007c0c */ /* 0x000fcc0008f82670 */
[----:B------:R-:W-:-:S06]  /*6840*/  @!P3 IMAD.WIDE.U32 R18, R31, 0x8, R62 ;  /* 0x000000081f12b825 */ /* 0x000fcc00078e003e */
[----:B------:R-:W4:Y:S01]  /*6850*/  @!P3 LDG.E.64 R18, desc[UR10][R18.64] ;  /* 0x0000000a1212b981 */ /* 0x000f22000c1e1b00 */
[----:B--2---:R-:W-:Y:S01]  /*6860*/  @!P0 FADD.FTZ R14, R14, R16 ;  /* 0x000000100e0e8221 */ /* 0x004fe20000010000 */
[----:B------:R-:W-:Y:S01]  /*6870*/  @!P0 FADD.FTZ R15, R15, R17 ;  /* 0x000000110f0f8221 */ /* 0x000fe20000010000 */
[----:B------:R-:W-:Y:S01]  /*6880*/  ISETP.EQ.OR P0, PT, R2, UR13, P1 ;  /* 0x0000000d02007c0c */ /* 0x000fe20008f02670 */
[----:B------:R-:W-:-:S06]  /*6890*/  @!P4 IMAD.WIDE.U32 R16, R28, 0x8, R62 ;  /* 0x000000081c10c825 */ /* 0x000fcc00078e003e */
[----:B------:R-:W2:Y:S01]  /*68a0*/  @!P4 LDG.E.64 R16, desc[UR10][R16.64] ;  /* 0x0000000a1010c981 */ /* 0x000ea2000c1e1b00 */
[----:B---3--:R-:W-:Y:S01]  /*68b0*/  @!P2 FADD.FTZ R14, R14, R20 ;  /* 0x000000140e0ea221 */ /* 0x008fe20000010000 */
[----:B------:R-:W-:-:S04]  /*68c0*/  @!P2 FADD.FTZ R15, R15, R21 ;  /* 0x000000150f0fa221 */ /* 0x000fc80000010000 */
[----:B------:R-:W-:-:S06]  /*68d0*/  @!P0 IMAD.WIDE.U32 R20, R27, 0x8, R62 ;  /* 0x000000081b148825 */ /* 0x000fcc00078e003e */
[----:B------:R-:W3:Y:S01]  /*68e0*/  @!P0 LDG.E.64 R20, desc[UR10][R20.64] ;  /* 0x0000000a14148981 */ /* 0x000ee2000c1e1b00 */
[----:B------:R-:W-:Y:S01]  /*68f0*/  UIADD3 UR5, UPT, UPT, UR5, 0x8, URZ ;  /* 0x0000000805057890 */ /* 0x000fe2000fffe0ff */
[----:B----4-:R-:W-:Y:S01]  /*6900*/  @!P3 FADD.FTZ R14, R14, R18 ;  /* 0x000000120e0eb221 */ /* 0x010fe20000010000 */
[----:B------:R-:W-:Y:S01]  /*6910*/  @!P3 FADD.FTZ R15, R15, R19 ;  /* 0x000000130f0fb221 */ /* 0x000fe20000010000 */
[----:B------:R-:W-:Y:S02]  /*6920*/  MOV R68, UR7 ;  /* 0x0000000700447c02 */ /* 0x000fe40008000f00 */
[----:B------:R-:W-:Y:S02]  /*6930*/  MOV R18, UR7 ;  /* 0x0000000700127c02 */ /* 0x000fe40008000f00 */
[----:B------:R-:W-:Y:S02]  /*6940*/  MOV R19, UR7 ;  /* 0x0000000700137c02 */ /* 0x000fe40008000f00 */
[----:B------:R-:W-:-:S02]  /*6950*/  LEA R23, R68, R23, 0x3 ;  /* 0x0000001744177211 */ /* 0x000fc400078e18ff */
[C---:B------:R-:W-:Y:S02]  /*6960*/  LEA R27, R18.reuse, R27, 0x3 ;  /* 0x0000001b121b7211 */ /* 0x040fe400078e18ff */
[----:B------:R-:W-:Y:S02]  /*6970*/  LEA R29, R18, R29, 0x3 ;  /* 0x0000001d121d7211 */ /* 0x000fe400078e18ff */
[----:B------:R-:W-:Y:S02]  /*6980*/  LEA R26, R19, R26, 0x3 ;  /* 0x0000001a131a7211 */ /* 0x000fe400078e18ff */
[----:B------:R-:W-:Y:S01]  /*6990*/  IADD3 R24, PT, PT, R24, 0x8, RZ ;  /* 0x0000000818187810 */ /* 0x000fe20007ffe0ff */
[----:B--2---:R-:W-:Y:S01]  /*69a0*/  @!P4 FADD.FTZ R14, R14, R16 ;  /* 0x000000100e0ec221 */ /* 0x004fe20000010000 */
[----:B------:R-:W-:-:S03]  /*69b0*/  @!P4 FADD.FTZ R15, R15, R17 ;  /* 0x000000110f0fc221 */ /* 0x000fc60000010000 */
[----:B---3--:R-:W-:Y:S01]  /*69c0*/  @!P0 FADD.FTZ R14, R14, R20 ;  /* 0x000000140e0e8221 */ /* 0x008fe20000010000 */
[----:B------:R-:W-:Y:S01]  /*69d0*/  @!P0 FADD.FTZ R15, R15, R21 ;  /* 0x000000150f0f8221 */ /* 0x000fe20000010000 */
[----:B------:R-:W-:Y:S02]  /*69e0*/  ISETP.NE.AND P0, PT, R22, UR5, PT ;  /* 0x0000000516007c0c */ /* 0x000fe4000bf05270 */
[----:B------:R-:W-:Y:S02]  /*69f0*/  MOV R17, UR7 ;  /* 0x0000000700117c02 */ /* 0x000fe40008000f00 */
[----:B------:R-:W-:Y:S02]  /*6a00*/  MOV R16, UR7 ;  /* 0x0000000700107c02 */ /* 0x000fe40008000f00 */
[----:B------:R-:W-:Y:S02]  /*6a10*/  LEA R28, R17, R28, 0x3 ;  /* 0x0000001c111c7211 */ /* 0x000fe400078e18ff */
[----:B------:R-:W-:-:S02]  /*6a20*/  LEA R31, R16, R31, 0x3 ;  /* 0x0000001f101f7211 */ /* 0x000fc400078e18ff */
[----:B------:R-:W-:Y:S02]  /*6a30*/  LEA R61, R16, R61, 0x3 ;  /* 0x0000003d103d7211 */ /* 0x000fe400078e18ff */
[----:B------:R-:W-:Y:S01]  /*6a40*/  LEA R30, R17, R30, 0x3 ;  /* 0x0000001e111e7211 */ /* 0x000fe200078e18ff */
[----:B------:R-:W-:Y:S06]  /*6a50*/  @P0 BRA `(.L_x_763) ;  /* 0xfffffffc00000947 */ /* 0x000fec000383ffff */
[----:B------:R-:W-:-:S07]  /*6a60*/  MOV R24, R22 ;  /* 0x0000001600187202 */ /* 0x000fce0000000f00 */
.L_x_762:
[----:B-1----:R-:W-:-:S13]  /*6a70*/  LOP3.LUT P0, R16, R60, 0x7, RZ, 0xc0, !PT ;  /* 0x000000073c107812 */ /* 0x002fda000780c0ff */
[----:B------:R-:W-:Y:S05]  /*6a80*/  @!P0 BRA `(.L_x_759) ;  /* 0x0000000000f08947 */ /* 0x000fea0003800000 */
[----:B------:R-:W-:Y:S02]  /*6a90*/  IADD3 R16, PT, PT, R16, -0x1, RZ ;  /* 0xffffffff10107810 */ /* 0x000fe40007ffe0ff */
[----:B------:R-:W-:Y:S02]  /*6aa0*/  LOP3.LUT P5, R26, R60, 0x3, RZ, 0xc0, !PT ;  /* 0x000000033c1a7812 */ /* 0x000fe400078ac0ff */
[----:B------:R-:W-:-:S13]  /*6ab0*/  ISETP.GE.U32.AND P0, PT, R16, 0x3, PT ;  /* 0x000000031000780c */ /* 0x000fda0003f06070 */
[----:B------:R-:W-:Y:S05]  /*6ac0*/  @!P0 BRA `(.L_x_764) ;  /* 0x0000000000708947 */ /* 0x000fea0003800000 */
[C---:B------:R-:W-:Y:S02]  /*6ad0*/  IADD3 R19, PT, PT, R24.reuse, 0x1, RZ ;  /* 0x0000000118137810 */ /* 0x040fe40007ffe0ff */
[CC--:B------:R-:W-:Y:S02]  /*6ae0*/  ISETP.EQ.OR P0, PT, R24.reuse, R2.reuse, P1 ;  /* 0x000000021800720c */ /* 0x0c0fe40000f02670 */
[C---:B------:R-:W-:Y:S02]  /*6af0*/  IADD3 R21, PT, PT, R24.reuse, 0x2, RZ ;  /* 0x0000000218157810 */ /* 0x040fe40007ffe0ff */
[-C--:B------:R-:W-:Y:S02]  /*6b00*/  ISETP.EQ.OR P2, PT, R19, R2.reuse, P1 ;  /* 0x000000021300720c */ /* 0x080fe40000f42670 */
[----:B------:R-:W-:Y:S02]  /*6b10*/  IADD3 R23, PT, PT, R24, 0x3, RZ ;  /* 0x0000000318177810 */ /* 0x000fe40007ffe0ff */
[----:B------:R-:W-:-:S02]  /*6b20*/  ISETP.EQ.OR P3, PT, R21, R2, P1 ;  /* 0x000000021500720c */ /* 0x000fc40000f62670 */
[----:B------:R-:W-:-:S03]  /*6b30*/  ISETP.EQ.OR P4, PT, R23, R2, P1 ;  /* 0x000000021700720c */ /* 0x000fc60000f82670 */
[----:B------:R-:W-:-:S04]  /*6b40*/  @!P0 IMAD R17, R24, UR7, R25 ;  /* 0x0000000718118c24 */ /* 0x000fc8000f8e0219 */
[----:B------:R-:W-:Y:S02]  /*6b50*/  @!P2 IMAD R19, R19, UR7, R25 ;  /* 0x000000071313ac24 */ /* 0x000fe4000f8e0219 */
[----:B------:R-:W-:-:S04]  /*6b60*/  @!P0 IMAD.WIDE.U32 R16, R17, 0x8, R62 ;  /* 0x0000000811108825 */ /* 0x000fc800078e003e */
[----:B------:R-:W-:Y:S02]  /*6b70*/  @!P3 IMAD R21, R21, UR7, R25 ;  /* 0x000000071515bc24 */ /* 0x000fe4000f8e0219 */
[----:B------:R-:W-:Y:S01]  /*6b80*/  @!P2 IMAD.WIDE.U32 R18, R19, 0x8, R62 ;  /* 0x000000081312a825 */ /* 0x000fe200078e003e */
[----:B------:R-:W0:Y:S03]  /*6b90*/  @!P0 LDG.E.64 R16, desc[UR10][R16.64] ;  /* 0x0000000a10108981 */ /* 0x000e26000c1e1b00 */
[----:B------:R-:W-:Y:S02]  /*6ba0*/  @!P4 IMAD R23, R23, UR7, R25 ;  /* 0x000000071717cc24 */ /* 0x000fe4000f8e0219 */
[--C-:B--2---:R-:W-:Y:S01]  /*6bb0*/  @!P3 IMAD.WIDE.U32 R20, R21, 0x8, R62.reuse ;  /* 0x000000081514b825 */ /* 0x104fe200078e003e */
        /* <DEDUP_REMOVED lines=13> */
.L_x_764:
[----:B------:R-:W-:Y:S05]  /*6c90*/  @!P5 BRA `(.L_x_759) ;  /* 0x00000000006cd947 */ /* 0x000fea0003800000 */
[----:B------:R-:W-:Y:S02]  /*6ca0*/  ISETP.NE.AND P0, PT, R26, 0x1, PT ;  /* 0x000000011a00780c */ /* 0x000fe40003f05270 */
[----:B------:R-:W-:-:S11]  /*6cb0*/  LOP3.LUT R60, R60, 0x1, RZ, 0xc0, !PT ;  /* 0x000000013c3c7812 */ /* 0x000fd600078ec0ff */
[----:B------:R-:W-:Y:S05]  /*6cc0*/  @!P0 BRA `(.L_x_765) ;  /* 0x0000000000388947 */ /* 0x000fea0003800000 */
[C---:B------:R-:W-:Y:S02]  /*6cd0*/  IADD3 R19, PT, PT, R24.reuse, 0x1, RZ ;  /* 0x0000000118137810 */ /* 0x040fe40007ffe0ff */
[-C--:B------:R-:W-:Y:S02]  /*6ce0*/  ISETP.EQ.OR P2, PT, R24, R2.reuse, P1 ;  /* 0x000000021800720c */ /* 0x080fe40000f42670 */
[----:B------:R-:W-:-:S11]  /*6cf0*/  ISETP.EQ.OR P0, PT, R19, R2, P1 ;  /* 0x000000021300720c */ /* 0x000fd60000f02670 */
[--C-:B------:R-:W-:Y:S02]  /*6d00*/  @!P2 IMAD R17, R24, UR7, R25.reuse ;  /* 0x000000071811ac24 */ /* 0x100fe4000f8e0219 */
[----:B------:R-:W-:Y:S02]  /*6d10*/  @!P0 IMAD R19, R19, UR7, R25 ;  /* 0x0000000713138c24 */ /* 0x000fe4000f8e0219 */
[----:B------:R-:W-:-:S04]  /*6d20*/  @!P2 IMAD.WIDE.U32 R16, R17, 0x8, R62 ;  /* 0x000000081110a825 */ /* 0x000fc800078e003e */
[----:B------:R-:W-:Y:S02]  /*6d30*/  @!P0 IMAD.WIDE.U32 R18, R19, 0x8, R62 ;  /* 0x0000000813128825 */ /* 0x000fe400078e003e */
[----:B------:R-:W0:Y:S04]  /*6d40*/  @!P2 LDG.E.64 R16, desc[UR10][R16.64] ;  /* 0x0000000a1010a981 */ /* 0x000e28000c1e1b00 */
[----:B------:R-:W3:Y:S01]  /*6d50*/  @!P0 LDG.E.64 R18, desc[UR10][R18.64] ;  /* 0x0000000a12128981 */ /* 0x000ee2000c1e1b00 */
[----:B------:R-:W-:Y:S01]  /*6d60*/  IADD3 R24, PT, PT, R24, 0x2, RZ ;  /* 0x0000000218187810 */ /* 0x000fe20007ffe0ff */
[----:B0-----:R-:W-:Y:S01]  /*6d70*/  @!P2 FADD.FTZ R14, R14, R16 ;  /* 0x000000100e0ea221 */ /* 0x001fe20000010000 */
[----:B------:R-:W-:-:S03]  /*6d80*/  @!P2 FADD.FTZ R15, R15, R17 ;  /* 0x000000110f0fa221 */ /* 0x000fc60000010000 */
[----:B---3--:R-:W-:Y:S01]  /*6d90*/  @!P0 FADD.FTZ R14, R14, R18 ;  /* 0x000000120e0e8221 */ /* 0x008fe20000010000 */
[----:B------:R-:W-:-:S07]  /*6da0*/  @!P0 FADD.FTZ R15, R15, R19 ;  /* 0x000000130f0f8221 */ /* 0x000fce0000010000 */
.L_x_765:
[----:B------:R-:W-:Y:S01]  /*6db0*/  ISETP.EQ.OR P0, PT, R24, R2, P1 ;  /* 0x000000021800720c */ /* 0x000fe20000f02670 */
[----:B------:R-:W-:Y:S03]  /*6dc0*/  BSSY.RECONVERGENT B0, `(.L_x_759) ;  /* 0x0000008000007945 */ /* 0x000fe60003800200 */
[----:B------:R-:W-:-:S13]  /*6dd0*/  ISETP.NE.U32.OR P0, PT, R60, 0x1, P0 ;  /* 0x000000013c00780c */ /* 0x000fda0000705470 */
[----:B------:R-:W-:Y:S05]  /*6de0*/  @P0 BRA `(.L_x_766) ;  /* 0x0000000000140947 */ /* 0x000fea0003800000 */
[----:B------:R-:W-:-:S04]  /*6df0*/  IMAD R17, R24, UR7, R25 ;  /* 0x0000000718117c24 */ /* 0x000fc8000f8e0219 */
[----:B------:R-:W-:-:S06]  /*6e00*/  IMAD.WIDE.U32 R16, R17, 0x8, R62 ;  /* 0x0000000811107825 */ /* 0x000fcc00078e003e */
[----:B------:R-:W0:Y:S02]  /*6e10*/  LDG.E.64 R16, desc[UR10][R16.64] ;  /* 0x0000000a10107981 */ /* 0x000e24000c1e1b00 */
[----:B0-----:R-:W-:Y:S01]  /*6e20*/  FADD.FTZ R14, R14, R16 ;  /* 0x000000100e0e7221 */ /* 0x001fe20000010000 */
[----:B------:R-:W-:-:S07]  /*6e30*/  FADD.FTZ R15, R15, R17 ;  /* 0x000000110f0f7221 */ /* 0x000fce0000010000 */
.L_x_766:
[----:B------:R-:W-:Y:S05]  /*6e40*/  BSYNC.RECONVERGENT B0 ;  /* 0x0000000000007941 */ /* 0x000fea0003800200 */
.L_x_759:
[----:B------:R-:W5:Y:S01]  /*6e50*/  S2UR UR8, SR_CgaCtaId ;  /* 0x00000000000879c3 */ /* 0x000f620000008800 */
[----:B------:R-:W-:Y:S01]  /*6e60*/  UMOV UR5, 0x400 ;  /* 0x0000040000057882 */ /* 0x000fe20000000000 */
[--C-:B----4-:R-:W-:Y:S02]  /*6e70*/  HADD2.F32 R19, -RZ, R49.reuse.H0_H0 ;  /* 0x20000031ff137230 */ /* 0x110fe40000004100 */
[----:B------:R-:W-:-:S03]  /*6e80*/  HADD2.F32 R49, -RZ, R49.H1_H1 ;  /* 0x30000031ff317230 */ /* 0x000fc60000004100 */
[----:B------:R-:W-:-:S04]  /*6e90*/  FADD.FTZ R19, R19, -UR9 ;  /* 0x8000000913137e21 */ /* 0x000fc80008010000 */
[----:B------:R-:W-:Y:S01]  /*6ea0*/  FMUL.FTZ R23, R19, UR12 ;  /* 0x0000000c13177c20 */ /* 0x000fe20008410000 */
[----:B-----5:R-:W-:Y:S01]  /*6eb0*/  ULEA UR5, UR8, UR5, 0x18 ;  /* 0x0000000508057291 */ /* 0x020fe2000f8ec0ff */
[----:B------:R-:W4:Y:S08]  /*6ec0*/  LDCU.U8 UR8, c[0x0][0x414] ;  /* 0x00008280ff0877ac */ /* 0x000f300008000000 */
[----:B------:R0:W-:Y:S01]  /*6ed0*/  @!P1 STS.64 [UR5+0x80], R14 ;  /* 0x0000800eff009988 */ /* 0x0001e20008000a05 */
[----:B------:R-:W-:Y:S01]  /*6ee0*/  BAR.SYNC.DEFER_BLOCKING 0x0 ;  /* 0x0000000000007b1d */ /* 0x000fe20000010000 */
[--C-:B0--3--:R-:W-:Y:S01]  /*6ef0*/  HADD2.F32 R15, -RZ, R48.reuse.H0_H0 ;  /* 0x20000030ff0f7230 */ /* 0x109fe20000004100 */
[----:B----4-:R-:W-:Y:S01]  /*6f00*/  UISETP.NE.AND UP0, UPT, UR8, URZ, UPT ;  /* 0x000000ff0800728c */ /* 0x010fe2000bf05270 */
[----:B------:R-:W-:-:S03]  /*6f10*/  HADD2.F32 R48, -RZ, R48.H1_H1 ;  /* 0x30000030ff307230 */ /* 0x000fc60000004100 */
[----:B-1----:R-:W0:Y:S01]  /*6f20*/  LDS.64 R16, [UR5+0x80] ;  /* 0x00008005ff107984 */ /* 0x002e220008000a00 */
[----:B------:R-:W0:Y:S02]  /*6f30*/  LDCU UR5, c[0x0][0x42c] ;  /* 0x00008580ff0577ac */ /* 0x000e240008000800 */
[----:B0-----:R-:W-:Y:S01]  /*6f40*/  FMUL.FTZ R18, R17, UR5 ;  /* 0x0000000511127c20 */ /* 0x001fe20008410000 */
[----:B------:R-:W-:Y:S01]  /*6f50*/  FADD.FTZ R17, R49, -UR9 ;  /* 0x8000000931117e21 */ /* 0x000fe20008010000 */
[----:B------:R-:W-:-:S03]  /*6f60*/  FMUL.FTZ R16, R16, UR5 ;  /* 0x0000000510107c20 */ /* 0x000fc60008410000 */
[----:B------:R-:W-:Y:S01]  /*6f70*/  FMUL.FTZ R17, R17, UR12 ;  /* 0x0000000c11117c20 */ /* 0x000fe20008410000 */
[----:B------:R-:W-:Y:S06]  /*6f80*/  BRA.U !UP0, `(.L_x_767) ;  /* 0x0000000108487547 */ /* 0x000fec000b800000 */
        /* <DEDUP_REMOVED lines=18> */
.L_x_767:
[----:B------:R-:W0:Y:S01]  /*70b0*/  LDCU UR8, c[0x0][0x41c] ;  /* 0x00008380ff0877ac */ /* 0x000e220008000800 */
[----:B------:R-:W-:Y:S01]  /*70c0*/  R2UR UR5, R16 ;  /* 0x00000000100572ca */ /* 0x000fe200000e0000 */
[--C-:B--2---:R-:W-:Y:S01]  /*70d0*/  HADD2.F32 R20, -RZ, R47.reuse.H0_H0 ;  /* 0x2000002fff147230 */ /* 0x104fe20000004100 */
[----:B------:R-:W-:Y:S01]  /*70e0*/  BSSY.RECONVERGENT B0, `(.L_x_768) ;  /* 0x000001f000007945 */ /* 0x000fe20003800200 */
[----:B------:R-:W1:Y:S01]  /*70f0*/  LDCU.64 UR14, c[0x0][0x400] ;  /* 0x00008000ff0e77ac */ /* 0x000e620008000a00 */
[----:B------:R-:W-:Y:S02]  /*7100*/  HADD2.F32 R47, -RZ, R47.H1_H1 ;  /* 0x3000002fff2f7230 */ /* 0x000fe40000004100 */
[----:B------:R-:W-:-:S07]  /*7110*/  FADD.FTZ R22, R20, -UR9 ;  /* 0x8000000914167e21 */ /* 0x000fce0008010000 */
[--C-:B------:R-:W-:Y:S01]  /*7120*/  FFMA.FTZ R23, R23, UR5, R18.reuse ;  /* 0x0000000517177c23 */ /* 0x100fe20008010012 */
[----:B------:R-:W-:Y:S01]  /*7130*/  FFMA.FTZ R14, R17, UR5, R18 ;  /* 0x00000005110e7c23 */ /* 0x000fe20008010012 */
[----:B0-----:R-:W-:Y:S02]  /*7140*/  IMAD R19, R2, UR8, R51 ;  /* 0x0000000802137c24 */ /* 0x001fe4000f8e0233 */
[----:B------:R-:W-:Y:S01]  /*7150*/  FFMA.FTZ R23, R12, R15, -R23 ;  /* 0x0000000f0c177223 */ /* 0x000fe20000010817 */
[----:B------:R-:W-:Y:S02]  /*7160*/  FFMA.FTZ R20, R13, R48, -R14 ;  /* 0x000000300d147223 */ /* 0x000fe4000001080e */
[C---:B-1----:R-:W-:Y:S02]  /*7170*/  ISETP.GE.U32.AND P0, PT, R19.reuse, UR14, PT ;  /* 0x0000000e13007c0c */ /* 0x042fe4000bf06070 */
[----:B------:R-:W-:Y:S02]  /*7180*/  SHF.R.S32.HI R16, RZ, 0x1f, R19 ;  /* 0x0000001fff107819 */ /* 0x000fe40000011413 */
[----:B------:R-:W-:-:S02]  /*7190*/  IADD3 R21, PT, PT, R19, 0x20, RZ ;  /* 0x0000002013157810 */ /* 0x000fc40007ffe0ff */
[----:B------:R-:W-:Y:S02]  /*71a0*/  ISETP.GE.AND.EX P0, PT, R16, UR15, PT, P0 ;  /* 0x0000000f10007c0c */ /* 0x000fe4000bf06300 */
[----:B------:R-:W-:Y:S02]  /*71b0*/  ISETP.GE.U32.AND P1, PT, R21, UR14, PT ;  /* 0x0000000e15007c0c */ /* 0x000fe4000bf26070 */
[----:B------:R-:W-:-:S04]  /*71c0*/  SHF.R.S32.HI R2, RZ, 0x1f, R21 ;  /* 0x0000001fff027819 */ /* 0x000fc80000011415 */
[----:B------:R-:W-:-:S05]  /*71d0*/  ISETP.GE.AND.EX P1, PT, R2, UR15, PT, P1 ;  /* 0x0000000f02007c0c */ /* 0x000fca000bf26310 */
[----:B------:R-:W-:Y:S08]  /*71e0*/  @P0 BRA `(.L_x_769) ;  /* 0x0000000000380947 */ /* 0x000ff00003800000 */
[----:B------:R-:W0:Y:S01]  /*71f0*/  LDCU.64 UR18, c[0x0][0x3f8] ;  /* 0x00007f00ff1277ac */ /* 0x000e220008000a00 */
[----:B------:R-:W-:Y:S01]  /*7200*/  MOV R14, R64 ;  /* 0x00000040000e7202 */ /* 0x000fe20000000f00 */
[----:B------:R-:W-:Y:S01]  /*7210*/  FMUL.FTZ R23, R23, UR12 ;  /* 0x0000000c17177c20 */ /* 0x000fe20008410000 */
[----:B------:R-:W-:Y:S01]  /*7220*/  MOV R15, R67 ;  /* 0x00000043000f7202 */ /* 0x000fe20000000f00 */
[----:B------:R-:W1:Y:S01]  /*7230*/  LDCU.64 UR16, c[0x0][0x380] ;  /* 0x00007000ff1077ac */ /* 0x000e620008000a00 */
[----:B------:R-:W-:Y:S01]  /*7240*/  FMUL.FTZ R20, R20, UR12 ;  /* 0x0000000c14147c20 */ /* 0x000fe20008410000 */
[----:B0-----:R-:W-:Y:S02]  /*7250*/  IMAD R16, R16, UR18, RZ ;  /* 0x0000001210107c24 */ /* 0x001fe4000f8e02ff */
[----:B------:R-:W-:-:S04]  /*7260*/  IMAD.WIDE.U32 R14, R19, UR18, R14 ;  /* 0x00000012130e7c25 */ /* 0x000fc8000f8e000e */
[----:B------:R-:W-:Y:S01]  /*7270*/  IMAD R17, R19, UR19, R16 ;  /* 0x0000001313117c24 */ /* 0x000fe2000f8e0210 */
[----:B-1----:R-:W-:-:S04]  /*7280*/  LEA R16, P0, R14, UR16, 0x1 ;  /* 0x000000100e107c11 */ /* 0x002fc8000f8008ff */
[----:B------:R-:W-:Y:S02]  /*7290*/  IADD3 R17, PT, PT, R15, R17, RZ ;  /* 0x000000110f117210 */ /* 0x000fe40007ffe0ff */
[----:B------:R-:W-:Y:S02]  /*72a0*/  F2FP.F16.F32.PACK_AB R15, R20, R23 ;  /* 0x00000017140f723e */ /* 0x000fe400000000ff */
[----:B------:R-:W-:-:S05]  /*72b0*/  LEA.HI.X R17, R14, UR17, R17, 0x1, P0 ;  /* 0x000000110e117c11 */ /* 0x000fca00080f0c11 */
[----:B------:R0:W-:Y:S02]  /*72c0*/  STG.E desc[UR10][R16.64], R15 ;  /* 0x0000000f10007986 */ /* 0x0001e4000c10190a */
.L_x_769:
[----:B------:R-:W-:Y:S05]  /*72d0*/  BSYNC.RECONVERGENT B0 ;  /* 0x0000000000007941 */ /* 0x000fea0003800200 */
.L_x_768:
[----:B0-----:R-:W-:Y:S01]  /*72e0*/  FMUL.FTZ R17, R22, UR12 ;  /* 0x0000000c16117c20 */ /* 0x001fe20008410000 */
[----:B------:R-:W-:Y:S01]  /*72f0*/  FADD.FTZ R47, R47, -UR9 ;  /* 0x800000092f2f7e21 */ /* 0x000fe20008010000 */
[--C-:B------:R-:W-:Y:S02]  /*7300*/  HADD2.F32 R15, -RZ, R46.reuse.H0_H0 ;  /* 0x2000002eff0f7230 */ /* 0x100fe40000004100 */
[----:B------:R-:W-:Y:S02]  /*7310*/  HADD2.F32 R46, -RZ, R46.H1_H1 ;  /* 0x3000002eff2e7230 */ /* 0x000fe40000004100 */
[----:B------:R-:W-:Y:S01]  /*7320*/  FFMA.FTZ R29, R17, UR5, R18 ;  /* 0x00000005111d7c23 */ /* 0x000fe20008010012 */
        /* <DEDUP_REMOVED lines=20> */
.L_x_770:
[----:B------:R-:W-:Y:S01]  /*7470*/  FFMA.FTZ R14, R47, UR5, R18 ;  /* 0x000000052f0e7c23 */ /* 0x000fe20008010012 */
[----:B------:R-:W-:Y:S01]  /*7480*/  BSSY.RECONVERGENT B0, `(.L_x_771) ;  /* 0x0000014000007945 */ /* 0x000fe20003800200 */
[----:B------:R-:W-:Y:S01]  /*7490*/  FFMA.FTZ R29, R12, R15, -R29 ;  /* 0x0000000f0c1d7223 */ /* 0x000fe2000001081d */
[----:B------:R-:W-:Y:S01]  /*74a0*/  IADD3 R25, PT, PT, R19, 0x40, RZ ;  /* 0x0000004013197810 */ /* 0x000fe20007ffe0ff */
[----:B------:R-:W-:Y:S01]  /*74b0*/  FFMA.FTZ R46, R13, R46, -R14 ;  /* 0x0000002e0d2e7223 */ /* 0x000fe2000001080e */
[----:B------:R-:W-:Y:S01]  /*74c0*/  IADD3 R23, PT, PT, R19, 0x60, RZ ;  /* 0x0000006013177810 */ /* 0x000fe20007ffe0ff */
[----:B------:R-:W-:Y:S06]  /*74d0*/  @P1 BRA `(.L_x_772) ;  /* 0x0000000000381947 */ /* 0x000fec0003800000 */
        /* <DEDUP_REMOVED lines=14> */
.L_x_772:
[----:B------:R-:W-:Y:S05]  /*75c0*/  BSYNC.RECONVERGENT B0 ;  /* 0x0000000000007941 */ /* 0x000fea0003800200 */
.L_x_771:
[--C-:B0-----:R-:W-:Y:S01]  /*75d0*/  HADD2.F32 R15, -RZ, R45.reuse.H0_H0 ;  /* 0x2000002dff0f7230 */ /* 0x101fe20000004100 */
[----:B------:R-:W-:Y:S01]  /*75e0*/  ISETP.GE.U32.AND P0, PT, R25, UR14, PT ;  /* 0x0000000e19007c0c */ /* 0x000fe2000bf06070 */
[----:B------:R-:W-:Y:S01]  /*75f0*/  HADD2.F32 R45, -RZ, R45.H1_H1 ;  /* 0x3000002dff2d7230 */ /* 0x000fe20000004100 */
[----:B------:R-:W-:Y:S01]  /*7600*/  ISETP.GE.U32.AND P1, PT, R23, UR14, PT ;  /* 0x0000000e17007c0c */ /* 0x000fe2000bf26070 */
[--C-:B------:R-:W-:Y:S02]  /*7610*/  HADD2.F32 R17, -RZ, R44.reuse.H0_H0 ;  /* 0x2000002cff117230 */ /* 0x100fe40000004100 */
[----:B------:R-:W-:Y:S01]  /*7620*/  FADD.FTZ R15, R15, -UR9 ;  /* 0x800000090f0f7e21 */ /* 0x000fe20008010000 */
[----:B------:R-:W-:Y:S01]  /*7630*/  SHF.R.S32.HI R14, RZ, 0x1f, R25 ;  /* 0x0000001fff0e7819 */ /* 0x000fe20000011419 */
[----:B------:R-:W-:Y:S01]  /*7640*/  FADD.FTZ R16, R45, -UR9 ;  /* 0x800000092d107e21 */ /* 0x000fe20008010000 */
[----:B------:R-:W-:Y:S01]  /*7650*/  SHF.R.S32.HI R2, RZ, 0x1f, R23 ;  /* 0x0000001fff027819 */ /* 0x000fe20000011417 */
[----:B------:R-:W-:Y:S01]  /*7660*/  FMUL.FTZ R21, R15, UR12 ;  /* 0x0000000c0f157c20 */ /* 0x000fe20008410000 */
[----:B------:R-:W-:Y:S01]  /*7670*/  ISETP.GE.AND.EX P0, PT, R14, UR15, PT, P0 ;  /* 0x0000000f0e007c0c */ /* 0x000fe2000bf06300 */
[----:B------:R-:W-:Y:S01]  /*7680*/  HADD2.F32 R44, -RZ, R44.H1_H1 ;  /* 0x3000002cff2c7230 */ /* 0x000fe20000004100 */
[----:B------:R-:W-:Y:S01]  /*7690*/  ISETP.GE.AND.EX P1, PT, R2, UR15, PT, P1 ;  /* 0x0000000f02007c0c */ /* 0x000fe2000bf26310 */
[----:B------:R-:W-:-:S02]  /*76a0*/  HADD2.F32 R15, -RZ, R43.H0_H0 ;  /* 0x2000002bff0f7230 */ /* 0x000fc40000004100 */
[----:B------:R-:W-:Y:S01]  /*76b0*/  FFMA.FTZ R45, R21, UR5, R18 ;  /* 0x00000005152d7c23 */ /* 0x000fe20008010012 */
[----:B------:R-:W-:Y:S01]  /*76c0*/  FMUL.FTZ R47, R16, UR12 ;  /* 0x0000000c102f7c20 */ /* 0x000fe20008410000 */
        /* <DEDUP_REMOVED lines=19> */
.L_x_773:
[----:B------:R-:W-:Y:S01]  /*7800*/  FFMA.FTZ R16, R47, UR5, R18 ;  /* 0x000000052f107c23 */ /* 0x000fe20008010012 */
[----:B------:R-:W-:Y:S01]  /*7810*/  BSSY.RECONVERGENT B0, `(.L_x_774) ;  /* 0x0000014000007945 */ /* 0x000fe20003800200 */
[----:B------:R-:W-:Y:S01]  /*7820*/  FFMA.FTZ R45, R12, R17, -R45 ;  /* 0x000000110c2d7223 */ /* 0x000fe2000001082d */
[----:B------:R-:W-:Y:S02]  /*7830*/  HADD2.F32 R43, -RZ, R43.H1_H1 ;  /* 0x3000002bff2b7230 */ /* 0x000fe40000004100 */
[----:B------:R-:W-:Y:S01]  /*7840*/  FADD.FTZ R21, R15, -UR9 ;  /* 0x800000090f157e21 */ /* 0x000fe20008010000 */
[----:B------:R-:W-:Y:S01]  /*7850*/  FFMA.FTZ R16, R13, R44, -R16 ;  /* 0x0000002c0d107223 */ /* 0x000fe20000010810 */
[----:B------:R-:W-:Y:S06]  /*7860*/  @P0 BRA `(.L_x_775) ;  /* 0x0000000000380947 */ /* 0x000fec0003800000 */
[----:B------:R-:W0:Y:S01]  /*7870*/  LDCU.64 UR16, c[0x0][0x3f8] ;  /* 0x00007f00ff1077ac */ /* 0x000e220008000a00 */
[----:B------:R-:W-:Y:S01]  /*7880*/  MOV R15, R67 ;  /* 0x00000043000f7202 */ /* 0x000fe20000000f00 */
[----:B------:R-:W-:Y:S01]  /*7890*/  FMUL.FTZ R45, R45, UR12 ;  /* 0x0000000c2d2d7c20 */ /* 0x000fe20008410000 */
[----:B------:R-:W1:Y:S01]  /*78a0*/  LDCU.64 UR18, c[0x0][0x380] ;  /* 0x00007000ff1277ac */ /* 0x000e620008000a00 */
[----:B0-----:R-:W-:Y:S01]  /*78b0*/  IMAD R20, R14, UR16, RZ ;  /* 0x000000100e147c24 */ /* 0x001fe2000f8e02ff */
[----:B------:R-:W-:-:S05]  /*78c0*/  MOV R14, R64 ;  /* 0x00000040000e7202 */ /* 0x000fca0000000f00 */
        /* <DEDUP_REMOVED lines=8> */
.L_x_775:
[----:B------:R-:W-:Y:S05]  /*7950*/  BSYNC.RECONVERGENT B0 ;  /* 0x0000000000007941 */ /* 0x000fea0003800200 */
.L_x_774:
[----:B------:R-:W-:Y:S01]  /*7960*/  FMUL.FTZ R21, R21, UR12 ;  /* 0x0000000c15157c20 */ /* 0x000fe20008410000 */
[----:B------:R-:W-:Y:S01]  /*7970*/  FADD.FTZ R43, R43, -UR9 ;  /* 0x800000092b2b7e21 */ /* 0x000fe20008010000 */
[--C-:B0-----:R-:W-:Y:S02]  /*7980*/  HADD2.F32 R15, -RZ, R42.reuse.H0_H0 ;  /* 0x2000002aff0f7230 */ /* 0x101fe40000004100 */
        /* <DEDUP_REMOVED lines=22> */
.L_x_776:
        /* <DEDUP_REMOVED lines=21> */
.L_x_778:
[----:B------:R-:W-:Y:S05]  /*7c40*/  BSYNC.RECONVERGENT B0 ;  /* 0x0000000000007941 */ /* 0x000fea0003800200 */
.L_x_777:
[--C-:B0-----:R-:W-:Y:S01]  /*7c50*/  HADD2.F32 R15, -RZ, R41.reuse.H0_H0 ;  /* 0x20000029ff0f7230 */ /* 0x101fe20000004100 */
[----:B------:R-:W-:Y:S01]  /*7c60*/  ISETP.GE.U32.AND P0, PT, R21, UR14, PT ;  /* 0x0000000e15007c0c */ /* 0x000fe2000bf06070 */
[----:B------:R-:W-:Y:S01]  /*7c70*/  HADD2.F32 R41, -RZ, R41.H1_H1 ;  /* 0x30000029ff297230 */ /* 0x000fe20000004100 */
[----:B------:R-:W-:Y:S01]  /*7c80*/  ISETP.GE.U32.AND P1, PT, R20, UR14, PT ;  /* 0x0000000e14007c0c */ /* 0x000fe2000bf26070 */
[----:B------:R-:W-:Y:S02]  /*7c90*/  HADD2.F32 R30, -RZ, R39.H0_H0 ;  /* 0x20000027ff1e7230 */ /* 0x000fe40000004100 */
[----:B------:R-:W-:Y:S01]  /*7ca0*/  FADD.FTZ R16, R15, -UR9 ;  /* 0x800000090f107e21 */ /* 0x000fe20008010000 */
[----:B------:R-:W-:Y:S01]  /*7cb0*/  SHF.R.S32.HI R14, RZ, 0x1f, R21 ;  /* 0x0000001fff0e7819 */ /* 0x000fe20000011415 */
[----:B------:R-:W-:Y:S01]  /*7cc0*/  FADD.FTZ R41, R41, -UR9 ;  /* 0x8000000929297e21 */ /* 0x000fe20008010000 */
[----:B------:R-:W-:Y:S01]  /*7cd0*/  SHF.R.S32.HI R2, RZ, 0x1f, R20 ;  /* 0x0000001fff027819 */ /* 0x000fe20000011414 */
[----:B------:R-:W-:Y:S01]  /*7ce0*/  FMUL.FTZ R17, R16, UR12 ;  /* 0x0000000c10117c20 */ /* 0x000fe20008410000 */
[--C-:B------:R-:W-:Y:S01]  /*7cf0*/  HADD2.F32 R15, -RZ, R40.reuse.H0_H0 ;  /* 0x20000028ff0f7230 */ /* 0x100fe20000004100 */
[----:B------:R-:W-:Y:S01]  /*7d00*/  ISETP.GE.AND.EX P0, PT, R14, UR15, PT, P0 ;  /* 0x0000000f0e007c0c */ /* 0x000fe2000bf06300 */
[----:B------:R-:W-:Y:S01]  /*7d10*/  HADD2.F32 R40, -RZ, R40.H1_H1 ;  /* 0x30000028ff287230 */ /* 0x000fe20000004100 */
[----:B------:R-:W-:Y:S01]  /*7d20*/  ISETP.GE.AND.EX P1, PT, R2, UR15, PT, P1 ;  /* 0x0000000f02007c0c */ /* 0x000fe2000bf26310 */
[----:B------:R-:W-:Y:S01]  /*7d30*/  FFMA.FTZ R31, R17, UR5, R18 ;  /* 0x00000005111f7c23 */ /* 0x000fe20008010012 */
        /* <DEDUP_REMOVED lines=20> */
.L_x_779:
        /* <DEDUP_REMOVED lines=9> */
[----:B------:R-:W1:Y:S01]  /*7f10*/  LDCU.64 UR18, c[0x0][0x380] ;  /* 0x00007000ff1277ac */ /* 0x000e620008000a00 */
[----:B0-----:R-:W-:Y:S01]  /*7f20*/  IMAD R22, R14, UR16, RZ ;  /* 0x000000100e167c24 */ /* 0x001fe2000f8e02ff */
[----:B------:R-:W-:-:S03]  /*7f30*/  MOV R14, R64 ;  /* 0x00000040000e7202 */ /* 0x000fc60000000f00 */
[----:B------:R-:W-:Y:S02]  /*7f40*/  IMAD R17, R21, UR17, R22 ;  /* 0x0000001115117c24 */ /* 0x000fe4000f8e0216 */
[----:B------:R-:W-:Y:S01]  /*7f50*/  FMUL.FTZ R22, R31, UR12 ;  /* 0x0000000c1f167c20 */ /* 0x000fe20008410000 */
[----:B------:R-:W-:-:S04]  /*7f60*/  IMAD.WIDE.U32 R14, R21, UR16, R14 ;  /* 0x00000010150e7c25 */ /* 0x000fc8000f8e000e */
[----:B------:R-:W-:Y:S01]  /*7f70*/  FMUL.FTZ R21, R16, UR12 ;  /* 0x0000000c10157c20 */ /* 0x000fe20008410000 */
[C---:B-1----:R-:W-:Y:S02]  /*7f80*/  LEA R16, P0, R14.reuse, UR18, 0x1 ;  /* 0x000000120e107c11 */ /* 0x042fe4000f8008ff */
[----:B------:R-:W-:Y:S02]  /*7f90*/  IADD3 R17, PT, PT, R15, R17, RZ ;  /* 0x000000110f117210 */ /* 0x000fe40007ffe0ff */
[----:B------:R-:W-:Y:S02]  /*7fa0*/  F2FP.F16.F32.PACK_AB R21, R21, R22 ;  /* 0x000000161515723e */ /* 0x000fe400000000ff */
[----:B------:R-:W-:-:S05]  /*7fb0*/  LEA.HI.X R17, R14, UR19, R17, 0x1, P0 ;  /* 0x000000130e117c11 */ /* 0x000fca00080f0c11 */
[----:B------:R0:W-:Y:S02]  /*7fc0*/  STG.E desc[UR10][R16.64], R21 ;  /* 0x0000001510007986 */ /* 0x0001e4000c10190a */
.L_x_781:
[----:B------:R-:W-:Y:S05]  /*7fd0*/  BSYNC.RECONVERGENT B0 ;  /* 0x0000000000007941 */ /* 0x000fea0003800200 */
.L_x_780:
        /* <DEDUP_REMOVED lines=25> */
.L_x_782:
        /* <DEDUP_REMOVED lines=16> */
[----:B-1----:R-:W-:-:S04]  /*8270*/  LEA R16, P0, R14, UR18, 0x1 ;  /* 0x000000120e107c11 */ /* 0x002fc8000f8008ff */
[----:B------:R-:W-:Y:S02]  /*8280*/  IADD3 R17, PT, PT, R15, R17, RZ ;  /* 0x000000110f117210 */ /* 0x000fe40007ffe0ff */
[----:B------:R-:W-:Y:S02]  /*8290*/  F2FP.F16.F32.PACK_AB R15, R2, R31 ;  /* 0x0000001f020f723e */ /* 0x000fe400000000ff */
[----:B------:R-:W-:-:S05]  /*82a0*/  LEA.HI.X R17, R14, UR19, R17, 0x1, P0 ;  /* 0x000000130e117c11 */ /* 0x000fca00080f0c11 */
[----:B------:R0:W-:Y:S02]  /*82b0*/  STG.E desc[UR10][R16.64], R15 ;  /* 0x0000000f10007986 */ /* 0x0001e4000c10190a */
.L_x_784:
[----:B------:R-:W-:Y:S05]  /*82c0*/  BSYNC.RECONVERGENT B0 ;  /* 0x0000000000007941 */ /* 0x000fea0003800200 */
.L_x_783:
[--C-:B------:R-:W-:Y:S01]  /*82d0*/  HADD2.F32 R14, -RZ, R37.reuse.H0_H0 ;  /* 0x20000025ff0e7230 */ /* 0x100fe20000004100 */
[----:B------:R-:W-:Y:S01]  /*82e0*/  ISETP.GE.U32.AND P0, PT, R22, UR14, PT ;  /* 0x0000000e16007c0c */ /* 0x000fe2000bf06070 */
[----:B------:R-:W-:Y:S01]  /*82f0*/  HADD2.F32 R37, -RZ, R37.H1_H1 ;  /* 0x30000025ff257230 */ /* 0x000fe20000004100 */
[----:B------:R-:W-:Y:S01]  /*8300*/  ISETP.GE.U32.AND P1, PT, R21, UR14, PT ;  /* 0x0000000e15007c0c */ /* 0x000fe2000bf26070 */
[--C-:B0-----:R-:W-:Y:S02]  /*8310*/  HADD2.F32 R15, -RZ, R36.reuse.H0_H0 ;  /* 0x20000024ff0f7230 */ /* 0x101fe40000004100 */
        /* <DEDUP_REMOVED lines=30> */
.L_x_785:
        /* <DEDUP_REMOVED lines=21> */
.L_x_787:
[----:B------:R-:W-:Y:S05]  /*8650*/  BSYNC.RECONVERGENT B0 ;  /* 0x0000000000007941 */ /* 0x000fea0003800200 */
.L_x_786:
        /* <DEDUP_REMOVED lines=25> */
.L_x_788:
        /* <DEDUP_REMOVED lines=21> */
.L_x_790:
[----:B------:R-:W-:Y:S05]  /*8940*/  BSYNC.RECONVERGENT B0 ;  /* 0x0000000000007941 */ /* 0x000fea0003800200 */
.L_x_789:
        /* <DEDUP_REMOVED lines=35> */
.L_x_791:
[----:B------:R-:W-:Y:S01]  /*8b80*/  FFMA.FTZ R16, R33, UR5, R18 ;  /* 0x0000000521107c23 */ /* 0x000fe20008010012 */
[----:B------:R-:W-:Y:S01]  /*8b90*/  BSSY.RECONVERGENT B0, `(.L_x_792) ;  /* 0x0000014000007945 */ /* 0x000fe20003800200 */
[----:B------:R-:W-:Y:S02]  /*8ba0*/  HADD2.F32 R23, -RZ, R3.H1_H1 ;  /* 0x30000003ff177230 */ /* 0x000fe40000004100 */
[----:B------:R-:W-:Y:S01]  /*8bb0*/  FFMA.FTZ R31, R12, R17, -R31 ;  /* 0x000000110c1f7223 */ /* 0x000fe2000001081f */
        /* <DEDUP_REMOVED lines=17> */
.L_x_793:
[----:B------:R-:W-:Y:S05]  /*8cd0*/  BSYNC.RECONVERGENT B0 ;  /* 0x0000000000007941 */ /* 0x000fea0003800200 */
.L_x_792:
        /* <DEDUP_REMOVED lines=25> */
.L_x_794:
        /* <DEDUP_REMOVED lines=21> */
.L_x_796:
[----:B------:R-:W-:Y:S05]  /*8fc0*/  BSYNC.RECONVERGENT B0 ;  /* 0x0000000000007941 */ /* 0x000fea0003800200 */
.L_x_795:
        /* <DEDUP_REMOVED lines=35> */
.L_x_797:
        /* <DEDUP_REMOVED lines=21> */
.L_x_799:
[----:B------:R-:W-:Y:S05]  /*9350*/  BSYNC.RECONVERGENT B0 ;  /* 0x0000000000007941 */ /* 0x000fea0003800200 */
.L_x_798:
        /* <DEDUP_REMOVED lines=25> */
.L_x_800:
        /* <DEDUP_REMOVED lines=21> */
.L_x_802:
[----:B------:R-:W-:Y:S05]  /*9640*/  BSYNC.RECONVERGENT B0 ;  /* 0x0000000000007941 */ /* 0x000fea0003800200 */
.L_x_801:
        /* <DEDUP_REMOVED lines=35> */
.L_x_803:
        /* <DEDUP_REMOVED lines=21> */
.L_x_805:
[----:B------:R-:W-:Y:S05]  /*99d0*/  BSYNC.RECONVERGENT B0 ;  /* 0x0000000000007941 */ /* 0x000fea0003800200 */
.L_x_804:
        /* <DEDUP_REMOVED lines=25> */
.L_x_806:
[----:B------:R-:W-:Y:S01]  /*9b70*/  FFMA.FTZ R8, R53, UR5, R18 ;  /* 0x0000000535087c23 */ /* 0x000fe20008010012 */
[----:B------:R-:W-:Y:S01]  /*9b80*/  BSSY.RECONVERGENT B0, `(.L_x_807) ;  /* 0x0000014000007945 */ /* 0x000fe20003800200 */
[--C-:B------:R-:W-:Y:S02]  /*9b90*/  HADD2.F32 R9, -RZ, R56.reuse.H0_H0 ;  /* 0x20000038ff097230 */ /* 0x100fe40000004100 */
[----:B------:R-:W-:Y:S01]  /*9ba0*/  FFMA.FTZ R21, R12, R3, -R21 ;  /* 0x000000030c157223 */ /* 0x000fe20000010815 */
[----:B------:R-:W-:Y:S02]  /*9bb0*/  HADD2.F32 R56, -RZ, R56.H1_H1 ;  /* 0x30000038ff387230 */ /* 0x000fe40000004100 */
[----:B------:R-:W-:Y:S01]  /*9bc0*/  FFMA.FTZ R8, R13, R6, -R8 ;  /* 0x000000060d087223 */ /* 0x000fe20000010808 */
[----:B------:R-:W-:Y:S06]  /*9bd0*/  @P1 BRA `(.L_x_808) ;  /* 0x0000000000381947 */ /* 0x000fec0003800000 */
        /* <DEDUP_REMOVED lines=9> */
[----:B-1----:R-:W-:Y:S02]  /*9c70*/  LEA R2, P0, R6, UR18, 0x1 ;  /* 0x0000001206027c11 */ /* 0x002fe4000f8008ff */
[----:B------:R-:W-:Y:S02]  /*9c80*/  IADD3 R3, PT, PT, R7, R3, RZ ;  /* 0x0000000307037210 */ /* 0x000fe40007ffe0ff */
[----:B------:R-:W-:Y:S02]  /*9c90*/  F2FP.F16.F32.PACK_AB R5, R4, R5 ;  /* 0x000000050405723e */ /* 0x000fe400000000ff */
[----:B------:R-:W-:-:S05]  /*9ca0*/  LEA.HI.X R3, R6, UR19, R3, 0x1, P0 ;  /* 0x0000001306037c11 */ /* 0x000fca00080f0c03 */
[----:B------:R0:W-:Y:S02]  /*9cb0*/  STG.E desc[UR10][R2.64], R5 ;  /* 0x0000000502007986 */ /* 0x0001e4000c10190a */
.L_x_808:
[----:B------:R-:W-:Y:S05]  /*9cc0*/  BSYNC.RECONVERGENT B0 ;  /* 0x0000000000007941 */ /* 0x000fea0003800200 */
.L_x_807:
[----:B------:R-:W-:Y:S01]  /*9cd0*/  IADD3 R25, PT, PT, R19, 0x1c0, RZ ;  /* 0x000001c013197810 */ /* 0x000fe20007ffe0ff */
[----:B------:R-:W-:Y:S01]  /*9ce0*/  FADD.FTZ R9, R9, -UR9 ;  /* 0x8000000909097e21 */ /* 0x000fe20008010000 */
[----:B------:R-:W-:Y:S01]  /*9cf0*/  FADD.FTZ R56, R56, -UR9 ;  /* 0x8000000938387e21 */ /* 0x000fe20008010000 */
[----:B------:R-:W-:Y:S01]  /*9d00*/  HADD2.F32 R22, -RZ, R59.H0_H0 ;  /* 0x2000003bff167230 */ /* 0x000fe20000004100 */
[----:B------:R-:W-:Y:S01]  /*9d10*/  ISETP.GE.U32.AND P0, PT, R25, UR14, PT ;  /* 0x0000000e19007c0c */ /* 0x000fe2000bf06070 */
[--C-:B0-----:R-:W-:Y:S02]  /*9d20*/  HADD2.F32 R3, -RZ, R57.reuse.H0_H0 ;  /* 0x20000039ff037230 */ /* 0x101fe40000004100 */
[----:B------:R-:W-:Y:S01]  /*9d30*/  FMUL.FTZ R21, R9, UR12 ;  /* 0x0000000c09157c20 */ /* 0x000fe20008410000 */
[----:B------:R-:W-:Y:S01]  /*9d40*/  HADD2.F32 R2, -RZ, R57.H1_H1 ;  /* 0x30000039ff027230 */ /* 0x000fe20000004100 */
[----:B------:R-:W-:Y:S01]  /*9d50*/  IADD3 R19, PT, PT, R19, 0x1e0, RZ ;  /* 0x000001e013137810 */ /* 0x000fe20007ffe0ff */
[----:B------:R-:W-:Y:S01]  /*9d60*/  HADD2.F32 R59, -RZ, R59.H1_H1 ;  /* 0x3000003bff3b7230 */ /* 0x000fe20000004100 */
[----:B------:R-:W-:Y:S01]  /*9d70*/  SHF.R.S32.HI R20, RZ, 0x1f, R25 ;  /* 0x0000001fff147819 */ /* 0x000fe20000011419 */
        /* <DEDUP_REMOVED lines=20> */
.L_x_809:
[----:B------:R-:W-:Y:S01]  /*9ec0*/  ISETP.GE.AND.EX P0, PT, R20, UR15, PT, P0 ;  /* 0x0000000f14007c0c */ /* 0x000fe2000bf06300 */
[--C-:B------:R-:W-:Y:S01]  /*9ed0*/  FFMA.FTZ R5, R21, UR5, R18.reuse ;  /* 0x0000000515057c23 */ /* 0x100fe20008010012 */
[----:B------:R-:W-:Y:S01]  /*9ee0*/  FADD.FTZ R22, R22, -UR9 ;  /* 0x8000000916167e21 */ /* 0x000fe20008010000 */
[----:B------:R-:W-:Y:S01]  /*9ef0*/  FADD.FTZ R59, R59, -UR9 ;  /* 0x800000093b3b7e21 */ /* 0x000fe20008010000 */
[----:B------:R-:W-:Y:S01]  /*9f00*/  FFMA.FTZ R4, R23, UR5, R18 ;  /* 0x0000000517047c23 */ /* 0x000fe20008010012 */
[----:B------:R-:W-:Y:S01]  /*9f10*/  BSSY.RECONVERGENT B0, `(.L_x_810) ;  /* 0x0000015000007945 */ /* 0x000fe20003800200 */
[----:B------:R-:W-:Y:S01]  /*9f20*/  ISETP.GE.U32.AND P1, PT, R19, UR14, PT ;  /* 0x0000000e13007c0c */ /* 0x000fe2000bf26070 */
[----:B------:R-:W-:Y:S01]  /*9f30*/  FFMA.FTZ R6, R12, R3, -R5 ;  /* 0x000000030c067223 */ /* 0x000fe20000010805 */
[----:B------:R-:W-:Y:S01]  /*9f40*/  FMUL.FTZ R9, R22, UR12 ;  /* 0x0000000c16097c20 */ /* 0x000fe20008410000 */
[----:B------:R-:W-:Y:S01]  /*9f50*/  FMUL.FTZ R59, R59, UR12 ;  /* 0x0000000c3b3b7c20 */ /* 0x000fe20008410000 */
[----:B------:R-:W-:-:S03]  /*9f60*/  FFMA.FTZ R8, R13, R2, -R4 ;  /* 0x000000020d087223 */ /* 0x000fc60000010804 */
        /* <DEDUP_REMOVED lines=15> */
.L_x_811:
[----:B------:R-:W-:Y:S05]  /*a060*/  BSYNC.RECONVERGENT B0 ;  /* 0x0000000000007941 */ /* 0x000fea0003800200 */
.L_x_810:
[--C-:B0-----:R-:W-:Y:S02]  /*a070*/  HADD2.F32 R3, -RZ, R58.reuse.H0_H0 ;  /* 0x2000003aff037230 */ /* 0x101fe40000004100 */
[--C-:B------:R-:W-:Y:S01]  /*a080*/  FFMA.FTZ R15, R9, UR5, R18.reuse ;  /* 0x00000005090f7c23 */ /* 0x100fe20008010012 */
[----:B------:R-:W-:Y:S01]  /*a090*/  FFMA.FTZ R18, R59, UR5, R18 ;  /* 0x000000053b127c23 */ /* 0x000fe20008010012 */
[----:B------:R-:W-:Y:S01]  /*a0a0*/  SHF.R.S32.HI R14, RZ, 0x1f, R19 ;  /* 0x0000001fff0e7819 */ /* 0x000fe20000011413 */
[----:B------:R-:W-:Y:S01]  /*a0b0*/  HADD2.F32 R58, -RZ, R58.H1_H1 ;  /* 0x3000003aff3a7230 */ /* 0x000fe20000004100 */
        /* <DEDUP_REMOVED lines=19> */
.L_x_812:
[----:B------:R-:W-:Y:S01]  /*a1f0*/  ISETP.GE.AND.EX P1, PT, R14, UR15, PT, P1 ;  /* 0x0000000f0e007c0c */ /* 0x000fe2000bf26310 */
[----:B------:R-:W-:Y:S01]  /*a200*/  FFMA.FTZ R15, R12, R3, -R15 ;  /* 0x000000030c0f7223 */ /* 0x000fe2000001080f */
[----:B------:R-:W-:Y:S01]  /*a210*/  FFMA.FTZ R18, R13, R58, -R18 ;  /* 0x0000003a0d127223 */ /* 0x000fe20000010812 */
[----:B------:R-:W-:Y:S02]  /*a220*/  BSSY.RECONVERGENT B0, `(.L_x_813) ;  /* 0x000000f000007945 */ /* 0x000fe40003800200 */
[----:B------:R-:W-:Y:S01]  /*a230*/  FMUL.FTZ R5, R15, UR12 ;  /* 0x0000000c0f057c20 */ /* 0x000fe20008410000 */
[----:B------:R-:W-:-:S07]  /*a240*/  FMUL.FTZ R18, R18, UR12 ;  /* 0x0000000c12127c20 */ /* 0x000fce0008410000 */
        /* <DEDUP_REMOVED lines=12> */
.L_x_814:
[----:B------:R-:W-:Y:S05]  /*a310*/  BSYNC.RECONVERGENT B0 ;  /* 0x0000000000007941 */ /* 0x000fea0003800200 */
.L_x_813:
[----:B------:R-:W1:Y:S01]  /*a320*/  LDCU UR5, c[0x0][0x410] ;  /* 0x00008200ff0577ac */ /* 0x000e620008000800 */
[----:B------:R-:W1:Y:S01]  /*a330*/  LDCU UR8, c[0x0][0x3e0] ;  /* 0x00007c00ff0877ac */ /* 0x000e620008000800 */
[----:B------:R-:W-:Y:S02]  /*a340*/  UIADD3 UR6, UPT, UPT, UR7, UR6, URZ ;  /* 0x0000000607067290 */ /* 0x000fe4000fffe0ff */
[----:B------:R-:W-:Y:S02]  /*a350*/  UIADD3 UR4, UPT, UPT, UR4, 0x1, URZ ;  /* 0x0000000104047890 */ /* 0x000fe4000fffe0ff */
[----:B-1----:R-:W-:-:S04]  /*a360*/  UIMAD UR5, UR5, UR8, URZ ;  /* 0x00000008050572a4 */ /* 0x002fc8000f8e02ff */
[----:B------:R-:W-:-:S09]  /*a370*/  UISETP.GE.AND UP0, UPT, UR6, UR5, UPT ;  /* 0x000000050600728c */ /* 0x000fd2000bf06270 */
[----:B------:R-:W-:Y:S05]  /*a380*/  BRA.U !UP0, `(.L_x_815) ;  /* 0xffffff5d08707547 */ /* 0x000fea000b83ffff */
.L_x_748:
[----:B------:R-:W1:Y:S01]  /*a390*/  S2R R9, SR_TID.X ;  /* 0x0000000000097919 */ /* 0x000e620000002100 */
[----:B------:R-:W2:Y:S01]  /*a3a0*/  LDC R4, c[0x0][0x370] ;  /* 0x0000dc00ff047b82 */ /* 0x000ea20000000800 */
[----:B------:R-:W-:Y:S07]  /*a3b0*/  BSSY.RECONVERGENT B0, `(.L_x_816) ;  /* 0x000000e000007945 */ /* 0x000fee0003800200 */
[----:B------:R-:W3:Y:S08]  /*a3c0*/  LDC R7, c[0x0][0x374] ;  /* 0x0000dd00ff077b82 */ /* 0x000ef00000000800 */
[----:B0-----:R-:W0:Y:S01]  /*a3d0*/  LDC.64 R2, c[0x0][0x3c8] ;  /* 0x0000f200ff027b82 */ /* 0x001e220000000a00 */
[----:B--2---:R-:W-:-:S02]  /*a3e0*/  ISETP.NE.AND P0, PT, R4, 0x1, PT ;  /* 0x000000010400780c */ /* 0x004fc40003f05270 */
[----:B-1----:R-:W-:Y:S02]  /*a3f0*/  ISETP.NE.AND P1, PT, R9, RZ, PT ;  /* 0x000000ff0900720c */ /* 0x002fe40003f25270 */
        /* <DEDUP_REMOVED lines=9> */
.L_x_817:
[----:B------:R-:W-:Y:S05]  /*a490*/  BSYNC.RECONVERGENT B0 ;  /* 0x0000000000007941 */ /* 0x000fea0003800200 */
.L_x_816:
        /* <DEDUP_REMOVED lines=11> */
.L_x_819:
[----:B------:R-:W2:Y:S04]  /*a550*/  LDG.E.STRONG.GPU R5, desc[UR10][R2.64] ;  /* 0x0000000a02057981 */ /* 0x000ea8000c1ef900 */
[----:B--2---:R-:W-:Y:S01]  /*a560*/  CCTL.IVALL ;  /* 0x00000000ff00798f */ /* 0x004fe20002000000 */
[----:B------:R-:W-:Y:S05]  /*a570*/  YIELD ;  /* 0x0000000000007946 */ /* 0x000fea0003800000 */
[----:B------:R-:W-:-:S13]  /*a580*/  ISETP.NE.AND P0, PT, R5, R0, PT ;  /* 0x000000000500720c */ /* 0x000fda0003f05270 */
[----:B------:R-:W-:Y:S05]  /*a590*/  @P0 BRA `(.L_x_819) ;  /* 0xfffffffc00ec0947 */ /* 0x000fea000383ffff */
.L_x_818:
        /* <DEDUP_REMOVED lines=54> */
[C---:B------:R-:W-:Y:S01]  /*a900*/  SHF.L.U32 R23, R2.reuse, 0x3, RZ ;  /* 0x0000000302177819 */ /* 0x040fe200000006ff */
[----:B------:R-:W2:Y:S01]  /*a910*/  LDCU.64 UR8, c[0x0][0x388] ;  /* 0x00007100ff0877ac */ /* 0x000ea20008000a00 */
[--C-:B------:R-:W-:Y:S01]  /*a920*/  SHF.L.U64.HI R24, R2, 0x3, R11.reuse ;  /* 0x0000000302187819 */ /* 0x100fe2000001020b */
[----:B------:R-:W-:Y:S01]  /*a930*/  IMAD.WIDE.U32 R4, R9, 0x1a0, R10 ;  /* 0x000001a009047825 */ /* 0x000fe200078e000a */
[----:B------:R-:W-:-:S02]  /*a940*/  SHF.L.U32 R31, R7, 0x2, RZ ;  /* 0x00000002071f7819 */ /* 0x000fc400000006ff */
[----:B------:R-:W-:Y:S02]  /*a950*/  SHF.L.U64.HI R33, R0, 0x2, R3 ;  /* 0x0000000200217819 */ /* 0x000fe40000010203 */
[----:B------:R-:W-:Y:S02]  /*a960*/  SHF.L.U64.HI R29, R30, 0x2, R35 ;  /* 0x000000021e1d7819 */ /* 0x000fe40000010223 */
[C---:B0-----:R-:W-:Y:S01]  /*a970*/  LEA R27, P1, R2.reuse, UR4, 0x2 ;  /* 0x00000004021b7c11 */ /* 0x041fe2000f8210ff */
        /* <DEDUP_REMOVED lines=12> */
.L_x_822:
        /* <DEDUP_REMOVED lines=29> */
.L_x_821:
[----:B------:R-:W-:Y:S05]  /*ac10*/  BSYNC.RECONVERGENT B0 ;  /* 0x0000000000007941 */ /* 0x000fea0003800200 */
.L_x_820:
        /* <DEDUP_REMOVED lines=10> */
.L_x_823:
[C---:B------:R-:W-:Y:S02]  /*acc0*/  SHF.L.U32 R10, R2.reuse, 0x2, RZ ;  /* 0x00000002020a7819 */ /* 0x040fe400000006ff */
[----:B---3--:R-:W-:Y:S02]  /*acd0*/  SHF.L.U64.HI R21, R2, 0x2, R11 ;  /* 0x0000000202157819 */ /* 0x008fe4000001020b */
[----:B-1----:R-:W-:-:S04]  /*ace0*/  IADD3 R12, P0, PT, R10, UR4, RZ ;  /* 0x000000040a0c7c10 */ /* 0x002fc8000ff1e0ff */
[----:B------:R-:W-:Y:S02]  /*acf0*/  IADD3.X R13, PT, PT, R21, UR5, RZ, P0, !PT ;  /* 0x00000005150d7c10 */ /* 0x000fe400087fe4ff */
[C---:B------:R-:W-:Y:S02]  /*ad00*/  IADD3 R14, P0, PT, R12.reuse, R6, RZ ;  /* 0x000000060c0e7210 */ /* 0x040fe40007f1e0ff */
[C---:B------:R-:W-:Y:S01]  /*ad10*/  IADD3 R18, P1, PT, R12.reuse, R9, RZ ;  /* 0x000000090c127210 */ /* 0x040fe20007f3e0ff */
[----:B------:R1:W3:Y:S01]  /*ad20*/  LDG.E R24, desc[UR10][R12.64] ;  /* 0x0000000a0c187981 */ /* 0x0002e2000c1e1900 */
[C---:B------:R-:W-:Y:S02]  /*ad30*/  IADD3.X R15, PT, PT, R13.reuse, R5, RZ, P0, !PT ;  /* 0x000000050d0f7210 */ /* 0x040fe400007fe4ff */
[----:B------:R-:W-:Y:S02]  /*ad40*/  IADD3 R16, P0, PT, R12, R7, RZ ;  /* 0x000000070c107210 */ /* 0x000fe40007f1e0ff */
[C---:B------:R-:W-:Y:S01]  /*ad50*/  IADD3.X R19, PT, PT, R13.reuse, R8, RZ, P1, !PT ;  /* 0x000000080d137210 */ /* 0x040fe20000ffe4ff */
[----:B------:R4:W3:Y:S01]  /*ad60*/  LDG.E R25, desc[UR10][R14.64] ;  /* 0x0000000a0e197981 */ /* 0x0008e2000c1e1900 */
[----:B------:R-:W-:-:S03]  /*ad70*/  IADD3.X R17, PT, PT, R13, R4, RZ, P0, !PT ;  /* 0x000000040d117210 */ /* 0x000fc600007fe4ff */
[----:B------:R-:W5:Y:S04]  /*ad80*/  LDG.E R27, desc[UR10][R18.64] ;  /* 0x0000000a121b7981 */ /* 0x000f68000c1e1900 */
[----:B------:R4:W5:Y:S01]  /*ad90*/  LDG.E R26, desc[UR10][R16.64] ;  /* 0x0000000a101a7981 */ /* 0x000962000c1e1900 */
[C---:B------:R-:W-:Y:S02]  /*ada0*/  SHF.L.U32 R33, R2.reuse, 0x3, RZ ;  /* 0x0000000302217819 */ /* 0x040fe400000006ff */
[----:B------:R-:W-:Y:S02]  /*adb0*/  SHF.L.U64.HI R34, R2, 0x3, R11 ;  /* 0x0000000302227819 */ /* 0x000fe4000001020b */
[----:B------:R-:W-:Y:S02]  /*adc0*/  LOP3.LUT R22, R33, 0xfffffff8, RZ, 0xc0, !PT ;  /* 0xfffffff821167812 */ /* 0x000fe400078ec0ff */
[----:B------:R-:W-:-:S02]  /*add0*/  LOP3.LUT R10, R10, 0xfffffffc, RZ, 0xc0, !PT ;  /* 0xfffffffc0a0a7812 */ /* 0x000fc400078ec0ff */
[----:B-1----:R-:W-:Y:S02]  /*ade0*/  LOP3.LUT R12, R34, 0x3, RZ, 0xc0, !PT ;  /* 0x00000003220c7812 */ /* 0x002fe400078ec0ff */
[C---:B0-----:R-:W-:Y:S02]  /*adf0*/  IADD3 R20, P0, PT, R22.reuse, UR6, RZ ;  /* 0x0000000616147c10 */ /* 0x041fe4000ff1e0ff */
[----:B------:R-:W-:Y:S02]  /*ae00*/  LOP3.LUT R11, R21, 0x3, RZ, 0xc0, !PT ;  /* 0x00000003150b7812 */ /* 0x000fe400078ec0ff */
[----:B--2---:R-:W-:Y:S02]  /*ae10*/  IADD3 R22, P1, PT, R22, UR8, RZ ;  /* 0x0000000816167c10 */ /* 0x004fe4000ff3e0ff */
        /* <DEDUP_REMOVED lines=10> */
[----:B---3--:R0:W-:Y:S04]  /*aec0*/  STG.E.64 desc[UR10][R20.64], R24 ;  /* 0x0000001814007986 */ /* 0x0081e8000c101b0a */
        /* <DEDUP_REMOVED lines=29> */
[----:B------:R1:W4:Y:S04]  /*b0a0*/  LDG.E R28, desc[UR10][R10.64+0x1380] ;  /* 0x0013800a0a1c7981 */ /* 0x000328000c1e1900 */
        /* <DEDUP_REMOVED lines=15> */
[----:B----4-:R3:W-:Y:S04]  /*b1a0*/  STG.E.64 desc[UR10][R20.64], R28 ;  /* 0x0000001c14007986 */ /* 0x0107e8000c101b0a */
[----:B--2---:R3:W-:Y:S07]  /*b1b0*/  STG.E.64 desc[UR10][R22.64], R30 ;  /* 0x0000001e16007986 */ /* 0x0047ee000c101b0a */
[----:B------:R-:W-:Y:S05]  /*b1c0*/  @P0 BRA `(.L_x_823) ;  /* 0xfffffff800bc0947 */ /* 0x000fea000383ffff */
[----:B------:R-:W-:Y:S05]  /*b1d0*/  EXIT ;  /* 0x000000000000794d */ /* 0x000fea0003800000 */
.L_x_824:
        /* <DEDUP_REMOVED lines=10> */
.L_x_3422:


//--------------------- .text._Z35group_norm_nhwc_bwd_one_pass_kernelI11Fp16IOBf16WLi64ELi26ELi416EEv26Group_norm_nhwc_bwd_params --------------------------
	.section	.text._Z35group_norm_nhwc_bwd_one_pass_kernelI11Fp16IOBf16WLi64ELi26ELi416EEv26Group_norm_nhwc_bwd_params,"ax",@progbits
	.align	128
        .global         _Z35group_norm_nhwc_bwd_one_pass_kernelI11Fp16IOBf16WLi64ELi26ELi416EEv26Group_norm_nhwc_bwd_params
        .type           _Z35group_norm_nhwc_bwd_one_pass_kernelI11Fp16IOBf16WLi64ELi26ELi416EEv26Group_norm_nhwc_bwd_params,@function
        .size           _Z35group_norm_nhwc_bwd_one_pass_kernelI11Fp16IOBf16WLi64ELi26ELi416EEv26Group_norm_nhwc_bwd_params,(.L_x_3423 - _Z35group_norm_nhwc_bwd_one_pass_kernelI11Fp16IOBf16WLi64ELi26ELi416EEv26Group_norm_nhwc_bwd_params)
        .other          _Z35group_norm_nhwc_bwd_one_pass_kernelI11Fp16IOBf16WLi64ELi26ELi416EEv26Group_norm_nhwc_bwd_params,@"STO_CUDA_ENTRY STV_DEFAULT"
_Z35group_norm_nhwc_bwd_one_pass_kernelI11Fp16IOBf16WLi64ELi26ELi416EEv26Group_norm_nhwc_bwd_params:
.text._Z35group_norm_nhwc_bwd_one_pass_kernelI11Fp16IOBf16WLi64ELi26ELi416EEv26Group_norm_nhwc_bwd_params:
        /* <DEDUP_REMOVED lines=52> */
.L_x_850:
[----:B0-----:R-:W0:Y:S01]  /*0340*/  LDC R10, c[0x0][0x410] ;  /* 0x00010400ff0a7b82 */ /* 0x001e220000000800 */
[----:B-1----:R-:W1:Y:S01]  /*0350*/  LDCU.64 UR6, c[0x0][0x3b8] ;  /* 0x00007700ff0677ac */ /* 0x002e620008000a00 */
[----:B------:R-:W-:Y:S01]  /*0360*/  ISETP.LE.AND P2, PT, RZ, UR17, PT ;  /* 0x00000011ff007c0c */ /* 0x000fe2000bf43270 */
[----:B--2---:R-:W2:Y:S05]  /*0370*/  LDCU.128 UR20, c[0x0][0x400] ;  /* 0x00008000ff1477ac */ /* 0x004eaa0008000c00 */
[----:B---3--:R-:W3:Y:S01]  /*0380*/  LDC.64 R16, c[0x0][0x3a8] ;  /* 0x0000ea00ff107b82 */ /* 0x008ee20000000a00 */
[----:B-1----:R-:W-:Y:S01]  /*0390*/  UIMAD.WIDE UR6, UR17, 0x8, UR6 ;  /* 0x00000008110678a5 */ /* 0x002fe2000f8e0206 */
[----:B--2---:R-:W-:-:S02]  /*03a0*/  ISETP.GE.U32.AND P0, PT, R32, UR20, PT ;  /* 0x0000001420007c0c */ /* 0x004fc4000bf06070 */
[----:B0-----:R-:W-:Y:S02]  /*03b0*/  IABS R11, R10 ;  /* 0x0000000a000b7213 */ /* 0x001fe40000000000 */
[----:B------:R-:W-:Y:S02]  /*03c0*/  ISETP.GE.AND.EX P0, PT, R3, UR21, PT, P0 ;  /* 0x0000001503007c0c */ /* 0x000fe4000bf06300 */
[----:B------:R-:W0:Y:S11]  /*03d0*/  I2F.RP R4, R11 ;  /* 0x0000000b00047306 */ /* 0x000e360000209400 */
[----:B------:R-:W1:Y:S01]  /*03e0*/  @!P0 LDC.64 R20, c[0x0][0x3a0] ;  /* 0x0000e800ff148b82 */ /* 0x000e620000000a00 */
[----:B0-----:R-:W0:Y:S02]  /*03f0*/  MUFU.RCP R4, R4 ;  /* 0x0000000400047308 */ /* 0x001e240000001000 */
[----:B0-----:R-:W-:-:S06]  /*0400*/  IADD3 R6, PT, PT, R4, 0xffffffe, RZ ;  /* 0x0ffffffe04067810 */ /* 0x001fcc0007ffe0ff */
[----:B------:R0:W2:Y:S02]  /*0410*/  F2I.FTZ.U32.TRUNC.NTZ R7, R6 ;  /* 0x0000000600077305 */ /* 0x0000a4000021f000 */
[----:B0-----:R-:W-:Y:S01]  /*0420*/  HFMA2 R6, -RZ, RZ, 0, 0 ;  /* 0x00000000ff067431 */ /* 0x001fe200000001ff */
[----:B--2---:R-:W-:-:S05]  /*0430*/  IADD3 R8, PT, PT, RZ, -R7, RZ ;  /* 0x80000007ff087210 */ /* 0x004fca0007ffe0ff */
[----:B------:R-:W-:Y:S01]  /*0440*/  IMAD R9, R8, R11, RZ ;  /* 0x0000000b08097224 */ /* 0x000fe200078e02ff */
[----:B------:R-:W-:-:S03]  /*0450*/  IABS R8, UR17 ;  /* 0x0000001100087c13 */ /* 0x000fc60008000000 */
[----:B------:R-:W-:Y:S01]  /*0460*/  IMAD.HI.U32 R7, R7, R9, R6 ;  /* 0x0000000907077227 */ /* 0x000fe200078e0006 */
[----:B------:R-:W-:Y:S02]  /*0470*/  MOV R9, UR7 ;  /* 0x0000000700097c02 */ /* 0x000fe40008000f00 */
[----:B------:R-:W-:-:S03]  /*0480*/  LOP3.LUT R6, R10, UR17, RZ, 0x3c, !PT ;  /* 0x000000110a067c12 */ /* 0x000fc6000f8e3cff */
[----:B------:R-:W-:Y:S01]  /*0490*/  IMAD.HI.U32 R7, R7, R8, RZ ;  /* 0x0000000807077227 */ /* 0x000fe200078e00ff */
[----:B------:R-:W-:-:S04]  /*04a0*/  ISETP.GE.AND P3, PT, R6, RZ, PT ;  /* 0x000000ff0600720c */ /* 0x000fc80003f66270 */
[----:B------:R-:W-:-:S05]  /*04b0*/  IADD3 R4, PT, PT, -R7, RZ, RZ ;  /* 0x000000ff07047210 */ /* 0x000fca0007ffe1ff */
[----:B------:R-:W-:Y:S01]  /*04c0*/  IMAD R4, R11, R4, R8 ;  /* 0x000000040b047224 */ /* 0x000fe200078e0208 */
[----:B------:R-:W-:-:S04]  /*04d0*/  MOV R8, UR6 ;  /* 0x0000000600087c02 */ /* 0x000fc80008000f00 */
[----:B------:R-:W-:Y:S02]  /*04e0*/  ISETP.GT.U32.AND P4, PT, R11, R4, PT ;  /* 0x000000040b00720c */ /* 0x000fe40003f84070 */
[----:B------:R-:W2:Y:S11]  /*04f0*/  LDG.E.64 R8, desc[UR26][R8.64] ;  /* 0x0000001a08087981 */ /* 0x000eb6000c1e1b00 */
[----:B------:R-:W-:-:S02]  /*0500*/  @!P4 IADD3 R4, PT, PT, R4, -R11, RZ ;  /* 0x8000000b0404c210 */ /* 0x000fc40007ffe0ff */
[----:B------:R-:W-:Y:S02]  /*0510*/  @!P4 IADD3 R7, PT, PT, R7, 0x1, RZ ;  /* 0x000000010707c810 */ /* 0x000fe40007ffe0ff */
[CC--:B------:R-:W-:Y:S02]  /*0520*/  ISETP.GE.U32.AND P1, PT, R4.reuse, R11.reuse, PT ;  /* 0x0000000b0400720c */ /* 0x0c0fe40003f26070 */
[----:B------:R-:W-:Y:S02]  /*0530*/  ISETP.GT.U32.AND P5, PT, R11, R4, PT ;  /* 0x000000040b00720c */ /* 0x000fe40003fa4070 */
[----:B------:R-:W-:-:S04]  /*0540*/  IADD3 R11, PT, PT, R4, -R11, RZ ;  /* 0x8000000b040b7210 */ /* 0x000fc80007ffe0ff */
[----:B------:R-:W-:Y:S02]  /*0550*/  SEL R4, R11, R4, !P5 ;  /* 0x000000040b047207 */ /* 0x000fe40006800000 */
[----:B------:R-:W-:-:S03]  /*0560*/  ISETP.NE.AND P4, PT, R10, RZ, PT ;  /* 0x000000ff0a00720c */ /* 0x000fc60003f85270 */
[----:B------:R-:W-:Y:S02]  /*0570*/  @P1 IADD3 R7, PT, PT, R7, 0x1, RZ ;  /* 0x0000000107071810 */ /* 0x000fe40007ffe0ff */
[----:B------:R-:W-:Y:S02]  /*0580*/  ISETP.GE.U32.AND P1, PT, R29, UR20, PT ;  /* 0x000000141d007c0c */ /* 0x000fe4000bf26070 */
[----:B------:R-:W-:Y:S02]  /*0590*/  LOP3.LUT R11, RZ, R10, RZ, 0x33, !PT ;  /* 0x0000000aff0b7212 */ /* 0x000fe400078e33ff */
[----:B------:R-:W-:Y:S02]  /*05a0*/  @!P2 IADD3 R4, PT, PT, -R4, RZ, RZ ;  /* 0x000000ff0404a210 */ /* 0x000fe40007ffe1ff */
[----:B------:R-:W-:Y:S02]  /*05b0*/  MOV R10, R7 ;  /* 0x00000007000a7202 */ /* 0x000fe40000000f00 */
[----:B------:R-:W-:Y:S01]  /*05c0*/  ISETP.GE.AND.EX P1, PT, R5, UR21, PT, P1 ;  /* 0x0000001505007c0c */ /* 0x000fe2000bf26310 */
[----:B------:R-:W0:Y:S01]  /*05d0*/  @!P0 LDC.64 R6, c[0x0][0x3f8] ;  /* 0x0000fe00ff068b82 */ /* 0x000e220000000a00 */
[----:B------:R-:W-:-:S02]  /*05e0*/  SEL R4, R11, R4, !P4 ;  /* 0x000000040b047207 */ /* 0x000fc40006000000 */
[----:B------:R-:W-:-:S03]  /*05f0*/  @!P3 IADD3 R10, PT, PT, -R10, RZ, RZ ;  /* 0x000000ff0a0ab210 */ /* 0x000fc60007ffe1ff */
[----:B------:R-:W-:Y:S01]  /*0600*/  IMAD R25, R4, 0x1a, RZ ;  /* 0x0000001a04197824 */ /* 0x000fe200078e02ff */
[----:B------:R-:W-:-:S04]  /*0610*/  SEL R11, R11, R10, !P4 ;  /* 0x0000000a0b0b7207 */ /* 0x000fc80006000000 */
[----:B------:R-:W-:Y:S01]  /*0620*/  SHF.R.S32.HI R10, RZ, 0x1f, R11 ;  /* 0x0000001fff0a7819 */ /* 0x000fe2000001140b */
[----:B------:R-:W4:Y:S01]  /*0630*/  @!P1 LDC.64 R18, c[0x0][0x3f8] ;  /* 0x0000fe00ff129b82 */ /* 0x000f220000000a00 */
[----:B------:R-:W-:-:S03]  /*0640*/  IADD3 R34, P2, PT, R25, R2, RZ ;  /* 0x0000000219227210 */ /* 0x000fc60007f5e0ff */
[----:B------:R-:W-:Y:S01]  /*0650*/  IMAD R10, R10, UR22, RZ ;  /* 0x000000160a0a7c24 */ /* 0x000fe2000f8e02ff */
[----:B------:R-:W-:-:S03]  /*0660*/  LEA.HI.X.SX32 R35, R25, RZ, 0x1, P2 ;  /* 0x000000ff19237211 */ /* 0x000fc600010f0eff */
[C---:B------:R-:W-:Y:S01]  /*0670*/  IMAD R37, R11.reuse, UR23, R10 ;  /* 0x000000170b257c24 */ /* 0x040fe2000f8e020a */
[----:B------:R-:W3:Y:S01]  /*0680*/  @!P1 LDC.64 R12, c[0x0][0x3a0] ;  /* 0x0000e800ff0c9b82 */ /* 0x000ee20000000a00 */
[----:B------:R-:W-:-:S04]  /*0690*/  IMAD.WIDE.U32 R34, R11, UR22, R34 ;  /* 0x000000160b227c25 */ /* 0x000fc8000f8e0022 */
[----:B0-----:R-:W-:Y:S01]  /*06a0*/  @!P0 IMAD R10, R3, R6, RZ ;  /* 0x00000006030a8224 */ /* 0x001fe200078e02ff */
[----:B------:R-:W-:Y:S02]  /*06b0*/  IADD3 R37, PT, PT, R35, R37, RZ ;  /* 0x0000002523257210 */ /* 0x000fe40007ffe0ff */
[----:B------:R-:W-:Y:S01]  /*06c0*/  @!P0 MOV R36, R34 ;  /* 0x0000002200248202 */ /* 0x000fe20000000f00 */
[----:B------:R-:W-:Y:S01]  /*06d0*/  @!P0 IMAD R11, R32, R7, R10 ;  /* 0x00000007200b8224 */ /* 0x000fe200078e020a */
[----:B------:R-:W-:-:S03]  /*06e0*/  ISETP.NE.AND P2, PT, RZ, UR30, PT ;  /* 0x0000001eff007c0c */ /* 0x000fc6000bf45270 */
[----:B------:R-:W-:-:S04]  /*06f0*/  @!P0 IMAD.WIDE.U32 R6, R32, R6, R36 ;  /* 0x0000000620068225 */ /* 0x000fc800078e0024 */
[----:B----4-:R-:W-:Y:S01]  /*0700*/  @!P1 IMAD R10, R5, R18, RZ ;  /* 0x00000012050a9224 */ /* 0x010fe200078e02ff */
[----:B------:R-:W-:Y:S02]  /*0710*/  @!P0 IADD3 R7, PT, PT, R7, R11, RZ ;  /* 0x0000000b07078210 */ /* 0x000fe40007ffe0ff */
[C---:B------:R-:W-:Y:S02]  /*0720*/  @!P0 SHF.L.U32 R27, R6.reuse, 0x1, RZ ;  /* 0x00000001061b8819 */ /* 0x040fe400000006ff */
[----:B------:R-:W-:Y:S01]  /*0730*/  @!P0 SHF.L.U64.HI R22, R6, 0x1, R7 ;  /* 0x0000000106168819 */ /* 0x000fe20000010207 */
[----:B------:R-:W-:Y:S01]  /*0740*/  @!P1 IMAD R33, R29, R19, R10 ;  /* 0x000000131d219224 */ /* 0x000fe200078e020a */
[----:B------:R-:W-:Y:S01]  /*0750*/  @!P1 MOV R6, R34 ;  /* 0x0000002200069202 */ /* 0x000fe20000000f00 */
[----:B------:R-:W0:Y:S01]  /*0760*/  @!P0 LDC.64 R10, c[0x0][0x398] ;  /* 0x0000e600ff0a8b82 */ /* 0x000e220000000a00 */
[----:B------:R-:W-:-:S07]  /*0770*/  @!P1 MOV R7, R37 ;  /* 0x0000002500079202 */ /* 0x000fce0000000f00 */
[----:B------:R-:W4:Y:S01]  /*0780*/  @P2 LDC.64 R14, c[0x0][0x3b0] ;  /* 0x0000ec00ff0e2b82 */ /* 0x000f220000000a00 */
[----:B------:R-:W-:-:S07]  /*0790*/  @!P1 IMAD.WIDE.U32 R18, R29, R18, R6 ;  /* 0x000000121d129225 */ /* 0x000fce00078e0006 */
[----:B------:R-:W4:Y:S01]  /*07a0*/  @!P1 LDC.64 R6, c[0x0][0x398] ;  /* 0x0000e600ff069b82 */ /* 0x000f220000000a00 */
[----:B------:R-:W-:Y:S01]  /*07b0*/  HFMA2 R28, -RZ, RZ, 0, 0 ;  /* 0x00000000ff1c7431 */ /* 0x000fe200000001ff */
[----:B------:R-:W-:Y:S02]  /*07c0*/  @!P1 IADD3 R19, PT, PT, R19, R33, RZ ;  /* 0x0000002113139210 */ /* 0x000fe40007ffe0ff */
[----:B-1----:R-:W-:Y:S02]  /*07d0*/  @!P0 IADD3 R20, P3, PT, R27, R20, RZ ;  /* 0x000000141b148210 */ /* 0x002fe40007f7e0ff */
[----:B------:R-:W-:Y:S02]  /*07e0*/  IADD3 R25, PT, PT, R25, R2, RZ ;  /* 0x0000000219197210 */ /* 0x000fe40007ffe0ff */
[----:B------:R-:W-:Y:S02]  /*07f0*/  @!P1 SHF.L.U64.HI R24, R18, 0x1, R19 ;  /* 0x0000000112189819 */ /* 0x000fe40000010213 */
[----:B------:R-:W-:Y:S01]  /*0800*/  @!P0 IADD3.X R21, PT, PT, R22, R21, RZ, P3, !PT ;  /* 0x0000001516158210 */ /* 0x000fe20001ffe4ff */
[----:B---3--:R-:W-:Y:S01]  /*0810*/  IMAD.WIDE R16, R25, 0x2, R16 ;  /* 0x0000000219107825 */ /* 0x008fe200078e0210 */
[----:B------:R-:W-:-:S02]  /*0820*/  @!P1 SHF.L.U32 R19, R18, 0x1, RZ ;  /* 0x0000000112139819 */ /* 0x000fc400000006ff */
[----:B0-----:R-:W-:Y:S01]  /*0830*/  @!P0 IADD3 R10, P3, PT, R27, R10, RZ ;  /* 0x0000000a1b0a8210 */ /* 0x001fe20007f7e0ff */
[----:B----4-:R-:W-:Y:S01]  /*0840*/  @P2 IMAD.WIDE R14, R25, 0x2, R14 ;  /* 0x00000002190e2825 */ /* 0x010fe200078e020e */
[----:B------:R-:W-:Y:S01]  /*0850*/  CS2R R26, SRZ ;  /* 0x00000000001a7805 */ /* 0x000fe2000001ff00 */
[----:B------:R-:W5:Y:S01]  /*0860*/  @!P0 LDG.E R28, desc[UR26][R20.64] ;  /* 0x0000001a141c8981 */ /* 0x000f62000c1e1900 */
[C---:B------:R-:W-:Y:S02]  /*0870*/  @!P1 IADD3 R12, P4, PT, R19.reuse, R12, RZ ;  /* 0x0000000c130c9210 */ /* 0x040fe40007f9e0ff */
[----:B------:R-:W-:Y:S01]  /*0880*/  @!P0 IADD3.X R11, PT, PT, R22, R11, RZ, P3, !PT ;  /* 0x0000000b160b8210 */ /* 0x000fe20001ffe4ff */
[----:B------:R-:W3:Y:S01]  /*0890*/  LDG.E.U16 R18, desc[UR26][R16.64] ;  /* 0x0000001a10127981 */ /* 0x000ee2000c1e1500 */
[----:B------:R-:W-:-:S03]  /*08a0*/  @!P1 IADD3 R6, P5, PT, R19, R6, RZ ;  /* 0x0000000613069210 */ /* 0x000fc60007fbe0ff */
[----:B------:R-:W4:Y:S04]  /*08b0*/  LDG.E.U16 R19, desc[UR26][R16.64+0x2] ;  /* 0x0000021a10137981 */ /* 0x000f28000c1e1500 */
[----:B------:R-:W4:Y:S04]  /*08c0*/  @P2 LDG.E.U16 R21, desc[UR26][R14.64] ;  /* 0x0000001a0e152981 */ /* 0x000f28000c1e1500 */
[----:B------:R-:W4:Y:S04]  /*08d0*/  @P2 LDG.E.U16 R20, desc[UR26][R14.64+0x2] ;  /* 0x0000021a0e142981 */ /* 0x000f28000c1e1500 */
[----:B------:R-:W5:Y:S01]  /*08e0*/  @!P0 LDG.E R27, desc[UR26][R10.64] ;  /* 0x0000001a0a1b8981 */ /* 0x000f62000c1e1900 */
[----:B------:R-:W-:-:S02]  /*08f0*/  @!P1 IADD3.X R13, PT, PT, R24, R13, RZ, P4, !PT ;  /* 0x0000000d180d9210 */ /* 0x000fc400027fe4ff */
[----:B------:R-:W-:Y:S02]  /*0900*/  @!P1 IADD3.X R7, PT, PT, R24, R7, RZ, P5, !PT ;  /* 0x0000000718079210 */ /* 0x000fe40002ffe4ff */
[----:B------:R-:W-:Y:S01]  /*0910*/  CS2R R24, SRZ ;  /* 0x0000000000187805 */ /* 0x000fe2000001ff00 */
[----:B------:R-:W5:Y:S05]  /*0920*/  @!P1 LDG.E R26, desc[UR26][R12.64] ;  /* 0x0000001a0c1a9981 */ /* 0x000f6a000c1e1900 */
[----:B------:R3:W5:Y:S01]  /*0930*/  @!P1 LDG.E R24, desc[UR26][R6.64] ;  /* 0x0000001a06189981 */ /* 0x000762000c1e1900 */
[----:B------:R-:W-:Y:S01]  /*0940*/  UISETP.NE.AND UP2, UPT, UR30, URZ, UPT ;  /* 0x000000ff1e00728c */ /* 0x000fe2000bf45270 */
[----:B------:R-:W-:Y:S01]  /*0950*/  MOV R22, RZ ;  /* 0x000000ff00167202 */ /* 0x000fe20000000f00 */
[----:B------:R-:W-:Y:S01]  /*0960*/  UMOV UR36, 0x3f800000 ;  /* 0x3f80000000247882 */ /* 0x000fe20000000000 */
[----:B--2---:R-:W-:-:S13]  /*0970*/  R2UR UR42, R8 ;  /* 0x00000000082a72ca */ /* 0x004fda00000e0000 */
        /* <DEDUP_REMOVED lines=10> */
[----:B---3--:R-:W-:Y:S02]  /*0a20*/  SHF.L.U32 R6, R18, 0x10, RZ ;  /* 0x0000001012067819 */ /* 0x008fe400000006ff */
[----:B----4-:R-:W-:Y:S02]  /*0a30*/  SHF.L.U32 R7, R19, 0x10, RZ ;  /* 0x0000001013077819 */ /* 0x010fe400000006ff */
[----:B------:R-:W-:Y:S02]  /*0a40*/  @P2 SHF.L.U32 R25, R21, 0x10, RZ ;  /* 0x0000001015192819 */ /* 0x000fe400000006ff */
[----:B------:R-:W-:Y:S01]  /*0a50*/  @P2 SHF.L.U32 R22, R20, 0x10, RZ ;  /* 0x0000001014162819 */ /* 0x000fe200000006ff */
[----:B------:R-:W-:Y:S06]  /*0a60*/  BRA.U UP2, `(.L_x_826) ;  /* 0x0000000102947547 */ /* 0x000fec000b800000 */
        /* <DEDUP_REMOVED lines=15> */
[----:B------:R-:W-:Y:S02]  /*0b60*/  HADD2.F32 R13, -RZ, R26.H1_H1 ;  /* 0x3000001aff0d7230 */ /* 0x000fe40000004100 */
[----:B------:R-:W-:Y:S01]  /*0b70*/  FADD.FTZ R17, R12, R17 ;  /* 0x000000110c117221 */ /* 0x000fe20000010000 */
[----:B------:R-:W-:Y:S01]  /*0b80*/  FFMA.FTZ R12, R15, R12, R14 ;  /* 0x0000000c0f0c7223 */ /* 0x000fe2000001000e */
[----:B------:R-:W-:Y:S01]  /*0b90*/  FMUL.FTZ R18, R6, R11 ;  /* 0x0000000b06127220 */ /* 0x000fe20000410000 */
[----:B------:R-:W-:-:S02]  /*0ba0*/  HADD2.F32 R14, -RZ, R24.H1_H1 ;  /* 0x30000018ff0e7230 */ /* 0x000fc40000004100 */
[----:B------:R-:W-:Y:S01]  /*0bb0*/  FMUL.FTZ R19, R16, UR36 ;  /* 0x0000002410137c20 */ /* 0x000fe20008410000 */
[----:B------:R-:W-:Y:S01]  /*0bc0*/  FADD.FTZ R13, R13, -UR42 ;  /* 0x8000002a0d0d7e21 */ /* 0x000fe20008010000 */
[----:B------:R-:W-:Y:S02]  /*0bd0*/  FADD.FTZ R21, R17, R18 ;  /* 0x0000001211157221 */ /* 0x000fe40000010000 */
[----:B------:R-:W-:Y:S01]  /*0be0*/  FFMA.FTZ R18, R19, R18, R12 ;  /* 0x0000001213127223 */ /* 0x000fe2000001000c */
[----:B------:R-:W-:Y:S01]  /*0bf0*/  FMUL.FTZ R16, R7, R14 ;  /* 0x0000000e07107220 */ /* 0x000fe20000410000 */
[----:B------:R-:W-:-:S03]  /*0c00*/  FMUL.FTZ R17, R13, UR36 ;  /* 0x000000240d117c20 */ /* 0x000fc60008410000 */
[----:B------:R-:W-:Y:S01]  /*0c10*/  FADD.FTZ R12, R16, R21 ;  /* 0x00000015100c7221 */ /* 0x000fe20000010000 */
[----:B------:R-:W-:Y:S01]  /*0c20*/  FFMA.FTZ R13, R17, R16, R18 ;  /* 0x00000010110d7223 */ /* 0x000fe20000010012 */
[----:B------:R-:W-:Y:S01]  /*0c30*/  FFMA.FTZ R16, R9, R10, RZ ;  /* 0x0000000a09107223 */ /* 0x000fe200000100ff */
[----:B------:R-:W-:Y:S01]  /*0c40*/  FADD.FTZ R10, RZ, R9 ;  /* 0x00000009ff0a7221 */ /* 0x000fe20000010000 */
[----:B------:R-:W-:Y:S01]  /*0c50*/  FFMA.FTZ R9, R8, R15, RZ ;  /* 0x0000000f08097223 */ /* 0x000fe200000100ff */
[----:B------:R-:W-:Y:S01]  /*0c60*/  FADD.FTZ R15, RZ, R8 ;  /* 0x00000008ff0f7221 */ /* 0x000fe20000010000 */
[C---:B------:R-:W-:Y:S01]  /*0c70*/  FFMA.FTZ R8, R11.reuse, R19, R16 ;  /* 0x000000130b087223 */ /* 0x040fe20000010010 */
[----:B------:R-:W-:Y:S01]  /*0c80*/  FADD.FTZ R10, R11, R10 ;  /* 0x0000000a0b0a7221 */ /* 0x000fe20000010000 */
[C---:B------:R-:W-:Y:S01]  /*0c90*/  FFMA.FTZ R9, R14.reuse, R17, R9 ;  /* 0x000000110e097223 */ /* 0x040fe20000010009 */
[----:B------:R-:W-:Y:S01]  /*0ca0*/  FADD.FTZ R11, R14, R15 ;  /* 0x0000000f0e0b7221 */ /* 0x000fe20000010000 */
[----:B------:R-:W-:Y:S06]  /*0cb0*/  BRA `(.L_x_827) ;  /* 0x0000000400207947 */ /* 0x000fec0003800000 */
.L_x_826:
[--C-:B-----5:R-:W-:Y:S02]  /*0cc0*/  HADD2.F32 R8, -RZ, R28.reuse.H0_H0 ;  /* 0x2000001cff087230 */ /* 0x120fe40000004100 */
[----:B------:R-:W-:Y:S02]  /*0cd0*/  HADD2.F32 R9, -RZ, R28.H1_H1 ;  /* 0x3000001cff097230 */ /* 0x000fe40000004100 */
[--C-:B------:R-:W-:Y:S02]  /*0ce0*/  HADD2.F32 R10, -RZ, R26.reuse.H0_H0 ;  /* 0x2000001aff0a7230 */ /* 0x100fe40000004100 */
[----:B------:R-:W-:Y:S01]  /*0cf0*/  FADD.FTZ R8, R8, -UR42 ;  /* 0x8000002a08087e21 */ /* 0x000fe20008010000 */
[----:B------:R-:W-:Y:S02]  /*0d00*/  HADD2.F32 R11, -RZ, R26.H1_H1 ;  /* 0x3000001aff0b7230 */ /* 0x000fe40000004100 */
[----:B------:R-:W-:Y:S01]  /*0d10*/  FADD.FTZ R9, R9, -UR42 ;  /* 0x8000002a09097e21 */ /* 0x000fe20008010000 */
[----:B------:R-:W-:Y:S01]  /*0d20*/  FMUL.FTZ R8, R8, UR36 ;  /* 0x0000002408087c20 */ /* 0x000fe20008410000 */
[----:B------:R-:W-:-:S02]  /*0d30*/  FADD.FTZ R10, R10, -UR42 ;  /* 0x8000002a0a0a7e21 */ /* 0x000fc40008010000 */
[----:B------:R-:W-:Y:S01]  /*0d40*/  FMUL.FTZ R9, R9, UR36 ;  /* 0x0000002409097c20 */ /* 0x000fe20008410000 */
[----:B------:R-:W-:Y:S01]  /*0d50*/  FADD.FTZ R11, R11, -UR42 ;  /* 0x8000002a0b0b7e21 */ /* 0x000fe20008010000 */
[--C-:B------:R-:W-:Y:S01]  /*0d60*/  FFMA.FTZ R15, R6, R8, R25.reuse ;  /* 0x00000008060f7223 */ /* 0x100fe20000010019 */
[----:B------:R-:W-:Y:S01]  /*0d70*/  FMUL.FTZ R10, R10, UR36 ;  /* 0x000000240a0a7c20 */ /* 0x000fe20008410000 */
[----:B------:R-:W-:Y:S01]  /*0d80*/  FFMA.FTZ R13, R7, R9, R22 ;  /* 0x00000009070d7223 */ /* 0x000fe20000010016 */
[----:B------:R-:W-:Y:S01]  /*0d90*/  FMUL.FTZ R11, R11, UR36 ;  /* 0x000000240b0b7c20 */ /* 0x000fe20008410000 */
[----:B------:R-:W-:Y:S01]  /*0da0*/  FMUL.FTZ R14, R15, -1.4426950216293334961 ;  /* 0xbfb8aa3b0f0e7820 */ /* 0x000fe20000410000 */
[----:B------:R-:W-:Y:S01]  /*0db0*/  FFMA.FTZ R12, R6, R10, R25 ;  /* 0x0000000a060c7223 */ /* 0x000fe20000010019 */
[----:B------:R-:W-:-:S03]  /*0dc0*/  FMUL.FTZ R17, R13, -1.4426950216293334961 ;  /* 0xbfb8aa3b0d117820 */ /* 0x000fc60000410000 */
[----:B------:R-:W-:Y:S01]  /*0dd0*/  FMUL.FTZ R19, R12, -1.4426950216293334961 ;  /* 0xbfb8aa3b0c137820 */ /* 0x000fe20000410000 */
[----:B------:R-:W0:Y:S08]  /*0de0*/  MUFU.EX2 R14, R14 ;  /* 0x0000000e000e7308 */ /* 0x000e300000000800 */
        /* <DEDUP_REMOVED lines=14> */
[----:B-1----:R-:W-:Y:S02]  /*0ed0*/  FADD.FTZ R21, R20, 1 ;  /* 0x3f80000014157421 */ /* 0x002fe40000010000 */
[----:B------:R-:W-:-:S04]  /*0ee0*/  FMUL.FTZ R15, R15, R16 ;  /* 0x000000100f0f7220 */ /* 0x000fc80000410000 */
[----:B------:R-:W-:Y:S01]  /*0ef0*/  FMUL.FTZ R15, R15, R18 ;  /* 0x000000120f0f7220 */ /* 0x000fe20000410000 */
[----:B------:R-:W1:Y:S01]  /*0f00*/  MUFU.RCP R21, R21 ;  /* 0x0000001500157308 */ /* 0x000e620000001000 */
[----:B--2---:R-:W-:Y:S01]  /*0f10*/  FADD.FTZ R16, -R17, 1 ;  /* 0x3f80000011107421 */ /* 0x004fe20000010100 */
[----:B------:R-:W-:-:S03]  /*0f20*/  HADD2.F32 R18, -RZ, R24.H0_H0 ;  /* 0x20000018ff127230 */ /* 0x000fc60000004100 */
[----:B------:R-:W-:Y:S01]  /*0f30*/  FFMA.FTZ R13, R13, R16, 1 ;  /* 0x3f8000000d0d7423 */ /* 0x000fe20000010010 */
[----:B------:R-:W-:-:S05]  /*0f40*/  HADD2.F32 R16, -RZ, R27.H1_H1 ;  /* 0x3000001bff107230 */ /* 0x000fca0000004100 */
[----:B------:R-:W-:Y:S01]  /*0f50*/  FMUL.FTZ R16, R16, R17 ;  /* 0x0000001110107220 */ /* 0x000fe20000410000 */
[----:B0-----:R-:W-:Y:S01]  /*0f60*/  FMUL.FTZ R17, R18, R19 ;  /* 0x0000001312117220 */ /* 0x001fe20000410000 */
[----:B------:R-:W-:Y:S02]  /*0f70*/  HADD2.F32 R18, -RZ, R24.H1_H1 ;  /* 0x30000018ff127230 */ /* 0x000fe40000004100 */
[----:B------:R-:W-:Y:S01]  /*0f80*/  FMUL.FTZ R16, R16, R13 ;  /* 0x0000000d10107220 */ /* 0x000fe20000410000 */
[----:B------:R-:W-:-:S03]  /*0f90*/  FADD.FTZ R13, -R19, 1 ;  /* 0x3f800000130d7421 */ /* 0x000fc60000010100 */
[----:B------:R-:W-:Y:S01]  /*0fa0*/  FFMA.FTZ R20, R9, R16, RZ ;  /* 0x0000001009147223 */ /* 0x000fe200000100ff */
[----:B------:R-:W-:Y:S01]  /*0fb0*/  FFMA.FTZ R12, R12, R13, 1 ;  /* 0x3f8000000c0c7423 */ /* 0x000fe2000001000d */
[----:B-1----:R-:W-:-:S03]  /*0fc0*/  FADD.FTZ R13, -R21, 1 ;  /* 0x3f800000150d7421 */ /* 0x002fc60000010100 */
[----:B------:R-:W-:Y:S01]  /*0fd0*/  FMUL.FTZ R17, R17, R12 ;  /* 0x0000000c11117220 */ /* 0x000fe20000410000 */
[----:B------:R-:W-:Y:S01]  /*0fe0*/  FFMA.FTZ R19, R14, R13, 1 ;  /* 0x3f8000000e137423 */ /* 0x000fe2000001000d */
[----:B------:R-:W-:Y:S01]  /*0ff0*/  FMUL.FTZ R14, R18, R21 ;  /* 0x00000015120e7220 */ /* 0x000fe20000410000 */
[----:B------:R-:W-:Y:S01]  /*1000*/  FMUL.FTZ R13, R6, R15 ;  /* 0x0000000f060d7220 */ /* 0x000fe20000410000 */
[----:B------:R-:W-:Y:S02]  /*1010*/  FMUL.FTZ R12, R7, R16 ;  /* 0x00000010070c7220 */ /* 0x000fe40000410000 */
[----:B------:R-:W-:Y:S01]  /*1020*/  FMUL.FTZ R14, R14, R19 ;  /* 0x000000130e0e7220 */ /* 0x000fe20000410000 */
[----:B------:R-:W-:Y:S01]  /*1030*/  FFMA.FTZ R18, R8, R13, RZ ;  /* 0x0000000d08127223 */ /* 0x000fe200000100ff */
[----:B------:R-:W-:-:S03]  /*1040*/  FADD.FTZ R19, RZ, R13 ;  /* 0x0000000dff137221 */ /* 0x000fc60000010000 */
[----:B------:R-:W-:Y:S01]  /*1050*/  FFMA.FTZ R13, R9, R12, R18 ;  /* 0x0000000c090d7223 */ /* 0x000fe20000010012 */
[----:B------:R-:W-:Y:S01]  /*1060*/  FADD.FTZ R19, R12, R19 ;  /* 0x000000130c137221 */ /* 0x000fe20000010000 */
[----:B------:R-:W-:Y:S01]  /*1070*/  FMUL.FTZ R12, R6, R17 ;  /* 0x00000011060c7220 */ /* 0x000fe20000410000 */
[----:B------:R-:W-:-:S03]  /*1080*/  FFMA.FTZ R9, R11, R14, R20 ;  /* 0x0000000e0b097223 */ /* 0x000fc60000010014 */
[----:B------:R-:W-:Y:S01]  /*1090*/  FFMA.FTZ R18, R10, R12, R13 ;  /* 0x0000000c0a127223 */ /* 0x000fe2000001000d */
[----:B------:R-:W-:Y:S01]  /*10a0*/  FADD.FTZ R19, R19, R12 ;  /* 0x0000000c13137221 */ /* 0x000fe20000010000 */
[----:B------:R-:W-:-:S04]  /*10b0*/  FMUL.FTZ R12, R7, R14 ;  /* 0x0000000e070c7220 */ /* 0x000fc80000410000 */
[----:B------:R-:W-:Y:S01]  /*10c0*/  FFMA.FTZ R13, R11, R12, R18 ;  /* 0x0000000c0b0d7223 */ /* 0x000fe20000010012 */
[----:B------:R-:W-:Y:S01]  /*10d0*/  FADD.FTZ R12, R12, R19 ;  /* 0x000000130c0c7221 */ /* 0x000fe20000010000 */
[----:B------:R-:W-:Y:S01]  /*10e0*/  FFMA.FTZ R19, R8, R15, RZ ;  /* 0x0000000f08137223 */ /* 0x000fe200000100ff */
[----:B------:R-:W-:Y:S01]  /*10f0*/  FADD.FTZ R18, RZ, R15 ;  /* 0x0000000fff127221 */ /* 0x000fe20000010000 */
[----:B------:R-:W-:Y:S02]  /*1100*/  FADD.FTZ R15, RZ, R16 ;  /* 0x00000010ff0f7221 */ /* 0x000fe40000010000 */
[----:B------:R-:W-:Y:S01]  /*1110*/  FFMA.FTZ R8, R10, R17, R19 ;  /* 0x000000110a087223 */ /* 0x000fe20000010013 */
[----:B------:R-:W-:Y:S01]  /*1120*/  FADD.FTZ R10, R18, R17 ;  /* 0x00000011120a7221 */ /* 0x000fe20000010000 */
[----:B------:R-:W-:-:S07]  /*1130*/  FADD.FTZ R11, R15, R14 ;  /* 0x0000000e0f0b7221 */ /* 0x000fce0000010000 */
.L_x_827:
[----:B------:R-:W-:Y:S01]  /*1140*/  MOV R15, R13 ;  /* 0x0000000d000f7202 */ /* 0x000fe20000000f00 */
[----:B------:R-:W-:Y:S01]  /*1150*/  STS.128 [R31], R8 ;  /* 0x000000081f007388 */ /* 0x000fe20000000c00 */
[----:B------:R-:W-:Y:S01]  /*1160*/  MOV R14, R12 ;  /* 0x0000000c000e7202 */ /* 0x000fe20000000f00 */
[----:B------:R-:W-:Y:S01]  /*1170*/  BSSY.RECONVERGENT B0, `(.L_x_828) ;  /* 0x0000021000007945 */ /* 0x000fe20003800200 */
[C---:B------:R-:W-:Y:S01]  /*1180*/  ISETP.GT.AND P1, PT, R0.reuse, 0x1e, PT ;  /* 0x0000001e0000780c */ /* 0x040fe20003f24270 */
[----:B------:R-:W0:Y:S01]  /*1190*/  SHFL.DOWN PT, R12, R15, 0x1, 0x1f ;  /* 0x08201f000f0c7f89 */ /* 0x000e2200000e0000 */
[----:B------:R-:W-:Y:S02]  /*11a0*/  ISETP.GT.AND P4, PT, R0, 0xf, PT ;  /* 0x0000000f0000780c */ /* 0x000fe40003f84270 */
[C---:B------:R-:W-:Y:S01]  /*11b0*/  ISETP.NE.AND P3, PT, R23.reuse, RZ, PT ;  /* 0x000000ff1700720c */ /* 0x040fe20003f65270 */
[----:B------:R-:W1:Y:S01]  /*11c0*/  SHFL.DOWN PT, R13, R14, 0x1, 0x1f ;  /* 0x08201f000e0d7f89 */ /* 0x000e6200000e0000 */
[----:B------:R-:W-:-:S07]  /*11d0*/  ISETP.GT.U32.AND P5, PT, R23, 0xc, PT ;  /* 0x0000000c1700780c */ /* 0x000fce0003fa4070 */
        /* <DEDUP_REMOVED lines=26> */
.L_x_829:
[----:B------:R-:W-:Y:S05]  /*1380*/  BSYNC.RECONVERGENT B0 ;  /* 0x0000000000007941 */ /* 0x000fea0003800200 */
.L_x_828:
        /* <DEDUP_REMOVED lines=37> */
.L_x_831:
[----:B------:R-:W-:Y:S05]  /*15e0*/  BSYNC.RECONVERGENT B0 ;  /* 0x0000000000007941 */ /* 0x000fea0003800200 */
.L_x_830:
        /* <DEDUP_REMOVED lines=158> */
.L_x_833:
[----:B------:R-:W-:Y:S05]  /*1fd0*/  BSYNC.RECONVERGENT B0 ;  /* 0x0000000000007941 */ /* 0x000fea0003800200 */
.L_x_832:
[----:B------:R-:W-:Y:S04]  /*1fe0*/  BSSY.RECONVERGENT B0, `(.L_x_834) ;  /* 0x000001d000007945 */ /* 0x000fe80003800200 */
[----:B------:R-:W-:Y:S05]  /*1ff0*/  @P5 BRA `(.L_x_835) ;  /* 0x00000000006c5947 */ /* 0x000fea0003800000 */
[----:B-12---:R-:W1:Y:S01]  /*2000*/  LDC.64 R14, c[0x0][0x3d8] ;  /* 0x0000f600ff0e7b82 */ /* 0x006e620000000a00 */
[----:B------:R-:W-:-:S07]  /*2010*/  IMAD R17, R4, 0xd, R23 ;  /* 0x0000000d04117824 */ /* 0x000fce00078e0217 */
[----:B------:R-:W2:Y:S01]  /*2020*/  LDC.64 R12, c[0x0][0x3f8] ;  /* 0x0000fe00ff0c7b82 */ /* 0x000ea20000000a00 */
[----:B-1----:R-:W-:-:S05]  /*2030*/  IMAD.WIDE R16, R17, 0x4, R14 ;  /* 0x0000000411107825 */ /* 0x002fca00078e020e */
[----:B------:R1:W-:Y:S01]  /*2040*/  REDG.E.ADD.F32.FTZ.RN.STRONG.GPU desc[UR26][R16.64], R8 ;  /* 0x00000008100079a6 */ /* 0x0003e2000c12f31a */
[----:B--2---:R-:W-:Y:S01]  /*2050*/  IMAD.WIDE.U32 R14, R12, 0x3, RZ ;  /* 0x000000030c0e7825 */ /* 0x004fe200078e00ff */
        /* <DEDUP_REMOVED lines=15> */
[----:B-1----:R-:W-:Y:S02]  /*2150*/  IADD3 R16, P4, PT, R16, R13, RZ ;  /* 0x0000000d10107210 */ /* 0x002fe40007f9e0ff */
[C---:B------:R-:W-:Y:S02]  /*2160*/  IADD3.X R13, PT, PT, R17.reuse, R39, RZ, P1, !PT ;  /* 0x00000027110d7210 */ /* 0x040fe40000ffe4ff */
[----:B------:R-:W-:-:S03]  /*2170*/  IADD3.X R17, PT, PT, R17, R19, RZ, P4, !PT ;  /* 0x0000001311117210 */ /* 0x000fc600027fe4ff */
[----:B------:R4:W-:Y:S04]  /*2180*/  REDG.E.ADD.F32.FTZ.RN.STRONG.GPU desc[UR26][R12.64], R9 ;  /* 0x000000090c0079a6 */ /* 0x0009e8000c12f31a */
[----:B------:R4:W-:Y:S04]  /*2190*/  REDG.E.ADD.F32.FTZ.RN.STRONG.GPU desc[UR26][R14.64], R10 ;  /* 0x0000000a0e0079a6 */ /* 0x0009e8000c12f31a */
[----:B------:R4:W-:Y:S02]  /*21a0*/  REDG.E.ADD.F32.FTZ.RN.STRONG.GPU desc[UR26][R16.64], R11 ;  /* 0x0000000b100079a6 */ /* 0x0009e4000c12f31a */
.L_x_835:
[----:B------:R-:W-:Y:S05]  /*21b0*/  BSYNC.RECONVERGENT B0 ;  /* 0x0000000000007941 */ /* 0x000fea0003800200 */
.L_x_834:
        /* <DEDUP_REMOVED lines=16> */
[----:B------:R-:W-:Y:S02]  /*22c0*/  MOV R13, UR18 ;  /* 0x00000012000d7c02 */ /* 0x000fe40008000f00 */
        /* <DEDUP_REMOVED lines=12> */
.L_x_838:
[----:B------:R-:W4:Y:S04]  /*2390*/  LDG.E.STRONG.GPU R4, desc[UR26][R10.64] ;  /* 0x0000001a0a047981 */ /* 0x000f28000c1ef900 */
[----:B----4-:R-:W-:Y:S01]  /*23a0*/  CCTL.IVALL ;  /* 0x00000000ff00798f */ /* 0x010fe20002000000 */
[----:B------:R-:W-:Y:S05]  /*23b0*/  YIELD ;  /* 0x0000000000007946 */ /* 0x000fea0003800000 */
[----:B------:R-:W-:-:S13]  /*23c0*/  ISETP.NE.AND P1, PT, R4, R15, PT ;  /* 0x0000000f0400720c */ /* 0x000fda0003f25270 */
[----:B------:R-:W-:Y:S05]  /*23d0*/  @P1 BRA `(.L_x_838) ;  /* 0xfffffffc00ec1947 */ /* 0x000fea000383ffff */
.L_x_837:
        /* <DEDUP_REMOVED lines=14> */
.L_x_840:
        /* <DEDUP_REMOVED lines=11> */
[----:B------:R-:W-:Y:S01]  /*2570*/  MOV R8, UR38 ;  /* 0x0000002600087c02 */ /* 0x000fe20008000f00 */
        /* <DEDUP_REMOVED lines=10> */
[----:B------:R-:W4:Y:S04]  /*2620*/  @!P4 LDG.E.64 R10, desc[UR26][R10.64] ;  /* 0x0000001a0a0ac981 */ /* 0x000f28000c1e1b00 */
[----:B------:R-:W5:Y:S01]  /*2630*/  @!P6 LDG.E.64 R12, desc[UR26][R12.64] ;  /* 0x0000001a0c0ce981 */ /* 0x000f62000c1e1b00 */
[----:B--2---:R-:W-:-:S02]  /*2640*/  MOV R14, UR38 ;  /* 0x00000026000e7c02 */ /* 0x004fc40008000f00 */
[----:B------:R-:W-:-:S06]  /*2650*/  MOV R15, UR39 ;  /* 0x00000027000f7c02 */ /* 0x000fcc0008000f00 */
[----:B------:R-:W2:Y:S01]  /*2660*/  @!P5 LDG.E.64 R14, desc[UR26][R14.64] ;  /* 0x0000001a0e0ed981 */ /* 0x000ea2000c1e1b00 */
[----:B------:R-:W-:Y:S01]  /*2670*/  IADD3 R16, PT, PT, R4, 0x4, RZ ;  /* 0x0000000404107810 */ /* 0x000fe20007ffe0ff */
[----:B0--3--:R-:W-:Y:S01]  /*2680*/  @!P1 FADD.FTZ R20, R20, R8 ;  /* 0x0000000814149221 */ /* 0x009fe20000010000 */
[----:B------:R-:W-:Y:S01]  /*2690*/  @!P1 FADD.FTZ R21, R21, R9 ;  /* 0x0000000915159221 */ /* 0x000fe20000010000 */
[----:B------:R-:W-:Y:S02]  /*26a0*/  IADD3 R8, PT, PT, R4, 0x5, RZ ;  /* 0x0000000504087810 */ /* 0x000fe40007ffe0ff */
[----:B------:R-:W-:Y:S01]  /*26b0*/  ISETP.EQ.OR P1, PT, R16, UR28, P3 ;  /* 0x0000001c10007c0c */ /* 0x000fe20009f22670 */
[----:B----4-:R-:W-:Y:S01]  /*26c0*/  @!P4 FADD.FTZ R20, R20, R10 ;  /* 0x0000000a1414c221 */ /* 0x010fe20000010000 */
[----:B------:R-:W-:Y:S01]  /*26d0*/  @!P4 FADD.FTZ R21, R21, R11 ;  /* 0x0000000b1515c221 */ /* 0x000fe20000010000 */
[----:B------:R-:W-:Y:S02]  /*26e0*/  ISETP.EQ.OR P4, PT, R8, UR28, P3 ;  /* 0x0000001c08007c0c */ /* 0x000fe40009f82670 */
[----:B------:R-:W-:Y:S01]  /*26f0*/  IADD3 R8, PT, PT, R4, 0x6, RZ ;  /* 0x0000000604087810 */ /* 0x000fe20007ffe0ff */
[----:B-----5:R-:W-:Y:S01]  /*2700*/  @!P6 FADD.FTZ R20, R20, R12 ;  /* 0x0000000c1414e221 */ /* 0x020fe20000010000 */
[----:B------:R-:W-:-:S02]  /*2710*/  @!P6 FADD.FTZ R21, R21, R13 ;  /* 0x0000000d1515e221 */ /* 0x000fc40000010000 */
[----:B------:R-:W-:Y:S02]  /*2720*/  ISETP.EQ.OR P6, PT, R8, UR28, P3 ;  /* 0x0000001c08007c0c */ /* 0x000fe40009fc2670 */
[----:B------:R-:W-:Y:S02]  /*2730*/  IADD3 R8, PT, PT, R4, 0x7, RZ ;  /* 0x0000000704087810 */ /* 0x000fe40007ffe0ff */
[----:B------:R-:W-:Y:S01]  /*2740*/  VOTEU.ALL UP2, P1 ;  /* 0x0000000000ff7886 */ /* 0x000fe20000840000 */
[----:B--2---:R-:W-:Y:S01]  /*2750*/  @!P5 FADD.FTZ R20, R20, R14 ;  /* 0x0000000e1414d221 */ /* 0x004fe20000010000 */
        /* <DEDUP_REMOVED lines=42> */
.L_x_839:
[----:B------:R-:W-:-:S09]  /*2a00*/  UISETP.NE.AND UP1, UPT, UR33, URZ, UPT ;  /* 0x000000ff2100728c */ /* 0x000fd2000bf25270 */
[----:B------:R-:W-:Y:S05]  /*2a10*/  BRA.U !UP1, `(.L_x_836) ;  /* 0x0000000509207547 */ /* 0x000fea000b800000 */
[----:B------:R-:W-:Y:S01]  /*2a20*/  UISETP.NE.AND UP1, UPT, UR34, URZ, UPT ;  /* 0x000000ff2200728c */ /* 0x000fe2000bf25270 */
[----:B------:R-:W-:Y:S10]  /*2a30*/  BRA.U !UP0, `(.L_x_841) ;  /* 0x0000000108907547 */ /* 0x000ff4000b800000 */
[C---:B-1--4-:R-:W-:Y:S02]  /*2a40*/  IADD3 R10, PT, PT, R4.reuse, 0x1, RZ ;  /* 0x00000001040a7810 */ /* 0x052fe40007ffe0ff */
[----:B------:R-:W-:Y:S02]  /*2a50*/  ISETP.EQ.OR P1, PT, R4, UR28, P3 ;  /* 0x0000001c04007c0c */ /* 0x000fe40009f22670 */
[----:B------:R-:W-:Y:S02]  /*2a60*/  ISETP.EQ.OR P4, PT, R10, UR28, P3 ;  /* 0x0000001c0a007c0c */ /* 0x000fe40009f82670 */
[C---:B--2---:R-:W-:Y:S02]  /*2a70*/  IADD3 R14, PT, PT, R4.reuse, 0x3, RZ ;  /* 0x00000003040e7810 */ /* 0x044fe40007ffe0ff */
[----:B------:R-:W-:Y:S02]  /*2a80*/  IADD3 R12, PT, PT, R4, 0x2, RZ ;  /* 0x00000002040c7810 */ /* 0x000fe40007ffe0ff */
[----:B------:R-:W-:-:S02]  /*2a90*/  MOV R13, UR29 ;  /* 0x0000001d000d7c02 */ /* 0x000fc40008000f00 */
[----:B------:R-:W-:Y:S02]  /*2aa0*/  ISETP.EQ.OR P6, PT, R14, UR28, P3 ;  /* 0x0000001c0e007c0c */ /* 0x000fe40009fc2670 */
[----:B------:R-:W-:Y:S02]  /*2ab0*/  ISETP.EQ.OR P5, PT, R12, UR28, P3 ;  /* 0x0000001c0c007c0c */ /* 0x000fe40009fa2670 */
[----:B------:R-:W-:Y:S01]  /*2ac0*/  MOV R9, UR29 ;  /* 0x0000001d00097c02 */ /* 0x000fe20008000f00 */
[----:B------:R-:W-:Y:S02]  /*2ad0*/  @!P4 IMAD R10, R10, R13, UR5 ;  /* 0x000000050a0ace24 */ /* 0x000fe4000f8e020d */
[----:B------:R-:W-:Y:S01]  /*2ae0*/  HFMA2 R13, -RZ, RZ, 0, 4.76837158203125e-07 ;  /* 0x00000008ff0d7431 */ /* 0x000fe200000001ff */
[----:B------:R-:W-:Y:S01]  /*2af0*/  MOV R11, 0x8 ;  /* 0x00000008000b7802 */ /* 0x000fe20000000f00 */
[----:B------:R-:W-:Y:S01]  /*2b00*/  @!P1 IMAD R8, R4, R9, UR5 ;  /* 0x0000000504089e24 */ /* 0x000fe2000f8e0209 */
[----:B------:R-:W-:-:S02]  /*2b10*/  MOV R17, UR29 ;  /* 0x0000001d00117c02 */ /* 0x000fc40008000f00 */
[----:B------:R-:W-:Y:S01]  /*2b20*/  MOV R15, UR29 ;  /* 0x0000001d000f7c02 */ /* 0x000fe20008000f00 */
[----:B------:R-:W-:-:S04]  /*2b30*/  @!P1 IMAD.WIDE.U32 R8, R8, R11, UR6 ;  /* 0x0000000608089e25 */ /* 0x000fc8000f8e000b */
[----:B------:R-:W-:Y:S02]  /*2b40*/  @!P6 IMAD R14, R14, R17, UR5 ;  /* 0x000000050e0eee24 */ /* 0x000fe4000f8e0211 */
[----:B------:R-:W-:Y:S02]  /*2b50*/  HFMA2 R17, -RZ, RZ, 0, 4.76837158203125e-07 ;  /* 0x00000008ff117431 */ /* 0x000fe400000001ff */
[----:B------:R-:W-:Y:S01]  /*2b60*/  @!P5 IMAD R12, R12, R15, UR5 ;  /* 0x000000050c0cde24 */ /* 0x000fe2000f8e020f */
[----:B------:R-:W-:Y:S01]  /*2b70*/  MOV R15, 0x8 ;  /* 0x00000008000f7802 */ /* 0x000fe20000000f00 */
[----:B------:R-:W-:Y:S01]  /*2b80*/  @!P4 IMAD.WIDE.U32 R10, R10, R13, UR6 ;  /* 0x000000060a0ace25 */ /* 0x000fe2000f8e000d */
[----:B------:R-:W0:Y:S03]  /*2b90*/  @!P1 LDG.E.64 R8, desc[UR26][R8.64] ;  /* 0x0000001a08089981 */ /* 0x000e26000c1e1b00 */
[----:B------:R-:W-:-:S02]  /*2ba0*/  @!P5 IMAD.WIDE.U32 R12, R12, R15, UR6 ;  /* 0x000000060c0cde25 */ /* 0x000fc4000f8e000f */
[----:B------:R-:W2:Y:S02]  /*2bb0*/  @!P4 LDG.E.64 R10, desc[UR26][R10.64] ;  /* 0x0000001a0a0ac981 */ /* 0x000ea4000c1e1b00 */
[----:B------:R-:W-:Y:S02]  /*2bc0*/  @!P6 IMAD.WIDE.U32 R14, R14, R17, UR6 ;  /* 0x000000060e0eee25 */ /* 0x000fe4000f8e0011 */
        /* <DEDUP_REMOVED lines=11> */
.L_x_841:
[----:B------:R-:W-:Y:S05]  /*2c80*/  BRA.U !UP1, `(.L_x_836) ;  /* 0x0000000109847547 */ /* 0x000fea000b800000 */
[----:B------:R-:W-:Y:S02]  /*2c90*/  UISETP.NE.AND UP1, UPT, UR34, 0x1, UPT ;  /* 0x000000012200788c */ /* 0x000fe4000bf25270 */
[----:B------:R-:W-:-:S07]  /*2ca0*/  ULOP3.LUT UP2, URZ, UR31, 0x1, URZ, 0xc0, !UPT ;  /* 0x000000011fff7892 */ /* 0x000fce000f84c0ff */
[----:B------:R-:W-:Y:S05]  /*2cb0*/  BRA.U !UP1, `(.L_x_842) ;  /* 0x0000000109487547 */ /* 0x000fea000b800000 */
[C---:B-1--4-:R-:W-:Y:S02]  /*2cc0*/  IADD3 R10, PT, PT, R4.reuse, 0x1, RZ ;  /* 0x00000001040a7810 */ /* 0x052fe40007ffe0ff */
[----:B------:R-:W-:Y:S02]  /*2cd0*/  ISETP.EQ.OR P4, PT, R4, UR28, P3 ;  /* 0x0000001c04007c0c */ /* 0x000fe40009f82670 */
[----:B------:R-:W-:Y:S02]  /*2ce0*/  ISETP.EQ.OR P1, PT, R10, UR28, P3 ;  /* 0x0000001c0a007c0c */ /* 0x000fe40009f22670 */
[----:B------:R-:W-:Y:S02]  /*2cf0*/  MOV R13, UR29 ;  /* 0x0000001d000d7c02 */ /* 0x000fe40008000f00 */
[----:B------:R-:W-:Y:S02]  /*2d00*/  MOV R9, UR29 ;  /* 0x0000001d00097c02 */ /* 0x000fe40008000f00 */
[----:B------:R-:W-:-:S05]  /*2d10*/  MOV R11, 0x8 ;  /* 0x00000008000b7802 */ /* 0x000fca0000000f00 */
[----:B------:R-:W-:Y:S02]  /*2d20*/  @!P4 IMAD R8, R4, R9, UR5 ;  /* 0x000000050408ce24 */ /* 0x000fe4000f8e0209 */
[----:B------:R-:W-:Y:S02]  /*2d30*/  @!P1 IMAD R10, R10, R13, UR5 ;  /* 0x000000050a0a9e24 */ /* 0x000fe4000f8e020d */
[----:B------:R-:W-:Y:S02]  /*2d40*/  HFMA2 R13, -RZ, RZ, 0, 4.76837158203125e-07 ;  /* 0x00000008ff0d7431 */ /* 0x000fe400000001ff */
[----:B------:R-:W-:-:S06]  /*2d50*/  @!P4 IMAD.WIDE.U32 R8, R8, R11, UR6 ;  /* 0x000000060808ce25 */ /* 0x000fcc000f8e000b */
[----:B------:R-:W0:Y:S01]  /*2d60*/  @!P4 LDG.E.64 R8, desc[UR26][R8.64] ;  /* 0x0000001a0808c981 */ /* 0x000e22000c1e1b00 */
[----:B------:R-:W-:-:S06]  /*2d70*/  @!P1 IMAD.WIDE.U32 R10, R10, R13, UR6 ;  /* 0x000000060a0a9e25 */ /* 0x000fcc000f8e000d */
[----:B------:R-:W4:Y:S01]  /*2d80*/  @!P1 LDG.E.64 R10, desc[UR26][R10.64] ;  /* 0x0000001a0a0a9981 */ /* 0x000f22000c1e1b00 */
[----:B------:R-:W-:Y:S01]  /*2d90*/  IADD3 R4, PT, PT, R4, 0x2, RZ ;  /* 0x0000000204047810 */ /* 0x000fe20007ffe0ff */
[----:B0--3--:R-:W-:Y:S01]  /*2da0*/  @!P4 FADD.FTZ R20, R20, R8 ;  /* 0x000000081414c221 */ /* 0x009fe20000010000 */
[----:B------:R-:W-:-:S03]  /*2db0*/  @!P4 FADD.FTZ R21, R21, R9 ;  /* 0x000000091515c221 */ /* 0x000fc60000010000 */
[----:B----4-:R-:W-:Y:S01]  /*2dc0*/  @!P1 FADD.FTZ R20, R20, R10 ;  /* 0x0000000a14149221 */ /* 0x010fe20000010000 */
[----:B------:R-:W-:-:S07]  /*2dd0*/  @!P1 FADD.FTZ R21, R21, R11 ;  /* 0x0000000b15159221 */ /* 0x000fce0000010000 */
.L_x_842:
[----:B------:R-:W-:Y:S01]  /*2de0*/  ISETP.EQ.OR P1, PT, R4, UR28, P3 ;  /* 0x0000001c04007c0c */ /* 0x000fe20009f22670 */
[----:B------:R-:W-:Y:S03]  /*2df0*/  BSSY.RECONVERGENT B0, `(.L_x_836) ;  /* 0x000000a000007945 */ /* 0x000fe60003800200 */
[----:B------:R-:W-:-:S13]  /*2e00*/  PLOP3.LUT P1, PT, P1, PT, UP2, 0xd5, 0x5d ;  /* 0x00000000005d781c */ /* 0x000fda0000f2fa2d */
[----:B------:R-:W-:Y:S05]  /*2e10*/  @P1 BRA `(.L_x_843) ;  /* 0x00000000001c1947 */ /* 0x000fea0003800000 */
[----:B-1--4-:R-:W-:Y:S02]  /*2e20*/  MOV R9, UR29 ;  /* 0x0000001d00097c02 */ /* 0x012fe40008000f00 */
[----:B------:R-:W-:-:S03]  /*2e30*/  MOV R11, 0x8 ;  /* 0x00000008000b7802 */ /* 0x000fc60000000f00 */
[----:B------:R-:W-:-:S04]  /*2e40*/  IMAD R8, R4, R9, UR5 ;  /* 0x0000000504087e24 */ /* 0x000fc8000f8e0209 */
[----:B------:R-:W-:-:S06]  /*2e50*/  IMAD.WIDE.U32 R8, R8, R11, UR6 ;  /* 0x0000000608087e25 */ /* 0x000fcc000f8e000b */
[----:B------:R-:W0:Y:S02]  /*2e60*/  LDG.E.64 R8, desc[UR26][R8.64] ;  /* 0x0000001a08087981 */ /* 0x000e24000c1e1b00 */
[----:B0--3--:R-:W-:Y:S01]  /*2e70*/  FADD.FTZ R20, R20, R8 ;  /* 0x0000000814147221 */ /* 0x009fe20000010000 */
[----:B------:R-:W-:-:S07]  /*2e80*/  FADD.FTZ R21, R21, R9 ;  /* 0x0000000915157221 */ /* 0x000fce0000010000 */
.L_x_843:
[----:B------:R-:W-:Y:S05]  /*2e90*/  BSYNC.RECONVERGENT B0 ;  /* 0x0000000000007941 */ /* 0x000fea0003800200 */
.L_x_836:
[----:B------:R-:W5:Y:S01]  /*2ea0*/  S2UR UR7, SR_CgaCtaId ;  /* 0x00000000000779c3 */ /* 0x000f620000008800 */
[----:B------:R-:W-:Y:S01]  /*2eb0*/  UMOV UR6, 0x400 ;  /* 0x0000040000067882 */ /* 0x000fe20000000000 */
[--C-:B-1--4-:R-:W-:Y:S02]  /*2ec0*/  HADD2.F32 R10, -RZ, R28.reuse.H0_H0 ;  /* 0x2000001cff0a7230 */ /* 0x112fe40000004100 */
[----:B------:R-:W-:Y:S02]  /*2ed0*/  HADD2.F32 R28, -RZ, R28.H1_H1 ;  /* 0x3000001cff1c7230 */ /* 0x000fe40000004100 */
[--C-:B------:R-:W-:Y:S02]  /*2ee0*/  HADD2.F32 R11, -RZ, R27.reuse.H0_H0 ;  /* 0x2000001bff0b7230 */ /* 0x100fe40000004100 */
[----:B------:R-:W-:Y:S01]  /*2ef0*/  FADD.FTZ R13, R10, -UR42 ;  /* 0x8000002a0a0d7e21 */ /* 0x000fe20008010000 */
[----:B------:R-:W-:Y:S02]  /*2f00*/  HADD2.F32 R12, -RZ, R27.H1_H1 ;  /* 0x3000001bff0c7230 */ /* 0x000fe40000004100 */
[----:B------:R-:W-:-:S04]  /*2f10*/  FADD.FTZ R28, R28, -UR42 ;  /* 0x8000002a1c1c7e21 */ /* 0x000fc80008010000 */
[----:B------:R-:W-:Y:S01]  /*2f20*/  FMUL.FTZ R28, R28, UR36 ;  /* 0x000000241c1c7c20 */ /* 0x000fe20008410000 */
[----:B-----5:R-:W-:-:S09]  /*2f30*/  ULEA UR6, UR7, UR6, 0x18 ;  /* 0x0000000607067291 */ /* 0x020fd2000f8ec0ff */
[----:B------:R-:W-:Y:S01]  /*2f40*/  @!P3 STS.64 [UR6+0x80], R20 ;  /* 0x00008014ff00b988 */ /* 0x000fe20008000a06 */
[----:B------:R-:W-:Y:S06]  /*2f50*/  BAR.SYNC.DEFER_BLOCKING 0x0 ;  /* 0x0000000000007b1d */ /* 0x000fec0000010000 */
[----:B------:R-:W1:Y:S01]  /*2f60*/  LDS.64 R8, [UR6+0x80] ;  /* 0x00008006ff087984 */ /* 0x000e620008000a00 */
[----:B------:R-:W1:Y:S02]  /*2f70*/  LDCU UR6, c[0x0][0x42c] ;  /* 0x00008580ff0677ac */ /* 0x000e640008000800 */
[----:B-1----:R-:W-:Y:S01]  /*2f80*/  FMUL.FTZ R4, R8, UR6 ;  /* 0x0000000608047c20 */ /* 0x002fe20008410000 */
[----:B------:R-:W-:-:S02]  /*2f90*/  HADD2.F32 R8, -RZ, R26.H0_H0 ;  /* 0x2000001aff087230 */ /* 0x000fc40000004100 */
[----:B------:R-:W-:Y:S01]  /*2fa0*/  FMUL.FTZ R9, R9, UR6 ;  /* 0x0000000609097c20 */ /* 0x000fe20008410000 */
[----:B------:R-:W-:Y:S02]  /*2fb0*/  HADD2.F32 R26, -RZ, R26.H1_H1 ;  /* 0x3000001aff1a7230 */ /* 0x000fe40000004100 */
[----:B------:R-:W-:-:S03]  /*2fc0*/  FADD.FTZ R8, R8, -UR42 ;  /* 0x8000002a08087e21 */ /* 0x000fc60008010000 */
[----:B------:R-:W-:Y:S01]  /*2fd0*/  FADD.FTZ R10, R26, -UR42 ;  /* 0x8000002a1a0a7e21 */ /* 0x000fe20008010000 */
[----:B------:R-:W-:Y:S01]  /*2fe0*/  FMUL.FTZ R26, R13, UR36 ;  /* 0x000000240d1a7c20 */ /* 0x000fe20008410000 */
[----:B------:R-:W-:Y:S06]  /*2ff0*/  @!P2 BRA `(.L_x_844) ;  /* 0x000000000048a947 */ /* 0x000fec0003800000 */
[----:B------:R-:W-:Y:S01]  /*3000*/  FFMA.FTZ R13, R6, R26, R25 ;  /* 0x0000001a060d7223 */ /* 0x000fe20000010019 */
[----:B--2---:R-:W-:-:S03]  /*3010*/  FFMA.FTZ R14, R7, R28, R22 ;  /* 0x0000001c070e7223 */ /* 0x004fc60000010016 */
[----:B------:R-:W-:Y:S01]  /*3020*/  FMUL.FTZ R15, R13, -1.4426950216293334961 ;  /* 0xbfb8aa3b0d0f7820 */ /* 0x000fe20000410000 */
[----:B------:R-:W-:-:S05]  /*3030*/  FMUL.FTZ R17, R14, -1.4426950216293334961 ;  /* 0xbfb8aa3b0e117820 */ /* 0x000fca0000410000 */
[----:B------:R-:W1:Y:S08]  /*3040*/  MUFU.EX2 R15, R15 ;  /* 0x0000000f000f7308 */ /* 0x000e700000000800 */
[----:B------:R-:W2:Y:S01]  /*3050*/  MUFU.EX2 R17, R17 ;  /* 0x0000001100117308 */ /* 0x000ea20000000800 */
[----:B-1----:R-:W-:-:S07]  /*3060*/  FADD.FTZ R16, R15, 1 ;  /* 0x3f8000000f107421 */ /* 0x002fce0000010000 */
[----:B------:R-:W0:Y:S01]  /*3070*/  MUFU.RCP R16, R16 ;  /* 0x0000001000107308 */ /* 0x000e220000001000 */
[----:B--2---:R-:W-:-:S07]  /*3080*/  FADD.FTZ R18, R17, 1 ;  /* 0x3f80000011127421 */ /* 0x004fce0000010000 */
[----:B------:R-:W1:Y:S01]  /*3090*/  MUFU.RCP R19, R18 ;  /* 0x0000001200137308 */ /* 0x000e620000001000 */
[----:B0--3--:R-:W-:Y:S01]  /*30a0*/  FADD.FTZ R20, -R16, 1 ;  /* 0x3f80000010147421 */ /* 0x009fe20000010100 */
[----:B------:R-:W-:-:S03]  /*30b0*/  FMUL.FTZ R11, R11, R16 ;  /* 0x000000100b0b7220 */ /* 0x000fc60000410000 */
[----:B------:R-:W-:Y:S01]  /*30c0*/  FFMA.FTZ R20, R13, R20, 1 ;  /* 0x3f8000000d147423 */ /* 0x000fe20000010014 */
[----:B-1----:R-:W-:Y:S01]  /*30d0*/  FADD.FTZ R21, -R19, 1 ;  /* 0x3f80000013157421 */ /* 0x002fe20000010100 */
[----:B------:R-:W-:Y:S02]  /*30e0*/  FMUL.FTZ R12, R12, R19 ;  /* 0x000000130c0c7220 */ /* 0x000fe40000410000 */
[----:B------:R-:W-:Y:S01]  /*30f0*/  FMUL.FTZ R11, R11, R20 ;  /* 0x000000140b0b7220 */ /* 0x000fe20000410000 */
[----:B------:R-:W-:-:S04]  /*3100*/  FFMA.FTZ R21, R14, R21, 1 ;  /* 0x3f8000000e157423 */ /* 0x000fc80000010015 */
[----:B------:R-:W-:-:S07]  /*3110*/  FMUL.FTZ R12, R12, R21 ;  /* 0x000000150c0c7220 */ /* 0x000fce0000410000 */
.L_x_844:
[----:B------:R-:W-:Y:S04]  /*3120*/  BSSY.RECONVERGENT B0, `(.L_x_845) ;  /* 0x0000014000007945 */ /* 0x000fe80003800200 */
[----:B------:R-:W-:Y:S05]  /*3130*/  @P0 BRA `(.L_x_846) ;  /* 0x0000000000480947 */ /* 0x000fea0003800000 */
[----:B------:R-:W1:Y:S01]  /*3140*/  LDCU.64 UR18, c[0x0][0x3f8] ;  /* 0x00007f00ff1277ac */ /* 0x000e620008000a00 */
[C-C-:B------:R-:W-:Y:S01]  /*3150*/  FFMA.FTZ R13, R4.reuse, R26, R9.reuse ;  /* 0x0000001a040d7223 */ /* 0x140fe20000010009 */
[----:B--2---:R-:W-:Y:S01]  /*3160*/  FFMA.FTZ R14, R4, R28, R9 ;  /* 0x0000001c040e7223 */ /* 0x004fe20000010009 */
[----:B------:R-:W2:Y:S02]  /*3170*/  LDCU.64 UR6, c[0x0][0x380] ;  /* 0x00007000ff0677ac */ /* 0x000ea40008000a00 */
[----:B------:R-:W-:Y:S01]  /*3180*/  FFMA.FTZ R11, R6, R11, -R13 ;  /* 0x0000000b060b7223 */ /* 0x000fe2000001080d */
[----:B------:R-:W-:Y:S01]  /*3190*/  FFMA.FTZ R14, R7, R12, -R14 ;  /* 0x0000000c070e7223 */ /* 0x000fe2000001080e */
[----:B------:R-:W-:Y:S02]  /*31a0*/  MOV R12, R34 ;  /* 0x00000022000c7202 */ /* 0x000fe40000000f00 */
[----:B------:R-:W-:Y:S01]  /*31b0*/  MOV R13, R37 ;  /* 0x00000025000d7202 */ /* 0x000fe20000000f00 */
[----:B------:R-:W-:Y:S01]  /*31c0*/  FMUL.FTZ R16, R11, UR36 ;  /* 0x000000240b107c20 */ /* 0x000fe20008410000 */
[----:B------:R-:W-:-:S05]  /*31d0*/  FMUL.FTZ R11, R14, UR36 ;  /* 0x000000240e0b7c20 */ /* 0x000fca0008410000 */
[----:B------:R-:W-:Y:S01]  /*31e0*/  F2FP.F16.F32.PACK_AB R11, R11, R16 ;  /* 0x000000100b0b723e */ /* 0x000fe200000000ff */
[----:B-1----:R-:W-:Y:S02]  /*31f0*/  IMAD R15, R3, UR18, RZ ;  /* 0x00000012030f7c24 */ /* 0x002fe4000f8e02ff */
[----:B------:R-:W-:-:S04]  /*3200*/  IMAD.WIDE.U32 R12, R32, UR18, R12 ;  /* 0x00000012200c7c25 */ /* 0x000fc8000f8e000c */
[----:B------:R-:W-:Y:S01]  /*3210*/  IMAD R15, R32, UR19, R15 ;  /* 0x00000013200f7c24 */ /* 0x000fe2000f8e020f */
[----:B--2---:R-:W-:-:S04]  /*3220*/  LEA R14, P0, R12, UR6, 0x1 ;  /* 0x000000060c0e7c11 */ /* 0x004fc8000f8008ff */
[----:B------:R-:W-:-:S04]  /*3230*/  IADD3 R15, PT, PT, R13, R15, RZ ;  /* 0x0000000f0d0f7210 */ /* 0x000fc80007ffe0ff */
[----:B------:R-:W-:-:S05]  /*3240*/  LEA.HI.X R15, R12, UR7, R15, 0x1, P0 ;  /* 0x000000070c0f7c11 */ /* 0x000fca00080f0c0f */
[----:B------:R1:W-:Y:S02]  /*3250*/  STG.E desc[UR26][R14.64], R11 ;  /* 0x0000000b0e007986 */ /* 0x0003e4000c10191a */
.L_x_846:
[----:B------:R-:W-:Y:S05]  /*3260*/  BSYNC.RECONVERGENT B0 ;  /* 0x0000000000007941 */ /* 0x000fea0003800200 */
.L_x_845:
[----:B------:R-:W-:Y:S01]  /*3270*/  UISETP.NE.AND UP1, UPT, UR30, URZ, UPT ;  /* 0x000000ff1e00728c */ /* 0x000fe2000bf25270 */
[--C-:B-1----:R-:W-:Y:S02]  /*3280*/  HADD2.F32 R11, -RZ, R24.reuse.H0_H0 ;  /* 0x20000018ff0b7230 */ /* 0x102fe40000004100 */
        /* <DEDUP_REMOVED lines=8> */
[----:B------:R-:W1:Y:S08]  /*3310*/  MUFU.EX2 R8, R8 ;  /* 0x0000000800087308 */ /* 0x000e700000000800 */
[----:B------:R-:W4:Y:S01]  /*3320*/  MUFU.EX2 R12, R12 ;  /* 0x0000000c000c7308 */ /* 0x000f220000000800 */
[----:B-1----:R-:W-:-:S07]  /*3330*/  FADD.FTZ R10, R8, 1 ;  /* 0x3f800000080a7421 */ /* 0x002fce0000010000 */
[----:B------:R-:W2:Y:S01]  /*3340*/  MUFU.RCP R10, R10 ;  /* 0x0000000a000a7308 */ /* 0x000ea20000001000 */
[----:B----4-:R-:W-:-:S07]  /*3350*/  FADD.FTZ R13, R12, 1 ;  /* 0x3f8000000c0d7421 */ /* 0x010fce0000010000 */
[----:B------:R-:W1:Y:S01]  /*3360*/  MUFU.RCP R13, R13 ;  /* 0x0000000d000d7308 */ /* 0x000e620000001000 */
[----:B--2---:R-:W-:Y:S01]  /*3370*/  FADD.FTZ R14, -R10, 1 ;  /* 0x3f8000000a0e7421 */ /* 0x004fe20000010100 */
[----:B------:R-:W-:-:S03]  /*3380*/  FMUL.FTZ R11, R11, R10 ;  /* 0x0000000a0b0b7220 */ /* 0x000fc60000410000 */
[----:B------:R-:W-:Y:S01]  /*3390*/  FFMA.FTZ R14, R25, R14, 1 ;  /* 0x3f800000190e7423 */ /* 0x000fe2000001000e */
[----:B-1----:R-:W-:Y:S01]  /*33a0*/  FADD.FTZ R15, -R13, 1 ;  /* 0x3f8000000d0f7421 */ /* 0x002fe20000010100 */
[----:B------:R-:W-:Y:S02]  /*33b0*/  FMUL.FTZ R24, R24, R13 ;  /* 0x0000000d18187220 */ /* 0x000fe40000410000 */
[----:B------:R-:W-:Y:S01]  /*33c0*/  FMUL.FTZ R11, R11, R14 ;  /* 0x0000000e0b0b7220 */ /* 0x000fe20000410000 */
[----:B------:R-:W-:-:S04]  /*33d0*/  FFMA.FTZ R15, R22, R15, 1 ;  /* 0x3f800000160f7423 */ /* 0x000fc8000001000f */
[----:B------:R-:W-:-:S07]  /*33e0*/  FMUL.FTZ R24, R24, R15 ;  /* 0x0000000f18187220 */ /* 0x000fce0000410000 */
.L_x_847:
        /* <DEDUP_REMOVED lines=13> */
[----:B------:R-:W-:Y:S01]  /*34c0*/  F2FP.F16.F32.PACK_AB R9, R4, R9 ;  /* 0x000000090409723e */ /* 0x000fe200000000ff */
[----:B------:R-:W4:Y:S01]  /*34d0*/  LDCU.64 UR18, c[0x0][0x380] ;  /* 0x00007000ff1277ac */ /* 0x000f220008000a00 */
[----:B-1----:R-:W-:Y:S02]  /*34e0*/  IMAD R6, R5, UR6, RZ ;  /* 0x0000000605067c24 */ /* 0x002fe4000f8e02ff */
[----:B------:R-:W-:-:S04]  /*34f0*/  IMAD.WIDE.U32 R34, R29, UR6, R34 ;  /* 0x000000061d227c25 */ /* 0x000fc8000f8e0022 */
[----:B------:R-:W-:Y:S01]  /*3500*/  IMAD R7, R29, UR7, R6 ;  /* 0x000000071d077c24 */ /* 0x000fe2000f8e0206 */
[----:B----4-:R-:W-:-:S04]  /*3510*/  LEA R6, P0, R34, UR18, 0x1 ;  /* 0x0000001222067c11 */ /* 0x010fc8000f8008ff */
[----:B------:R-:W-:-:S04]  /*3520*/  IADD3 R7, PT, PT, R35, R7, RZ ;  /* 0x0000000723077210 */ /* 0x000fc80007ffe0ff */
[----:B------:R-:W-:-:S05]  /*3530*/  LEA.HI.X R7, R34, UR19, R7, 0x1, P0 ;  /* 0x0000001322077c11 */ /* 0x000fca00080f0c07 */
[----:B------:R1:W-:Y:S02]  /*3540*/  STG.E desc[UR26][R6.64], R9 ;  /* 0x0000000906007986 */ /* 0x0003e4000c10191a */
.L_x_849:
[----:B------:R-:W-:Y:S05]  /*3550*/  BSYNC.RECONVERGENT B0 ;  /* 0x0000000000007941 */ /* 0x000fea0003800200 */
.L_x_848:
[----:B------:R-:W-:Y:S02]  /*3560*/  UIADD3 UR17, UPT, UPT, UR29, UR17, URZ ;  /* 0x000000111d117290 */ /* 0x000fe4000fffe0ff */
[----:B------:R-:W-:Y:S02]  /*3570*/  UIADD3 UR4, UPT, UPT, UR4, 0x1, URZ ;  /* 0x0000000104047890 */ /* 0x000fe4000fffe0ff */
[----:B------:R-:W-:-:S09]  /*3580*/  UISETP.GE.AND UP1, UPT, UR17, UR8, UPT ;  /* 0x000000081100728c */ /* 0x000fd2000bf26270 */
[----:B------:R-:W-:Y:S05]  /*3590*/  BRA.U !UP1, `(.L_x_850) ;  /* 0xffffffcd09687547 */ /* 0x000fea000b83ffff */
.L_x_825:
[----:B------:R-:W4:Y:S01]  /*35a0*/  LDC R4, c[0x0][0x370] ;  /* 0x0000dc00ff047b82 */ /* 0x000f220000000800 */
[----:B------:R-:W-:Y:S01]  /*35b0*/  ISETP.NE.AND P2, PT, R23, RZ, PT ;  /* 0x000000ff1700720c */ /* 0x000fe20003f45270 */
[----:B------:R-:W-:Y:S06]  /*35c0*/  BSSY.RECONVERGENT B0, `(.L_x_851) ;  /* 0x0000011000007945 */ /* 0x000fec0003800200 */
[----:B-1----:R-:W1:Y:S08]  /*35d0*/  LDC R7, c[0x0][0x374] ;  /* 0x0000dd00ff077b82 */ /* 0x002e700000000800 */
[----:B------:R-:W5:Y:S01]  /*35e0*/  LDC.64 R2, c[0x0][0x3c8] ;  /* 0x0000f200ff027b82 */ /* 0x000f620000000a00 */
[----:B----4-:R-:W-:-:S02]  /*35f0*/  IADD3 R5, PT, PT, R4, -0x1, RZ ;  /* 0xffffffff04057810 */ /* 0x010fc40007ffe0ff */
[----:B------:R-:W-:Y:S02]  /*3600*/  ISETP.NE.AND P1, PT, R4, 0x1, PT ;  /* 0x000000010400780c */ /* 0x000fe40003f25270 */
[----:B-1----:R-:W-:-:S04]  /*3610*/  IADD3 R0, PT, PT, R7, -0x1, RZ ;  /* 0xffffffff07007810 */ /* 0x002fc80007ffe0ff */
[----:B------:R-:W-:Y:S02]  /*3620*/  ISETP.NE.AND P0, PT, R0, UR5, PT ;  /* 0x0000000500007c0c */ /* 0x000fe4000bf05270 */
[----:B------:R-:W-:Y:S02]  /*3630*/  SHF.L.U32 R0, R7, 0x1, RZ ;  /* 0x0000000107007819 */ /* 0x000fe400000006ff */
[----:B------:R-:W-:Y:S02]  /*3640*/  ISETP.NE.OR P0, PT, R5, UR28, P0 ;  /* 0x0000001c05007c0c */ /* 0x000fe40008705670 */
[----:B------:R-:W-:-:S05]  /*3650*/  SEL R5, R0, RZ, P1 ;  /* 0x000000ff00057207 */ /* 0x000fca0000800000 */
[----:B-----5:R-:W-:Y:S01]  /*3660*/  IMAD.WIDE.U32 R2, R5, 0x4, R2 ;  /* 0x0000000405027825 */ /* 0x020fe200078e0002 */
[----:B------:R-:W-:Y:S06]  /*3670*/  @P2 BRA `(.L_x_852) ;  /* 0x0000000000142947 */ /* 0x000fec0003800000 */
[----:B------:R-:W-:Y:S01]  /*3680*/  HFMA2 R5, -RZ, RZ, 0, 5.9604644775390625e-08 ;  /* 0x00000001ff057431 */ /* 0x000fe200000001ff */
[----:B------:R-:W-:Y:S06]  /*3690*/  MEMBAR.ALL.GPU ;  /* 0x0000000000007992 */ /* 0x000fec000000a000 */
[----:B------:R-:W-:-:S00]  /*36a0*/  ERRBAR ;  /* 0x00000000000079ab */ /* 0x000fc00000000000 */
[----:B------:R-:W-:Y:S06]  /*36b0*/  CGAERRBAR ;  /* 0x00000000000075ab */ /* 0x000fec0000000000 */
[----:B------:R1:W-:Y:S02]  /*36c0*/  REDG.E.ADD.S32.STRONG.GPU desc[UR26][R2.64], R5 ;  /* 0x000000050200798e */ /* 0x0003e4000c12e31a */
.L_x_852:
[----:B------:R-:W-:Y:S05]  /*36d0*/  BSYNC.RECONVERGENT B0 ;  /* 0x0000000000007941 */ /* 0x000fea0003800200 */
.L_x_851:
[----:B------:R-:W-:Y:S05]  /*36e0*/  @P0 EXIT ;  /* 0x000000000000094d */ /* 0x000fea0003800000 */
[----:B------:R-:W-:Y:S05]  /*36f0*/  @P2 BRA `(.L_x_853) ;  /* 0x0000000000202947 */ /* 0x000fea0003800000 */
[----:B------:R-:W-:-:S05]  /*3700*/  IMAD R0, R4, R7, RZ ;  /* 0x0000000704007224 */ /* 0x000fca00078e02ff */
[----:B------:R-:W-:-:S13]  /*3710*/  ISETP.NE.AND P0, PT, R0, -0x1, PT ;  /* 0xffffffff0000780c */ /* 0x000fda0003f05270 */
[----:B------:R-:W-:Y:S05]  /*3720*/  @!P0 BRA `(.L_x_853) ;  /* 0x0000000000148947 */ /* 0x000fea0003800000 */
.L_x_854:
[----:B-1----:R-:W4:Y:S04]  /*3730*/  LDG.E.STRONG.GPU R5, desc[UR26][R2.64] ;  /* 0x0000001a02057981 */ /* 0x002f28000c1ef900 */
[----:B----4-:R-:W-:Y:S01]  /*3740*/  CCTL.IVALL ;  /* 0x00000000ff00798f */ /* 0x010fe20002000000 */
[----:B------:R-:W-:Y:S05]  /*3750*/  YIELD ;  /* 0x0000000000007946 */ /* 0x000fea0003800000 */
[----:B------:R-:W-:-:S13]  /*3760*/  ISETP.NE.AND P0, PT, R5, R0, PT ;  /* 0x000000000500720c */ /* 0x000fda0003f05270 */
[----:B------:R-:W-:Y:S05]  /*3770*/  @P0 BRA `(.L_x_854) ;  /* 0xfffffffc00ec0947 */ /* 0x000fea000383ffff */
.L_x_853:
        /* <DEDUP_REMOVED lines=37> */
[----:B--2---:R-:W-:Y:S02]  /*39d0*/  LEA.HI R14, P2, R11, R8, RZ, 0x1 ;  /* 0x000000080b0e7211 */ /* 0x004fe400078508ff */
        /* <DEDUP_REMOVED lines=17> */
[C---:B------:R-:W-:Y:S02]  /*3af0*/  SHF.L.U32 R22, R23.reuse, 0x2, RZ ;  /* 0x0000000217167819 */ /* 0x040fe400000006ff */
[----:B------:R-:W-:Y:S01]  /*3b00*/  SHF.L.U64.HI R25, R23, 0x2, R2 ;  /* 0x0000000217197819 */ /* 0x000fe20000010202 */
[----:B------:R-:W-:Y:S01]  /*3b10*/  IMAD.WIDE.U32 R6, R9, 0x1a0, R6 ;  /* 0x000001a009067825 */ /* 0x000fe200078e0006 */
[----:B------:R-:W-:Y:S01]  /*3b20*/  UMOV UR4, URZ ;  /* 0x000000ff00047c82 */ /* 0x000fe20008000000 */
[----:B---3--:R-:W-:-:S02]  /*3b30*/  SHF.L.U64.HI R30, R0, 0x2, R3 ;  /* 0x00000002001e7819 */ /* 0x008fc40000010203 */
        /* <DEDUP_REMOVED lines=13> */
[----:B0-----:R-:W-:-:S07]  /*3c10*/  IADD3.X R20, PT, PT, RZ, -0x1, RZ, P2, !PT ;  /* 0xffffffffff147810 */ /* 0x001fce00017fe4ff */
.L_x_857:
[-C--:B-1----:R-:W-:Y:S02]  /*3c20*/  LEA R8, P3, R14, R29.reuse, 0x2 ;  /* 0x0000001d0e087211 */ /* 0x082fe400078610ff */
[-C--:B------:R-:W-:Y:S02]  /*3c30*/  LEA R12, P1, R0, R29.reuse, 0x2 ;  /* 0x0000001d000c7211 */ /* 0x080fe400078210ff */
[----:B------:R-:W-:Y:S02]  /*3c40*/  IADD3 R10, P2, PT, R29, R6, RZ ;  /* 0x000000061d0a7210 */ /* 0x000fe40007f5e0ff */
[C---:B------:R-:W-:Y:S02]  /*3c50*/  IADD3.X R9, PT, PT, R17.reuse, R26, RZ, P3, !PT ;  /* 0x0000001a11097210 */ /* 0x040fe40001ffe4ff */
[----:B------:R-:W-:Y:S02]  /*3c60*/  IADD3.X R13, PT, PT, R17, R30, RZ, P1, !PT ;  /* 0x0000001e110d7210 */ /* 0x000fe40000ffe4ff */
[----:B------:R-:W-:-:S02]  /*3c70*/  MOV R16, R29 ;  /* 0x0000001d00107202 */ /* 0x000fc40000000f00 */
[----:B------:R-:W-:Y:S01]  /*3c80*/  IADD3.X R11, PT, PT, R17, R28, RZ, P2, !PT ;  /* 0x0000001c110b7210 */ /* 0x000fe200017fe4ff */
[----:B------:R0:W2:Y:S04]  /*3c90*/  LDG.E R9, desc[UR26][R8.64] ;  /* 0x0000001a08097981 */ /* 0x0000a8000c1e1900 */
[----:B------:R1:W2:Y:S04]  /*3ca0*/  LDG.E R10, desc[UR26][R10.64] ;  /* 0x0000001a0a0a7981 */ /* 0x0002a8000c1e1900 */
[----:B------:R3:W4:Y:S04]  /*3cb0*/  LDG.E R16, desc[UR26][R16.64] ;  /* 0x0000001a10107981 */ /* 0x000728000c1e1900 */
[----:B------:R-:W4:Y:S01]  /*3cc0*/  LDG.E R13, desc[UR26][R12.64] ;  /* 0x0000001a0c0d7981 */ /* 0x000f22000c1e1900 */
[----:B0-----:R-:W-:-:S02]  /*3cd0*/  MOV R8, R22 ;  /* 0x0000001600087202 */ /* 0x001fc40000000f00 */
[----:B-1----:R-:W-:Y:S02]  /*3ce0*/  MOV R11, R27 ;  /* 0x0000001b000b7202 */ /* 0x002fe40000000f00 */
[----:B------:R-:W-:-:S04]  /*3cf0*/  IADD3 R18, P1, PT, R18, 0x1, RZ ;  /* 0x0000000112127810 */ /* 0x000fc80007f3e0ff */
[----:B------:R-:W-:Y:S02]  /*3d00*/  IADD3.X R20, PT, PT, RZ, R20, RZ, P1, !PT ;  /* 0x00000014ff147210 */ /* 0x000fe40000ffe4ff */
[----:B------:R-:W-:-:S04]  /*3d10*/  ISETP.NE.U32.AND P1, PT, R18, RZ, PT ;  /* 0x000000ff1200720c */ /* 0x000fc80003f25070 */
[----:B------:R-:W-:Y:S02]  /*3d20*/  ISETP.NE.AND.EX P1, PT, R20, RZ, PT, P1 ;  /* 0x000000ff1400720c */ /* 0x000fe40003f25310 */
[----:B------:R-:W-:Y:S02]  /*3d30*/  IADD3 R29, P2, PT, R29, 0x680, RZ ;  /* 0x000006801d1d7810 */ /* 0x000fe40007f5e0ff */
[----:B------:R-:W-:Y:S02]  /*3d40*/  IADD3 R22, P4, PT, R22, 0x680, RZ ;  /* 0x0000068016167810 */ /* 0x000fe40007f9e0ff */
[----:B---3--:R-:W-:Y:S02]  /*3d50*/  IADD3.X R17, PT, PT, RZ, R17, RZ, P2, !PT ;  /* 0x00000011ff117210 */ /* 0x008fe400017fe4ff */
[----:B--2---:R-:W-:Y:S02]  /*3d60*/  F2FP.BF16.F32.PACK_AB R21, R9, R10 ;  /* 0x0000000a0915723e */ /* 0x004fe400000010ff */
[----:B------:R-:W-:-:S02]  /*3d70*/  MOV R9, R25 ;  /* 0x0000001900097202 */ /* 0x000fc40000000f00 */
[----:B------:R-:W-:Y:S02]  /*3d80*/  MOV R10, R24 ;  /* 0x00000018000a7202 */ /* 0x000fe40000000f00 */
[----:B----4-:R-:W-:-:S05]  /*3d90*/  F2FP.BF16.F32.PACK_AB R19, R13, R16 ;  /* 0x000000100d13723e */ /* 0x010fca00000010ff */
[----:B------:R1:W-:Y:S04]  /*3da0*/  STG.E desc[UR26][R8.64], R19 ;  /* 0x0000001308007986 */ /* 0x0003e8000c10191a */
[----:B------:R1:W-:Y:S01]  /*3db0*/  STG.E desc[UR26][R10.64], R21 ;  /* 0x000000150a007986 */ /* 0x0003e2000c10191a */
[----:B------:R-:W-:Y:S02]  /*3dc0*/  IADD3 R24, P3, PT, R24, 0x680, RZ ;  /* 0x0000068018187810 */ /* 0x000fe40007f7e0ff */
[----:B------:R-:W-:Y:S02]  /*3dd0*/  IADD3.X R25, PT, PT, RZ, R25, RZ, P4, !PT ;  /* 0x00000019ff197210 */ /* 0x000fe400027fe4ff */
[----:B------:R-:W-:Y:S01]  /*3de0*/  IADD3.X R27, PT, PT, RZ, R27, RZ, P3, !PT ;  /* 0x0000001bff1b7210 */ /* 0x000fe20001ffe4ff */
[----:B------:R-:W-:Y:S08]  /*3df0*/  @P1 BRA `(.L_x_857) ;  /* 0xfffffffc00881947 */ /* 0x000ff0000383ffff */
.L_x_856:
[----:B------:R-:W-:Y:S05]  /*3e00*/  BSYNC.RECONVERGENT B0 ;  /* 0x0000000000007941 */ /* 0x000fea0003800200 */
.L_x_855:
        /* <DEDUP_REMOVED lines=10> */
.L_x_858:
[C---:B0-----:R-:W-:Y:S02]  /*3eb0*/  SHF.L.U32 R10, R23.reuse, 0x2, RZ ;  /* 0x00000002170a7819 */ /* 0x041fe400000006ff */
[----:B------:R-:W-:Y:S02]  /*3ec0*/  SHF.L.U64.HI R2, R23, 0x2, R2 ;  /* 0x0000000217027819 */ /* 0x000fe40000010202 */
[----:B--2---:R-:W-:-:S04]  /*3ed0*/  IADD3 R12, P0, PT, R10, UR4, RZ ;  /* 0x000000040a0c7c10 */ /* 0x004fc8000ff1e0ff */
[----:B------:R-:W-:Y:S02]  /*3ee0*/  IADD3.X R13, PT, PT, R2, UR5, RZ, P0, !PT ;  /* 0x00000005020d7c10 */ /* 0x000fe400087fe4ff */
[C---:B------:R-:W-:Y:S02]  /*3ef0*/  IADD3 R18, P2, PT, R12.reuse, R9, RZ ;  /* 0x000000090c127210 */ /* 0x040fe40007f5e0ff */
[C---:B------:R-:W-:Y:S01]  /*3f00*/  IADD3 R14, P0, PT, R12.reuse, R8, RZ ;  /* 0x000000080c0e7210 */ /* 0x040fe20007f1e0ff */
[----:B------:R2:W5:Y:S01]  /*3f10*/  LDG.E R11, desc[UR26][R12.64] ;  /* 0x0000001a0c0b7981 */ /* 0x000562000c1e1900 */
[----:B------:R-:W-:Y:S02]  /*3f20*/  IADD3 R16, P1, PT, R12, R4, RZ ;  /* 0x000000040c107210 */ /* 0x000fe40007f3e0ff */
[C---:B------:R-:W-:Y:S02]  /*3f30*/  IADD3.X R19, PT, PT, R13.reuse, R6, RZ, P2, !PT ;  /* 0x000000060d137210 */ /* 0x040fe400017fe4ff */
[----:B------:R-:W-:-:S02]  /*3f40*/  IADD3.X R15, PT, PT, R13, R7, RZ, P0, !PT ;  /* 0x000000070d0f7210 */ /* 0x000fc400007fe4ff */
[----:B------:R-:W-:Y:S02]  /*3f50*/  IADD3.X R17, PT, PT, R13, R5, RZ, P1, !PT ;  /* 0x000000050d117210 */ /* 0x000fe40000ffe4ff */
[----:B------:R1:W5:Y:S04]  /*3f60*/  LDG.E R19, desc[UR26][R18.64] ;  /* 0x0000001a12137981 */ /* 0x000368000c1e1900 */
[----:B------:R-:W5:Y:S04]  /*3f70*/  LDG.E R14, desc[UR26][R14.64] ;  /* 0x0000001a0e0e7981 */ /* 0x000f68000c1e1900 */
[----:B------:R-:W5:Y:S01]  /*3f80*/  LDG.E R16, desc[UR26][R16.64] ;  /* 0x0000001a10107981 */ /* 0x000f62000c1e1900 */
[----:B------:R-:W-:-:S02]  /*3f90*/  LOP3.LUT R22, R10, 0xfffffffc, RZ, 0xc0, !PT ;  /* 0xfffffffc0a167812 */ /* 0x000fc400078ec0ff */
[----:B------:R-:W-:Y:S02]  /*3fa0*/  LOP3.LUT R24, R2, 0x1, RZ, 0xc0, !PT ;  /* 0x0000000102187812 */ /* 0x000fe400078ec0ff */
[----:B0--34-:R-:W-:Y:S02]  /*3fb0*/  IADD3 R20, P0, PT, R22, UR6, RZ ;  /* 0x0000000616147c10 */ /* 0x019fe4000ff1e0ff */
[----:B--2---:R-:W-:Y:S02]  /*3fc0*/  LOP3.LUT R13, R2, 0x3, RZ, 0xc0, !PT ;  /* 0x00000003020d7812 */ /* 0x004fe400078ec0ff */
[----:B------:R-:W-:Y:S02]  /*3fd0*/  IADD3.X R21, PT, PT, R24, UR7, RZ, P0, !PT ;  /* 0x0000000718157c10 */ /* 0x000fe400087fe4ff */
[C---:B-1----:R-:W-:Y:S02]  /*3fe0*/  IADD3 R26, P0, PT, R22.reuse, UR8, RZ ;  /* 0x00000008161a7c10 */ /* 0x042fe4000ff1e0ff */
[----:B------:R-:W-:-:S02]  /*3ff0*/  IADD3 R12, P1, PT, R22, UR4, RZ ;  /* 0x00000004160c7c10 */ /* 0x000fc4000ff3e0ff */
[----:B------:R-:W-:Y:S02]  /*4000*/  IADD3.X R27, PT, PT, R24, UR9, RZ, P0, !PT ;  /* 0x00000009181b7c10 */ /* 0x000fe400087fe4ff */
[----:B------:R-:W-:Y:S02]  /*4010*/  IADD3.X R13, PT, PT, R13, UR5, RZ, P1, !PT ;  /* 0x000000050d0d7c10 */ /* 0x000fe40008ffe4ff */
[----:B------:R-:W-:Y:S02]  /*4020*/  IADD3 R18, P0, PT, R12, R8, RZ ;  /* 0x000000080c127210 */ /* 0x000fe40007f1e0ff */
[----:B-----5:R-:W-:Y:S02]  /*4030*/  F2FP.BF16.F32.PACK_AB R11, R14, R11 ;  /* 0x0000000b0e0b723e */ /* 0x020fe400000010ff */
[----:B------:R-:W-:Y:S02]  /*4040*/  IADD3 R14, P1, PT, R12, R4, RZ ;  /* 0x000000040c0e7210 */ /* 0x000fe40007f3e0ff */
[----:B------:R-:W-:-:S02]  /*4050*/  F2FP.BF16.F32.PACK_AB R29, R19, R16 ;  /* 0x00000010131d723e */ /* 0x000fc400000010ff */
[----:B------:R-:W-:Y:S02]  /*4060*/  IADD3 R16, P2, PT, R12, R9, RZ ;  /* 0x000000090c107210 */ /* 0x000fe40007f5e0ff */
[C---:B------:R-:W-:Y:S02]  /*4070*/  IADD3.X R19, PT, PT, R13.reuse, R7, RZ, P0, !PT ;  /* 0x000000070d137210 */ /* 0x040fe400007fe4ff */
        /* <DEDUP_REMOVED lines=40> */
[----:B--2---:R-:W-:-:S04]  /*4300*/  IADD3 R20, P0, PT, R10, 0x1380, RZ ;  /* 0x000013800a147810 */ /* 0x004fc80007f1e0ff */
[----:B------:R-:W-:Y:S02]  /*4310*/  IADD3.X R2, PT, PT, RZ, R2, RZ, P0, !PT ;  /* 0x00000002ff027210 */ /* 0x000fe400007fe4ff */
[----:B------:R-:W-:Y:S02]  /*4320*/  LOP3.LUT R20, R20, 0xfffffffc, RZ, 0xc0, !PT ;  /* 0xfffffffc14147812 */ /* 0x000fe400078ec0ff */
[----:B------:R-:W-:Y:S02]  /*4330*/  LOP3.LUT R2, R2, 0x1, RZ, 0xc0, !PT ;  /* 0x0000000102027812 */ /* 0x000fe400078ec0ff */
[C---:B------:R-:W-:Y:S02]  /*4340*/  IADD3 R10, P0, PT, R20.reuse, UR6, RZ ;  /* 0x00000006140a7c10 */ /* 0x040fe4000ff1e0ff */
[----:B------:R-:W-:Y:S02]  /*4350*/  IADD3 R20, P1, PT, R20, UR8, RZ ;  /* 0x0000000814147c10 */ /* 0x000fe4000ff3e0ff */
        /* <DEDUP_REMOVED lines=12> */
.L_x_859:
        /* <DEDUP_REMOVED lines=14> */
.L_x_3423:


//--------------------- .text._Z35group_norm_nhwc_bwd_one_pass_kernelI11Fp16IOBf16WLi128ELi26ELi416EEv26Group_norm_nhwc_bwd_params --------------------------
	.section	.text._Z35group_norm_nhwc_bwd_one_pass_kernelI11Fp16IOBf16WLi128ELi26ELi416EEv26Group_norm_nhwc_bwd_params,"ax",@progbits
	.align	128
        .global         _Z35group_norm_nhwc_bwd_one_pass_kernelI11Fp16IOBf16WLi128ELi26ELi416EEv26Group_norm_nhwc_bwd_params
        .type           _Z35group_norm_nhwc_bwd_one_pass_kernelI11Fp16IOBf16WLi128ELi26ELi416EEv26Group_norm_nhwc_bwd_params,@function
        .size           _Z35group_norm_nhwc_bwd_one_pass_kernelI11Fp16IOBf16WLi128ELi26ELi416EEv26Group_norm_nhwc_bwd_params,(.L_x_3424 - _Z35group_norm_nhwc_bwd_one_pass_kernelI11Fp16IOBf16WLi128ELi26ELi416EEv26Group_norm_nhwc_bwd_params)
        .other          _Z35group_norm_nhwc_bwd_one_pass_kernelI11Fp16IOBf16WLi128ELi26ELi416EEv26Group_norm_nhwc_bwd_params,@"STO_CUDA_ENTRY STV_DEFAULT"
_Z35group_norm_nhwc_bwd_one_pass_kernelI11Fp16IOBf16WLi128ELi26ELi416EEv26Group_norm_nhwc_bwd_params:
.text._Z35group_norm_nhwc_bwd_one_pass_kernelI11Fp16IOBf16WLi128ELi26ELi416EEv26Group_norm_nhwc_bwd_params:
        /* <DEDUP_REMOVED lines=24> */
.L_x_891:
[----:B------:R-:W2:Y:S01]  /*0180*/  LDC R15, c[0x0][0x410] ;  /* 0x00010400ff0f7b82 */ /* 0x000ea20000000800 */
[----:B------:R-:W3:Y:S01]  /*0190*/  LDCU.128 UR12, c[0x0][0x400] ;  /* 0x00008000ff0c77ac */ /* 0x000ee20008000c00 */
[----:B------:R-:W-:Y:S01]  /*01a0*/  ISETP.GE.AND P2, PT, R36, RZ, PT ;  /* 0x000000ff2400720c */ /* 0x000fe20003f46270 */
[----:B------:R-:W4:Y:S05]  /*01b0*/  LDCU.U8 UR5, c[0x0][0x414] ;  /* 0x00008280ff0577ac */ /* 0x000f2a0008000000 */
[----:B------:R-:W1:Y:S01]  /*01c0*/  LDC R10, c[0x0][0x41c] ;  /* 0x00010700ff0a7b82 */ /* 0x000e620000000800 */
[----:B--2---:R-:W-:-:S04]  /*01d0*/  IABS R11, R15 ;  /* 0x0000000f000b7213 */ /* 0x004fc80000000000 */
[----:B0-----:R-:W2:Y:S08]  /*01e0*/  I2F.RP R5, R11 ;  /* 0x0000000b00057306 */ /* 0x001eb00000209400 */
[----:B--2---:R-:W2:Y:S02]  /*01f0*/  MUFU.RCP R5, R5 ;  /* 0x0000000500057308 */ /* 0x004ea40000001000 */
[----:B--2---:R-:W-:-:S06]  /*0200*/  IADD3 R8, PT, PT, R5, 0xffffffe, RZ ;  /* 0x0ffffffe05087810 */ /* 0x004fcc0007ffe0ff */
[----:B------:R2:W0:Y:S02]  /*0210*/  F2I.FTZ.U32.TRUNC.NTZ R9, R8 ;  /* 0x0000000800097305 */ /* 0x000424000021f000 */
[----:B--2---:R-:W-:Y:S02]  /*0220*/  MOV R8, RZ ;  /* 0x000000ff00087202 */ /* 0x004fe40000000f00 */
[----:B0-----:R-:W-:-:S05]  /*0230*/  IADD3 R6, PT, PT, RZ, -R9, RZ ;  /* 0x80000009ff067210 */ /* 0x001fca0007ffe0ff */
[----:B------:R-:W-:Y:S01]  /*0240*/  IMAD R13, R6, R11, RZ ;  /* 0x0000000b060d7224 */ /* 0x000fe200078e02ff */
[----:B------:R-:W-:-:S03]  /*0250*/  IABS R6, R36 ;  /* 0x0000002400067213 */ /* 0x000fc60000000000 */
[----:B------:R-:W-:Y:S01]  /*0260*/  IMAD.HI.U32 R9, R9, R13, R8 ;  /* 0x0000000d09097227 */ /* 0x000fe200078e0008 */
[-C--:B------:R-:W-:Y:S02]  /*0270*/  LOP3.LUT R8, R36, R15.reuse, RZ, 0x3c, !PT ;  /* 0x0000000f24087212 */ /* 0x080fe400078e3cff */
[----:B------:R-:W-:Y:S02]  /*0280*/  LOP3.LUT R13, RZ, R15, RZ, 0x33, !PT ;  /* 0x0000000fff0d7212 */ /* 0x000fe400078e33ff */
[----:B------:R-:W-:Y:S01]  /*0290*/  ISETP.GE.AND P5, PT, R8, RZ, PT ;  /* 0x000000ff0800720c */ /* 0x000fe20003fa6270 */
[----:B------:R-:W-:-:S05]  /*02a0*/  IMAD.HI.U32 R9, R9, R6, RZ ;  /* 0x0000000609097227 */ /* 0x000fca00078e00ff */
[----:B------:R-:W-:-:S05]  /*02b0*/  IADD3 R5, PT, PT, -R9, RZ, RZ ;  /* 0x000000ff09057210 */ /* 0x000fca0007ffe1ff */
[----:B------:R-:W-:Y:S02]  /*02c0*/  IMAD R6, R11, R5, R6 ;  /* 0x000000050b067224 */ /* 0x000fe400078e0206 */
[----:B-1----:R-:W-:-:S03]  /*02d0*/  IMAD R5, R10, UR10, R39 ;  /* 0x0000000a0a057c24 */ /* 0x002fc6000f8e0227 */
[----:B------:R-:W-:Y:S02]  /*02e0*/  ISETP.GT.U32.AND P3, PT, R11, R6, PT ;  /* 0x000000060b00720c */ /* 0x000fe40003f64070 */
[C---:B---3--:R-:W-:Y:S02]  /*02f0*/  ISETP.GE.U32.AND P0, PT, R5.reuse, UR12, PT ;  /* 0x0000000c05007c0c */ /* 0x048fe4000bf06070 */
[----:B------:R-:W-:Y:S02]  /*0300*/  SHF.R.S32.HI R17, RZ, 0x1f, R5 ;  /* 0x0000001fff117819 */ /* 0x000fe40000011405 */
[----:B------:R-:W-:Y:S02]  /*0310*/  IADD3 R21, PT, PT, R5, 0x20, RZ ;  /* 0x0000002005157810 */ /* 0x000fe40007ffe0ff */
[----:B------:R-:W-:Y:S02]  /*0320*/  ISETP.GE.AND.EX P0, PT, R17, UR13, PT, P0 ;  /* 0x0000000d11007c0c */ /* 0x000fe4000bf06300 */
[----:B------:R-:W-:-:S03]  /*0330*/  SHF.R.S32.HI R19, RZ, 0x1f, R21 ;  /* 0x0000001fff137819 */ /* 0x000fc60000011415 */
[-C--:B------:R-:W-:Y:S02]  /*0340*/  @!P3 IADD3 R6, PT, PT, R6, -R11.reuse, RZ ;  /* 0x8000000b0606b210 */ /* 0x080fe40007ffe0ff */
[----:B------:R-:W-:Y:S02]  /*0350*/  @!P3 IADD3 R9, PT, PT, R9, 0x1, RZ ;  /* 0x000000010909b810 */ /* 0x000fe40007ffe0ff */
[CC--:B------:R-:W-:Y:S02]  /*0360*/  ISETP.GE.U32.AND P1, PT, R6.reuse, R11.reuse, PT ;  /* 0x0000000b0600720c */ /* 0x0c0fe40003f26070 */
[----:B------:R-:W-:Y:S02]  /*0370*/  ISETP.GT.U32.AND P4, PT, R11, R6, PT ;  /* 0x000000060b00720c */ /* 0x000fe40003f84070 */
[----:B------:R-:W-:Y:S01]  /*0380*/  IADD3 R11, PT, PT, R6, -R11, RZ ;  /* 0x8000000b060b7210 */ /* 0x000fe20007ffe0ff */
[----:B------:R-:W0:Y:S01]  /*0390*/  @!P0 LDC.64 R22, c[0x0][0x3a0] ;  /* 0x0000e800ff168b82 */ /* 0x000e220000000a00 */
[----:B------:R-:W-:-:S02]  /*03a0*/  ISETP.NE.AND P3, PT, R15, RZ, PT ;  /* 0x000000ff0f00720c */ /* 0x000fc40003f65270 */
[----:B------:R-:W-:-:S04]  /*03b0*/  SEL R6, R11, R6, !P4 ;  /* 0x000000060b067207 */ /* 0x000fc80006000000 */
[----:B------:R-:W-:Y:S01]  /*03c0*/  @!P2 IADD3 R6, PT, PT, -R6, RZ, RZ ;  /* 0x000000ff0606a210 */ /* 0x000fe20007ffe1ff */
[----:B------:R-:W1:Y:S01]  /*03d0*/  LDC.64 R10, c[0x0][0x3b8] ;  /* 0x0000ee00ff0a7b82 */ /* 0x000e620000000a00 */
[----:B------:R-:W-:Y:S02]  /*03e0*/  @P1 IADD3 R9, PT, PT, R9, 0x1, RZ ;  /* 0x0000000109091810 */ /* 0x000fe40007ffe0ff */
[----:B------:R-:W-:Y:S02]  /*03f0*/  SEL R40, R13, R6, !P3 ;  /* 0x000000060d287207 */ /* 0x000fe40005800000 */
[----:B------:R-:W-:Y:S02]  /*0400*/  MOV R12, R9 ;  /* 0x00000009000c7202 */ /* 0x000fe40000000f00 */
[----:B------:R-:W-:Y:S01]  /*0410*/  ISETP.GE.U32.AND P1, PT, R21, UR12, PT ;  /* 0x0000000c15007c0c */ /* 0x000fe2000bf26070 */
[----:B------:R-:W2:Y:S01]  /*0420*/  @!P0 LDC.64 R8, c[0x0][0x3f8] ;  /* 0x0000fe00ff088b82 */ /* 0x000ea20000000a00 */
[----:B------:R-:W-:Y:S01]  /*0430*/  @!P5 IADD3 R12, PT, PT, -R12, RZ, RZ ;  /* 0x000000ff0c0cd210 */ /* 0x000fe20007ffe1ff */
[----:B------:R-:W-:Y:S01]  /*0440*/  IMAD R15, R40, 0x1a, RZ ;  /* 0x0000001a280f7824 */ /* 0x000fe200078e02ff */
[----:B------:R-:W-:-:S02]  /*0450*/  ISETP.GE.AND.EX P1, PT, R19, UR13, PT, P1 ;  /* 0x0000000d13007c0c */ /* 0x000fc4000bf26310 */
[----:B------:R-:W-:Y:S02]  /*0460*/  SEL R13, R13, R12, !P3 ;  /* 0x0000000c0d0d7207 */ /* 0x000fe40005800000 */
[C---:B------:R-:W-:Y:S02]  /*0470*/  IADD3 R42, P2, PT, R15.reuse, R4, RZ ;  /* 0x000000040f2a7210 */ /* 0x040fe40007f5e0ff */
[----:B------:R-:W-:Y:S02]  /*0480*/  SHF.R.S32.HI R4, RZ, 0x1f, R13 ;  /* 0x0000001fff047819 */ /* 0x000fe4000001140d */
[----:B------:R-:W-:Y:S02]  /*0490*/  LEA.HI.X.SX32 R43, R15, RZ, 0x1, P2 ;  /* 0x000000ff0f2b7211 */ /* 0x000fe400010f0eff */
[----:B------:R-:W3:Y:S01]  /*04a0*/  @!P0 LDC.64 R14, c[0x0][0x398] ;  /* 0x0000e600ff0e8b82 */ /* 0x000ee20000000a00 */
[----:B------:R-:W-:Y:S02]  /*04b0*/  IMAD R4, R4, UR14, RZ ;  /* 0x0000000e04047c24 */ /* 0x000fe4000f8e02ff */
[----:B-1----:R-:W-:-:S04]  /*04c0*/  IMAD.WIDE R10, R36, 0x8, R10 ;  /* 0x00000008240a7825 */ /* 0x002fc800078e020a */
[C---:B------:R-:W-:Y:S02]  /*04d0*/  IMAD R45, R13.reuse, UR15, R4 ;  /* 0x0000000f0d2d7c24 */ /* 0x040fe4000f8e0204 */
[----:B------:R-:W4:Y:S01]  /*04e0*/  LDG.E.64 R10, desc[UR6][R10.64] ;  /* 0x000000060a0a7981 */ /* 0x000f22000c1e1b00 */
[----:B------:R-:W-:-:S04]  /*04f0*/  IMAD.WIDE.U32 R42, R13, UR14, R42 ;  /* 0x0000000e0d2a7c25 */ /* 0x000fc8000f8e002a */
[----:B--2---:R-:W-:Y:S01]  /*0500*/  @!P0 IMAD R4, R17, R8, RZ ;  /* 0x0000000811048224 */ /* 0x004fe200078e02ff */
[----:B------:R-:W-:Y:S01]  /*0510*/  IADD3 R45, PT, PT, R43, R45, RZ ;  /* 0x0000002d2b2d7210 */ /* 0x000fe20007ffe0ff */
[----:B------:R-:W1:Y:S01]  /*0520*/  @!P1 LDC.64 R16, c[0x0][0x3f8] ;  /* 0x0000fe00ff109b82 */ /* 0x000e620000000a00 */
[----:B------:R-:W-:Y:S01]  /*0530*/  @!P0 MOV R44, R42 ;  /* 0x0000002a002c8202 */ /* 0x000fe20000000f00 */
[C---:B------:R-:W-:Y:S01]  /*0540*/  @!P0 IMAD R13, R5.reuse, R9, R4 ;  /* 0x00000009050d8224 */ /* 0x040fe200078e0204 */
[----:B------:R-:W-:-:S03]  /*0550*/  IADD3 R4, PT, PT, R5, 0x40, RZ ;  /* 0x0000004005047810 */ /* 0x000fc60007ffe0ff */
[----:B------:R-:W-:Y:S01]  /*0560*/  @!P0 IMAD.WIDE.U32 R8, R5, R8, R44 ;  /* 0x0000000805088225 */ /* 0x000fe200078e002c */
[----:B------:R-:W-:Y:S02]  /*0570*/  ISETP.GE.U32.AND P2, PT, R4, UR12, PT ;  /* 0x0000000c04007c0c */ /* 0x000fe4000bf46070 */
[----:B------:R-:W-:Y:S02]  /*0580*/  SHF.R.S32.HI R20, RZ, 0x1f, R4 ;  /* 0x0000001fff147819 */ /* 0x000fe40000011404 */
[----:B------:R-:W-:Y:S02]  /*0590*/  @!P0 IADD3 R9, PT, PT, R9, R13, RZ ;  /* 0x0000000d09098210 */ /* 0x000fe40007ffe0ff */
[----:B------:R-:W-:Y:S01]  /*05a0*/  ISETP.GE.AND.EX P2, PT, R20, UR13, PT, P2 ;  /* 0x0000000d14007c0c */ /* 0x000fe2000bf46320 */
[----:B------:R-:W2:Y:S01]  /*05b0*/  @!P1 LDC.64 R12, c[0x0][0x3a0] ;  /* 0x0000e800ff0c9b82 */ /* 0x000ea20000000a00 */
[C---:B------:R-:W-:Y:S02]  /*05c0*/  @!P0 SHF.L.U32 R27, R8.reuse, 0x1, RZ ;  /* 0x00000001081b8819 */ /* 0x040fe400000006ff */
[----:B------:R-:W-:-:S05]  /*05d0*/  @!P0 SHF.L.U64.HI R26, R8, 0x1, R9 ;  /* 0x00000001081a8819 */ /* 0x000fca0000010209 */
[----:B------:R-:W2:Y:S01]  /*05e0*/  @!P1 LDC.64 R8, c[0x0][0x398] ;  /* 0x0000e600ff089b82 */ /* 0x000ea20000000a00 */
[----:B-1----:R-:W-:Y:S01]  /*05f0*/  @!P1 IMAD R18, R19, R16, RZ ;  /* 0x0000001013129224 */ /* 0x002fe200078e02ff */
[----:B------:R-:W-:Y:S02]  /*0600*/  IADD3 R5, PT, PT, R5, 0x60, RZ ;  /* 0x0000006005057810 */ /* 0x000fe40007ffe0ff */
[----:B------:R-:W-:Y:S01]  /*0610*/  @!P1 MOV R19, R45 ;  /* 0x0000002d00139202 */ /* 0x000fe20000000f00 */
[----:B------:R-:W-:Y:S01]  /*0620*/  @!P1 IMAD R17, R21, R17, R18 ;  /* 0x0000001115119224 */ /* 0x000fe200078e0212 */
[----:B------:R-:W-:Y:S02]  /*0630*/  @!P1 MOV R18, R42 ;  /* 0x0000002a00129202 */ /* 0x000fe40000000f00 */
[----:B------:R-:W1:Y:S01]  /*0640*/  @!P2 LDC.64 R24, c[0x0][0x3f8] ;  /* 0x0000fe00ff18ab82 */ /* 0x000e620000000a00 */
[----:B------:R-:W-:Y:S02]  /*0650*/  ISETP.GE.U32.AND P3, PT, R5, UR12, PT ;  /* 0x0000000c05007c0c */ /* 0x000fe4000bf66070 */
[----:B------:R-:W-:Y:S01]  /*0660*/  SHF.R.S32.HI R6, RZ, 0x1f, R5 ;  /* 0x0000001fff067819 */ /* 0x000fe20000011405 */
[----:B------:R-:W-:-:S03]  /*0670*/  @!P1 IMAD.WIDE.U32 R18, R21, R16, R18 ;  /* 0x0000001015129225 */ /* 0x000fc600078e0012 */
[----:B------:R-:W-:Y:S02]  /*0680*/  ISETP.GE.AND.EX P3, PT, R6, UR13, PT, P3 ;  /* 0x0000000d06007c0c */ /* 0x000fe4000bf66330 */
[----:B------:R-:W-:Y:S02]  /*0690*/  @!P1 IADD3 R19, PT, PT, R19, R17, RZ ;  /* 0x0000001113139210 */ /* 0x000fe40007ffe0ff */
[C---:B------:R-:W-:Y:S02]  /*06a0*/  @!P1 SHF.L.U32 R17, R18.reuse, 0x1, RZ ;  /* 0x0000000112119819 */ /* 0x040fe400000006ff */
[C---:B---3--:R-:W-:Y:S02]  /*06b0*/  @!P0 IADD3 R14, P5, PT, R27.reuse, R14, RZ ;  /* 0x0000000e1b0e8210 */ /* 0x048fe40007fbe0ff */
[----:B0-----:R-:W-:Y:S02]  /*06c0*/  @!P0 IADD3 R22, P4, PT, R27, R22, RZ ;  /* 0x000000161b168210 */ /* 0x001fe40007f9e0ff */
[----:B------:R-:W-:-:S02]  /*06d0*/  @!P1 SHF.L.U64.HI R18, R18, 0x1, R19 ;  /* 0x0000000112129819 */ /* 0x000fc40000010213 */
[C---:B--2---:R-:W-:Y:S02]  /*06e0*/  @!P1 IADD3 R8, P6, PT, R17.reuse, R8, RZ ;  /* 0x0000000811089210 */ /* 0x044fe40007fde0ff */
[C---:B------:R-:W-:Y:S02]  /*06f0*/  @!P0 IADD3.X R15, PT, PT, R26.reuse, R15, RZ, P5, !PT ;  /* 0x0000000f1a0f8210 */ /* 0x040fe40002ffe4ff */
[----:B------:R-:W-:Y:S02]  /*0700*/  CS2R R32, SRZ ;  /* 0x0000000000207805 */ /* 0x000fe4000001ff00 */
[----:B------:R-:W-:Y:S02]  /*0710*/  @!P0 IADD3.X R23, PT, PT, R26, R23, RZ, P4, !PT ;  /* 0x000000171a178210 */ /* 0x000fe400027fe4ff */
[----:B------:R-:W-:Y:S02]  /*0720*/  @!P1 IADD3 R12, P5, PT, R17, R12, RZ ;  /* 0x0000000c110c9210 */ /* 0x000fe40007fbe0ff */
[----:B----4-:R-:W-:Y:S01]  /*0730*/  ISETP.NE.AND P4, PT, RZ, UR5, PT ;  /* 0x00000005ff007c0c */ /* 0x010fe2000bf85270 */
[----:B------:R-:W0:Y:S01]  /*0740*/  @!P3 LDC.64 R16, c[0x0][0x3f8] ;  /* 0x0000fe00ff10bb82 */ /* 0x000e220000000a00 */
[----:B------:R-:W-:-:S02]  /*0750*/  @!P1 IADD3.X R9, PT, PT, R18, R9, RZ, P6, !PT ;  /* 0x0000000912099210 */ /* 0x000fc400037fe4ff */
[----:B------:R-:W-:Y:S02]  /*0760*/  CS2R R34, SRZ ;  /* 0x0000000000227805 */ /* 0x000fe4000001ff00 */
[----:B------:R-:W-:Y:S01]  /*0770*/  @!P1 IADD3.X R13, PT, PT, R18, R13, RZ, P5, !PT ;  /* 0x0000000d120d9210 */ /* 0x000fe20002ffe4ff */
[----:B-1----:R-:W-:Y:S01]  /*0780*/  @!P2 IMAD R20, R20, R24, RZ ;  /* 0x000000181414a224 */ /* 0x002fe200078e02ff */
[----:B------:R1:W5:Y:S01]  /*0790*/  @!P1 LDG.E R32, desc[UR6][R8.64] ;  /* 0x0000000608209981 */ /* 0x000362000c1e1900 */
[----:B------:R-:W2:Y:S03]  /*07a0*/  @!P2 LDC.64 R18, c[0x0][0x3a0] ;  /* 0x0000e800ff12ab82 */ /* 0x000ea60000000a00 */
[----:B------:R3:W5:Y:S04]  /*07b0*/  @!P0 LDG.E R35, desc[UR6][R22.64] ;  /* 0x0000000616238981 */ /* 0x000768000c1e1900 */
[----:B------:R-:W5:Y:S01]  /*07c0*/  @!P0 LDG.E R34, desc[UR6][R14.64] ;  /* 0x000000060e228981 */ /* 0x000f62000c1e1900 */
[----:B-1----:R-:W-:Y:S01]  /*07d0*/  @!P2 MOV R8, R42 ;  /* 0x0000002a0008a202 */ /* 0x002fe20000000f00 */
[----:B------:R-:W1:Y:S01]  /*07e0*/  @P4 LDC.64 R26, c[0x0][0x3b0] ;  /* 0x0000ec00ff1a4b82 */ /* 0x000e620000000a00 */
[----:B------:R-:W-:Y:S01]  /*07f0*/  @!P2 MOV R9, R45 ;  /* 0x0000002d0009a202 */ /* 0x000fe20000000f00 */
[----:B------:R4:W5:Y:S01]  /*0800*/  @!P1 LDG.E R33, desc[UR6][R12.64] ;  /* 0x000000060c219981 */ /* 0x000962000c1e1900 */
[----:B---3--:R-:W-:-:S02]  /*0810*/  @!P2 IMAD R23, R4, R25, R20 ;  /* 0x000000190417a224 */ /* 0x008fc400078e0214 */
[----:B------:R-:W-:-:S03]  /*0820*/  @!P2 IMAD.WIDE.U32 R24, R4, R24, R8 ;  /* 0x000000180418a225 */ /* 0x000fc600078e0008 */
[----:B------:R-:W3:Y:S02]  /*0830*/  @!P2 LDC.64 R8, c[0x0][0x398] ;  /* 0x0000e600ff08ab82 */ /* 0x000ee40000000a00 */
[----:B------:R-:W-:-:S06]  /*0840*/  @!P2 IADD3 R23, PT, PT, R25, R23, RZ ;  /* 0x000000171917a210 */ /* 0x000fcc0007ffe0ff */
[----:B------:R-:W3:Y:S01]  /*0850*/  LDC.64 R20, c[0x0][0x3a8] ;  /* 0x0000ea00ff147b82 */ /* 0x000ee20000000a00 */
[----:B------:R-:W-:-:S07]  /*0860*/  @!P2 SHF.L.U32 R28, R24, 0x1, RZ ;  /* 0x00000001181ca819 */ /* 0x000fce00000006ff */
[----:B----4-:R-:W4:Y:S08]  /*0870*/  @!P3 LDC.64 R12, c[0x0][0x3a0] ;  /* 0x0000e800ff0cbb82 */ /* 0x010f300000000a00 */
[----:B------:R-:W4:Y:S01]  /*0880*/  @!P3 LDC.64 R14, c[0x0][0x398] ;  /* 0x0000e600ff0ebb82 */ /* 0x000f220000000a00 */
[----:B------:R-:W-:Y:S01]  /*0890*/  @!P2 SHF.L.U64.HI R24, R24, 0x1, R23 ;  /* 0x000000011818a819 */ /* 0x000fe20000010217 */
[----:B0-----:R-:W-:Y:S01]  /*08a0*/  @!P3 IMAD R6, R6, R16, RZ ;  /* 0x000000100606b224 */ /* 0x001fe200078e02ff */
[----:B------:R-:W-:-:S02]  /*08b0*/  @!P3 MOV R22, R42 ;  /* 0x0000002a0016b202 */ /* 0x000fc40000000f00 */
[----:B------:R-:W-:Y:S01]  /*08c0*/  @!P3 MOV R23, R45 ;  /* 0x0000002d0017b202 */ /* 0x000fe20000000f00 */
[C---:B------:R-:W-:Y:S01]  /*08d0*/  @!P3 IMAD R17, R5.reuse, R17, R6 ;  /* 0x000000110511b224 */ /* 0x040fe200078e0206 */
[----:B------:R-:W-:Y:S01]  /*08e0*/  LOP3.LUT R4, R38, 0xffff, RZ, 0xc0, !PT ;  /* 0x0000ffff26047812 */ /* 0x000fe200078ec0ff */
[----:B------:R-:W-:Y:S01]  /*08f0*/  @!P3 IMAD.WIDE.U32 R22, R5, R16, R22 ;  /* 0x000000100516b225 */ /* 0x000fe200078e0016 */
[----:B--2---:R-:W-:-:S03]  /*0900*/  @!P2 IADD3 R18, P0, PT, R28, R18, RZ ;  /* 0x000000121c12a210 */ /* 0x004fc60007f1e0ff */
[----:B------:R-:W-:Y:S01]  /*0910*/  IMAD R25, R40, 0x1a, R4 ;  /* 0x0000001a28197824 */ /* 0x000fe200078e0204 */
[----:B------:R-:W-:Y:S02]  /*0920*/  @!P3 IADD3 R23, PT, PT, R23, R17, RZ ;  /* 0x000000111717b210 */ /* 0x000fe40007ffe0ff */
[----:B------:R-:W-:Y:S01]  /*0930*/  @!P3 SHF.L.U32 R17, R22, 0x1, RZ ;  /* 0x000000011611b819 */ /* 0x000fe200000006ff */
[C---:B-1----:R-:W-:Y:S01]  /*0940*/  @P4 IMAD.WIDE R26, R25.reuse, 0x2, R26 ;  /* 0x00000002191a4825 */ /* 0x042fe200078e021a */
[----:B------:R-:W-:Y:S02]  /*0950*/  @!P2 IADD3.X R19, PT, PT, R24, R19, RZ, P0, !PT ;  /* 0x000000131813a210 */ /* 0x000fe400007fe4ff */
[----:B---3--:R-:W-:Y:S01]  /*0960*/  @!P2 IADD3 R16, P0, PT, R28, R8, RZ ;  /* 0x000000081c10a210 */ /* 0x008fe20007f1e0ff */
[----:B------:R-:W-:Y:S01]  /*0970*/  IMAD.WIDE R20, R25, 0x2, R20 ;  /* 0x0000000219147825 */ /* 0x000fe200078e0214 */
[----:B------:R-:W-:Y:S02]  /*0980*/  @!P3 SHF.L.U64.HI R22, R22, 0x1, R23 ;  /* 0x000000011616b819 */ /* 0x000fe40000010217 */
[----:B------:R-:W-:-:S02]  /*0990*/  CS2R R30, SRZ ;  /* 0x00000000001e7805 */ /* 0x000fc4000001ff00 */
[C---:B----4-:R-:W-:Y:S01]  /*09a0*/  @!P3 IADD3 R12, P1, PT, R17.reuse, R12, RZ ;  /* 0x0000000c110cb210 */ /* 0x050fe20007f3e0ff */
[----:B------:R-:W2:Y:S01]  /*09b0*/  @P4 LDG.E.U16 R5, desc[UR6][R26.64] ;  /* 0x000000061a054981 */ /* 0x000ea2000c1e1500 */
[----:B------:R-:W-:Y:S02]  /*09c0*/  @!P3 IADD3 R8, P5, PT, R17, R14, RZ ;  /* 0x0000000e1108b210 */ /* 0x000fe40007fbe0ff */
[----:B------:R-:W-:Y:S02]  /*09d0*/  CS2R R28, SRZ ;  /* 0x00000000001c7805 */ /* 0x000fe4000001ff00 */
[----:B------:R-:W-:Y:S01]  /*09e0*/  @!P2 IADD3.X R17, PT, PT, R24, R9, RZ, P0, !PT ;  /* 0x000000091811a210 */ /* 0x000fe200007fe4ff */
[----:B------:R0:W3:Y:S01]  /*09f0*/  @P4 LDG.E.U16 R6, desc[UR6][R26.64+0x2] ;  /* 0x000002061a064981 */ /* 0x0000e2000c1e1500 */
[C---:B------:R-:W-:Y:S02]  /*0a00*/  @!P3 IADD3.X R13, PT, PT, R22.reuse, R13, RZ, P1, !PT ;  /* 0x0000000d160db210 */ /* 0x040fe40000ffe4ff */
[----:B------:R-:W-:Y:S01]  /*0a10*/  @!P3 IADD3.X R9, PT, PT, R22, R15, RZ, P5, !PT ;  /* 0x0000000f1609b210 */ /* 0x000fe20002ffe4ff */
[----:B------:R-:W4:Y:S04]  /*0a20*/  LDG.E.U16 R14, desc[UR6][R20.64] ;  /* 0x00000006140e7981 */ /* 0x000f28000c1e1500 */
[----:B------:R-:W4:Y:S04]  /*0a30*/  LDG.E.U16 R15, desc[UR6][R20.64+0x2] ;  /* 0x00000206140f7981 */ /* 0x000f28000c1e1500 */
[----:B------:R1:W5:Y:S04]  /*0a40*/  @!P2 LDG.E R31, desc[UR6][R18.64] ;  /* 0x00000006121fa981 */ /* 0x000368000c1e1900 */
[----:B------:R1:W5:Y:S04]  /*0a50*/  @!P2 LDG.E R30, desc[UR6][R16.64] ;  /* 0x00000006101ea981 */ /* 0x000368000c1e1900 */
[----:B------:R1:W5:Y:S04]  /*0a60*/  @!P3 LDG.E R29, desc[UR6][R12.64] ;  /* 0x000000060c1db981 */ /* 0x000368000c1e1900 */
[----:B------:R1:W5:Y:S01]  /*0a70*/  @!P3 LDG.E R28, desc[UR6][R8.64] ;  /* 0x00000006081cb981 */ /* 0x000362000c1e1900 */
[----:B------:R-:W-:Y:S01]  /*0a80*/  UISETP.NE.AND UP1, UPT, UR5, URZ, UPT ;  /* 0x000000ff0500728c */ /* 0x000fe2000bf25270 */
[----:B0-----:R-:W-:Y:S01]  /*0a90*/  CS2R R26, SRZ ;  /* 0x00000000001a7805 */ /* 0x001fe2000001ff00 */
[----:B------:R-:W-:Y:S01]  /*0aa0*/  UMOV UR8, 0x3f800000 ;  /* 0x3f80000000087882 */ /* 0x000fe20000000000 */
[----:B------:R-:W-:-:S13]  /*0ab0*/  R2UR UR11, R10 ;  /* 0x000000000a0b72ca */ /* 0x000fda00000e0000 */
        /* <DEDUP_REMOVED lines=10> */
[----:B--2---:R-:W-:Y:S02]  /*0b60*/  @P4 SHF.L.U32 R27, R5, 0x10, RZ ;  /* 0x00000010051b4819 */ /* 0x004fe400000006ff */
[----:B---3--:R-:W-:Y:S02]  /*0b70*/  @P4 SHF.L.U32 R26, R6, 0x10, RZ ;  /* 0x00000010061a4819 */ /* 0x008fe400000006ff */
[----:B----4-:R-:W-:Y:S02]  /*0b80*/  SHF.L.U32 R5, R14, 0x10, RZ ;  /* 0x000000100e057819 */ /* 0x010fe400000006ff */
[----:B------:R-:W-:Y:S01]  /*0b90*/  SHF.L.U32 R6, R15, 0x10, RZ ;  /* 0x000000100f067819 */ /* 0x000fe200000006ff */
[----:B-1----:R-:W-:Y:S06]  /*0ba0*/  BRA.U UP1, `(.L_x_861) ;  /* 0x0000000501247547 */ /* 0x002fec000b800000 */
        /* <DEDUP_REMOVED lines=40> */
[----:B------:R-:W-:Y:S01]  /*0e30*/  FMUL.FTZ R15, R5, R12 ;  /* 0x0000000c050f7220 */ /* 0x000fe20000410000 */
[----:B------:R-:W-:Y:S01]  /*0e40*/  FMUL.FTZ R17, R17, UR8 ;  /* 0x0000000811117c20 */ /* 0x000fe20008410000 */
[----:B------:R-:W-:-:S02]  /*0e50*/  HADD2.F32 R13, -RZ, R30.H1_H1 ;  /* 0x3000001eff0d7230 */ /* 0x000fc40000004100 */
[----:B------:R-:W-:Y:S01]  /*0e60*/  FADD.FTZ R16, R16, -UR11 ;  /* 0x8000000b10107e21 */ /* 0x000fe20008010000 */
[--C-:B------:R-:W-:Y:S02]  /*0e70*/  HADD2.F32 R21, -RZ, R29.reuse.H0_H0 ;  /* 0x2000001dff157230 */ /* 0x100fe40000004100 */
[----:B------:R-:W-:Y:S01]  /*0e80*/  FADD.FTZ R18, R20, R15 ;  /* 0x0000000f14127221 */ /* 0x000fe20000010000 */
[----:B------:R-:W-:Y:S01]  /*0e90*/  FFMA.FTZ R19, R17, R15, R14 ;  /* 0x0000000f11137223 */ /* 0x000fe2000001000e */
[----:B------:R-:W-:Y:S01]  /*0ea0*/  FMUL.FTZ R15, R6, R13 ;  /* 0x0000000d060f7220 */ /* 0x000fe20000410000 */
[----:B------:R-:W-:Y:S01]  /*0eb0*/  FMUL.FTZ R16, R16, UR8 ;  /* 0x0000000810107c20 */ /* 0x000fe20008410000 */
[----:B------:R-:W-:Y:S01]  /*0ec0*/  FFMA.FTZ R11, R12, R17, R11 ;  /* 0x000000110c0b7223 */ /* 0x000fe2000001000b */
[----:B------:R-:W-:Y:S02]  /*0ed0*/  HADD2.F32 R14, -RZ, R28.H0_H0 ;  /* 0x2000001cff0e7230 */ /* 0x000fe40000004100 */
[----:B------:R-:W-:Y:S01]  /*0ee0*/  FADD.FTZ R17, R21, -UR11 ;  /* 0x8000000b15117e21 */ /* 0x000fe20008010000 */
[----:B------:R-:W-:-:S02]  /*0ef0*/  HADD2.F32 R21, -RZ, R29.H1_H1 ;  /* 0x3000001dff157230 */ /* 0x000fc40000004100 */
[----:B------:R-:W-:Y:S01]  /*0f00*/  FADD.FTZ R18, R15, R18 ;  /* 0x000000120f127221 */ /* 0x000fe20000010000 */
[----:B------:R-:W-:Y:S01]  /*0f10*/  FFMA.FTZ R20, R16, R15, R19 ;  /* 0x0000000f10147223 */ /* 0x000fe20000010013 */
[----:B------:R-:W-:Y:S02]  /*0f20*/  HADD2.F32 R15, -RZ, R28.H1_H1 ;  /* 0x3000001cff0f7230 */ /* 0x000fe40000004100 */
[----:B------:R-:W-:Y:S01]  /*0f30*/  FMUL.FTZ R23, R5, R14 ;  /* 0x0000000e05177220 */ /* 0x000fe20000410000 */
[----:B------:R-:W-:Y:S01]  /*0f40*/  FMUL.FTZ R17, R17, UR8 ;  /* 0x0000000811117c20 */ /* 0x000fe20008410000 */
[----:B------:R-:W-:Y:S01]  /*0f50*/  FADD.FTZ R19, R8, R12 ;  /* 0x0000000c08137221 */ /* 0x000fe20000010000 */
        /* <DEDUP_REMOVED lines=9> */
[----:B------:R-:W-:Y:S01]  /*0ff0*/  FFMA.FTZ R12, R18, R23, R25 ;  /* 0x00000017120c7223 */ /* 0x000fe20000010019 */
[----:B------:R-:W-:Y:S01]  /*1000*/  FADD.FTZ R10, R19, R14 ;  /* 0x0000000e130a7221 */ /* 0x000fe20000010000 */
[----:B------:R-:W-:Y:S01]  /*1010*/  FADD.FTZ R11, R20, R15 ;  /* 0x0000000f140b7221 */ /* 0x000fe20000010000 */
[----:B------:R-:W-:Y:S01]  /*1020*/  FFMA.FTZ R9, R15, R18, R16 ;  /* 0x000000120f097223 */ /* 0x000fe20000010010 */
[----:B------:R-:W-:Y:S06]  /*1030*/  BRA `(.L_x_862) ;  /* 0x0000000800407947 */ /* 0x000fec0003800000 */
.L_x_861:
[--C-:B-----5:R-:W-:Y:S02]  /*1040*/  HADD2.F32 R8, -RZ, R35.reuse.H0_H0 ;  /* 0x20000023ff087230 */ /* 0x120fe40000004100 */
[----:B------:R-:W-:Y:S02]  /*1050*/  HADD2.F32 R9, -RZ, R35.H1_H1 ;  /* 0x30000023ff097230 */ /* 0x000fe40000004100 */
[--C-:B------:R-:W-:Y:S02]  /*1060*/  HADD2.F32 R10, -RZ, R33.reuse.H0_H0 ;  /* 0x20000021ff0a7230 */ /* 0x100fe40000004100 */
[----:B------:R-:W-:Y:S01]  /*1070*/  FADD.FTZ R8, R8, -UR11 ;  /* 0x8000000b08087e21 */ /* 0x000fe20008010000 */
[----:B------:R-:W-:Y:S02]  /*1080*/  HADD2.F32 R11, -RZ, R33.H1_H1 ;  /* 0x30000021ff0b7230 */ /* 0x000fe40000004100 */
[----:B------:R-:W-:Y:S01]  /*1090*/  FADD.FTZ R9, R9, -UR11 ;  /* 0x8000000b09097e21 */ /* 0x000fe20008010000 */
[----:B------:R-:W-:-:S02]  /*10a0*/  HADD2.F32 R24, -RZ, R34.H0_H0 ;  /* 0x20000022ff187230 */ /* 0x000fc40000004100 */
[----:B------:R-:W-:Y:S01]  /*10b0*/  FMUL.FTZ R8, R8, UR8 ;  /* 0x0000000808087c20 */ /* 0x000fe20008410000 */
[----:B------:R-:W-:Y:S01]  /*10c0*/  FADD.FTZ R10, R10, -UR11 ;  /* 0x8000000b0a0a7e21 */ /* 0x000fe20008010000 */
[----:B------:R-:W-:Y:S01]  /*10d0*/  FMUL.FTZ R9, R9, UR8 ;  /* 0x0000000809097c20 */ /* 0x000fe20008410000 */
[----:B------:R-:W-:Y:S01]  /*10e0*/  FADD.FTZ R11, R11, -UR11 ;  /* 0x8000000b0b0b7e21 */ /* 0x000fe20008010000 */
[--C-:B------:R-:W-:Y:S01]  /*10f0*/  FFMA.FTZ R12, R5, R8, R27.reuse ;  /* 0x00000008050c7223 */ /* 0x100fe2000001001b */
[----:B------:R-:W-:Y:S01]  /*1100*/  FMUL.FTZ R10, R10, UR8 ;  /* 0x000000080a0a7c20 */ /* 0x000fe20008410000 */
[--C-:B------:R-:W-:Y:S01]  /*1110*/  FFMA.FTZ R15, R6, R9, R26.reuse ;  /* 0x00000009060f7223 */ /* 0x100fe2000001001a */
[----:B------:R-:W-:Y:S01]  /*1120*/  FMUL.FTZ R11, R11, UR8 ;  /* 0x000000080b0b7c20 */ /* 0x000fe20008410000 */
[----:B------:R-:W-:Y:S01]  /*1130*/  FMUL.FTZ R13, R12, -1.4426950216293334961 ;  /* 0xbfb8aa3b0c0d7820 */ /* 0x000fe20000410000 */
[----:B------:R-:W-:Y:S01]  /*1140*/  FFMA.FTZ R23, R5, R10, R27 ;  /* 0x0000000a05177223 */ /* 0x000fe2000001001b */
[----:B------:R-:W-:Y:S01]  /*1150*/  FMUL.FTZ R16, R15, -1.4426950216293334961 ;  /* 0xbfb8aa3b0f107820 */ /* 0x000fe20000410000 */
[----:B------:R-:W-:Y:S01]  /*1160*/  FFMA.FTZ R19, R6, R11, R26 ;  /* 0x0000000b06137223 */ /* 0x000fe2000001001a */
[----:B------:R-:W-:-:S02]  /*1170*/  HADD2.F32 R25, -RZ, R34.H1_H1 ;  /* 0x30000022ff197230 */ /* 0x000fc40000004100 */
[----:B------:R-:W-:Y:S01]  /*1180*/  FMUL.FTZ R20, R23, -1.4426950216293334961 ;  /* 0xbfb8aa3b17147820 */ /* 0x000fe20000410000 */
[----:B------:R-:W0:Y:S01]  /*1190*/  MUFU.EX2 R13, R13 ;  /* 0x0000000d000d7308 */ /* 0x000e220000000800 */
[----:B------:R-:W-:-:S07]  /*11a0*/  FMUL.FTZ R22, R19, -1.4426950216293334961 ;  /* 0xbfb8aa3b13167820 */ /* 0x000fce0000410000 */
[----:B------:R-:W1:Y:S08]  /*11b0*/  MUFU.EX2 R16, R16 ;  /* 0x0000001000107308 */ /* 0x000e700000000800 */
[----:B------:R-:W2:Y:S01]  /*11c0*/  MUFU.EX2 R20, R20 ;  /* 0x0000001400147308 */ /* 0x000ea20000000800 */
[----:B0-----:R-:W-:-:S07]  /*11d0*/  FADD.FTZ R13, R13, 1 ;  /* 0x3f8000000d0d7421 */ /* 0x001fce0000010000 */
[----:B------:R-:W0:Y:S01]  /*11e0*/  MUFU.EX2 R22, R22 ;  /* 0x0000001600167308 */ /* 0x000e220000000800 */
[----:B-1----:R-:W-:Y:S01]  /*11f0*/  FADD.FTZ R14, R16, 1 ;  /* 0x3f800000100e7421 */ /* 0x002fe20000010000 */
[----:B------:R-:W-:-:S06]  /*1200*/  HADD2.F32 R16, -RZ, R31.H1_H1 ;  /* 0x3000001fff107230 */ /* 0x000fcc0000004100 */
[----:B------:R-:W1:Y:S01]  /*1210*/  MUFU.RCP R13, R13 ;  /* 0x0000000d000d7308 */ /* 0x000e620000001000 */
[----:B--2---:R-:W-:-:S07]  /*1220*/  FADD.FTZ R18, R20, 1 ;  /* 0x3f80000014127421 */ /* 0x004fce0000010000 */
        /* <DEDUP_REMOVED lines=11> */
[----:B------:R-:W-:Y:S02]  /*12e0*/  HADD2.F32 R13, -RZ, R32.H0_H0 ;  /* 0x20000020ff0d7230 */ /* 0x000fe40000004100 */
[----:B------:R-:W-:Y:S01]  /*12f0*/  FMUL.FTZ R14, R25, R14 ;  /* 0x0000000e190e7220 */ /* 0x000fe20000410000 */
[----:B------:R-:W-:Y:S01]  /*1300*/  FFMA.FTZ R15, R15, R12, 1 ;  /* 0x3f8000000f0f7423 */ /* 0x000fe2000001000c */
[----:B------:R-:W-:Y:S01]  /*1310*/  FMUL.FTZ R24, R24, R21 ;  /* 0x0000001518187220 */ /* 0x000fe20000410000 */
[----:B0-----:R-:W-:Y:S01]  /*1320*/  FADD.FTZ R12, -R18, 1 ;  /* 0x3f800000120c7421 */ /* 0x001fe20000010100 */
[----:B------:R-:W-:Y:S01]  /*1330*/  FMUL.FTZ R18, R13, R18 ;  /* 0x000000120d127220 */ /* 0x000fe20000410000 */
[----:B------:R-:W-:Y:S01]  /*1340*/  FADD.FTZ R13, R16, -UR11 ;  /* 0x8000000b100d7e21 */ /* 0x000fe20008010000 */
[----:B------:R-:W-:Y:S01]  /*1350*/  FMUL.FTZ R14, R14, R15 ;  /* 0x0000000f0e0e7220 */ /* 0x000fe20000410000 */
[----:B------:R-:W-:Y:S01]  /*1360*/  FFMA.FTZ R23, R23, R12, 1 ;  /* 0x3f80000017177423 */ /* 0x000fe2000001000c */
[----:B------:R-:W-:Y:S01]  /*1370*/  FMUL.FTZ R12, R20, UR8 ;  /* 0x00000008140c7c20 */ /* 0x000fe20008410000 */
[----:B------:R-:W-:Y:S01]  /*1380*/  FMUL.FTZ R13, R13, UR8 ;  /* 0x000000080d0d7c20 */ /* 0x000fe20008410000 */
[----:B-1----:R-:W-:-:S02]  /*1390*/  FADD.FTZ R20, -R17, 1 ;  /* 0x3f80000011147421 */ /* 0x002fc40000010100 */
[----:B------:R-:W-:Y:S01]  /*13a0*/  FFMA.FTZ R16, R5, R12, R27 ;  /* 0x0000000c05107223 */ /* 0x000fe2000001001b */
[----:B------:R-:W-:Y:S01]  /*13b0*/  FMUL.FTZ R22, R22, R17 ;  /* 0x0000001116167220 */ /* 0x000fe20000410000 */
[----:B------:R-:W-:Y:S01]  /*13c0*/  FFMA.FTZ R17, R6, R13, R26 ;  /* 0x0000000d06117223 */ /* 0x000fe2000001001a */
[----:B------:R-:W-:Y:S01]  /*13d0*/  FFMA.FTZ R19, R19, R20, 1 ;  /* 0x3f80000013137423 */ /* 0x000fe20000010014 */
[----:B------:R-:W-:Y:S01]  /*13e0*/  FMUL.FTZ R25, R16, -1.4426950216293334961 ;  /* 0xbfb8aa3b10197820 */ /* 0x000fe20000410000 */
[----:B------:R-:W-:Y:S01]  /*13f0*/  FMUL.FTZ R23, R18, R23 ;  /* 0x0000001712177220 */ /* 0x000fe20000410000 */
[----:B------:R-:W-:Y:S01]  /*1400*/  FMUL.FTZ R41, R17, -1.4426950216293334961 ;  /* 0xbfb8aa3b11297820 */ /* 0x000fe20000410000 */
[----:B------:R-:W-:Y:S01]  /*1410*/  FMUL.FTZ R15, R22, R19 ;  /* 0x00000013160f7220 */ /* 0x000fe20000410000 */
[--C-:B------:R-:W-:Y:S02]  /*1420*/  HADD2.F32 R22, -RZ, R30.reuse.H1_H1 ;  /* 0x3000001eff167230 */ /* 0x100fe40000004100 */
[----:B------:R-:W0:Y:S08]  /*1430*/  MUFU.EX2 R25, R25 ;  /* 0x0000001900197308 */ /* 0x000e300000000800 */
[----:B------:R-:W1:Y:S01]  /*1440*/  MUFU.EX2 R41, R41 ;  /* 0x0000002900297308 */ /* 0x000e620000000800 */
[----:B0-----:R-:W-:Y:S01]  /*1450*/  FADD.FTZ R20, R25, 1 ;  /* 0x3f80000019147421 */ /* 0x001fe20000010000 */
[----:B------:R-:W-:-:S06]  /*1460*/  HADD2.F32 R25, -RZ, R30.H0_H0 ;  /* 0x2000001eff197230 */ /* 0x000fcc0000004100 */
[----:B------:R-:W0:Y:S01]  /*1470*/  MUFU.RCP R20, R20 ;  /* 0x0000001400147308 */ /* 0x000e220000001000 */
[----:B-1----:R-:W-:Y:S01]  /*1480*/  FADD.FTZ R21, R41, 1 ;  /* 0x3f80000029157421 */ /* 0x002fe20000010000 */
[----:B------:R-:W-:-:S04]  /*1490*/  FFMA.FTZ R41, R8, R24, RZ ;  /* 0x0000001808297223 */ /* 0x000fc800000100ff */
[----:B------:R-:W-:Y:S02]  /*14a0*/  FFMA.FTZ R41, R10, R23, R41 ;  /* 0x000000170a297223 */ /* 0x000fe40000010029 */
[----:B------:R-:W1:Y:S01]  /*14b0*/  MUFU.RCP R21, R21 ;  /* 0x0000001500157308 */ /* 0x000e620000001000 */
[----:B0-----:R-:W-:-:S04]  /*14c0*/  FADD.FTZ R19, -R20, 1 ;  /* 0x3f80000014137421 */ /* 0x001fc80000010100 */
[----:B------:R-:W-:Y:S01]  /*14d0*/  FFMA.FTZ R16, R16, R19, 1 ;  /* 0x3f80000010107423 */ /* 0x000fe20000010013 */
[----:B------:R-:W-:Y:S01]  /*14e0*/  FMUL.FTZ R19, R25, R20 ;  /* 0x0000001419137220 */ /* 0x000fe20000410000 */
[----:B------:R-:W-:Y:S02]  /*14f0*/  HADD2.F32 R20, -RZ, R29.H0_H0 ;  /* 0x2000001dff147230 */ /* 0x000fe40000004100 */
[----:B-1----:R-:W-:Y:S01]  /*1500*/  FADD.FTZ R18, -R21, 1 ;  /* 0x3f80000015127421 */ /* 0x002fe20000010100 */
[----:B------:R-:W-:Y:S01]  /*1510*/  FMUL.FTZ R16, R19, R16 ;  /* 0x0000001013107220 */ /* 0x000fe20000410000 */
[----:B------:R-:W-:Y:S01]  /*1520*/  FMUL.FTZ R19, R5, R24 ;  /* 0x0000001805137220 */ /* 0x000fe20000410000 */
[----:B------:R-:W-:Y:S01]  /*1530*/  FADD.FTZ R24, RZ, R24 ;  /* 0x00000018ff187221 */ /* 0x000fe20000010000 */
[----:B------:R-:W-:Y:S01]  /*1540*/  FFMA.FTZ R18, R17, R18, 1 ;  /* 0x3f80000011127423 */ /* 0x000fe20000010012 */
[----:B------:R-:W-:Y:S01]  /*1550*/  FMUL.FTZ R17, R22, R21 ;  /* 0x0000001516117220 */ /* 0x000fe20000410000 */
[----:B------:R-:W-:Y:S01]  /*1560*/  FFMA.FTZ R22, R8, R19, RZ ;  /* 0x0000001308167223 */ /* 0x000fe200000100ff */
[----:B------:R-:W-:Y:S01]  /*1570*/  FADD.FTZ R21, RZ, R19 ;  /* 0x00000013ff157221 */ /* 0x000fe20000010000 */
[----:B------:R-:W-:Y:S01]  /*1580*/  FADD.FTZ R25, R24, R23 ;  /* 0x0000001718197221 */ /* 0x000fe20000010000 */
[----:B------:R-:W-:Y:S01]  /*1590*/  FMUL.FTZ R17, R17, R18 ;  /* 0x0000001211117220 */ /* 0x000fe20000410000 */
[----:B------:R-:W-:Y:S01]  /*15a0*/  FADD.FTZ R18, R20, -UR11 ;  /* 0x8000000b14127e21 */ /* 0x000fe20008010000 */
[----:B------:R-:W-:Y:S01]  /*15b0*/  FMUL.FTZ R20, R6, R14 ;  /* 0x0000000e06147220 */ /* 0x000fe20000410000 */
[----:B------:R-:W-:Y:S01]  /*15c0*/  FMUL.FTZ R8, R5, R23 ;  /* 0x0000001705087220 */ /* 0x000fe20000410000 */
[----:B------:R-:W-:Y:S01]  /*15d0*/  FFMA.FTZ R41, R12, R16, R41 ;  /* 0x000000100c297223 */ /* 0x000fe20000010029 */
[----:B------:R-:W-:Y:S01]  /*15e0*/  FMUL.FTZ R18, R18, UR8 ;  /* 0x0000000812127c20 */ /* 0x000fe20008410000 */
[----:B------:R-:W-:Y:S01]  /*15f0*/  FFMA.FTZ R19, R9, R20, R22 ;  /* 0x0000001409137223 */ /* 0x000fe20000010016 */
[----:B------:R-:W-:-:S02]  /*1600*/  FADD.FTZ R20, R20, R21 ;  /* 0x0000001514147221 */ /* 0x000fc40000010000 */
[----:B------:R-:W-:Y:S01]  /*1610*/  FFMA.FTZ R21, R5, R18, R27 ;  /* 0x0000001205157223 */ /* 0x000fe2000001001b */
[----:B------:R-:W-:Y:S01]  /*1620*/  FFMA.FTZ R10, R10, R8, R19 ;  /* 0x000000080a0a7223 */ /* 0x000fe20000010013 */
[----:B------:R-:W-:Y:S02]  /*1630*/  HADD2.F32 R19, -RZ, R28.H0_H0 ;  /* 0x2000001cff137230 */ /* 0x000fe40000004100 */
[----:B------:R-:W-:Y:S01]  /*1640*/  FADD.FTZ R20, R20, R8 ;  /* 0x0000000814147221 */ /* 0x000fe20000010000 */
[----:B------:R-:W-:Y:S01]  /*1650*/  FMUL.FTZ R22, R21, -1.4426950216293334961 ;  /* 0xbfb8aa3b15167820 */ /* 0x000fe20000410000 */
[----:B------:R-:W-:Y:S01]  /*1660*/  FFMA.FTZ R8, R9, R14, RZ ;  /* 0x0000000e09087223 */ /* 0x000fe200000100ff */
[----:B------:R-:W-:-:S03]  /*1670*/  FADD.FTZ R14, RZ, R14 ;  /* 0x0000000eff0e7221 */ /* 0x000fc60000010000 */
[-C--:B------:R-:W-:Y:S01]  /*1680*/  FFMA.FTZ R8, R11, R15.reuse, R8 ;  /* 0x0000000f0b087223 */ /* 0x080fe20000010008 */
[----:B------:R-:W0:Y:S01]  /*1690*/  MUFU.EX2 R22, R22 ;  /* 0x0000001600167308 */ /* 0x000e220000000800 */
[----:B------:R-:W-:Y:S01]  /*16a0*/  FADD.FTZ R14, R14, R15 ;  /* 0x0000000f0e0e7221 */ /* 0x000fe20000010000 */
[----:B------:R-:W-:-:S03]  /*16b0*/  FMUL.FTZ R15, R6, R15 ;  /* 0x0000000f060f7220 */ /* 0x000fc60000410000 */
[----:B------:R-:W-:Y:S01]  /*16c0*/  FADD.FTZ R14, R14, R17 ;  /* 0x000000110e0e7221 */ /* 0x000fe20000010000 */
[----:B------:R-:W-:Y:S01]  /*16d0*/  FFMA.FTZ R9, R11, R15, R10 ;  /* 0x0000000f0b097223 */ /* 0x000fe2000001000a */
[----:B------:R-:W-:Y:S02]  /*16e0*/  HADD2.F32 R11, -RZ, R28.H1_H1 ;  /* 0x3000001cff0b7230 */ /* 0x000fe40000004100 */
[----:B------:R-:W-:Y:S01]  /*16f0*/  FADD.FTZ R20, R15, R20 ;  /* 0x000000140f147221 */ /* 0x000fe20000010000 */
[----:B------:R-:W-:Y:S01]  /*1700*/  FMUL.FTZ R15, R5, R16 ;  /* 0x00000010050f7220 */ /* 0x000fe20000410000 */
[----:B0-----:R-:W-:-:S06]  /*1710*/  FADD.FTZ R22, R22, 1 ;  /* 0x3f80000016167421 */ /* 0x001fcc0000010000 */
[----:B------:R-:W0:Y:S02]  /*1720*/  MUFU.RCP R22, R22 ;  /* 0x0000001600167308 */ /* 0x000e240000001000 */
[----:B0-----:R-:W-:Y:S01]  /*1730*/  FADD.FTZ R24, -R22, 1 ;  /* 0x3f80000016187421 */ /* 0x001fe20000010100 */
[----:B------:R-:W-:-:S03]  /*1740*/  FMUL.FTZ R19, R19, R22 ;  /* 0x0000001613137220 */ /* 0x000fc60000410000 */
[----:B------:R-:W-:Y:S01]  /*1750*/  FFMA.FTZ R24, R21, R24, 1 ;  /* 0x3f80000015187423 */ /* 0x000fe20000010018 */
[----:B------:R-:W-:-:S05]  /*1760*/  HADD2.F32 R21, -RZ, R29.H1_H1 ;  /* 0x3000001dff157230 */ /* 0x000fca0000004100 */
        /* <DEDUP_REMOVED lines=10> */
[----:B------:R-:W-:Y:S01]  /*1810*/  FFMA.FTZ R22, R12, R15, R9 ;  /* 0x0000000f0c167223 */ /* 0x000fe20000010009 */
[----:B------:R-:W-:Y:S01]  /*1820*/  FADD.FTZ R15, R20, R15 ;  /* 0x0000000f140f7221 */ /* 0x000fe20000010000 */
[----:B------:R-:W-:Y:S01]  /*1830*/  FFMA.FTZ R10, R23, R10, 1 ;  /* 0x3f800000170a7423 */ /* 0x000fe2000001000a */
[----:B------:R-:W-:-:S03]  /*1840*/  FMUL.FTZ R12, R5, R21 ;  /* 0x00000015050c7220 */ /* 0x000fc60000410000 */
[----:B------:R-:W-:Y:S01]  /*1850*/  FMUL.FTZ R11, R11, R10 ;  /* 0x0000000a0b0b7220 */ /* 0x000fe20000410000 */
[----:B------:R-:W-:-:S03]  /*1860*/  FMUL.FTZ R10, R6, R17 ;  /* 0x00000011060a7220 */ /* 0x000fc60000410000 */
[----:B------:R-:W-:Y:S01]  /*1870*/  FMUL.FTZ R20, R6, R11 ;  /* 0x0000000b06147220 */ /* 0x000fe20000410000 */
[----:B------:R-:W-:Y:S01]  /*1880*/  FFMA.FTZ R9, R13, R10, R22 ;  /* 0x0000000a0d097223 */ /* 0x000fe20000010016 */
[----:B------:R-:W-:Y:S01]  /*1890*/  FADD.FTZ R15, R10, R15 ;  /* 0x0000000f0a0f7221 */ /* 0x000fe20000010000 */
[----:B------:R-:W-:Y:S01]  /*18a0*/  FADD.FTZ R10, R25, R16 ;  /* 0x00000010190a7221 */ /* 0x000fe20000010000 */
[----:B------:R-:W-:Y:S01]  /*18b0*/  FFMA.FTZ R16, R13, R17, R8 ;  /* 0x000000110d107223 */ /* 0x000fe20000010008 */
[C---:B------:R-:W-:Y:S01]  /*18c0*/  FFMA.FTZ R22, R18.reuse, R12, R9 ;  /* 0x0000000c12167223 */ /* 0x040fe20000010009 */
[----:B------:R-:W-:Y:S01]  /*18d0*/  FADD.FTZ R15, R15, R12 ;  /* 0x0000000c0f0f7221 */ /* 0x000fe20000010000 */
[----:B------:R-:W-:Y:S01]  /*18e0*/  FFMA.FTZ R8, R18, R21, R41 ;  /* 0x0000001512087223 */ /* 0x000fe20000010029 */
[C---:B------:R-:W-:Y:S01]  /*18f0*/  FFMA.FTZ R9, R19.reuse, R11, R16 ;  /* 0x0000000b13097223 */ /* 0x040fe20000010010 */
[----:B------:R-:W-:Y:S01]  /*1900*/  FFMA.FTZ R12, R19, R20, R22 ;  /* 0x00000014130c7223 */ /* 0x000fe20000010016 */
[----:B------:R-:W-:Y:S01]  /*1910*/  FADD.FTZ R13, R20, R15 ;  /* 0x0000000f140d7221 */ /* 0x000fe20000010000 */
[----:B------:R-:W-:Y:S01]  /*1920*/  FADD.FTZ R10, R10, R21 ;  /* 0x000000150a0a7221 */ /* 0x000fe20000010000 */
[----:B------:R-:W-:-:S07]  /*1930*/  FADD.FTZ R11, R14, R11 ;  /* 0x0000000b0e0b7221 */ /* 0x000fce0000010000 */
.L_x_862:
        /* <DEDUP_REMOVED lines=45> */
.L_x_864:
[----:B------:R-:W-:Y:S05]  /*1c10*/  BSYNC.RECONVERGENT B0 ;  /* 0x0000000000007941 */ /* 0x000fea0003800200 */
.L_x_863:
        /* <DEDUP_REMOVED lines=35> */
.L_x_866:
[----:B------:R-:W-:Y:S05]  /*1e50*/  BSYNC.RECONVERGENT B0 ;  /* 0x0000000000007941 */ /* 0x000fea0003800200 */
.L_x_865:
        /* <DEDUP_REMOVED lines=158> */
.L_x_868:
[----:B------:R-:W-:Y:S05]  /*2840*/  BSYNC.RECONVERGENT B0 ;  /* 0x0000000000007941 */ /* 0x000fea0003800200 */
.L_x_867:
        /* <DEDUP_REMOVED lines=31> */
.L_x_870:
[----:B------:R-:W-:Y:S05]  /*2a40*/  BSYNC.RECONVERGENT B0 ;  /* 0x0000000000007941 */ /* 0x000fea0003800200 */
.L_x_869:
        /* <DEDUP_REMOVED lines=13> */
[----:B-1----:R-:W-:-:S04]  /*2b20*/  SEL R15, R16, RZ, !P0 ;  /* 0x000000ff100f7207 */ /* 0x002fc80004000000 */
        /* <DEDUP_REMOVED lines=10> */
.L_x_873:
[----:B----4-:R-:W3:Y:S04]  /*2bd0*/  LDG.E.STRONG.GPU R10, desc[UR6][R8.64] ;  /* 0x00000006080a7981 */ /* 0x010ee8000c1ef900 */
[----:B---3--:R-:W-:Y:S01]  /*2be0*/  CCTL.IVALL ;  /* 0x00000000ff00798f */ /* 0x008fe20002000000 */
[----:B------:R-:W-:Y:S05]  /*2bf0*/  YIELD ;  /* 0x0000000000007946 */ /* 0x000fea0003800000 */
[----:B------:R-:W-:-:S13]  /*2c00*/  ISETP.NE.AND P0, PT, R10, R15, PT ;  /* 0x0000000f0a00720c */ /* 0x000fda0003f05270 */
[----:B------:R-:W-:Y:S05]  /*2c10*/  @P0 BRA `(.L_x_873) ;  /* 0xfffffffc00ec0947 */ /* 0x000fea000383ffff */
.L_x_872:
        /* <DEDUP_REMOVED lines=9> */
[----:B-1----:R-:W-:Y:S01]  /*2cb0*/  IADD3 R15, PT, PT, R0, R3, RZ ;  /* 0x00000003000f7210 */ /* 0x002fe20007ffe0ff */
[----:B------:R-:W-:Y:S01]  /*2cc0*/  IMAD R17, R3, 0x6, R0 ;  /* 0x0000000603117824 */ /* 0x000fe200078e0200 */
[----:B--2---:R-:W-:Y:S01]  /*2cd0*/  MOV R14, RZ ;  /* 0x000000ff000e7202 */ /* 0x004fe20000000f00 */
[----:B------:R-:W-:Y:S01]  /*2ce0*/  UIADD3 UR4, UPT, UPT, -UR10, URZ, URZ ;  /* 0x000000ff0a047290 */ /* 0x000fe2000fffe1ff */
[----:B----4-:R-:W-:Y:S02]  /*2cf0*/  MOV R13, R0 ;  /* 0x00000000000d7202 */ /* 0x010fe40000000f00 */
[----:B---3--:R-:W-:-:S09]  /*2d00*/  LOP3.LUT R12, R16, 0x7ffffff8, RZ, 0xc0, !PT ;  /* 0x7ffffff8100c7812 */ /* 0x008fd200078ec0ff */
.L_x_875:
        /* <DEDUP_REMOVED lines=60> */
.L_x_874:
        /* <DEDUP_REMOVED lines=10> */
[----:B-1----:R-:W-:Y:S02]  /*3170*/  IADD3 R15, PT, PT, R17, 0x3, RZ ;  /* 0x00000003110f7810 */ /* 0x002fe40007ffe0ff */
        /* <DEDUP_REMOVED lines=10> */
[----:B------:R-:W3:Y:S03]  /*3220*/  @!P2 LDG.E.64 R10, desc[UR6][R10.64] ;  /* 0x000000060a0aa981 */ /* 0x000ee6000c1e1b00 */
[----:B--2---:R-:W-:-:S02]  /*3230*/  @!P4 IMAD.WIDE.U32 R14, R15, 0x8, R40 ;  /* 0x000000080f0ec825 */ /* 0x004fc400078e0028 */
[----:B------:R-:W2:Y:S04]  /*3240*/  @!P3 LDG.E.64 R12, desc[UR6][R12.64] ;  /* 0x000000060c0cb981 */ /* 0x000ea8000c1e1b00 */
[----:B------:R-:W4:Y:S01]  /*3250*/  @!P4 LDG.E.64 R14, desc[UR6][R14.64] ;  /* 0x000000060e0ec981 */ /* 0x000f22000c1e1b00 */
[----:B------:R-:W-:Y:S01]  /*3260*/  IADD3 R17, PT, PT, R17, 0x4, RZ ;  /* 0x0000000411117810 */ /* 0x000fe20007ffe0ff */
[----:B0-----:R-:W-:Y:S01]  /*3270*/  @!P0 FADD.FTZ R24, R24, R8 ;  /* 0x0000000818188221 */ /* 0x001fe20000010000 */
[----:B------:R-:W-:-:S03]  /*3280*/  @!P0 FADD.FTZ R25, R25, R9 ;  /* 0x0000000919198221 */ /* 0x000fc60000010000 */
[----:B---3--:R-:W-:Y:S01]  /*3290*/  @!P2 FADD.FTZ R24, R24, R10 ;  /* 0x0000000a1818a221 */ /* 0x008fe20000010000 */
[----:B------:R-:W-:-:S03]  /*32a0*/  @!P2 FADD.FTZ R25, R25, R11 ;  /* 0x0000000b1919a221 */ /* 0x000fc60000010000 */
[----:B--2---:R-:W-:Y:S01]  /*32b0*/  @!P3 FADD.FTZ R24, R24, R12 ;  /* 0x0000000c1818b221 */ /* 0x004fe20000010000 */
[----:B------:R-:W-:-:S03]  /*32c0*/  @!P3 FADD.FTZ R25, R25, R13 ;  /* 0x0000000d1919b221 */ /* 0x000fc60000010000 */
[----:B----4-:R-:W-:Y:S01]  /*32d0*/  @!P4 FADD.FTZ R24, R24, R14 ;  /* 0x0000000e1818c221 */ /* 0x010fe20000010000 */
[----:B------:R-:W-:-:S07]  /*32e0*/  @!P4 FADD.FTZ R25, R25, R15 ;  /* 0x0000000f1919c221 */ /* 0x000fce0000010000 */
.L_x_876:
        /* <DEDUP_REMOVED lines=18> */
.L_x_877:
        /* <DEDUP_REMOVED lines=9> */
.L_x_878:
[----:B------:R-:W-:Y:S05]  /*34a0*/  BSYNC.RECONVERGENT B0 ;  /* 0x0000000000007941 */ /* 0x000fea0003800200 */
.L_x_871:
[----:B------:R-:W5:Y:S01]  /*34b0*/  S2UR UR5, SR_CgaCtaId ;  /* 0x00000000000579c3 */ /* 0x000f620000008800 */
[----:B------:R-:W-:Y:S01]  /*34c0*/  UMOV UR4, 0x400 ;  /* 0x0000040000047882 */ /* 0x000fe20000000000 */
[----:B------:R-:W0:Y:S01]  /*34d0*/  LDCU.64 UR12, c[0x0][0x400] ;  /* 0x00008000ff0c77ac */ /* 0x000e220008000a00 */
[--C-:B----4-:R-:W-:Y:S02]  /*34e0*/  HADD2.F32 R11, -RZ, R35.reuse.H0_H0 ;  /* 0x20000023ff0b7230 */ /* 0x110fe40000004100 */
[----:B------:R-:W-:Y:S02]  /*34f0*/  HADD2.F32 R35, -RZ, R35.H1_H1 ;  /* 0x30000023ff237230 */ /* 0x000fe40000004100 */
[--C-:B---3--:R-:W-:Y:S01]  /*3500*/  HADD2.F32 R12, -RZ, R34.reuse.H0_H0 ;  /* 0x20000022ff0c7230 */ /* 0x108fe20000004100 */
[----:B------:R-:W3:Y:S01]  /*3510*/  LDC R10, c[0x0][0x41c] ;  /* 0x00010700ff0a7b82 */ /* 0x000ee20000000800 */
[----:B------:R-:W-:Y:S01]  /*3520*/  FADD.FTZ R11, R11, -UR11 ;  /* 0x8000000b0b0b7e21 */ /* 0x000fe20008010000 */
[----:B-1----:R-:W-:-:S03]  /*3530*/  HADD2.F32 R15, -RZ, R34.H1_H1 ;  /* 0x30000022ff0f7230 */ /* 0x002fc60000004100 */
[----:B--2---:R-:W-:Y:S01]  /*3540*/  FMUL.FTZ R14, R11, UR8 ;  /* 0x000000080b0e7c20 */ /* 0x004fe20008410000 */
[----:B-----5:R-:W-:Y:S01]  /*3550*/  ULEA UR4, UR5, UR4, 0x18 ;  /* 0x0000000405047291 */ /* 0x020fe2000f8ec0ff */
[----:B------:R-:W1:Y:S01]  /*3560*/  LDCU.U8 UR5, c[0x0][0x414] ;  /* 0x00008280ff0577ac */ /* 0x000e620008000000 */
[----:B---3--:R-:W-:-:S07]  /*3570*/  IMAD R13, R10, UR10, R39 ;  /* 0x0000000a0a0d7c24 */ /* 0x008fce000f8e0227 */
[----:B------:R-:W-:Y:S01]  /*3580*/  @!P1 STS.64 [UR4+0x80], R24 ;  /* 0x00008018ff009988 */ /* 0x000fe20008000a04 */
[----:B------:R-:W-:Y:S01]  /*3590*/  BAR.SYNC.DEFER_BLOCKING 0x0 ;  /* 0x0000000000007b1d */ /* 0x000fe20000010000 */
[----:B0-----:R-:W-:Y:S02]  /*35a0*/  ISETP.GE.U32.AND P0, PT, R13, UR12, PT ;  /* 0x0000000c0d007c0c */ /* 0x001fe4000bf06070 */
[----:B------:R-:W-:Y:S01]  /*35b0*/  SHF.R.S32.HI R10, RZ, 0x1f, R13 ;  /* 0x0000001fff0a7819 */ /* 0x000fe2000001140d */
[----:B-1----:R-:W-:-:S03]  /*35c0*/  UISETP.NE.AND UP0, UPT, UR5, URZ, UPT ;  /* 0x000000ff0500728c */ /* 0x002fc6000bf05270 */
[----:B------:R-:W-:Y:S01]  /*35d0*/  ISETP.GE.AND.EX P0, PT, R10, UR13, PT, P0 ;  /* 0x0000000d0a007c0c */ /* 0x000fe2000bf06300 */
        /* <DEDUP_REMOVED lines=26> */
.L_x_879:
        /* <DEDUP_REMOVED lines=21> */
.L_x_881:
[----:B------:R-:W-:Y:S05]  /*38d0*/  BSYNC.RECONVERGENT B0 ;  /* 0x0000000000007941 */ /* 0x000fea0003800200 */
.L_x_880:
        /* <DEDUP_REMOVED lines=10> */
[----:B------:R-:W-:Y:S01]  /*3980*/  IADD3 R11, PT, PT, R13, 0x20, RZ ;  /* 0x000000200d0b7810 */ /* 0x000fe20007ffe0ff */
        /* <DEDUP_REMOVED lines=42> */
.L_x_882:
        /* <DEDUP_REMOVED lines=15> */
[----:B------:R-:W-:Y:S02]  /*3d20*/  F2FP.F16.F32.PACK_AB R9, R16, R25 ;  /* 0x000000191009723e */ /* 0x000fe400000000ff */
[----:B------:R-:W-:-:S05]  /*3d30*/  LEA.HI.X R11, R8, UR15, R11, 0x1, P0 ;  /* 0x0000000f080b7c11 */ /* 0x000fca00080f0c0b */
[----:B------:R0:W-:Y:S02]  /*3d40*/  STG.E desc[UR6][R10.64], R9 ;  /* 0x000000090a007986 */ /* 0x0001e4000c101906 */
.L_x_884:
[----:B------:R-:W-:Y:S05]  /*3d50*/  BSYNC.RECONVERGENT B0 ;  /* 0x0000000000007941 */ /* 0x000fea0003800200 */
.L_x_883:
        /* <DEDUP_REMOVED lines=21> */
.L_x_885:
        /* <DEDUP_REMOVED lines=9> */
[----:B-1----:R-:W-:Y:S02]  /*3f40*/  IMAD R10, R21, UR4, RZ ;  /* 0x00000004150a7c24 */ /* 0x002fe4000f8e02ff */
[----:B------:R-:W-:-:S04]  /*3f50*/  IMAD.WIDE.U32 R8, R19, UR4, R8 ;  /* 0x0000000413087c25 */ /* 0x000fc8000f8e0008 */
[----:B------:R-:W-:Y:S02]  /*3f60*/  IMAD R11, R19, UR5, R10 ;  /* 0x00000005130b7c24 */ /* 0x000fe4000f8e020a */
[----:B------:R-:W-:Y:S01]  /*3f70*/  FMUL.FTZ R19, R22, UR8 ;  /* 0x0000000816137c20 */ /* 0x000fe20008410000 */
[----:B0-----:R-:W-:Y:S02]  /*3f80*/  LEA R10, P0, R8, UR14, 0x1 ;  /* 0x0000000e080a7c11 */ /* 0x001fe4000f8008ff */
[----:B------:R-:W-:Y:S02]  /*3f90*/  IADD3 R11, PT, PT, R9, R11, RZ ;  /* 0x0000000b090b7210 */ /* 0x000fe40007ffe0ff */
[----:B------:R-:W-:Y:S02]  /*3fa0*/  F2FP.F16.F32.PACK_AB R9, R16, R19 ;  /* 0x000000131009723e */ /* 0x000fe400000000ff */
[----:B------:R-:W-:-:S05]  /*3fb0*/  LEA.HI.X R11, R8, UR15, R11, 0x1, P0 ;  /* 0x0000000f080b7c11 */ /* 0x000fca00080f0c0b */
[----:B------:R1:W-:Y:S02]  /*3fc0*/  STG.E desc[UR6][R10.64], R9 ;  /* 0x000000090a007986 */ /* 0x0003e4000c101906 */
.L_x_887:
[----:B------:R-:W-:Y:S05]  /*3fd0*/  BSYNC.RECONVERGENT B0 ;  /* 0x0000000000007941 */ /* 0x000fea0003800200 */
.L_x_886:
[--C-:B01----:R-:W-:Y:S01]  /*3fe0*/  HADD2.F32 R9, -RZ, R28.reuse.H0_H0 ;  /* 0x2000001cff097230 */ /* 0x103fe20000004100 */
        /* <DEDUP_REMOVED lines=21> */
.L_x_888:
        /* <DEDUP_REMOVED lines=18> */
.L_x_890:
[----:B------:R-:W-:Y:S05]  /*4260*/  BSYNC.RECONVERGENT B0 ;  /* 0x0000000000007941 */ /* 0x000fea0003800200 */
.L_x_889:
[----:B------:R-:W1:Y:S01]  /*4270*/  LDCU UR4, c[0x0][0x410] ;  /* 0x00008200ff0477ac */ /* 0x000e620008000800 */
[----:B------:R-:W-:Y:S02]  /*4280*/  IADD3 R36, PT, PT, R3, R36, RZ ;  /* 0x0000002403247210 */ /* 0x000fe40007ffe0ff */
[----:B------:R-:W-:Y:S01]  /*4290*/  IADD3 R37, PT, PT, R37, 0x1, RZ ;  /* 0x0000000125257810 */ /* 0x000fe20007ffe0ff */
[----:B------:R-:W1:Y:S02]  /*42a0*/  LDCU UR5, c[0x0][0x3e0] ;  /* 0x00007c00ff0577ac */ /* 0x000e640008000800 */
[----:B-1----:R-:W-:-:S06]  /*42b0*/  UIMAD UR4, UR4, UR5, URZ ;  /* 0x00000005040472a4 */ /* 0x002fcc000f8e02ff */
[----:B------:R-:W-:-:S13]  /*42c0*/  ISETP.GE.AND P0, PT, R36, UR4, PT ;  /* 0x0000000424007c0c */ /* 0x000fda000bf06270 */
[----:B------:R-:W-:Y:S05]  /*42d0*/  @!P0 BRA `(.L_x_891) ;  /* 0xffffffbc00a88947 */ /* 0x000fea000383ffff */
.L_x_860:
[----:B------:R-:W1:Y:S01]  /*42e0*/  LDC R4, c[0x0][0x370] ;  /* 0x0000dc00ff047b82 */ /* 0x000e620000000800 */
[----:B------:R-:W-:Y:S01]  /*42f0*/  ISETP.NE.AND P2, PT, R7, RZ, PT ;  /* 0x000000ff0700720c */ /* 0x000fe20003f45270 */
[----:B------:R-:W-:Y:S06]  /*4300*/  BSSY.RECONVERGENT B0, `(.L_x_892) ;  /* 0x0000011000007945 */ /* 0x000fec0003800200 */
[----:B0-----:R-:W0:Y:S08]  /*4310*/  LDC R9, c[0x0][0x374] ;  /* 0x0000dd00ff097b82 */ /* 0x001e300000000800 */
[----:B------:R-:W2:Y:S01]  /*4320*/  LDC.64 R2, c[0x0][0x3c8] ;  /* 0x0000f200ff027b82 */ /* 0x000ea20000000a00 */
[----:B-1----:R-:W-:-:S02]  /*4330*/  ISETP.NE.AND P1, PT, R4, 0x1, PT ;  /* 0x000000010400780c */ /* 0x002fc40003f25270 */
[----:B------:R-:W-:Y:S02]  /*4340*/  IADD3 R6, PT, PT, R4, -0x1, RZ ;  /* 0xffffffff04067810 */ /* 0x000fe40007ffe0ff */
[----:B0-----:R-:W-:-:S04]  /*4350*/  IADD3 R5, PT, PT, R9, -0x1, RZ ;  /* 0xffffffff09057810 */ /* 0x001fc80007ffe0ff */
[----:B------:R-:W-:Y:S02]  /*4360*/  ISETP.NE.AND P0, PT, R0, R5, PT ;  /* 0x000000050000720c */ /* 0x000fe40003f05270 */
        /* <DEDUP_REMOVED lines=10> */
.L_x_893:
[----:B------:R-:W-:Y:S05]  /*4410*/  BSYNC.RECONVERGENT B0 ;  /* 0x0000000000007941 */ /* 0x000fea0003800200 */
.L_x_892:
[----:B------:R-:W-:Y:S05]  /*4420*/  @P0 EXIT ;  /* 0x000000000000094d */ /* 0x000fea0003800000 */
[----:B------:R-:W-:Y:S05]  /*4430*/  @P2 BRA `(.L_x_894) ;  /* 0x0000000000202947 */ /* 0x000fea0003800000 */
[----:B------:R-:W-:-:S05]  /*4440*/  IMAD R0, R4, R9, RZ ;  /* 0x0000000904007224 */ /* 0x000fca00078e02ff */
[----:B------:R-:W-:-:S13]  /*4450*/  ISETP.NE.AND P0, PT, R0, -0x1, PT ;  /* 0xffffffff0000780c */ /* 0x000fda0003f05270 */
[----:B------:R-:W-:Y:S05]  /*4460*/  @!P0 BRA `(.L_x_894) ;  /* 0x0000000000148947 */ /* 0x000fea0003800000 */
.L_x_895:
[----:B0-----:R-:W2:Y:S04]  /*4470*/  LDG.E.STRONG.GPU R5, desc[UR6][R2.64] ;  /* 0x0000000602057981 */ /* 0x001ea8000c1ef900 */
[----:B--2---:R-:W-:Y:S01]  /*4480*/  CCTL.IVALL ;  /* 0x00000000ff00798f */ /* 0x004fe20002000000 */
[----:B------:R-:W-:Y:S05]  /*4490*/  YIELD ;  /* 0x0000000000007946 */ /* 0x000fea0003800000 */
[----:B------:R-:W-:-:S13]  /*44a0*/  ISETP.NE.AND P0, PT, R5, R0, PT ;  /* 0x000000000500720c */ /* 0x000fda0003f05270 */
[----:B------:R-:W-:Y:S05]  /*44b0*/  @P0 BRA `(.L_x_895) ;  /* 0xfffffffc00ec0947 */ /* 0x000fea000383ffff */
.L_x_894:
        /* <DEDUP_REMOVED lines=74> */
.L_x_898:
        /* <DEDUP_REMOVED lines=29> */
.L_x_897:
[----:B------:R-:W-:Y:S05]  /*4b30*/  BSYNC.RECONVERGENT B0 ;  /* 0x0000000000007941 */ /* 0x000fea0003800200 */
.L_x_896:
        /* <DEDUP_REMOVED lines=10> */
.L_x_899:
        /* <DEDUP_REMOVED lines=87> */
.L_x_900:
        /* <DEDUP_REMOVED lines=11> */
.L_x_3424:


//--------------------- .text._Z35group_norm_nhwc_bwd_one_pass_kernelI11Fp16IOBf16WLi256ELi26ELi416EEv26Group_norm_nhwc_bwd_params --------------------------
	.section	.text._Z35group_norm_nhwc_bwd_one_pass_kernelI11Fp16IOBf16WLi256ELi26ELi416EEv26Group_norm_nhwc_bwd_params,"ax",@progbits
	.align	128
        .global         _Z35group_norm_nhwc_bwd_one_pass_kernelI11Fp16IOBf16WLi256ELi26ELi416EEv26Group_norm_nhwc_bwd_params
        .type           _Z35group_norm_nhwc_bwd_one_pass_kernelI11Fp16IOBf16WLi256ELi26ELi416EEv26Group_norm_nhwc_bwd_params,@function
        .size           _Z35group_norm_nhwc_bwd_one_pass_kernelI11Fp16IOBf16WLi256ELi26ELi416EEv26Group_norm_nhwc_bwd_params,(.L_x_3425 - _Z35group_norm_nhwc_bwd_one_pass_kernelI11Fp16IOBf16WLi256ELi26ELi416EEv26Group_norm_nhwc_bwd_params)
        .other          _Z35group_norm_nhwc_bwd_one_pass_kernelI11Fp16IOBf16WLi256ELi26ELi416EEv26Group_norm_nhwc_bwd_params,@"STO_CUDA_ENTRY STV_DEFAULT"
_Z35group_norm_nhwc_bwd_one_pass_kernelI11Fp16IOBf16WLi256ELi26ELi416EEv26Group_norm_nhwc_bwd_params:
.text._Z35group_norm_nhwc_bwd_one_pass_kernelI11Fp16IOBf16WLi256ELi26ELi416EEv26Group_norm_nhwc_bwd_params:
        /* <DEDUP_REMOVED lines=49> */
.L_x_944:
[----:B0-----:R-:W0:Y:S01]  /*0310*/  LDC R16, c[0x0][0x410] ;  /* 0x00010400ff107b82 */ /* 0x001e220000000800 */
[----:B------:R-:W-:Y:S01]  /*0320*/  IABS R17, R35 ;  /* 0x0000002300117213 */ /* 0x000fe20000000000 */
[----:B-1----:R-:W1:Y:S01]  /*0330*/  LDCU.128 UR16, c[0x0][0x400] ;  /* 0x00008000ff1077ac */ /* 0x002e620008000c00 */
[----:B------:R-:W-:Y:S02]  /*0340*/  ISETP.GE.AND P0, PT, R35, RZ, PT ;  /* 0x000000ff2300720c */ /* 0x000fe40003f06270 */
[C---:B------:R-:W-:Y:S02]  /*0350*/  IADD3 R27, PT, PT, R47.reuse, 0x20, RZ ;  /* 0x000000202f1b7810 */ /* 0x040fe40007ffe0ff */
[----:B------:R-:W-:Y:S02]  /*0360*/  IADD3 R29, PT, PT, R47, 0x40, RZ ;  /* 0x000000402f1d7810 */ /* 0x000fe40007ffe0ff */
[----:B------:R-:W-:Y:S02]  /*0370*/  SHF.R.S32.HI R49, RZ, 0x1f, R27 ;  /* 0x0000001fff317819 */ /* 0x000fe4000001141b */
[----:B------:R-:W-:-:S02]  /*0380*/  SHF.R.S32.HI R31, RZ, 0x1f, R29 ;  /* 0x0000001fff1f7819 */ /* 0x000fc4000001141d */
[----:B0-23--:R-:W-:-:S04]  /*0390*/  IABS R14, R16 ;  /* 0x00000010000e7213 */ /* 0x00dfc80000000000 */
[----:B----4-:R-:W0:Y:S08]  /*03a0*/  I2F.RP R11, R14 ;  /* 0x0000000e000b7306 */ /* 0x010e300000209400 */
        /* <DEDUP_REMOVED lines=25> */
[----:B------:R-:W-:Y:S01]  /*0540*/  LOP3.LUT R12, RZ, R16, RZ, 0x33, !PT ;  /* 0x00000010ff0c7212 */ /* 0x000fe200078e33ff */
[----:B------:R-:W0:Y:S01]  /*0550*/  @!P1 LDC.64 R18, c[0x0][0x3f8] ;  /* 0x0000fe00ff129b82 */ /* 0x000e220000000a00 */
[----:B------:R-:W-:Y:S02]  /*0560*/  @!P0 IADD3 R11, PT, PT, -R11, RZ, RZ ;  /* 0x000000ff0b0b8210 */ /* 0x000fe40007ffe1ff */
[----:B------:R-:W-:-:S02]  /*0570*/  @!P2 IADD3 R13, PT, PT, -R13, RZ, RZ ;  /* 0x000000ff0d0da210 */ /* 0x000fc40007ffe1ff */
[----:B------:R-:W-:Y:S02]  /*0580*/  ISETP.GE.U32.AND P2, PT, R27, UR16, PT ;  /* 0x000000101b007c0c */ /* 0x000fe4000bf46070 */
[C---:B------:R-:W-:Y:S02]  /*0590*/  SEL R62, R12.reuse, R11, !P3 ;  /* 0x0000000b0c3e7207 */ /* 0x040fe40005800000 */
[----:B------:R-:W-:Y:S02]  /*05a0*/  ISETP.GE.AND.EX P2, PT, R49, UR17, PT, P2 ;  /* 0x0000001131007c0c */ /* 0x000fe4000bf46320 */
[----:B------:R-:W-:Y:S01]  /*05b0*/  SEL R13, R12, R13, !P3 ;  /* 0x0000000d0c0d7207 */ /* 0x000fe20005800000 */
[----:B------:R-:W-:Y:S01]  /*05c0*/  IMAD R28, R62, 0x1a, RZ ;  /* 0x0000001a3e1c7824 */ /* 0x000fe200078e02ff */
[----:B------:R-:W-:Y:S02]  /*05d0*/  ISETP.GE.U32.AND P4, PT, R29, UR16, PT ;  /* 0x000000101d007c0c */ /* 0x000fe4000bf86070 */
[----:B------:R-:W-:-:S02]  /*05e0*/  SHF.R.S32.HI R11, RZ, 0x1f, R13 ;  /* 0x0000001fff0b7819 */ /* 0x000fc4000001140d */
[C---:B------:R-:W-:Y:S02]  /*05f0*/  IADD3 R66, P0, PT, R28.reuse, R10, RZ ;  /* 0x0000000a1c427210 */ /* 0x040fe40007f1e0ff */
[----:B------:R-:W-:Y:S01]  /*0600*/  ISETP.GE.AND.EX P4, PT, R31, UR17, PT, P4 ;  /* 0x000000111f007c0c */ /* 0x000fe2000bf86340 */
[----:B------:R-:W-:Y:S01]  /*0610*/  IMAD R12, R11, UR18, RZ ;  /* 0x000000120b0c7c24 */ /* 0x000fe2000f8e02ff */
[----:B------:R-:W-:Y:S01]  /*0620*/  LEA.HI.X.SX32 R67, R28, RZ, 0x1, P0 ;  /* 0x000000ff1c437211 */ /* 0x000fe200000f0eff */
[----:B------:R-:W1:Y:S02]  /*0630*/  @!P2 LDC.64 R16, c[0x0][0x3f8] ;  /* 0x0000fe00ff10ab82 */ /* 0x000e640000000a00 */
[C---:B------:R-:W-:Y:S02]  /*0640*/  IMAD R65, R13.reuse, UR19, R12 ;  /* 0x000000130d417c24 */ /* 0x040fe4000f8e020c */
[----:B------:R-:W-:-:S04]  /*0650*/  IMAD.WIDE.U32 R66, R13, UR18, R66 ;  /* 0x000000120d427c25 */ /* 0x000fc8000f8e0042 */
[----:B------:R-:W2:Y:S01]  /*0660*/  @!P1 LDC.64 R12, c[0x0][0x3a0] ;  /* 0x0000e800ff0c9b82 */ /* 0x000ea20000000a00 */
[----:B0-----:R-:W-:Y:S01]  /*0670*/  @!P1 IMAD R11, R15, R18, RZ ;  /* 0x000000120f0b9224 */ /* 0x001fe200078e02ff */
[----:B------:R-:W-:Y:S02]  /*0680*/  IADD3 R65, PT, PT, R67, R65, RZ ;  /* 0x0000004143417210 */ /* 0x000fe40007ffe0ff */
[----:B------:R-:W-:Y:S01]  /*0690*/  @!P1 MOV R64, R66 ;  /* 0x0000004200409202 */ /* 0x000fe20000000f00 */
[----:B------:R-:W-:-:S03]  /*06a0*/  @!P1 IMAD R11, R42, R19, R11 ;  /* 0x000000132a0b9224 */ /* 0x000fc600078e020b */
[----:B------:R-:W0:Y:S01]  /*06b0*/  @!P1 LDC.64 R14, c[0x0][0x398] ;  /* 0x0000e600ff0e9b82 */ /* 0x000e220000000a00 */
[----:B------:R-:W-:-:S05]  /*06c0*/  @!P1 IMAD.WIDE.U32 R18, R42, R18, R64 ;  /* 0x000000122a129225 */ /* 0x000fca00078e0040 */
[----:B------:R-:W-:Y:S02]  /*06d0*/  @!P1 IADD3 R11, PT, PT, R19, R11, RZ ;  /* 0x0000000b130b9210 */ /* 0x000fe40007ffe0ff */
[----:B------:R-:W3:Y:S01]  /*06e0*/  @!P4 LDC.64 R20, c[0x0][0x3f8] ;  /* 0x0000fe00ff14cb82 */ /* 0x000ee20000000a00 */
[C---:B------:R-:W-:Y:S02]  /*06f0*/  @!P1 SHF.L.U32 R33, R18.reuse, 0x1, RZ ;  /* 0x0000000112219819 */ /* 0x040fe400000006ff */
[----:B------:R-:W-:Y:S01]  /*0700*/  @!P1 SHF.L.U64.HI R26, R18, 0x1, R11 ;  /* 0x00000001121a9819 */ /* 0x000fe2000001020b */
[----:B-1----:R-:W-:Y:S01]  /*0710*/  @!P2 IMAD R18, R49, R16, RZ ;  /* 0x000000103112a224 */ /* 0x002fe200078e02ff */
[----:B------:R-:W-:Y:S02]  /*0720*/  @!P2 MOV R19, R65 ;  /* 0x000000410013a202 */ /* 0x000fe40000000f00 */
[----:B------:R-:W-:Y:S01]  /*0730*/  MOV R11, RZ ;  /* 0x000000ff000b7202 */ /* 0x000fe20000000f00 */
[----:B------:R-:W1:Y:S01]  /*0740*/  @!P2 LDC.64 R24, c[0x0][0x3a0] ;  /* 0x0000e800ff18ab82 */ /* 0x000e620000000a00 */
[----:B------:R-:W-:Y:S01]  /*0750*/  @!P2 IMAD R49, R27, R17, R18 ;  /* 0x000000111b31a224 */ /* 0x000fe200078e0212 */
[----:B------:R-:W-:-:S02]  /*0760*/  @!P2 MOV R18, R66 ;  /* 0x000000420012a202 */ /* 0x000fc40000000f00 */
[----:B--2---:R-:W-:-:S03]  /*0770*/  @!P1 IADD3 R12, P0, PT, R33, R12, RZ ;  /* 0x0000000c210c9210 */ /* 0x004fc60007f1e0ff */
[----:B------:R-:W-:Y:S01]  /*0780*/  @!P2 IMAD.WIDE.U32 R16, R27, R16, R18 ;  /* 0x000000101b10a225 */ /* 0x000fe200078e0012 */
[----:B------:R-:W2:Y:S01]  /*0790*/  @!P2 LDC.64 R22, c[0x0][0x398] ;  /* 0x0000e600ff16ab82 */ /* 0x000ea20000000a00 */
[----:B------:R-:W-:Y:S02]  /*07a0*/  @!P1 IADD3.X R13, PT, PT, R26, R13, RZ, P0, !PT ;  /* 0x0000000d1a0d9210 */ /* 0x000fe400007fe4ff */
[----:B------:R-:W-:Y:S02]  /*07b0*/  SHF.R.S32.HI R27, RZ, 0x1f, R47 ;  /* 0x0000001fff1b7819 */ /* 0x000fe4000001142f */
[----:B------:R-:W-:Y:S01]  /*07c0*/  ISETP.GE.U32.AND P0, PT, R47, UR16, PT ;  /* 0x000000102f007c0c */ /* 0x000fe2000bf06070 */
[----:B------:R4:W5:Y:S01]  /*07d0*/  @!P1 LDG.E R11, desc[UR8][R12.64] ;  /* 0x000000080c0b9981 */ /* 0x000962000c1e1900 */
[----:B0-----:R-:W-:Y:S02]  /*07e0*/  @!P1 IADD3 R14, P3, PT, R33, R14, RZ ;  /* 0x0000000e210e9210 */ /* 0x001fe40007f7e0ff */
[----:B------:R-:W-:Y:S01]  /*07f0*/  ISETP.GE.AND.EX P0, PT, R27, UR17, PT, P0 ;  /* 0x000000111b007c0c */ /* 0x000fe2000bf06300 */
[----:B---3--:R-:W-:Y:S01]  /*0800*/  @!P4 IMAD R18, R31, R20, RZ ;  /* 0x000000141f12c224 */ /* 0x008fe200078e02ff */
[----:B------:R-:W-:-:S02]  /*0810*/  @!P2 IADD3 R19, PT, PT, R17, R49, RZ ;  /* 0x000000311113a210 */ /* 0x000fc40007ffe0ff */
[----:B------:R-:W-:Y:S02]  /*0820*/  @!P2 SHF.L.U32 R17, R16, 0x1, RZ ;  /* 0x000000011011a819 */ /* 0x000fe400000006ff */
[----:B------:R-:W-:Y:S01]  /*0830*/  @!P1 IADD3.X R15, PT, PT, R26, R15, RZ, P3, !PT ;  /* 0x0000000f1a0f9210 */ /* 0x000fe20001ffe4ff */
[----:B----4-:R-:W-:Y:S01]  /*0840*/  @!P4 IMAD R13, R29, R21, R18 ;  /* 0x000000151d0dc224 */ /* 0x010fe200078e0212 */
[----:B------:R-:W-:Y:S02]  /*0850*/  MOV R12, RZ ;  /* 0x000000ff000c7202 */ /* 0x000fe40000000f00 */
[----:B------:R-:W-:Y:S02]  /*0860*/  @!P2 SHF.L.U64.HI R16, R16, 0x1, R19 ;  /* 0x000000011010a819 */ /* 0x000fe40000010213 */
[----:B------:R-:W-:Y:S02]  /*0870*/  @!P4 MOV R18, R66 ;  /* 0x000000420012c202 */ /* 0x000fe40000000f00 */
[----:B------:R-:W-:Y:S01]  /*0880*/  @!P4 MOV R19, R65 ;  /* 0x000000410013c202 */ /* 0x000fe20000000f00 */
[----:B------:R0:W5:Y:S01]  /*0890*/  @!P1 LDG.E R12, desc[UR8][R14.64] ;  /* 0x000000080e0c9981 */ /* 0x000162000c1e1900 */
[----:B-1----:R-:W-:-:S02]  /*08a0*/  @!P2 IADD3 R24, P3, PT, R17, R24, RZ ;  /* 0x000000181118a210 */ /* 0x002fc40007f7e0ff */
[----:B--2---:R-:W-:Y:S01]  /*08b0*/  @!P2 IADD3 R22, P5, PT, R17, R22, RZ ;  /* 0x000000161116a210 */ /* 0x004fe20007fbe0ff */
[----:B------:R-:W-:Y:S01]  /*08c0*/  @!P4 IMAD.WIDE.U32 R20, R29, R20, R18 ;  /* 0x000000141d14c225 */ /* 0x000fe200078e0012 */
[C---:B------:R-:W-:Y:S02]  /*08d0*/  @!P2 IADD3.X R25, PT, PT, R16.reuse, R25, RZ, P3, !PT ;  /* 0x000000191019a210 */ /* 0x040fe40001ffe4ff */
[----:B------:R-:W-:Y:S02]  /*08e0*/  MOV R34, RZ ;  /* 0x000000ff00227202 */ /* 0x000fe40000000f00 */
[----:B------:R-:W-:Y:S02]  /*08f0*/  CS2R R32, SRZ ;  /* 0x0000000000207805 */ /* 0x000fe4000001ff00 */
[----:B------:R-:W-:Y:S01]  /*0900*/  @!P2 IADD3.X R23, PT, PT, R16, R23, RZ, P5, !PT ;  /* 0x000000171017a210 */ /* 0x000fe20002ffe4ff */
[----:B0-----:R-:W0:Y:S01]  /*0910*/  @!P0 LDC.64 R14, c[0x0][0x3f8] ;  /* 0x0000fe00ff0e8b82 */ /* 0x001e220000000a00 */
[----:B------:R-:W-:-:S02]  /*0920*/  @!P4 IADD3 R13, PT, PT, R21, R13, RZ ;  /* 0x0000000d150dc210 */ /* 0x000fc40007ffe0ff */
[----:B------:R-:W-:Y:S01]  /*0930*/  ISETP.GE.U32.AND P1, PT, R41, UR16, PT ;  /* 0x0000001029007c0c */ /* 0x000fe2000bf26070 */
[----:B------:R1:W5:Y:S04]  /*0940*/  @!P2 LDG.E R34, desc[UR8][R24.64] ;  /* 0x000000081822a981 */ /* 0x000368000c1e1900 */
[----:B------:R-:W2:Y:S01]  /*0950*/  @!P4 LDC.64 R16, c[0x0][0x3a0] ;  /* 0x0000e800ff10cb82 */ /* 0x000ea20000000a00 */
[C---:B------:R-:W-:Y:S01]  /*0960*/  @!P4 SHF.L.U32 R31, R20.reuse, 0x1, RZ ;  /* 0x00000001141fc819 */ /* 0x040fe200000006ff */
[----:B------:R3:W5:Y:S01]  /*0970*/  @!P2 LDG.E R33, desc[UR8][R22.64] ;  /* 0x000000081621a981 */ /* 0x000762000c1e1900 */
[----:B------:R-:W-:Y:S02]  /*0980*/  @!P4 SHF.L.U64.HI R48, R20, 0x1, R13 ;  /* 0x000000011430c819 */ /* 0x000fe4000001020d */
[----:B------:R-:W-:-:S03]  /*0990*/  ISETP.GE.AND.EX P1, PT, R6, UR17, PT, P1 ;  /* 0x0000001106007c0c */ /* 0x000fc6000bf26310 */
[----:B------:R-:W4:Y:S01]  /*09a0*/  LDC.64 R20, c[0x0][0x3b8] ;  /* 0x0000ee00ff147b82 */ /* 0x000f220000000a00 */
[----:B------:R-:W-:-:S04]  /*09b0*/  ISETP.GE.U32.AND P3, PT, R40, UR16, PT ;  /* 0x0000001028007c0c */ /* 0x000fc8000bf66070 */
[----:B------:R-:W-:-:S03]  /*09c0*/  ISETP.GE.AND.EX P3, PT, R7, UR17, PT, P3 ;  /* 0x0000001107007c0c */ /* 0x000fc6000bf66330 */
[----:B------:R-:W4:Y:S01]  /*09d0*/  @!P4 LDC.64 R18, c[0x0][0x398] ;  /* 0x0000e600ff12cb82 */ /* 0x000f220000000a00 */
[----:B0-----:R-:W-:Y:S01]  /*09e0*/  @!P0 IMAD R26, R27, R14, RZ ;  /* 0x0000000e1b1a8224 */ /* 0x001fe200078e02ff */
[----:B------:R-:W-:-:S03]  /*09f0*/  @!P0 MOV R27, R65 ;  /* 0x00000041001b8202 */ /* 0x000fc60000000f00 */
[----:B------:R-:W-:-:S03]  /*0a00*/  @!P0 IMAD R13, R47, R15, R26 ;  /* 0x0000000f2f0d8224 */ /* 0x000fc600078e021a */
[----:B-1----:R-:W0:Y:S01]  /*0a10*/  @!P1 LDC.64 R24, c[0x0][0x3f8] ;  /* 0x0000fe00ff189b82 */ /* 0x002e220000000a00 */
[----:B--2---:R-:W-:Y:S02]  /*0a20*/  @!P4 IADD3 R16, P6, PT, R31, R16, RZ ;  /* 0x000000101f10c210 */ /* 0x004fe40007fde0ff */
[----:B------:R-:W-:Y:S02]  /*0a30*/  @!P0 MOV R26, R66 ;  /* 0x00000042001a8202 */ /* 0x000fe40000000f00 */
[----:B------:R-:W-:-:S03]  /*0a40*/  @!P4 IADD3.X R17, PT, PT, R48, R17, RZ, P6, !PT ;  /* 0x000000113011c210 */ /* 0x000fc600037fe4ff */
[----:B---3--:R-:W1:Y:S01]  /*0a50*/  @!P0 LDC.64 R22, c[0x0][0x3a0] ;  /* 0x0000e800ff168b82 */ /* 0x008e620000000a00 */
[----:B------:R-:W-:Y:S01]  /*0a60*/  @!P0 IMAD.WIDE.U32 R26, R47, R14, R26 ;  /* 0x0000000e2f1a8225 */ /* 0x000fe200078e001a */
[----:B------:R2:W5:Y:S03]  /*0a70*/  @!P4 LDG.E R32, desc[UR8][R16.64] ;  /* 0x000000081020c981 */ /* 0x000566000c1e1900 */
[----:B----4-:R-:W-:-:S03]  /*0a80*/  IMAD.WIDE R20, R35, 0x8, R20 ;  /* 0x0000000823147825 */ /* 0x010fc600078e0214 */
[----:B------:R-:W3:Y:S03]  /*0a90*/  @!P0 LDC.64 R14, c[0x0][0x398] ;  /* 0x0000e600ff0e8b82 */ /* 0x000ee60000000a00 */
[----:B------:R-:W4:Y:S05]  /*0aa0*/  LDG.E.64 R20, desc[UR8][R20.64] ;  /* 0x0000000814147981 */ /* 0x000f2a000c1e1b00 */
[----:B--2---:R-:W2:Y:S01]  /*0ab0*/  @!P3 LDC.64 R16, c[0x0][0x3f8] ;  /* 0x0000fe00ff10bb82 */ /* 0x004ea20000000a00 */
[----:B------:R-:W-:Y:S02]  /*0ac0*/  @!P4 IADD3 R30, P6, PT, R31, R18, RZ ;  /* 0x000000121f1ec210 */ /* 0x000fe40007fde0ff */
[----:B------:R-:W-:-:S02]  /*0ad0*/  ISETP.GE.U32.AND P2, PT, R39, UR16, PT ;  /* 0x0000001027007c0c */ /* 0x000fc4000bf46070 */
[----:B------:R-:W-:Y:S02]  /*0ae0*/  @!P0 IADD3 R13, PT, PT, R27, R13, RZ ;  /* 0x0000000d1b0d8210 */ /* 0x000fe40007ffe0ff */
[----:B------:R-:W-:Y:S02]  /*0af0*/  @!P0 SHF.L.U32 R29, R26, 0x1, RZ ;  /* 0x000000011a1d8819 */ /* 0x000fe400000006ff */
[----:B------:R-:W-:Y:S01]  /*0b00*/  @!P4 IADD3.X R31, PT, PT, R48, R19, RZ, P6, !PT ;  /* 0x00000013301fc210 */ /* 0x000fe200037fe4ff */
[----:B0-----:R-:W-:Y:S01]  /*0b10*/  @!P1 IMAD R48, R6, R24, RZ ;  /* 0x0000001806309224 */ /* 0x001fe200078e02ff */
[----:B------:R-:W-:Y:S01]  /*0b20*/  ISETP.GE.AND.EX P2, PT, R8, UR17, PT, P2 ;  /* 0x0000001108007c0c */ /* 0x000fe2000bf46320 */
[----:B------:R-:W0:Y:S01]  /*0b30*/  @!P1 LDC.64 R18, c[0x0][0x3a0] ;  /* 0x0000e800ff129b82 */ /* 0x000e220000000a00 */
[----:B------:R-:W-:Y:S02]  /*0b40*/  @!P0 SHF.L.U64.HI R52, R26, 0x1, R13 ;  /* 0x000000011a348819 */ /* 0x000fe4000001020d */
[----:B-1----:R-:W-:Y:S01]  /*0b50*/  @!P0 IADD3 R26, P6, PT, R29, R22, RZ ;  /* 0x000000161d1a8210 */ /* 0x002fe20007fde0ff */
[----:B------:R-:W-:Y:S01]  /*0b60*/  @!P1 IMAD R49, R41, R25, R48 ;  /* 0x0000001929319224 */ /* 0x000fe200078e0230 */
[----:B------:R-:W-:-:S02]  /*0b70*/  MOV R13, RZ ;  /* 0x000000ff000d7202 */ /* 0x000fc40000000f00 */
[----:B------:R-:W-:Y:S02]  /*0b80*/  @!P1 MOV R50, R66 ;  /* 0x0000004200329202 */ /* 0x000fe40000000f00 */
[----:B------:R-:W-:Y:S02]  /*0b90*/  @!P1 MOV R51, R65 ;  /* 0x0000004100339202 */ /* 0x000fe40000000f00 */
[----:B------:R-:W-:Y:S01]  /*0ba0*/  MOV R48, RZ ;  /* 0x000000ff00307202 */ /* 0x000fe20000000f00 */
[----:B------:R3:W5:Y:S01]  /*0bb0*/  @!P4 LDG.E R13, desc[UR8][R30.64] ;  /* 0x000000081e0dc981 */ /* 0x000762000c1e1900 */
[----:B------:R-:W-:Y:S02]  /*0bc0*/  @!P0 IADD3.X R27, PT, PT, R52, R23, RZ, P6, !PT ;  /* 0x00000017341b8210 */ /* 0x000fe400037fe4ff */
[----:B------:R-:W1:Y:S01]  /*0bd0*/  @!P1 LDC.64 R22, c[0x0][0x398] ;  /* 0x0000e600ff169b82 */ /* 0x000e620000000a00 */
[----:B------:R-:W-:Y:S02]  /*0be0*/  @!P1 IMAD.WIDE.U32 R50, R41, R24, R50 ;  /* 0x0000001829329225 */ /* 0x000fe400078e0032 */
[----:B------:R2:W5:Y:S01]  /*0bf0*/  @!P0 LDG.E R48, desc[UR8][R26.64] ;  /* 0x000000081a308981 */ /* 0x000562000c1e1900 */
[----:B---3--:R-:W-:Y:S01]  /*0c00*/  @!P0 IADD3 R30, P4, PT, R29, R14, RZ ;  /* 0x0000000e1d1e8210 */ /* 0x008fe20007f9e0ff */
[----:B--2---:R-:W-:-:S03]  /*0c10*/  @!P3 IMAD R14, R7, R16, RZ ;  /* 0x00000010070eb224 */ /* 0x004fc600078e02ff */
[----:B------:R-:W2:Y:S01]  /*0c20*/  @!P2 LDC.64 R24, c[0x0][0x3f8] ;  /* 0x0000fe00ff18ab82 */ /* 0x000ea20000000a00 */
[----:B------:R-:W-:Y:S02]  /*0c30*/  @!P1 IADD3 R49, PT, PT, R51, R49, RZ ;  /* 0x0000003133319210 */ /* 0x000fe40007ffe0ff */
[----:B------:R-:W-:Y:S01]  /*0c40*/  ISETP.GE.U32.AND P5, PT, R38, UR16, PT ;  /* 0x0000001026007c0c */ /* 0x000fe2000bfa6070 */
[----:B------:R-:W-:Y:S01]  /*0c50*/  @!P3 IMAD R51, R40, R17, R14 ;  /* 0x000000112833b224 */ /* 0x000fe200078e020e */
[----:B------:R-:W-:-:S03]  /*0c60*/  @!P0 IADD3.X R31, PT, PT, R52, R15, RZ, P4, !PT ;  /* 0x0000000f341f8210 */ /* 0x000fc600027fe4ff */
[----:B------:R-:W3:Y:S01]  /*0c70*/  @!P3 LDC.64 R26, c[0x0][0x3a0] ;  /* 0x0000e800ff1abb82 */ /* 0x000ee20000000a00 */
[----:B------:R-:W-:Y:S02]  /*0c80*/  @!P3 MOV R14, R66 ;  /* 0x00000042000eb202 */ /* 0x000fe40000000f00 */
[----:B------:R-:W-:Y:S02]  /*0c90*/  @!P3 MOV R15, R65 ;  /* 0x00000041000fb202 */ /* 0x000fe40000000f00 */
[----:B------:R-:W-:Y:S02]  /*0ca0*/  ISETP.GE.AND.EX P5, PT, R9, UR17, PT, P5 ;  /* 0x0000001109007c0c */ /* 0x000fe4000bfa6350 */
[----:B------:R-:W-:Y:S01]  /*0cb0*/  @!P1 SHF.L.U32 R29, R50, 0x1, RZ ;  /* 0x00000001321d9819 */ /* 0x000fe200000006ff */
[----:B------:R-:W-:Y:S01]  /*0cc0*/  @!P3 IMAD.WIDE.U32 R16, R40, R16, R14 ;  /* 0x000000102810b225 */ /* 0x000fe200078e000e */
[----:B------:R-:W-:Y:S01]  /*0cd0*/  @!P1 SHF.L.U64.HI R52, R50, 0x1, R49 ;  /* 0x0000000132349819 */ /* 0x000fe20000010231 */
[----:B------:R-:W3:Y:S01]  /*0ce0*/  @!P3 LDC.64 R14, c[0x0][0x398] ;  /* 0x0000e600ff0ebb82 */ /* 0x000ee20000000a00 */
[----:B0-----:R-:W-:-:S02]  /*0cf0*/  @!P1 IADD3 R18, P4, PT, R29, R18, RZ ;  /* 0x000000121d129210 */ /* 0x001fc40007f9e0ff */
[----:B------:R-:W-:Y:S02]  /*0d00*/  @!P3 IADD3 R17, PT, PT, R17, R51, RZ ;  /* 0x000000331111b210 */ /* 0x000fe40007ffe0ff */
[----:B------:R-:W-:Y:S02]  /*0d10*/  MOV R49, RZ ;  /* 0x000000ff00317202 */ /* 0x000fe40000000f00 */
[----:B------:R-:W-:Y:S02]  /*0d20*/  @!P1 IADD3.X R19, PT, PT, R52, R19, RZ, P4, !PT ;  /* 0x0000001334139210 */ /* 0x000fe400027fe4ff */
[----:B-1----:R-:W-:Y:S02]  /*0d30*/  @!P1 IADD3 R22, P4, PT, R29, R22, RZ ;  /* 0x000000161d169210 */ /* 0x002fe40007f9e0ff */
[C---:B------:R-:W-:Y:S01]  /*0d40*/  @!P3 SHF.L.U32 R55, R16.reuse, 0x1, RZ ;  /* 0x000000011037b819 */ /* 0x040fe200000006ff */
[----:B------:R0:W5:Y:S01]  /*0d50*/  @!P0 LDG.E R49, desc[UR8][R30.64] ;  /* 0x000000081e318981 */ /* 0x000162000c1e1900 */
[----:B------:R-:W-:-:S02]  /*0d60*/  @!P3 SHF.L.U64.HI R56, R16, 0x1, R17 ;  /* 0x000000011038b819 */ /* 0x000fc40000010211 */
[----:B------:R-:W1:Y:S01]  /*0d70*/  @!P5 LDC.64 R16, c[0x0][0x3f8] ;  /* 0x0000fe00ff10db82 */ /* 0x000e620000000a00 */
[----:B------:R-:W-:Y:S01]  /*0d80*/  @!P1 IADD3.X R23, PT, PT, R52, R23, RZ, P4, !PT ;  /* 0x0000001734179210 */ /* 0x000fe200027fe4ff */
[----:B--2---:R-:W-:Y:S01]  /*0d90*/  @!P2 IMAD R54, R8, R24, RZ ;  /* 0x000000180836a224 */ /* 0x004fe200078e02ff */
[----:B---3--:R-:W-:Y:S02]  /*0da0*/  @!P3 IADD3 R26, P4, PT, R55, R26, RZ ;  /* 0x0000001a371ab210 */ /* 0x008fe40007f9e0ff */
[----:B0-----:R-:W-:Y:S02]  /*0db0*/  @!P2 MOV R30, R66 ;  /* 0x00000042001ea202 */ /* 0x001fe40000000f00 */
[----:B------:R-:W-:Y:S01]  /*0dc0*/  @!P2 MOV R31, R65 ;  /* 0x00000041001fa202 */ /* 0x000fe20000000f00 */
[C---:B------:R-:W-:Y:S01]  /*0dd0*/  @!P2 IMAD R29, R39.reuse, R25, R54 ;  /* 0x00000019271da224 */ /* 0x040fe200078e0236 */
[----:B------:R-:W-:Y:S02]  /*0de0*/  @!P3 IADD3.X R27, PT, PT, R56, R27, RZ, P4, !PT ;  /* 0x0000001b381bb210 */ /* 0x000fe400027fe4ff */
[----:B------:R-:W-:Y:S01]  /*0df0*/  ISETP.NE.AND P4, PT, RZ, UR12, PT ;  /* 0x0000000cff007c0c */ /* 0x000fe2000bf85270 */
[----:B------:R-:W-:Y:S01]  /*0e00*/  @!P2 IMAD.WIDE.U32 R24, R39, R24, R30 ;  /* 0x000000182718a225 */ /* 0x000fe200078e001e */
[----:B------:R-:W-:-:S02]  /*0e10*/  MOV R50, RZ ;  /* 0x000000ff00327202 */ /* 0x000fc40000000f00 */
[----:B------:R-:W-:Y:S02]  /*0e20*/  MOV R51, RZ ;  /* 0x000000ff00337202 */ /* 0x000fe40000000f00 */
[----:B------:R-:W-:Y:S02]  /*0e30*/  CS2R R52, SRZ ;  /* 0x0000000000347805 */ /* 0x000fe4000001ff00 */
[----:B------:R-:W-:Y:S01]  /*0e40*/  @!P2 IADD3 R29, PT, PT, R25, R29, RZ ;  /* 0x0000001d191da210 */ /* 0x000fe20007ffe0ff */
[----:B------:R-:W0:Y:S01]  /*0e50*/  LDC.64 R30, c[0x0][0x3a8] ;  /* 0x0000ea00ff1e7b82 */ /* 0x000e220000000a00 */
[----:B------:R2:W5:Y:S01]  /*0e60*/  @!P1 LDG.E R50, desc[UR8][R18.64] ;  /* 0x0000000812329981 */ /* 0x000562000c1e1900 */
[----:B------:R-:W-:-:S03]  /*0e70*/  @!P2 SHF.L.U32 R58, R24, 0x1, RZ ;  /* 0x00000001183aa819 */ /* 0x000fc600000006ff */
[----:B------:R3:W5:Y:S01]  /*0e80*/  @!P1 LDG.E R51, desc[UR8][R22.64] ;  /* 0x0000000816339981 */ /* 0x000762000c1e1900 */
[----:B------:R-:W-:Y:S02]  /*0e90*/  @!P3 IADD3 R54, P1, PT, R55, R14, RZ ;  /* 0x0000000e3736b210 */ /* 0x000fe40007f3e0ff */
[----:B------:R-:W-:Y:S01]  /*0ea0*/  @!P2 SHF.L.U64.HI R29, R24, 0x1, R29 ;  /* 0x00000001181da819 */ /* 0x000fe2000001021d */
[----:B------:R3:W5:Y:S01]  /*0eb0*/  @!P3 LDG.E R52, desc[UR8][R26.64] ;  /* 0x000000081a34b981 */ /* 0x000762000c1e1900 */
[----:B------:R-:W0:Y:S01]  /*0ec0*/  @!P5 LDC.64 R24, c[0x0][0x398] ;  /* 0x0000e600ff18db82 */ /* 0x000e220000000a00 */
[----:B------:R-:W-:-:S07]  /*0ed0*/  @!P3 IADD3.X R55, PT, PT, R56, R15, RZ, P1, !PT ;  /* 0x0000000f3837b210 */ /* 0x000fce0000ffe4ff */
[----:B--2---:R-:W2:Y:S01]  /*0ee0*/  @!P2 LDC.64 R18, c[0x0][0x3a0] ;  /* 0x0000e800ff12ab82 */ /* 0x004ea20000000a00 */
[----:B-1----:R-:W-:Y:S01]  /*0ef0*/  @!P5 IMAD R56, R9, R16, RZ ;  /* 0x000000100938d224 */ /* 0x002fe200078e02ff */
[----:B------:R-:W-:Y:S01]  /*0f00*/  @!P5 MOV R57, R65 ;  /* 0x000000410039d202 */ /* 0x000fe20000000f00 */
[----:B------:R1:W5:Y:S05]  /*0f10*/  @!P3 LDG.E R53, desc[UR8][R54.64] ;  /* 0x000000083635b981 */ /* 0x00036a000c1e1900 */
[----:B---3--:R-:W3:Y:S01]  /*0f20*/  @!P5 LDC.64 R22, c[0x0][0x3a0] ;  /* 0x0000e800ff16db82 */ /* 0x008ee20000000a00 */
[----:B------:R-:W-:-:S07]  /*0f30*/  @!P5 IMAD R17, R38, R17, R56 ;  /* 0x000000112611d224 */ /* 0x000fce00078e0238 */
[----:B------:R-:W0:Y:S01]  /*0f40*/  @!P2 LDC.64 R14, c[0x0][0x398] ;  /* 0x0000e600ff0eab82 */ /* 0x000e220000000a00 */
[----:B------:R-:W-:-:S07]  /*0f50*/  @!P5 MOV R56, R66 ;  /* 0x000000420038d202 */ /* 0x000fce0000000f00 */
[----:B------:R-:W0:Y:S01]  /*0f60*/  @P4 LDC.64 R26, c[0x0][0x3b0] ;  /* 0x0000ec00ff1a4b82 */ /* 0x000e220000000a00 */
[----:B------:R-:W-:Y:S01]  /*0f70*/  @!P5 IMAD.WIDE.U32 R56, R38, R16, R56 ;  /* 0x000000102638d225 */ /* 0x000fe200078e0038 */
[----:B--2---:R-:W-:Y:S02]  /*0f80*/  @!P2 IADD3 R18, P1, PT, R58, R18, RZ ;  /* 0x000000123a12a210 */ /* 0x004fe40007f3e0ff */
[----:B------:R-:W-:Y:S02]  /*0f90*/  IADD3 R59, PT, PT, R28, R10, RZ ;  /* 0x0000000a1c3b7210 */ /* 0x000fe40007ffe0ff */
[----:B------:R-:W-:Y:S02]  /*0fa0*/  @!P5 IADD3 R57, PT, PT, R57, R17, RZ ;  /* 0x000000113939d210 */ /* 0x000fe40007ffe0ff */
[----:B------:R-:W-:Y:S02]  /*0fb0*/  @!P5 SHF.L.U32 R17, R56, 0x1, RZ ;  /* 0x000000013811d819 */ /* 0x000fe400000006ff */
[----:B-1----:R-:W-:-:S02]  /*0fc0*/  CS2R R54, SRZ ;  /* 0x0000000000367805 */ /* 0x002fc4000001ff00 */
[----:B------:R-:W-:Y:S02]  /*0fd0*/  @!P5 SHF.L.U64.HI R56, R56, 0x1, R57 ;  /* 0x000000013838d819 */ /* 0x000fe40000010239 */
[C---:B---3--:R-:W-:Y:S02]  /*0fe0*/  @!P5 IADD3 R22, P3, PT, R17.reuse, R22, RZ ;  /* 0x000000161116d210 */ /* 0x048fe40007f7e0ff */
[----:B0-----:R-:W-:Y:S01]  /*0ff0*/  @!P5 IADD3 R24, P6, PT, R17, R24, RZ ;  /* 0x000000181118d210 */ /* 0x001fe20007fde0ff */
[----:B------:R-:W-:Y:S01]  /*1000*/  IMAD.WIDE R30, R59, 0x2, R30 ;  /* 0x000000023b1e7825 */ /* 0x000fe200078e021e */
[----:B------:R-:W-:Y:S02]  /*1010*/  @!P2 IADD3.X R19, PT, PT, R29, R19, RZ, P1, !PT ;  /* 0x000000131d13a210 */ /* 0x000fe40000ffe4ff */
[----:B------:R-:W-:Y:S02]  /*1020*/  @!P2 IADD3 R14, P1, PT, R58, R14, RZ ;  /* 0x0000000e3a0ea210 */ /* 0x000fe40007f3e0ff */
[C---:B------:R-:W-:Y:S01]  /*1030*/  @!P5 IADD3.X R23, PT, PT, R56.reuse, R23, RZ, P3, !PT ;  /* 0x000000173817d210 */ /* 0x040fe20001ffe4ff */
[----:B------:R0:W5:Y:S01]  /*1040*/  @!P2 LDG.E R54, desc[UR8][R18.64] ;  /* 0x000000081236a981 */ /* 0x000162000c1e1900 */
[----:B------:R-:W-:Y:S01]  /*1050*/  @!P5 IADD3.X R25, PT, PT, R56, R25, RZ, P6, !PT ;  /* 0x000000193819d210 */ /* 0x000fe200037fe4ff */
[----:B------:R-:W-:Y:S01]  /*1060*/  @P4 IMAD.WIDE R26, R59, 0x2, R26 ;  /* 0x000000023b1a4825 */ /* 0x000fe200078e021a */
[----:B------:R-:W-:-:S02]  /*1070*/  CS2R R56, SRZ ;  /* 0x0000000000387805 */ /* 0x000fc4000001ff00 */
[----:B------:R-:W-:Y:S01]  /*1080*/  @!P2 IADD3.X R15, PT, PT, R29, R15, RZ, P1, !PT ;  /* 0x0000000f1d0fa210 */ /* 0x000fe20000ffe4ff */
[----:B------:R-:W2:Y:S04]  /*1090*/  LDG.E.U16 R59, desc[UR8][R30.64] ;  /* 0x000000081e3b7981 */ /* 0x000ea8000c1e1500 */
[----:B------:R-:W3:Y:S04]  /*10a0*/  @P4 LDG.E.U16 R18, desc[UR8][R26.64] ;  /* 0x000000081a124981 */ /* 0x000ee8000c1e1500 */
[----:B------:R-:W3:Y:S04]  /*10b0*/  @P4 LDG.E.U16 R17, desc[UR8][R26.64+0x2] ;  /* 0x000002081a114981 */ /* 0x000ee8000c1e1500 */
[----:B------:R-:W3:Y:S04]  /*10c0*/  LDG.E.U16 R58, desc[UR8][R30.64+0x2] ;  /* 0x000002081e3a7981 */ /* 0x000ee8000c1e1500 */
[----:B------:R0:W5:Y:S04]  /*10d0*/  @!P2 LDG.E R57, desc[UR8][R14.64] ;  /* 0x000000080e39a981 */ /* 0x000168000c1e1900 */
[----:B------:R0:W5:Y:S04]  /*10e0*/  @!P5 LDG.E R56, desc[UR8][R22.64] ;  /* 0x000000081638d981 */ /* 0x000168000c1e1900 */
[----:B------:R0:W5:Y:S01]  /*10f0*/  @!P5 LDG.E R55, desc[UR8][R24.64] ;  /* 0x000000081837d981 */ /* 0x000162000c1e1900 */
[----:B------:R-:W-:Y:S01]  /*1100*/  UISETP.NE.AND UP1, UPT, UR12, URZ, UPT ;  /* 0x000000ff0c00728c */ /* 0x000fe2000bf25270 */
[----:B------:R-:W-:Y:S01]  /*1110*/  CS2R R60, SRZ ;  /* 0x00000000003c7805 */ /* 0x000fe2000001ff00 */
[----:B------:R-:W-:Y:S01]  /*1120*/  UMOV UR10, 0x3f800000 ;  /* 0x3f800000000a7882 */ /* 0x000fe20000000000 */
[----:B----4-:R-:W-:-:S13]  /*1130*/  R2UR UR13, R20 ;  /* 0x00000000140d72ca */ /* 0x010fda00000e0000 */
        /* <DEDUP_REMOVED lines=10> */
[----:B--2---:R-:W-:Y:S02]  /*11e0*/  SHF.L.U32 R59, R59, 0x10, RZ ;  /* 0x000000103b3b7819 */ /* 0x004fe400000006ff */
[----:B---3--:R-:W-:Y:S02]  /*11f0*/  @P4 SHF.L.U32 R61, R18, 0x10, RZ ;  /* 0x00000010123d4819 */ /* 0x008fe400000006ff */
[----:B------:R-:W-:Y:S02]  /*1200*/  @P4 SHF.L.U32 R60, R17, 0x10, RZ ;  /* 0x00000010113c4819 */ /* 0x000fe400000006ff */
[----:B------:R-:W-:Y:S01]  /*1210*/  SHF.L.U32 R58, R58, 0x10, RZ ;  /* 0x000000103a3a7819 */ /* 0x000fe200000006ff */
[----:B0-----:R-:W-:Y:S06]  /*1220*/  BRA.U UP1, `(.L_x_902) ;  /* 0x0000000901447547 */ /* 0x001fec000b800000 */
[----:B-----5:R-:W-:Y:S02]  /*1230*/  HADD2.F32 R16, -RZ, R48.H0_H0 ;  /* 0x20000030ff107230 */ /* 0x020fe40000004100 */
[----:B------:R-:W-:Y:S02]  /*1240*/  HADD2.F32 R20, -RZ, R34.H0_H0 ;  /* 0x20000022ff147230 */ /* 0x000fe40000004100 */
[----:B------:R-:W-:Y:S02]  /*1250*/  HADD2.F32 R17, -RZ, R48.H1_H1 ;  /* 0x30000030ff117230 */ /* 0x000fe40000004100 */
[----:B------:R-:W-:Y:S01]  /*1260*/  FADD.FTZ R16, R16, -UR13 ;  /* 0x8000000d10107e21 */ /* 0x000fe20008010000 */
[--C-:B------:R-:W-:Y:S02]  /*1270*/  HADD2.F32 R14, -RZ, R49.reuse.H0_H0 ;  /* 0x20000031ff0e7230 */ /* 0x100fe40000004100 */
[----:B------:R-:W-:Y:S01]  /*1280*/  FADD.FTZ R23, R20, -UR13 ;  /* 0x8000000d14177e21 */ /* 0x000fe20008010000 */
[----:B------:R-:W-:-:S02]  /*1290*/  HADD2.F32 R15, -RZ, R49.H1_H1 ;  /* 0x30000031ff0f7230 */ /* 0x000fc40000004100 */
[----:B------:R-:W-:Y:S01]  /*12a0*/  FADD.FTZ R19, R17, -UR13 ;  /* 0x8000000d11137e21 */ /* 0x000fe20008010000 */
[----:B------:R-:W-:Y:S01]  /*12b0*/  FMUL.FTZ R17, R16, UR10 ;  /* 0x0000000a10117c20 */ /* 0x000fe20008410000 */
[----:B------:R-:W-:Y:S01]  /*12c0*/  FMUL.FTZ R20, R59, R14 ;  /* 0x0000000e3b147220 */ /* 0x000fe20000410000 */
[----:B------:R-:W-:Y:S02]  /*12d0*/  HADD2.F32 R18, -RZ, R33.H0_H0 ;  /* 0x20000021ff127230 */ /* 0x000fe40000004100 */
[----:B------:R-:W-:Y:S01]  /*12e0*/  FMUL.FTZ R21, R58, R15 ;  /* 0x0000000f3a157220 */ /* 0x000fe20000410000 */
[----:B------:R-:W-:Y:S01]  /*12f0*/  FMUL.FTZ R16, R19, UR10 ;  /* 0x0000000a13107c20 */ /* 0x000fe20008410000 */
[----:B------:R-:W-:Y:S01]  /*1300*/  FADD.FTZ R22, RZ, R20 ;  /* 0x00000014ff167221 */ /* 0x000fe20000010000 */
[----:B------:R-:W-:Y:S01]  /*1310*/  FFMA.FTZ R19, R17, R20, RZ ;  /* 0x0000001411137223 */ /* 0x000fe200000100ff */
[----:B------:R-:W-:Y:S01]  /*1320*/  FFMA.FTZ R25, R14, R17, RZ ;  /* 0x000000110e197223 */ /* 0x000fe200000100ff */
[----:B------:R-:W-:Y:S01]  /*1330*/  FADD.FTZ R27, RZ, R14 ;  /* 0x0000000eff1b7221 */ /* 0x000fe20000010000 */
[----:B------:R-:W-:Y:S01]  /*1340*/  FADD.FTZ R17, R21, R22 ;  /* 0x0000001615117221 */ /* 0x000fe20000010000 */
[----:B------:R-:W-:Y:S01]  /*1350*/  FMUL.FTZ R24, R23, UR10 ;  /* 0x0000000a17187c20 */ /* 0x000fe20008410000 */
[----:B------:R-:W-:Y:S01]  /*1360*/  FFMA.FTZ R19, R16, R21, R19 ;  /* 0x0000001510137223 */ /* 0x000fe20000010013 */
[----:B------:R-:W-:Y:S01]  /*1370*/  FMUL.FTZ R22, R59, R18 ;  /* 0x000000123b167220 */ /* 0x000fe20000410000 */
[C---:B------:R-:W-:Y:S01]  /*1380*/  FADD.FTZ R14, R18.reuse, R27 ;  /* 0x0000001b120e7221 */ /* 0x040fe20000010000 */
[----:B------:R-:W-:Y:S01]  /*1390*/  FFMA.FTZ R18, R18, R24, R25 ;  /* 0x0000001812127223 */ /* 0x000fe20000010019 */
[----:B------:R-:W-:-:S02]  /*13a0*/  HADD2.F32 R20, -RZ, R34.H1_H1 ;  /* 0x30000022ff147230 */ /* 0x000fc40000004100 */
[----:B------:R-:W-:Y:S01]  /*13b0*/  FFMA.FTZ R19, R24, R22, R19 ;  /* 0x0000001618137223 */ /* 0x000fe20000010013 */
[--C-:B------:R-:W-:Y:S02]  /*13c0*/  HADD2.F32 R24, -RZ, R32.reuse.H0_H0 ;  /* 0x20000020ff187230 */ /* 0x100fe40000004100 */
[----:B------:R-:W-:Y:S01]  /*13d0*/  FADD.FTZ R17, R17, R22 ;  /* 0x0000001611117221 */ /* 0x000fe20000010000 */
[----:B------:R-:W-:Y:S02]  /*13e0*/  HADD2.F32 R23, -RZ, R33.H1_H1 ;  /* 0x30000021ff177230 */ /* 0x000fe40000004100 */
[----:B------:R-:W-:Y:S01]  /*13f0*/  FADD.FTZ R22, RZ, R15 ;  /* 0x0000000fff167221 */ /* 0x000fe20000010000 */
[----:B------:R-:W-:Y:S01]  /*1400*/  FADD.FTZ R20, R20, -UR13 ;  /* 0x8000000d14147e21 */ /* 0x000fe20008010000 */
[----:B------:R-:W-:Y:S01]  /*1410*/  FADD.FTZ R25, R24, -UR13 ;  /* 0x8000000d18197e21 */ /* 0x000fe20008010000 */
[----:B------:R-:W-:Y:S02]  /*1420*/  HADD2.F32 R21, -RZ, R13.H0_H0 ;  /* 0x2000000dff157230 */ /* 0x000fe40000004100 */
[----:B------:R-:W-:Y:S01]  /*1430*/  FFMA.FTZ R16, R15, R16, RZ ;  /* 0x000000100f107223 */ /* 0x000fe200000100ff */
[----:B------:R-:W-:Y:S01]  /*1440*/  FADD.FTZ R15, R23, R22 ;  /* 0x00000016170f7221 */ /* 0x000fe20000010000 */
[----:B------:R-:W-:Y:S01]  /*1450*/  FMUL.FTZ R26, R25, UR10 ;  /* 0x0000000a191a7c20 */ /* 0x000fe20008410000 */
[----:B------:R-:W-:Y:S01]  /*1460*/  FMUL.FTZ R20, R20, UR10 ;  /* 0x0000000a14147c20 */ /* 0x000fe20008410000 */
[----:B------:R-:W-:Y:S01]  /*1470*/  FMUL.FTZ R22, R58, R23 ;  /* 0x000000173a167220 */ /* 0x000fe20000410000 */
[----:B------:R-:W-:-:S02]  /*1480*/  HADD2.F32 R24, -RZ, R32.H1_H1 ;  /* 0x30000020ff187230 */ /* 0x000fc40000004100 */
[----:B------:R-:W-:Y:S01]  /*1490*/  FADD.FTZ R14, R14, R21 ;  /* 0x000000150e0e7221 */ /* 0x000fe20000010000 */
[----:B------:R-:W-:Y:S01]  /*14a0*/  FFMA.FTZ R18, R21, R26, R18 ;  /* 0x0000001a15127223 */ /* 0x000fe20000010012 */
[----:B------:R-:W-:Y:S01]  /*14b0*/  FMUL.FTZ R28, R59, R21 ;  /* 0x000000153b1c7220 */ /* 0x000fe20000410000 */
[----:B------:R-:W-:Y:S01]  /*14c0*/  FFMA.FTZ R19, R20, R22, R19 ;  /* 0x0000001614137223 */ /* 0x000fe20000010013 */
[----:B------:R-:W-:Y:S02]  /*14d0*/  HADD2.F32 R21, -RZ, R13.H1_H1 ;  /* 0x3000000dff157230 */ /* 0x000fe40000004100 */
[----:B------:R-:W-:Y:S01]  /*14e0*/  FADD.FTZ R17, R22, R17 ;  /* 0x0000001116117221 */ /* 0x000fe20000010000 */
[----:B------:R-:W-:Y:S01]  /*14f0*/  FADD.FTZ R24, R24, -UR13 ;  /* 0x8000000d18187e21 */ /* 0x000fe20008010000 */
[----:B------:R-:W-:Y:S01]  /*1500*/  FFMA.FTZ R16, R23, R20, R16 ;  /* 0x0000001417107223 */ /* 0x000fe20000010010 */
[----:B------:R-:W-:Y:S01]  /*1510*/  FFMA.FTZ R23, R26, R28, R19 ;  /* 0x0000001c1a177223 */ /* 0x000fe20000010013 */
[----:B------:R-:W-:Y:S01]  /*1520*/  FADD.FTZ R20, R17, R28 ;  /* 0x0000001c11147221 */ /* 0x000fe20000010000 */
[----:B------:R-:W-:Y:S01]  /*1530*/  FMUL.FTZ R19, R58, R21 ;  /* 0x000000153a137220 */ /* 0x000fe20000410000 */
[----:B------:R-:W-:Y:S01]  /*1540*/  FMUL.FTZ R24, R24, UR10 ;  /* 0x0000000a18187c20 */ /* 0x000fe20008410000 */
[----:B------:R-:W-:-:S02]  /*1550*/  HADD2.F32 R22, -RZ, R11.H0_H0 ;  /* 0x2000000bff167230 */ /* 0x000fc40000004100 */
[----:B------:R-:W-:Y:S01]  /*1560*/  FADD.FTZ R15, R15, R21 ;  /* 0x000000150f0f7221 */ /* 0x000fe20000010000 */
[----:B------:R-:W-:Y:S01]  /*1570*/  FADD.FTZ R17, R19, R20 ;  /* 0x0000001413117221 */ /* 0x000fe20000010000 */
[----:B------:R-:W-:Y:S01]  /*1580*/  FFMA.FTZ R19, R24, R19, R23 ;  /* 0x0000001318137223 */ /* 0x000fe20000010017 */
[----:B------:R-:W-:Y:S01]  /*1590*/  FFMA.FTZ R16, R21, R24, R16 ;  /* 0x0000001815107223 */ /* 0x000fe20000010010 */
[--C-:B------:R-:W-:Y:S02]  /*15a0*/  HADD2.F32 R23, -RZ, R12.reuse.H0_H0 ;  /* 0x2000000cff177230 */ /* 0x100fe40000004100 */
[----:B------:R-:W-:Y:S01]  /*15b0*/  FADD.FTZ R22, R22, -UR13 ;  /* 0x8000000d16167e21 */ /* 0x000fe20008010000 */
[----:B------:R-:W-:Y:S02]  /*15c0*/  HADD2.F32 R21, -RZ, R11.H1_H1 ;  /* 0x3000000bff157230 */ /* 0x000fe40000004100 */
[----:B------:R-:W-:Y:S02]  /*15d0*/  HADD2.F32 R25, -RZ, R12.H1_H1 ;  /* 0x3000000cff197230 */ /* 0x000fe40000004100 */
[----:B------:R-:W-:Y:S01]  /*15e0*/  FMUL.FTZ R20, R59, R23 ;  /* 0x000000173b147220 */ /* 0x000fe20000410000 */
[----:B------:R-:W-:Y:S01]  /*15f0*/  FMUL.FTZ R22, R22, UR10 ;  /* 0x0000000a16167c20 */ /* 0x000fe20008410000 */
[----:B------:R-:W-:Y:S01]  /*1600*/  FADD.FTZ R21, R21, -UR13 ;  /* 0x8000000d15157e21 */ /* 0x000fe20008010000 */
[----:B------:R-:W-:-:S02]  /*1610*/  HADD2.F32 R26, -RZ, R50.H0_H0 ;  /* 0x20000032ff1a7230 */ /* 0x000fc40000004100 */
[----:B------:R-:W-:Y:S01]  /*1620*/  FADD.FTZ R17, R17, R20 ;  /* 0x0000001411117221 */ /* 0x000fe20000010000 */
[----:B------:R-:W-:Y:S01]  /*1630*/  FMUL.FTZ R24, R58, R25 ;  /* 0x000000193a187220 */ /* 0x000fe20000410000 */
[----:B------:R-:W-:Y:S01]  /*1640*/  FMUL.FTZ R21, R21, UR10 ;  /* 0x0000000a15157c20 */ /* 0x000fe20008410000 */
[----:B------:R-:W-:Y:S01]  /*1650*/  FFMA.FTZ R20, R22, R20, R19 ;  /* 0x0000001416147223 */ /* 0x000fe20000010013 */
[----:B------:R-:W-:Y:S01]  /*1660*/  FADD.FTZ R26, R26, -UR13 ;  /* 0x8000000d1a1a7e21 */ /* 0x000fe20008010000 */
[----:B------:R-:W-:Y:S01]  /*1670*/  FADD.FTZ R14, R14, R23 ;  /* 0x000000170e0e7221 */ /* 0x000fe20000010000 */
[----:B------:R-:W-:Y:S01]  /*1680*/  FFMA.FTZ R18, R23, R22, R18 ;  /* 0x0000001617127223 */ /* 0x000fe20000010012 */
[----:B------:R-:W-:Y:S02]  /*1690*/  HADD2.F32 R23, -RZ, R51.H0_H0 ;  /* 0x20000033ff177230 */ /* 0x000fe40000004100 */
[----:B------:R-:W-:Y:S01]  /*16a0*/  FFMA.FTZ R19, R21, R24, R20 ;  /* 0x0000001815137223 */ /* 0x000fe20000010014 */
[----:B------:R-:W-:Y:S01]  /*16b0*/  FMUL.FTZ R26, R26, UR10 ;  /* 0x0000000a1a1a7c20 */ /* 0x000fe20008410000 */
[----:B------:R-:W-:-:S02]  /*16c0*/  HADD2.F32 R20, -RZ, R50.H1_H1 ;  /* 0x30000032ff147230 */ /* 0x000fc40000004100 */
[----:B------:R-:W-:Y:S01]  /*16d0*/  FFMA.FTZ R16, R25, R21, R16 ;  /* 0x0000001519107223 */ /* 0x000fe20000010010 */
[----:B------:R-:W-:Y:S01]  /*16e0*/  FMUL.FTZ R22, R59, R23 ;  /* 0x000000173b167220 */ /* 0x000fe20000410000 */
[----:B------:R-:W-:Y:S01]  /*16f0*/  FADD.FTZ R14, R14, R23 ;  /* 0x000000170e0e7221 */ /* 0x000fe20000010000 */
[----:B------:R-:W-:Y:S01]  /*1700*/  FFMA.FTZ R18, R23, R26, R18 ;  /* 0x0000001a17127223 */ /* 0x000fe20000010012 */
[----:B------:R-:W-:Y:S02]  /*1710*/  HADD2.F32 R21, -RZ, R52.H0_H0 ;  /* 0x20000034ff157230 */ /* 0x000fe40000004100 */
[----:B------:R-:W-:Y:S01]  /*1720*/  FADD.FTZ R17, R24, R17 ;  /* 0x0000001118117221 */ /* 0x000fe20000010000 */
[----:B------:R-:W-:Y:S01]  /*1730*/  FADD.FTZ R20, R20, -UR13 ;  /* 0x8000000d14147e21 */ /* 0x000fe20008010000 */
[----:B------:R-:W-:Y:S02]  /*1740*/  HADD2.F32 R23, -RZ, R51.H1_H1 ;  /* 0x30000033ff177230 */ /* 0x000fe40000004100 */
[----:B------:R-:W-:Y:S01]  /*1750*/  FADD.FTZ R15, R15, R25 ;  /* 0x000000190f0f7221 */ /* 0x000fe20000010000 */
[----:B------:R-:W-:Y:S01]  /*1760*/  FADD.FTZ R17, R17, R22 ;  /* 0x0000001611117221 */ /* 0x000fe20000010000 */
[----:B------:R-:W-:Y:S01]  /*1770*/  FFMA.FTZ R19, R26, R22, R19 ;  /* 0x000000161a137223 */ /* 0x000fe20000010013 */
[----:B------:R-:W-:Y:S01]  /*1780*/  FADD.FTZ R21, R21, -UR13 ;  /* 0x8000000d15157e21 */ /* 0x000fe20008010000 */
[----:B------:R-:W-:-:S02]  /*1790*/  HADD2.F32 R25, -RZ, R53.H0_H0 ;  /* 0x20000035ff197230 */ /* 0x000fc40000004100 */
[----:B------:R-:W-:Y:S01]  /*17a0*/  FMUL.FTZ R20, R20, UR10 ;  /* 0x0000000a14147c20 */ /* 0x000fe20008410000 */
[----:B------:R-:W-:Y:S02]  /*17b0*/  HADD2.F32 R24, -RZ, R52.H1_H1 ;  /* 0x30000034ff187230 */ /* 0x000fe40000004100 */
[----:B------:R-:W-:Y:S01]  /*17c0*/  FMUL.FTZ R22, R58, R23 ;  /* 0x000000173a167220 */ /* 0x000fe20000410000 */
[----:B------:R-:W-:Y:S01]  /*17d0*/  FMUL.FTZ R21, R21, UR10 ;  /* 0x0000000a15157c20 */ /* 0x000fe20008410000 */
[----:B------:R-:W-:Y:S01]  /*17e0*/  FFMA.FTZ R16, R23, R20, R16 ;  /* 0x0000001417107223 */ /* 0x000fe20000010010 */
[----:B------:R-:W-:Y:S01]  /*17f0*/  FMUL.FTZ R26, R59, R25 ;  /* 0x000000193b1a7220 */ /* 0x000fe20000410000 */
[----:B------:R-:W-:Y:S01]  /*1800*/  FADD.FTZ R24, R24, -UR13 ;  /* 0x8000000d18187e21 */ /* 0x000fe20008010000 */
[----:B------:R-:W-:Y:S01]  /*1810*/  FFMA.FTZ R20, R20, R22, R19 ;  /* 0x0000001614147223 */ /* 0x000fe20000010013 */
[----:B------:R-:W-:Y:S01]  /*1820*/  FFMA.FTZ R18, R25, R21, R18 ;  /* 0x0000001519127223 */ /* 0x000fe20000010012 */
[----:B------:R-:W-:-:S02]  /*1830*/  HADD2.F32 R19, -RZ, R53.H1_H1 ;  /* 0x30000035ff137230 */ /* 0x000fc40000004100 */
[----:B------:R-:W-:Y:S01]  /*1840*/  FADD.FTZ R15, R15, R23 ;  /* 0x000000170f0f7221 */ /* 0x000fe20000010000 */
[----:B------:R-:W-:Y:S01]  /*1850*/  FADD.FTZ R17, R22, R17 ;  /* 0x0000001116117221 */ /* 0x000fe20000010000 */
[----:B------:R-:W-:Y:S01]  /*1860*/  FMUL.FTZ R24, R24, UR10 ;  /* 0x0000000a18187c20 */ /* 0x000fe20008410000 */
[----:B------:R-:W-:Y:S01]  /*1870*/  FFMA.FTZ R21, R21, R26, R20 ;  /* 0x0000001a15157223 */ /* 0x000fe20000010014 */
[----:B------:R-:W-:Y:S02]  /*1880*/  HADD2.F32 R20, -RZ, R54.H0_H0 ;  /* 0x20000036ff147230 */ /* 0x000fe40000004100 */
[----:B------:R-:W-:Y:S01]  /*1890*/  FADD.FTZ R22, R17, R26 ;  /* 0x0000001a11167221 */ /* 0x000fe20000010000 */
[----:B------:R-:W-:Y:S01]  /*18a0*/  FADD.FTZ R15, R15, R19 ;  /* 0x000000130f0f7221 */ /* 0x000fe20000010000 */
[----:B------:R-:W-:Y:S01]  /*18b0*/  FFMA.FTZ R16, R19, R24, R16 ;  /* 0x0000001813107223 */ /* 0x000fe20000010010 */
[----:B------:R-:W-:Y:S01]  /*18c0*/  FMUL.FTZ R19, R58, R19 ;  /* 0x000000133a137220 */ /* 0x000fe20000410000 */
[----:B------:R-:W-:-:S02]  /*18d0*/  HADD2.F32 R17, -RZ, R57.H0_H0 ;  /* 0x20000039ff117230 */ /* 0x000fc40000004100 */
[----:B------:R-:W-:Y:S01]  /*18e0*/  FADD.FTZ R20, R20, -UR13 ;  /* 0x8000000d14147e21 */ /* 0x000fe20008010000 */
[----:B------:R-:W-:Y:S02]  /*18f0*/  HADD2.F32 R23, -RZ, R54.H1_H1 ;  /* 0x30000036ff177230 */ /* 0x000fe40000004100 */
[----:B------:R-:W-:Y:S01]  /*1900*/  FADD.FTZ R14, R14, R25 ;  /* 0x000000190e0e7221 */ /* 0x000fe20000010000 */
[----:B------:R-:W-:Y:S01]  /*1910*/  FFMA.FTZ R21, R24, R19, R21 ;  /* 0x0000001318157223 */ /* 0x000fe20000010015 */
[----:B------:R-:W-:Y:S01]  /*1920*/  FADD.FTZ R22, R19, R22 ;  /* 0x0000001613167221 */ /* 0x000fe20000010000 */
[----:B------:R-:W-:Y:S01]  /*1930*/  FMUL.FTZ R25, R59, R17 ;  /* 0x000000113b197220 */ /* 0x000fe20000410000 */
[----:B------:R-:W-:Y:S01]  /*1940*/  FMUL.FTZ R24, R20, UR10 ;  /* 0x0000000a14187c20 */ /* 0x000fe20008410000 */
[----:B------:R-:W-:Y:S02]  /*1950*/  HADD2.F32 R19, -RZ, R57.H1_H1 ;  /* 0x30000039ff137230 */ /* 0x000fe40000004100 */
[----:B------:R-:W-:Y:S01]  /*1960*/  FADD.FTZ R20, R23, -UR13 ;  /* 0x8000000d17147e21 */ /* 0x000fe20008010000 */
[----:B------:R-:W-:-:S02]  /*1970*/  HADD2.F32 R23, -RZ, R56.H0_H0 ;  /* 0x20000038ff177230 */ /* 0x000fc40000004100 */
[----:B------:R-:W-:Y:S01]  /*1980*/  FADD.FTZ R26, R22, R25 ;  /* 0x00000019161a7221 */ /* 0x000fe20000010000 */
[----:B------:R-:W-:Y:S01]  /*1990*/  FFMA.FTZ R25, R24, R25, R21 ;  /* 0x0000001918197223 */ /* 0x000fe20000010015 */
[----:B------:R-:W-:Y:S01]  /*19a0*/  FADD.FTZ R14, R14, R17 ;  /* 0x000000110e0e7221 */ /* 0x000fe20000010000 */
[----:B------:R-:W-:Y:S01]  /*19b0*/  FMUL.FTZ R21, R58, R19 ;  /* 0x000000133a157220 */ /* 0x000fe20000410000 */
[----:B------:R-:W-:Y:S01]  /*19c0*/  FMUL.FTZ R20, R20, UR10 ;  /* 0x0000000a14147c20 */ /* 0x000fe20008410000 */
[----:B------:R-:W-:Y:S01]  /*19d0*/  FFMA.FTZ R17, R17, R24, R18 ;  /* 0x0000001811117223 */ /* 0x000fe20000010012 */
[--C-:B------:R-:W-:Y:S02]  /*19e0*/  HADD2.F32 R22, -RZ, R55.reuse.H0_H0 ;  /* 0x20000037ff167230 */ /* 0x100fe40000004100 */
[----:B------:R-:W-:Y:S01]  /*19f0*/  FADD.FTZ R23, R23, -UR13 ;  /* 0x8000000d17177e21 */ /* 0x000fe20008010000 */
[----:B------:R-:W-:Y:S02]  /*1a00*/  HADD2.F32 R24, -RZ, R56.H1_H1 ;  /* 0x30000038ff187230 */ /* 0x000fe40000004100 */
[----:B------:R-:W-:Y:S01]  /*1a10*/  FADD.FTZ R26, R21, R26 ;  /* 0x0000001a151a7221 */ /* 0x000fe20000010000 */
[----:B------:R-:W-:Y:S01]  /*1a20*/  FFMA.FTZ R18, R20, R21, R25 ;  /* 0x0000001514127223 */ /* 0x000fe20000010019 */
[----:B------:R-:W-:-:S02]  /*1a30*/  HADD2.F32 R21, -RZ, R55.H1_H1 ;  /* 0x30000037ff157230 */ /* 0x000fc40000004100 */
[----:B------:R-:W-:Y:S01]  /*1a40*/  FMUL.FTZ R25, R59, R22 ;  /* 0x000000163b197220 */ /* 0x000fe20000410000 */
[----:B------:R-:W-:Y:S01]  /*1a50*/  FMUL.FTZ R23, R23, UR10 ;  /* 0x0000000a17177c20 */ /* 0x000fe20008410000 */
[----:B------:R-:W-:Y:S01]  /*1a60*/  FADD.FTZ R24, R24, -UR13 ;  /* 0x8000000d18187e21 */ /* 0x000fe20008010000 */
[----:B------:R-:W-:Y:S01]  /*1a70*/  FFMA.FTZ R20, R19, R20, R16 ;  /* 0x0000001413147223 */ /* 0x000fe20000010010 */
        /* <DEDUP_REMOVED lines=12> */
.L_x_902:
        /* <DEDUP_REMOVED lines=17> */
[----:B------:R-:W-:Y:S01]  /*1c50*/  FMUL.FTZ R21, R18, -1.4426950216293334961 ;  /* 0xbfb8aa3b12157820 */ /* 0x000fe20000410000 */
[----:B------:R-:W-:-:S02]  /*1c60*/  HADD2.F32 R68, -RZ, R33.H0_H0 ;  /* 0x20000021ff447230 */ /* 0x000fc40000004100 */
[----:B------:R-:W-:Y:S01]  /*1c70*/  FMUL.FTZ R22, R17, -1.4426950216293334961 ;  /* 0xbfb8aa3b11167820 */ /* 0x000fe20000410000 */
[----:B------:R-:W0:Y:S08]  /*1c80*/  MUFU.EX2 R19, R19 ;  /* 0x0000001300137308 */ /* 0x000e300000000800 */
[----:B------:R-:W1:Y:S08]  /*1c90*/  MUFU.EX2 R21, R21 ;  /* 0x0000001500157308 */ /* 0x000e700000000800 */
[----:B------:R-:W2:Y:S01]  /*1ca0*/  MUFU.EX2 R22, R22 ;  /* 0x0000001600167308 */ /* 0x000ea20000000800 */
[----:B0-----:R-:W-:-:S07]  /*1cb0*/  FADD.FTZ R20, R19, 1 ;  /* 0x3f80000013147421 */ /* 0x001fce0000010000 */
[----:B------:R-:W0:Y:S01]  /*1cc0*/  MUFU.RCP R20, R20 ;  /* 0x0000001400147308 */ /* 0x000e220000001000 */
[----:B-1----:R-:W-:-:S07]  /*1cd0*/  FADD.FTZ R19, R21, 1 ;  /* 0x3f80000015137421 */ /* 0x002fce0000010000 */
[----:B------:R-:W1:Y:S01]  /*1ce0*/  MUFU.RCP R19, R19 ;  /* 0x0000001300137308 */ /* 0x000e620000001000 */
[----:B--2---:R-:W-:Y:S01]  /*1cf0*/  FADD.FTZ R21, R22, 1 ;  /* 0x3f80000016157421 */ /* 0x004fe20000010000 */
[----:B------:R-:W-:Y:S01]  /*1d00*/  FADD.FTZ R22, R26, -UR13 ;  /* 0x8000000d1a167e21 */ /* 0x000fe20008010000 */
[----:B------:R-:W-:-:S03]  /*1d10*/  HADD2.F32 R26, -RZ, R49.H1_H1 ;  /* 0x30000031ff1a7230 */ /* 0x000fc60000004100 */
[----:B------:R-:W-:Y:S02]  /*1d20*/  FMUL.FTZ R22, R22, UR10 ;  /* 0x0000000a16167c20 */ /* 0x000fe40008410000 */
[----:B------:R-:W2:Y:S01]  /*1d30*/  MUFU.RCP R21, R21 ;  /* 0x0000001500157308 */ /* 0x000ea20000001000 */
[----:B0-----:R-:W-:-:S04]  /*1d40*/  FADD.FTZ R23, -R20, 1 ;  /* 0x3f80000014177421 */ /* 0x001fc80000010100 */
[----:B------:R-:W-:Y:S01]  /*1d50*/  FFMA.FTZ R24, R16, R23, 1 ;  /* 0x3f80000010187423 */ /* 0x000fe20000010017 */
[----:B------:R-:W-:Y:S01]  /*1d60*/  FFMA.FTZ R16, R58, R25, R60 ;  /* 0x000000193a107223 */ /* 0x000fe2000001003c */
[----:B------:R-:W-:Y:S02]  /*1d70*/  HADD2.F32 R23, -RZ, R49.H0_H0 ;  /* 0x20000031ff177230 */ /* 0x000fe40000004100 */
[----:B-1----:R-:W-:Y:S01]  /*1d80*/  FADD.FTZ R27, -R19, 1 ;  /* 0x3f800000131b7421 */ /* 0x002fe20000010100 */
[----:B------:R-:W-:Y:S01]  /*1d90*/  FMUL.FTZ R29, R16, -1.4426950216293334961 ;  /* 0xbfb8aa3b101d7820 */ /* 0x000fe20000410000 */
[----:B------:R-:W-:Y:S01]  /*1da0*/  FMUL.FTZ R26, R26, R19 ;  /* 0x000000131a1a7220 */ /* 0x000fe20000410000 */
[----:B------:R-:W-:Y:S01]  /*1db0*/  FMUL.FTZ R23, R23, R20 ;  /* 0x0000001417177220 */ /* 0x000fe20000410000 */
[----:B------:R-:W-:Y:S01]  /*1dc0*/  FFMA.FTZ R20, R59, R22, R61 ;  /* 0x000000163b147223 */ /* 0x000fe2000001003d */
[----:B------:R-:W-:Y:S02]  /*1dd0*/  FFMA.FTZ R27, R18, R27, 1 ;  /* 0x3f800000121b7423 */ /* 0x000fe4000001001b */
[----:B------:R-:W0:Y:S01]  /*1de0*/  MUFU.EX2 R29, R29 ;  /* 0x0000001d001d7308 */ /* 0x000e220000000800 */
[----:B------:R-:W-:Y:S01]  /*1df0*/  FMUL.FTZ R18, R20, -1.4426950216293334961 ;  /* 0xbfb8aa3b14127820 */ /* 0x000fe20000410000 */
[----:B--2---:R-:W-:Y:S01]  /*1e00*/  FADD.FTZ R30, -R21, 1 ;  /* 0x3f800000151e7421 */ /* 0x004fe20000010100 */
[----:B------:R-:W-:Y:S01]  /*1e10*/  FMUL.FTZ R24, R23, R24 ;  /* 0x0000001817187220 */ /* 0x000fe20000410000 */
[----:B------:R-:W-:-:S02]  /*1e20*/  FMUL.FTZ R26, R26, R27 ;  /* 0x0000001b1a1a7220 */ /* 0x000fc40000410000 */
[----:B------:R-:W-:Y:S01]  /*1e30*/  FFMA.FTZ R30, R17, R30, 1 ;  /* 0x3f800000111e7423 */ /* 0x000fe2000001001e */
[----:B------:R-:W-:Y:S01]  /*1e40*/  HADD2.F32 R17, -RZ, R32.H1_H1 ;  /* 0x30000020ff117230 */ /* 0x000fe20000004100 */
[----:B------:R-:W1:Y:S04]  /*1e50*/  MUFU.EX2 R18, R18 ;  /* 0x0000001200127308 */ /* 0x000e680000000800 */
[----:B------:R-:W-:Y:S01]  /*1e60*/  FADD.FTZ R19, R17, -UR13 ;  /* 0x8000000d11137e21 */ /* 0x000fe20008010000 */
[----:B------:R-:W-:Y:S01]  /*1e70*/  FMUL.FTZ R17, R68, R21 ;  /* 0x0000001544117220 */ /* 0x000fe20000410000 */
[----:B------:R-:W-:Y:S02]  /*1e80*/  HADD2.F32 R68, -RZ, R13.H0_H0 ;  /* 0x2000000dff447230 */ /* 0x000fe40000004100 */
[----:B------:R-:W-:Y:S01]  /*1e90*/  FMUL.FTZ R19, R19, UR10 ;  /* 0x0000000a13137c20 */ /* 0x000fe20008410000 */
[----:B0-----:R-:W-:Y:S01]  /*1ea0*/  FADD.FTZ R23, R29, 1 ;  /* 0x3f8000001d177421 */ /* 0x001fe20000010000 */
[----:B------:R-:W-:Y:S01]  /*1eb0*/  FMUL.FTZ R17, R17, R30 ;  /* 0x0000001e11117220 */ /* 0x000fe20000410000 */
[----:B------:R-:W-:-:S04]  /*1ec0*/  HADD2.F32 R30, -RZ, R33.H1_H1 ;  /* 0x30000021ff1e7230 */ /* 0x000fc80000004100 */
[----:B------:R-:W0:Y:S01]  /*1ed0*/  MUFU.RCP R23, R23 ;  /* 0x0000001700177308 */ /* 0x000e220000001000 */
[----:B-1----:R-:W-:Y:S01]  /*1ee0*/  FADD.FTZ R21, R18, 1 ;  /* 0x3f80000012157421 */ /* 0x002fe20000010000 */
[----:B------:R-:W-:-:S04]  /*1ef0*/  FFMA.FTZ R18, R58, R19, R60 ;  /* 0x000000133a127223 */ /* 0x000fc8000001003c */
[----:B------:R-:W-:Y:S02]  /*1f00*/  FMUL.FTZ R27, R18, -1.4426950216293334961 ;  /* 0xbfb8aa3b121b7820 */ /* 0x000fe40000410000 */
[----:B------:R-:W1:Y:S08]  /*1f10*/  MUFU.RCP R21, R21 ;  /* 0x0000001500157308 */ /* 0x000e700000001000 */
[----:B------:R-:W2:Y:S01]  /*1f20*/  MUFU.EX2 R27, R27 ;  /* 0x0000001b001b7308 */ /* 0x000ea20000000800 */
[----:B0-----:R-:W-:Y:S01]  /*1f30*/  FADD.FTZ R29, -R23, 1 ;  /* 0x3f800000171d7421 */ /* 0x001fe20000010100 */
[----:B------:R-:W-:-:S03]  /*1f40*/  FMUL.FTZ R30, R30, R23 ;  /* 0x000000171e1e7220 */ /* 0x000fc60000410000 */
[----:B------:R-:W-:Y:S01]  /*1f50*/  FFMA.FTZ R29, R16, R29, 1 ;  /* 0x3f800000101d7423 */ /* 0x000fe2000001001d */
[----:B------:R-:W-:Y:S02]  /*1f60*/  HADD2.F32 R16, -RZ, R11.H0_H0 ;  /* 0x2000000bff107230 */ /* 0x000fe40000004100 */
[----:B-1----:R-:W-:Y:S01]  /*1f70*/  FADD.FTZ R23, -R21, 1 ;  /* 0x3f80000015177421 */ /* 0x002fe20000010100 */
[----:B------:R-:W-:Y:S02]  /*1f80*/  FMUL.FTZ R68, R68, R21 ;  /* 0x0000001544447220 */ /* 0x000fe40000410000 */
[----:B------:R-:W-:Y:S01]  /*1f90*/  FADD.FTZ R16, R16, -UR13 ;  /* 0x8000000d10107e21 */ /* 0x000fe20008010000 */
[----:B------:R-:W-:Y:S01]  /*1fa0*/  FFMA.FTZ R23, R20, R23, 1 ;  /* 0x3f80000014177423 */ /* 0x000fe20000010017 */
[----:B------:R-:W-:Y:S02]  /*1fb0*/  FMUL.FTZ R20, R30, R29 ;  /* 0x0000001d1e147220 */ /* 0x000fe40000410000 */
[----:B------:R-:W-:Y:S01]  /*1fc0*/  FMUL.FTZ R16, R16, UR10 ;  /* 0x0000000a10107c20 */ /* 0x000fe20008410000 */
[----:B------:R-:W-:-:S02]  /*1fd0*/  HADD2.F32 R30, -RZ, R13.H1_H1 ;  /* 0x3000000dff1e7230 */ /* 0x000fc40000004100 */
[----:B--2---:R-:W-:Y:S01]  /*1fe0*/  FADD.FTZ R31, R27, 1 ;  /* 0x3f8000001b1f7421 */ /* 0x004fe20000010000 */
[----:B------:R-:W-:Y:S01]  /*1ff0*/  FMUL.FTZ R23, R68, R23 ;  /* 0x0000001744177220 */ /* 0x000fe20000410000 */
[----:B------:R-:W-:-:S04]  /*2000*/  FFMA.FTZ R27, R59, R16, R61 ;  /* 0x000000103b1b7223 */ /* 0x000fc8000001003d */
[----:B------:R-:W0:Y:S01]  /*2010*/  MUFU.RCP R31, R31 ;  /* 0x0000001f001f7308 */ /* 0x000e220000001000 */
[----:B------:R-:W-:-:S07]  /*2020*/  FMUL.FTZ R63, R27, -1.4426950216293334961 ;  /* 0xbfb8aa3b1b3f7820 */ /* 0x000fce0000410000 */
[----:B------:R1:W2:Y:S01]  /*2030*/  MUFU.EX2 R21, R63 ;  /* 0x0000003f00157308 */ /* 0x0002a20000000800 */
[----:B0-----:R-:W-:Y:S01]  /*2040*/  FADD.FTZ R29, -R31, 1 ;  /* 0x3f8000001f1d7421 */ /* 0x001fe20000010100 */
[----:B-1----:R-:W-:-:S03]  /*2050*/  HADD2.F32 R63, -RZ, R12.H0_H0 ;  /* 0x2000000cff3f7230 */ /* 0x002fc60000004100 */
[----:B------:R-:W-:Y:S01]  /*2060*/  FFMA.FTZ R29, R18, R29, 1 ;  /* 0x3f800000121d7423 */ /* 0x000fe2000001001d */
[----:B------:R-:W-:Y:S01]  /*2070*/  FMUL.FTZ R18, R30, R31 ;  /* 0x0000001f1e127220 */ /* 0x000fe20000410000 */
[----:B------:R-:W-:Y:S01]  /*2080*/  FMUL.FTZ R30, R58, R26 ;  /* 0x0000001a3a1e7220 */ /* 0x000fe20000410000 */
[----:B--2---:R-:W-:Y:S02]  /*2090*/  FADD.FTZ R69, R21, 1 ;  /* 0x3f80000015457421 */ /* 0x004fe40000010000 */
[----:B------:R-:W-:Y:S01]  /*20a0*/  FMUL.FTZ R21, R18, R29 ;  /* 0x0000001d12157220 */ /* 0x000fe20000410000 */
[----:B------:R-:W-:Y:S01]  /*20b0*/  FMUL.FTZ R29, R59, R24 ;  /* 0x000000183b1d7220 */ /* 0x000fe20000410000 */
[----:B------:R-:W0:Y:S03]  /*20c0*/  MUFU.RCP R18, R69 ;  /* 0x0000004500127308 */ /* 0x000e260000001000 */
[----:B------:R-:W-:Y:S01]  /*20d0*/  FFMA.FTZ R68, R14, R29, RZ ;  /* 0x0000001d0e447223 */ /* 0x000fe200000100ff */
[----:B------:R-:W-:-:S03]  /*20e0*/  FADD.FTZ R29, RZ, R29 ;  /* 0x0000001dff1d7221 */ /* 0x000fc60000010000 */
[C---:B------:R-:W-:Y:S01]  /*20f0*/  FFMA.FTZ R31, R15.reuse, R30, R68 ;  /* 0x0000001e0f1f7223 */ /* 0x040fe20000010044 */
[----:B------:R-:W-:Y:S01]  /*2100*/  FADD.FTZ R29, R30, R29 ;  /* 0x0000001d1e1d7221 */ /* 0x000fe20000010000 */
[----:B------:R-:W-:Y:S01]  /*2110*/  FFMA.FTZ R68, R15, R26, RZ ;  /* 0x0000001a0f447223 */ /* 0x000fe200000100ff */
[----:B------:R-:W-:-:S03]  /*2120*/  FADD.FTZ R15, RZ, R26 ;  /* 0x0000001aff0f7221 */ /* 0x000fc60000010000 */
[----:B------:R-:W-:Y:S01]  /*2130*/  FFMA.FTZ R26, R25, R20, R68 ;  /* 0x00000014191a7223 */ /* 0x000fe20000010044 */
[----:B------:R-:W-:-:S03]  /*2140*/  HADD2.F32 R68, -RZ, R51.H0_H0 ;  /* 0x20000033ff447230 */ /* 0x000fc60000004100 */
[----:B------:R-:W-:Y:S01]  /*2150*/  FFMA.FTZ R26, R19, R21, R26 ;  /* 0x00000015131a7223 */ /* 0x000fe2000001001a */
[----:B0-----:R-:W-:Y:S01]  /*2160*/  FMUL.FTZ R30, R63, R18 ;  /* 0x000000123f1e7220 */ /* 0x001fe20000410000 */
[----:B------:R-:W-:-:S04]  /*2170*/  FADD.FTZ R18, -R18, 1 ;  /* 0x3f80000012127421 */ /* 0x000fc80000010100 */
[----:B------:R-:W-:-:S04]  /*2180*/  FFMA.FTZ R27, R27, R18, 1 ;  /* 0x3f8000001b1b7423 */ /* 0x000fc80000010012 */
[----:B------:R-:W-:Y:S01]  /*2190*/  FMUL.FTZ R18, R30, R27 ;  /* 0x0000001b1e127220 */ /* 0x000fe20000410000 */
[----:B------:R-:W-:Y:S01]  /*21a0*/  FFMA.FTZ R27, R14, R24, RZ ;  /* 0x000000180e1b7223 */ /* 0x000fe200000100ff */
[----:B------:R-:W-:Y:S02]  /*21b0*/  HADD2.F32 R14, -RZ, R11.H1_H1 ;  /* 0x3000000bff0e7230 */ /* 0x000fe40000004100 */
[----:B------:R-:W-:Y:S01]  /*21c0*/  FADD.FTZ R24, RZ, R24 ;  /* 0x00000018ff187221 */ /* 0x000fe20000010000 */
[-C--:B------:R-:W-:Y:S02]  /*21d0*/  FFMA.FTZ R27, R28, R17.reuse, R27 ;  /* 0x000000111c1b7223 */ /* 0x080fe4000001001b */
[----:B------:R-:W-:Y:S01]  /*21e0*/  FADD.FTZ R30, R14, -UR13 ;  /* 0x8000000d0e1e7e21 */ /* 0x000fe20008010000 */
[----:B------:R-:W-:Y:S01]  /*21f0*/  FADD.FTZ R24, R24, R17 ;  /* 0x0000001118187221 */ /* 0x000fe20000010000 */
[----:B------:R-:W-:Y:S01]  /*2200*/  FMUL.FTZ R14, R59, R17 ;  /* 0x000000113b0e7220 */ /* 0x000fe20000410000 */
[----:B------:R-:W-:Y:S01]  /*2210*/  FFMA.FTZ R27, R22, R23, R27 ;  /* 0x00000017161b7223 */ /* 0x000fe2000001001b */
[----:B------:R-:W-:-:S02]  /*2220*/  FMUL.FTZ R17, R30, UR10 ;  /* 0x0000000a1e117c20 */ /* 0x000fc40008410000 */
[----:B------:R-:W-:Y:S01]  /*2230*/  FFMA.FTZ R30, R28, R14, R31 ;  /* 0x0000000e1c1e7223 */ /* 0x000fe2000001001f */
[----:B------:R-:W-:Y:S01]  /*2240*/  FADD.FTZ R29, R29, R14 ;  /* 0x0000000e1d1d7221 */ /* 0x000fe20000010000 */
[----:B------:R-:W-:Y:S01]  /*2250*/  FFMA.FTZ R28, R58, R17, R60 ;  /* 0x000000113a1c7223 */ /* 0x000fe2000001003c */
[----:B------:R-:W-:Y:S02]  /*2260*/  HADD2.F32 R14, -RZ, R12.H1_H1 ;  /* 0x3000000cff0e7230 */ /* 0x000fe40000004100 */
[----:B------:R-:W-:Y:S01]  /*2270*/  FFMA.FTZ R27, R16, R18, R27 ;  /* 0x00000012101b7223 */ /* 0x000fe2000001001b */
[----:B------:R-:W-:-:S06]  /*2280*/  FMUL.FTZ R31, R28, -1.4426950216293334961 ;  /* 0xbfb8aa3b1c1f7820 */ /* 0x000fcc0000410000 */
[----:B------:R-:W0:Y:S02]  /*2290*/  MUFU.EX2 R31, R31 ;  /* 0x0000001f001f7308 */ /* 0x000e240000000800 */
[----:B0-----:R-:W-:-:S06]  /*22a0*/  FADD.FTZ R63, R31, 1 ;  /* 0x3f8000001f3f7421 */ /* 0x001fcc0000010000 */
[----:B------:R-:W0:Y:S02]  /*22b0*/  MUFU.RCP R63, R63 ;  /* 0x0000003f003f7308 */ /* 0x000e240000001000 */
[----:B0-----:R-:W-:Y:S01]  /*22c0*/  FADD.FTZ R69, -R63, 1 ;  /* 0x3f8000003f457421 */ /* 0x001fe20000010100 */
[----:B------:R-:W-:-:S03]  /*22d0*/  FMUL.FTZ R14, R14, R63 ;  /* 0x0000003f0e0e7220 */ /* 0x000fc60000410000 */
[----:B------:R-:W-:Y:S01]  /*22e0*/  FFMA.FTZ R69, R28, R69, 1 ;  /* 0x3f8000001c457423 */ /* 0x000fe20000010045 */
[----:B------:R-:W-:-:S03]  /*22f0*/  HADD2.F32 R28, -RZ, R50.H0_H0 ;  /* 0x20000032ff1c7230 */ /* 0x000fc60000004100 */
[----:B------:R-:W-:Y:S02]  /*2300*/  FMUL.FTZ R14, R14, R69 ;  /* 0x000000450e0e7220 */ /* 0x000fe40000410000 */
[----:B------:R-:W-:Y:S01]  /*2310*/  FADD.FTZ R31, R28, -UR13 ;  /* 0x8000000d1c1f7e21 */ /* 0x000fe20008010000 */
[----:B------:R-:W-:Y:S01]  /*2320*/  FADD.FTZ R28, R15, R20 ;  /* 0x000000140f1c7221 */ /* 0x000fe20000010000 */
[----:B------:R-:W-:Y:S01]  /*2330*/  FMUL.FTZ R15, R58, R20 ;  /* 0x000000143a0f7220 */ /* 0x000fe20000410000 */
[----:B------:R-:W-:Y:S01]  /*2340*/  FFMA.FTZ R26, R17, R14, R26 ;  /* 0x0000000e111a7223 */ /* 0x000fe2000001001a */
[----:B------:R-:W-:Y:S02]  /*2350*/  FMUL.FTZ R20, R31, UR10 ;  /* 0x0000000a1f147c20 */ /* 0x000fe40008410000 */
        /* <DEDUP_REMOVED lines=10> */
[----:B------:R-:W-:-:S03]  /*2400*/  HADD2.F32 R25, -RZ, R50.H1_H1 ;  /* 0x30000032ff197230 */ /* 0x000fc60000004100 */
        /* <DEDUP_REMOVED lines=8> */
[----:B------:R-:W-:Y:S01]  /*2490*/  FFMA.FTZ R22, R58, R23, R60 ;  /* 0x000000173a167223 */ /* 0x000fe2000001003c */
[----:B------:R-:W-:-:S03]  /*24a0*/  HADD2.F32 R29, -RZ, R51.H1_H1 ;  /* 0x30000033ff1d7230 */ /* 0x000fc60000004100 */
        /* <DEDUP_REMOVED lines=8> */
[----:B------:R-:W-:Y:S02]  /*2530*/  HADD2.F32 R24, -RZ, R52.H0_H0 ;  /* 0x20000034ff187230 */ /* 0x000fe40000004100 */
[----:B------:R-:W-:Y:S01]  /*2540*/  FADD.FTZ R29, R28, R21 ;  /* 0x000000151c1d7221 */ /* 0x000fe20000010000 */
[----:B------:R-:W-:Y:S01]  /*2550*/  FMUL.FTZ R21, R58, R21 ;  /* 0x000000153a157220 */ /* 0x000fe20000410000 */
[----:B------:R-:W-:Y:S01]  /*2560*/  FFMA.FTZ R26, R23, R22, R26 ;  /* 0x00000016171a7223 */ /* 0x000fe2000001001a */
[----:B------:R-:W-:Y:S02]  /*2570*/  FADD.FTZ R24, R24, -UR13 ;  /* 0x8000000d18187e21 */ /* 0x000fe40008010000 */
[----:B------:R-:W-:Y:S01]  /*2580*/  FFMA.FTZ R63, R19, R21, R30 ;  /* 0x00000015133f7223 */ /* 0x000fe2000001001e */
[----:B------:R-:W-:Y:S01]  /*2590*/  FADD.FTZ R31, R21, R31 ;  /* 0x0000001f151f7221 */ /* 0x000fe20000010000 */
[----:B------:R-:W-:-:S02]  /*25a0*/  HADD2.F32 R21, -RZ, R53.H0_H0 ;  /* 0x20000035ff157230 */ /* 0x000fc40000004100 */
[----:B------:R-:W-:Y:S01]  /*25b0*/  FMUL.FTZ R24, R24, UR10 ;  /* 0x0000000a18187c20 */ /* 0x000fe20008410000 */
[----:B------:R-:W-:-:S03]  /*25c0*/  FADD.FTZ R29, R29, R14 ;  /* 0x0000000e1d1d7221 */ /* 0x000fc60000010000 */
[----:B------:R-:W-:Y:S01]  /*25d0*/  FFMA.FTZ R19, R59, R24, R61 ;  /* 0x000000183b137223 */ /* 0x000fe2000001003d */
[----:B------:R-:W-:-:S03]  /*25e0*/  FADD.FTZ R29, R29, R22 ;  /* 0x000000161d1d7221 */ /* 0x000fc60000010000 */
[----:B------:R-:W-:-:S06]  /*25f0*/  FMUL.FTZ R28, R19, -1.4426950216293334961 ;  /* 0xbfb8aa3b131c7820 */ /* 0x000fcc0000410000 */
[----:B------:R-:W0:Y:S02]  /*2600*/  MUFU.EX2 R28, R28 ;  /* 0x0000001c001c7308 */ /* 0x000e240000000800 */
[----:B0-----:R-:W-:Y:S01]  /*2610*/  FADD.FTZ R30, R28, 1 ;  /* 0x3f8000001c1e7421 */ /* 0x001fe20000010000 */
[----:B------:R-:W-:-:S04]  /*2620*/  FADD.FTZ R28, R25, R18 ;  /* 0x00000012191c7221 */ /* 0x000fc80000010000 */
[----:B------:R-:W-:Y:S01]  /*2630*/  FADD.FTZ R28, R28, R15 ;  /* 0x0000000f1c1c7221 */ /* 0x000fe20000010000 */
        /* <DEDUP_REMOVED lines=42> */
[----:B------:R-:W-:Y:S02]  /*28e0*/  HADD2.F32 R18, -RZ, R57.H1_H1 ;  /* 0x30000039ff127230 */ /* 0x000fe40000004100 */
[----:B------:R-:W-:-:S04]  /*28f0*/  FFMA.FTZ R68, R17, R68, 1 ;  /* 0x3f80000011447423 */ /* 0x000fc80000010044 */
[----:B------:R-:W-:Y:S01]  /*2900*/  FMUL.FTZ R17, R63, R68 ;  /* 0x000000443f117220 */ /* 0x000fe20000410000 */
[----:B------:R-:W-:Y:S02]  /*2910*/  HADD2.F32 R63, -RZ, R54.H1_H1 ;  /* 0x30000036ff3f7230 */ /* 0x000fe40000004100 */
[----:B------:R-:W-:Y:S02]  /*2920*/  HADD2.F32 R68, -RZ, R55.H0_H0 ;  /* 0x20000037ff447230 */ /* 0x000fe40000004100 */
        /* <DEDUP_REMOVED lines=13> */
[----:B------:R-:W-:Y:S01]  /*2a00*/  FFMA.FTZ R69, R20, R69, 1 ;  /* 0x3f80000014457423 */ /* 0x000fe20000010045 */
[----:B------:R-:W-:-:S03]  /*2a10*/  HADD2.F32 R20, -RZ, R56.H0_H0 ;  /* 0x20000038ff147230 */ /* 0x000fc60000004100 */
[----:B------:R-:W-:Y:S02]  /*2a20*/  FMUL.FTZ R18, R18, R69 ;  /* 0x0000004512127220 */ /* 0x000fe40000410000 */
[----:B------:R-:W-:Y:S02]  /*2a30*/  FADD.FTZ R20, R20, -UR13 ;  /* 0x8000000d14147e21 */ /* 0x000fe40008010000 */
[----:B------:R-:W-:Y:S02]  /*2a40*/  FFMA.FTZ R26, R15, R18, R26 ;  /* 0x000000120f1a7223 */ /* 0x000fe4000001001a */
        /* <DEDUP_REMOVED lines=11> */
[----:B------:R-:W-:Y:S01]  /*2b00*/  FMUL.FTZ R25, R68, R63 ;  /* 0x0000003f44197220 */ /* 0x000fe20000410000 */
[----:B------:R-:W-:Y:S01]  /*2b10*/  FMUL.FTZ R63, R58, R16 ;  /* 0x000000103a3f7220 */ /* 0x000fe20000410000 */
[----:B------:R-:W-:Y:S01]  /*2b20*/  FMUL.FTZ R16, R59, R17 ;  /* 0x000000113b107220 */ /* 0x000fe20000410000 */
[----:B------:R-:W-:Y:S01]  /*2b30*/  FFMA.FTZ R22, R22, R69, 1 ;  /* 0x3f80000016167423 */ /* 0x000fe20000010045 */
[----:B------:R-:W-:Y:S01]  /*2b40*/  FADD.FTZ R17, R28, R17 ;  /* 0x000000111c117221 */ /* 0x000fe20000010000 */
        /* <DEDUP_REMOVED lines=11> */
[----:B------:R-:W-:-:S03]  /*2c00*/  FMUL.FTZ R14, R59, R22 ;  /* 0x000000163b0e7220 */ /* 0x000fc60000410000 */
[----:B------:R-:W-:Y:S01]  /*2c10*/  FFMA.FTZ R23, R58, R19, R60 ;  /* 0x000000133a177223 */ /* 0x000fe2000001003c */
[----:B------:R-:W-:Y:S01]  /*2c20*/  FFMA.FTZ R24, R20, R14, R21 ;  /* 0x0000000e14187223 */ /* 0x000fe20000010015 */
[----:B------:R-:W-:Y:S01]  /*2c30*/  FADD.FTZ R31, R31, R14 ;  /* 0x0000000e1f1f7221 */ /* 0x000fe20000010000 */
[----:B------:R-:W-:Y:S01]  /*2c40*/  FADD.FTZ R14, R29, R18 ;  /* 0x000000121d0e7221 */ /* 0x000fe20000010000 */
[----:B------:R-:W-:Y:S01]  /*2c50*/  FMUL.FTZ R68, R23, -1.4426950216293334961 ;  /* 0xbfb8aa3b17447820 */ /* 0x000fe20000410000 */
[----:B------:R-:W-:-:S05]  /*2c60*/  FADD.FTZ R18, R17, R22 ;  /* 0x0000001611127221 */ /* 0x000fca0000010000 */
[----:B------:R-:W0:Y:S02]  /*2c70*/  MUFU.EX2 R68, R68 ;  /* 0x0000004400447308 */ /* 0x000e240000000800 */
[----:B0-----:R-:W-:-:S06]  /*2c80*/  FADD.FTZ R69, R68, 1 ;  /* 0x3f80000044457421 */ /* 0x001fcc0000010000 */
[----:B------:R-:W0:Y:S02]  /*2c90*/  MUFU.RCP R69, R69 ;  /* 0x0000004500457308 */ /* 0x000e240000001000 */
[----:B0-----:R-:W-:Y:S01]  /*2ca0*/  FMUL.FTZ R25, R30, R69 ;  /* 0x000000451e197220 */ /* 0x001fe20000410000 */
[----:B------:R-:W-:-:S04]  /*2cb0*/  FADD.FTZ R30, -R69, 1 ;  /* 0x3f800000451e7421 */ /* 0x000fc80000010100 */
[----:B------:R-:W-:-:S04]  /*2cc0*/  FFMA.FTZ R30, R23, R30, 1 ;  /* 0x3f800000171e7423 */ /* 0x000fc8000001001e */
[----:B------:R-:W-:-:S04]  /*2cd0*/  FMUL.FTZ R23, R25, R30 ;  /* 0x0000001e19177220 */ /* 0x000fc80000410000 */
[-C--:B------:R-:W-:Y:S01]  /*2ce0*/  FMUL.FTZ R16, R58, R23.reuse ;  /* 0x000000173a107220 */ /* 0x080fe20000410000 */
[----:B------:R-:W-:-:S03]  /*2cf0*/  FFMA.FTZ R17, R19, R23, R26 ;  /* 0x0000001713117223 */ /* 0x000fc6000001001a */
[----:B------:R-:W-:Y:S01]  /*2d00*/  FFMA.FTZ R24, R19, R16, R24 ;  /* 0x0000001013187223 */ /* 0x000fe20000010018 */
[----:B------:R-:W-:Y:S01]  /*2d10*/  FADD.FTZ R15, R16, R31 ;  /* 0x0000001f100f7221 */ /* 0x000fe20000010000 */
[----:B------:R-:W-:Y:S01]  /*2d20*/  FFMA.FTZ R16, R20, R22, R27 ;  /* 0x0000001614107223 */ /* 0x000fe2000001001b */
[----:B------:R-:W-:-:S07]  /*2d30*/  FADD.FTZ R19, R14, R23 ;  /* 0x000000170e137221 */ /* 0x000fce0000010000 */
.L_x_903:
[----:B------:R-:W-:Y:S01]  /*2d40*/  MOV R20, R15 ;  /* 0x0000000f00147202 */ /* 0x000fe20000000f00 */
[----:B------:R-:W0:Y:S01]  /*2d50*/  SHFL.DOWN PT, R14, R24, 0x1, 0x1f ;  /* 0x08201f00180e7f89 */ /* 0x000e2200000e0000 */
[C---:B------:R-:W-:Y:S01]  /*2d60*/  ISETP.GT.AND P1, PT, R5.reuse, 0x1e, PT ;  /* 0x0000001e0500780c */ /* 0x040fe20003f24270 */
[----:B------:R-:W-:Y:S01]  /*2d70*/  BSSY.RECONVERGENT B0, `(.L_x_904) ;  /* 0x0000021000007945 */ /* 0x000fe20003800200 */
[C---:B------:R-:W-:Y:S01]  /*2d80*/  ISETP.GT.AND P6, PT, R5.reuse, 0xf, PT ;  /* 0x0000000f0500780c */ /* 0x040fe20003fc4270 */
[----:B------:R-:W1:Y:S01]  /*2d90*/  SHFL.DOWN PT, R15, R20, 0x1, 0x1f ;  /* 0x08201f00140f7f89 */ /* 0x000e6200000e0000 */
[----:B------:R-:W-:Y:S02]  /*2da0*/  ISETP.GT.AND P5, PT, R5, 0x17, PT ;  /* 0x000000170500780c */ /* 0x000fe40003fa4270 */
[----:B------:R-:W-:Y:S01]  /*2db0*/  ISETP.NE.AND P2, PT, R2, RZ, PT ;  /* 0x000000ff0200720c */ /* 0x000fe20003f45270 */
[----:B------:R-:W-:Y:S01]  /*2dc0*/  STS.128 [R46], R16 ;  /* 0x000000102e007388 */ /* 0x000fe20000000c00 */
        /* <DEDUP_REMOVED lines=27> */
.L_x_905:
[----:B------:R-:W-:Y:S05]  /*2f80*/  BSYNC.RECONVERGENT B0 ;  /* 0x0000000000007941 */ /* 0x000fea0003800200 */
.L_x_904:
[----:B------:R-:W-:Y:S06]  /*2f90*/  BAR.SYNC.DEFER_BLOCKING 0x0 ;  /* 0x0000000000007b1d */ /* 0x000fec0000010000 */
[----:B------:R-:W-:Y:S04]  /*2fa0*/  BSSY.RECONVERGENT B0, `(.L_x_906) ;  /* 0x0000024000007945 */ /* 0x000fe80003800200 */
[----:B------:R-:W-:Y:S05]  /*2fb0*/  @P2 BRA `(.L_x_907) ;  /* 0x0000000000882947 */ /* 0x000fea0003800000 */
[----:B------:R-:W4:Y:S01]  /*2fc0*/  S2UR UR7, SR_CgaCtaId ;  /* 0x00000000000779c3 */ /* 0x000f220000008800 */
[----:B------:R-:W-:Y:S02]  /*2fd0*/  UMOV UR6, 0x400 ;  /* 0x0000040000067882 */ /* 0x000fe40000000000 */
[----:B----4-:R-:W-:-:S09]  /*2fe0*/  ULEA UR6, UR7, UR6, 0x18 ;  /* 0x0000000607067291 */ /* 0x010fd2000f8ec0ff */
[----:B------:R-:W4:Y:S04]  /*2ff0*/  LDS.64 R28, [UR6+0x18] ;  /* 0x00001806ff1c7984 */ /* 0x000f280008000a00 */
[----:B------:R-:W5:Y:S04]  /*3000*/  LDS.128 R24, [UR6+0x20] ;  /* 0x00002006ff187984 */ /* 0x000f680008000c00 */
[----:B-12---:R-:W1:Y:S01]  /*3010*/  LDS.128 R20, [UR6+0x30] ;  /* 0x00003006ff147984 */ /* 0x006e620008000c00 */
[----:B----4-:R-:W-:Y:S01]  /*3020*/  FADD.FTZ R63, R14, R28 ;  /* 0x0000001c0e3f7221 */ /* 0x010fe20000010000 */
[----:B0--3--:R-:W-:-:S02]  /*3030*/  FADD.FTZ R14, R15, R29 ;  /* 0x0000001d0f0e7221 */ /* 0x009fc40000010000 */
[----:B------:R-:W0:Y:S01]  /*3040*/  LDS.128 R28, [UR6+0x40] ;  /* 0x00004006ff1c7984 */ /* 0x000e220008000c00 */
[----:B-----5:R-:W-:Y:S01]  /*3050*/  FADD.FTZ R63, R63, R24 ;  /* 0x000000183f3f7221 */ /* 0x020fe20000010000 */
        /* <DEDUP_REMOVED lines=24> */
.L_x_907:
[----:B------:R-:W-:Y:S05]  /*31e0*/  BSYNC.RECONVERGENT B0 ;  /* 0x0000000000007941 */ /* 0x000fea0003800200 */
.L_x_906:
[----:B------:R-:W-:Y:S06]  /*31f0*/  BAR.SYNC.DEFER_BLOCKING 0x0 ;  /* 0x0000000000007b1d */ /* 0x000fec0000010000 */
[----:B------:R-:W-:Y:S04]  /*3200*/  BSSY.RECONVERGENT B0, `(.L_x_908) ;  /* 0x000009d000007945 */ /* 0x000fe80003800200 */
[----:B------:R-:W-:Y:S05]  /*3210*/  @P1 BRA `(.L_x_909) ;  /* 0x00000008006c1947 */ /* 0x000fea0003800000 */
[----:B------:R-:W4:Y:S04]  /*3220*/  LDS.128 R24, [R46+0xd0] ;  /* 0x0000d0002e187984 */ /* 0x000f280000000c00 */
[----:B-12---:R-:W1:Y:S01]  /*3230*/  LDS.128 R20, [R46+0x1a0] ;  /* 0x0001a0002e147984 */ /* 0x006e620000000c00 */
[----:B----4-:R-:W-:Y:S01]  /*3240*/  FADD.FTZ R29, R16, R24 ;  /* 0x00000018101d7221 */ /* 0x010fe20000010000 */
[----:B------:R-:W-:Y:S01]  /*3250*/  FADD.FTZ R28, R17, R25 ;  /* 0x00000019111c7221 */ /* 0x000fe20000010000 */
        /* <DEDUP_REMOVED lines=151> */
.L_x_909:
[----:B------:R-:W-:Y:S05]  /*3bd0*/  BSYNC.RECONVERGENT B0 ;  /* 0x0000000000007941 */ /* 0x000fea0003800200 */
.L_x_908:
[----:B------:R-:W-:Y:S04]  /*3be0*/  BSSY.RECONVERGENT B0, `(.L_x_910) ;  /* 0x000001d000007945 */ /* 0x000fe80003800200 */
[----:B------:R-:W-:Y:S05]  /*3bf0*/  @P1 BRA `(.L_x_911) ;  /* 0x00000000006c1947 */ /* 0x000fea0003800000 */
[----:B-1----:R-:W2:Y:S08]  /*3c00*/  LDC.64 R20, c[0x0][0x3f8] ;  /* 0x0000fe00ff147b82 */ /* 0x002eb00000000a00 */
[----:B------:R-:W1:Y:S01]  /*3c10*/  LDC.64 R26, c[0x0][0x3d8] ;  /* 0x0000f600ff1a7b82 */ /* 0x000e620000000a00 */
[----:B--2---:R-:W-:Y:S01]  /*3c20*/  IMAD.WIDE.U32 R22, R20, 0x3, RZ ;  /* 0x0000000314167825 */ /* 0x004fe200078e00ff */
[----:B------:R-:W-:-:S02]  /*3c30*/  LEA R29, R21, R21, 0x1 ;  /* 0x00000015151d7211 */ /* 0x000fc400078e08ff */
[----:B------:R-:W-:Y:S02]  /*3c40*/  LEA.HI R31, P1, R21, R20, RZ, 0x1 ;  /* 0x00000014151f7211 */ /* 0x000fe400078308ff */
[----:B------:R-:W-:Y:S01]  /*3c50*/  IADD3 R29, PT, PT, R23, R29, RZ ;  /* 0x0000001d171d7210 */ /* 0x000fe20007ffe0ff */
[----:B------:R-:W-:Y:S01]  /*3c60*/  IMAD R23, R62, 0xd, R2 ;  /* 0x0000000d3e177824 */ /* 0x000fe200078e0202 */
[----:B------:R-:W-:Y:S02]  /*3c70*/  IADD3.X R24, PT, PT, RZ, R21, RZ, P1, !PT ;  /* 0x00000015ff187210 */ /* 0x000fe40000ffe4ff */
[----:B------:R-:W-:Y:S01]  /*3c80*/  LEA.HI R22, P5, R29, R22, RZ, 0x1 ;  /* 0x000000161d167211 */ /* 0x000fe200078b08ff */
[----:B-1----:R-:W-:Y:S01]  /*3c90*/  IMAD.WIDE R26, R23, 0x4, R26 ;  /* 0x00000004171a7825 */ /* 0x002fe200078e021a */
        /* <DEDUP_REMOVED lines=17> */
.L_x_911:
[----:B------:R-:W-:Y:S05]  /*3db0*/  BSYNC.RECONVERGENT B0 ;  /* 0x0000000000007941 */ /* 0x000fea0003800200 */
.L_x_910:
        /* <DEDUP_REMOVED lines=10> */
[----:B-1----:R-:W-:Y:S01]  /*3e60*/  LOP3.LUT P1, R20, R36, 0x2, RZ, 0xc0, !PT ;  /* 0x0000000224147812 */ /* 0x002fe2000782c0ff */
[----:B------:R-:W-:Y:S01]  /*3e70*/  IMAD.WIDE.U32 R18, R44, 0x8, R62 ;  /* 0x000000082c127825 */ /* 0x000fe200078e003e */
[----:B------:R-:W-:Y:S02]  /*3e80*/  IADD3 R21, PT, PT, R21, R0, RZ ;  /* 0x0000000015157210 */ /* 0x000fe40007ffe0ff */
[----:B------:R-:W-:Y:S02]  /*3e90*/  SEL R23, R4, RZ, !P1 ;  /* 0x000000ff04177207 */ /* 0x000fe40004800000 */
[----:B------:R1:W-:Y:S02]  /*3ea0*/  STG.E.64 desc[UR8][R18.64], R14 ;  /* 0x0000000e12007986 */ /* 0x0003e4000c101b08 */
[----:B------:R-:W-:Y:S01]  /*3eb0*/  ISETP.NE.AND P1, PT, R23, -0x1, PT ;  /* 0xffffffff1700780c */ /* 0x000fe20003f25270 */
[----:B----4-:R-:W-:Y:S01]  /*3ec0*/  IMAD.WIDE.U32 R16, R21, 0x4, R16 ;  /* 0x0000000415107825 */ /* 0x010fe200078e0010 */
[----:B------:R-:W-:Y:S01]  /*3ed0*/  IADD3 R21, PT, PT, -R20, 0x1, RZ ;  /* 0x0000000114157810 */ /* 0x000fe20007ffe1ff */
[----:B------:R-:W-:Y:S06]  /*3ee0*/  MEMBAR.ALL.GPU ;  /* 0x0000000000007992 */ /* 0x000fec000000a000 */
[----:B------:R-:W-:-:S00]  /*3ef0*/  ERRBAR ;  /* 0x00000000000079ab */ /* 0x000fc00000000000 */
[----:B------:R-:W-:Y:S06]  /*3f00*/  CGAERRBAR ;  /* 0x00000000000075ab */ /* 0x000fec0000000000 */
[----:B------:R1:W-:Y:S01]  /*3f10*/  REDG.E.ADD.S32.STRONG.GPU desc[UR8][R16.64], R21 ;  /* 0x000000151000798e */ /* 0x0003e2000c12e308 */
[----:B------:R-:W-:Y:S05]  /*3f20*/  @!P1 BRA `(.L_x_913) ;  /* 0x0000000000149947 */ /* 0x000fea0003800000 */
.L_x_914:
[----:B-1----:R-:W4:Y:S04]  /*3f30*/  LDG.E.STRONG.GPU R18, desc[UR8][R16.64] ;  /* 0x0000000810127981 */ /* 0x002f28000c1ef900 */
[----:B----4-:R-:W-:Y:S01]  /*3f40*/  CCTL.IVALL ;  /* 0x00000000ff00798f */ /* 0x010fe20002000000 */
[----:B------:R-:W-:Y:S05]  /*3f50*/  YIELD ;  /* 0x0000000000007946 */ /* 0x000fea0003800000 */
[----:B------:R-:W-:-:S13]  /*3f60*/  ISETP.NE.AND P1, PT, R18, R23, PT ;  /* 0x000000171200720c */ /* 0x000fda0003f25270 */
[----:B------:R-:W-:Y:S05]  /*3f70*/  @P1 BRA `(.L_x_914) ;  /* 0xfffffffc00ec1947 */ /* 0x000fea000383ffff */
.L_x_913:
[----:B------:R-:W-:Y:S05]  /*3f80*/  WARPSYNC.ALL ;  /* 0x0000000000007948 */ /* 0x000fea0003800000 */
[----:B------:R-:W-:Y:S01]  /*3f90*/  BAR.SYNC.DEFER_BLOCKING 0x0 ;  /* 0x0000000000007b1d */ /* 0x000fe20000010000 */
[----:B--2---:R-:W-:-:S05]  /*3fa0*/  HFMA2 R22, -RZ, RZ, 0, 0 ;  /* 0x00000000ff167431 */ /* 0x004fca00000001ff */
        /* <DEDUP_REMOVED lines=10> */
[----:B------:R-:W-:-:S11]  /*4050*/  MOV R28, R0 ;  /* 0x00000000001c7202 */ /* 0x000fd60000000f00 */
.L_x_916:
[----:B------:R-:W-:Y:S02]  /*4060*/  ISETP.EQ.OR P1, PT, RZ, UR6, P2 ;  /* 0x00000006ff007c0c */ /* 0x000fe40009722670 */
[----:B-1----:R-:W-:-:S04]  /*4070*/  IADD3 R16, PT, PT, R29, 0x1, RZ ;  /* 0x000000011d107810 */ /* 0x002fc80007ffe0ff */
        /* <DEDUP_REMOVED lines=58> */
.L_x_915:
[----:B------:R-:W-:-:S13]  /*4420*/  ISETP.NE.AND P1, PT, R43, RZ, PT ;  /* 0x000000ff2b00720c */ /* 0x000fda0003f25270 */
[----:B------:R-:W-:Y:S05]  /*4430*/  @!P1 BRA `(.L_x_912) ;  /* 0x0000000000f09947 */ /* 0x000fea0003800000 */
[----:B-1----:R-:W-:Y:S02]  /*4440*/  IADD3 R16, PT, PT, R43, -0x1, RZ ;  /* 0xffffffff2b107810 */ /* 0x002fe40007ffe0ff */
[----:B------:R-:W-:Y:S02]  /*4450*/  LOP3.LUT P1, R23, R4, 0x3, RZ, 0xc0, !PT ;  /* 0x0000000304177812 */ /* 0x000fe4000782c0ff */
        /* <DEDUP_REMOVED lines=30> */
.L_x_917:
        /* <DEDUP_REMOVED lines=18> */
.L_x_918:
        /* <DEDUP_REMOVED lines=9> */
.L_x_919:
[----:B------:R-:W-:Y:S05]  /*47f0*/  BSYNC.RECONVERGENT B0 ;  /* 0x0000000000007941 */ /* 0x000fea0003800200 */
.L_x_912:
[----:B------:R-:W5:Y:S01]  /*4800*/  S2UR UR7, SR_CgaCtaId ;  /* 0x00000000000779c3 */ /* 0x000f620000008800 */
[----:B------:R-:W-:Y:S01]  /*4810*/  UMOV UR6, 0x400 ;  /* 0x0000040000067882 */ /* 0x000fe20000000000 */
[----:B------:R-:W0:Y:S01]  /*4820*/  LDCU.64 UR16, c[0x0][0x400] ;  /* 0x00008000ff1077ac */ /* 0x000e220008000a00 */
[--C-:B-1--4-:R-:W-:Y:S01]  /*4830*/  HADD2.F32 R17, -RZ, R48.reuse.H0_H0 ;  /* 0x20000030ff117230 */ /* 0x112fe20000004100 */
[----:B------:R-:W-:Y:S01]  /*4840*/  IADD3 R19, PT, PT, R47, 0x20, RZ ;  /* 0x000000202f137810 */ /* 0x000fe20007ffe0ff */
[----:B------:R-:W-:Y:S02]  /*4850*/  HADD2.F32 R48, -RZ, R48.H1_H1 ;  /* 0x30000030ff307230 */ /* 0x000fe40000004100 */
[----:B------:R-:W-:Y:S02]  /*4860*/  HADD2.F32 R21, -RZ, R34.H0_H0 ;  /* 0x20000022ff157230 */ /* 0x000fe40000004100 */
[----:B------:R-:W-:Y:S01]  /*4870*/  FADD.FTZ R17, R17, -UR13 ;  /* 0x8000000d11117e21 */ /* 0x000fe20008010000 */
[--C-:B------:R-:W-:Y:S01]  /*4880*/  HADD2.F32 R16, -RZ, R49.reuse.H0_H0 ;  /* 0x20000031ff107230 */ /* 0x100fe20000004100 */
[----:B------:R-:W-:Y:S01]  /*4890*/  SHF.R.S32.HI R18, RZ, 0x1f, R19 ;  /* 0x0000001fff127819 */ /* 0x000fe20000011413 */
[----:B------:R-:W-:-:S02]  /*48a0*/  HADD2.F32 R49, -RZ, R49.H1_H1 ;  /* 0x30000031ff317230 */ /* 0x000fc40000004100 */
[----:B------:R-:W-:Y:S01]  /*48b0*/  FADD.FTZ R21, R21, -UR13 ;  /* 0x8000000d15157e21 */ /* 0x000fe20008010000 */
[----:B------:R-:W-:Y:S02]  /*48c0*/  HADD2.F32 R34, -RZ, R34.H1_H1 ;  /* 0x30000022ff227230 */ /* 0x000fe40000004100 */
[----:B--2---:R-:W-:Y:S01]  /*48d0*/  FMUL.FTZ R22, R17, UR10 ;  /* 0x0000000a11167c20 */ /* 0x004fe20008410000 */
[----:B0-----:R-:W-:Y:S01]  /*48e0*/  ISETP.GE.U32.AND P1, PT, R19, UR16, PT ;  /* 0x0000001013007c0c */ /* 0x001fe2000bf26070 */
[----:B-----5:R-:W-:-:S09]  /*48f0*/  ULEA UR6, UR7, UR6, 0x18 ;  /* 0x0000000607067291 */ /* 0x020fd2000f8ec0ff */
[----:B------:R-:W-:Y:S01]  /*4900*/  @!P2 STS.64 [UR6+0x80], R14 ;  /* 0x0000800eff00a988 */ /* 0x000fe20008000a06 */
[----:B------:R-:W-:Y:S06]  /*4910*/  BAR.SYNC.DEFER_BLOCKING 0x0 ;  /* 0x0000000000007b1d */ /* 0x000fec0000010000 */
[----:B---3--:R-:W0:Y:S01]  /*4920*/  LDS.64 R14, [UR6+0x80] ;  /* 0x00008006ff0e7984 */ /* 0x008e220008000a00 */
[----:B------:R-:W0:Y:S02]  /*4930*/  LDCU UR6, c[0x0][0x42c] ;  /* 0x00008580ff0677ac */ /* 0x000e240008000800 */
[----:B0-----:R-:W-:Y:S01]  /*4940*/  FMUL.FTZ R20, R14, UR6 ;  /* 0x000000060e147c20 */ /* 0x001fe20008410000 */
[----:B------:R-:W-:Y:S01]  /*4950*/  FADD.FTZ R14, R48, -UR13 ;  /* 0x8000000d300e7e21 */ /* 0x000fe20008010000 */
[----:B------:R-:W-:-:S03]  /*4960*/  FMUL.FTZ R25, R15, UR6 ;  /* 0x000000060f197c20 */ /* 0x000fc60008410000 */
[----:B------:R-:W-:Y:S01]  /*4970*/  FMUL.FTZ R14, R14, UR10 ;  /* 0x0000000a0e0e7c20 */ /* 0x000fe20008410000 */
        /* <DEDUP_REMOVED lines=19> */
.L_x_920:
[----:B------:R-:W-:Y:S04]  /*4ab0*/  BSSY.RECONVERGENT B0, `(.L_x_921) ;  /* 0x0000015000007945 */ /* 0x000fe80003800200 */
[----:B------:R-:W-:Y:S05]  /*4ac0*/  @P0 BRA `(.L_x_922) ;  /* 0x00000000004c0947 */ /* 0x000fea0003800000 */
[----:B------:R-:W0:Y:S01]  /*4ad0*/  LDCU.64 UR14, c[0x0][0x3f8] ;  /* 0x00007f00ff0e77ac */ /* 0x000e220008000a00 */
[C-C-:B------:R-:W-:Y:S01]  /*4ae0*/  FFMA.FTZ R15, R20.reuse, R14, R25.reuse ;  /* 0x0000000e140f7223 */ /* 0x140fe20000010019 */
[----:B------:R-:W-:Y:S01]  /*4af0*/  FFMA.FTZ R22, R20, R22, R25 ;  /* 0x0000001614167223 */ /* 0x000fe20000010019 */
[----:B------:R-:W-:Y:S01]  /*4b00*/  SHF.R.S32.HI R17, RZ, 0x1f, R47 ;  /* 0x0000001fff117819 */ /* 0x000fe2000001142f */
[----:B------:R-:W1:Y:S01]  /*4b10*/  LDCU.64 UR6, c[0x0][0x380] ;  /* 0x00007000ff0677ac */ /* 0x000e620008000a00 */
[----:B------:R-:W-:Y:S01]  /*4b20*/  FFMA.FTZ R49, R58, R49, -R15 ;  /* 0x000000313a317223 */ /* 0x000fe2000001080f */
[----:B------:R-:W-:Y:S01]  /*4b30*/  FFMA.FTZ R22, R59, R16, -R22 ;  /* 0x000000103b167223 */ /* 0x000fe20000010816 */
[----:B------:R-:W-:Y:S02]  /*4b40*/  MOV R14, R66 ;  /* 0x00000042000e7202 */ /* 0x000fe40000000f00 */
[----:B------:R-:W-:Y:S01]  /*4b50*/  MOV R15, R65 ;  /* 0x00000041000f7202 */ /* 0x000fe20000000f00 */
[----:B------:R-:W-:Y:S01]  /*4b60*/  FMUL.FTZ R23, R22, UR10 ;  /* 0x0000000a16177c20 */ /* 0x000fe20008410000 */
[----:B------:R-:W-:Y:S01]  /*4b70*/  FMUL.FTZ R22, R49, UR10 ;  /* 0x0000000a31167c20 */ /* 0x000fe20008410000 */
[----:B0-----:R-:W-:-:S02]  /*4b80*/  IMAD R16, R17, UR14, RZ ;  /* 0x0000000e11107c24 */ /* 0x001fc4000f8e02ff */
[----:B------:R-:W-:-:S04]  /*4b90*/  IMAD.WIDE.U32 R14, R47, UR14, R14 ;  /* 0x0000000e2f0e7c25 */ /* 0x000fc8000f8e000e */
[----:B------:R-:W-:Y:S01]  /*4ba0*/  IMAD R17, R47, UR15, R16 ;  /* 0x0000000f2f117c24 */ /* 0x000fe2000f8e0210 */
[----:B-1----:R-:W-:-:S04]  /*4bb0*/  LEA R16, P0, R14, UR6, 0x1 ;  /* 0x000000060e107c11 */ /* 0x002fc8000f8008ff */
[----:B------:R-:W-:Y:S02]  /*4bc0*/  IADD3 R17, PT, PT, R15, R17, RZ ;  /* 0x000000110f117210 */ /* 0x000fe40007ffe0ff */
[----:B------:R-:W-:Y:S02]  /*4bd0*/  F2FP.F16.F32.PACK_AB R15, R22, R23 ;  /* 0x00000017160f723e */ /* 0x000fe400000000ff */
[----:B------:R-:W-:-:S05]  /*4be0*/  LEA.HI.X R17, R14, UR7, R17, 0x1, P0 ;  /* 0x000000070e117c11 */ /* 0x000fca00080f0c11 */
[----:B------:R0:W-:Y:S02]  /*4bf0*/  STG.E desc[UR8][R16.64], R15 ;  /* 0x0000000f10007986 */ /* 0x0001e4000c101908 */
.L_x_922:
[----:B------:R-:W-:Y:S05]  /*4c00*/  BSYNC.RECONVERGENT B0 ;  /* 0x0000000000007941 */ /* 0x000fea0003800200 */
.L_x_921:
[----:B------:R-:W-:Y:S01]  /*4c10*/  UISETP.NE.AND UP0, UPT, UR12, URZ, UPT ;  /* 0x000000ff0c00728c */ /* 0x000fe2000bf05270 */
[----:B------:R-:W-:Y:S01]  /*4c20*/  FADD.FTZ R34, R34, -UR13 ;  /* 0x8000000d22227e21 */ /* 0x000fe20008010000 */
[----:B0-----:R-:W-:Y:S01]  /*4c30*/  FMUL.FTZ R16, R21, UR10 ;  /* 0x0000000a15107c20 */ /* 0x001fe20008410000 */
[--C-:B------:R-:W-:Y:S01]  /*4c40*/  HADD2.F32 R15, -RZ, R33.reuse.H0_H0 ;  /* 0x20000021ff0f7230 */ /* 0x100fe20000004100 */
[----:B------:R-:W-:Y:S01]  /*4c50*/  ISETP.GE.AND.EX P1, PT, R18, UR17, PT, P1 ;  /* 0x0000001112007c0c */ /* 0x000fe2000bf26310 */
[----:B------:R-:W-:Y:S02]  /*4c60*/  HADD2.F32 R33, -RZ, R33.H1_H1 ;  /* 0x30000021ff217230 */ /* 0x000fe40000004100 */
[----:B------:R-:W-:Y:S01]  /*4c70*/  FFMA.FTZ R14, R20, R16, R25 ;  /* 0x00000010140e7223 */ /* 0x000fe20000010019 */
        /* <DEDUP_REMOVED lines=20> */
.L_x_923:
        /* <DEDUP_REMOVED lines=10> */
[----:B------:R-:W1:Y:S01]  /*4e60*/  LDCU.64 UR14, c[0x0][0x380] ;  /* 0x00007000ff0e77ac */ /* 0x000e620008000a00 */
[----:B0-----:R-:W-:Y:S02]  /*4e70*/  IMAD R18, R18, UR6, RZ ;  /* 0x0000000612127c24 */ /* 0x001fe4000f8e02ff */
        /* <DEDUP_REMOVED lines=9> */
.L_x_925:
[----:B------:R-:W-:Y:S05]  /*4f10*/  BSYNC.RECONVERGENT B0 ;  /* 0x0000000000007941 */ /* 0x000fea0003800200 */
.L_x_924:
[--C-:B0-----:R-:W-:Y:S01]  /*4f20*/  HADD2.F32 R16, -RZ, R11.reuse.H0_H0 ;  /* 0x2000000bff107230 */ /* 0x101fe20000004100 */
[----:B------:R-:W-:Y:S01]  /*4f30*/  IADD3 R17, PT, PT, R47, 0x40, RZ ;  /* 0x000000402f117810 */ /* 0x000fe20007ffe0ff */
[----:B------:R-:W-:Y:S02]  /*4f40*/  HADD2.F32 R11, -RZ, R11.H1_H1 ;  /* 0x3000000bff0b7230 */ /* 0x000fe40000004100 */
[----:B------:R-:W-:Y:S01]  /*4f50*/  FADD.FTZ R21, R21, -UR13 ;  /* 0x8000000d15157e21 */ /* 0x000fe20008010000 */
[----:B------:R-:W-:Y:S02]  /*4f60*/  HADD2.F32 R18, -RZ, R50.H0_H0 ;  /* 0x20000032ff127230 */ /* 0x000fe40000004100 */
[----:B------:R-:W-:Y:S01]  /*4f70*/  FADD.FTZ R34, R16, -UR13 ;  /* 0x8000000d10227e21 */ /* 0x000fe20008010000 */
[----:B------:R-:W-:Y:S02]  /*4f80*/  HADD2.F32 R22, -RZ, R52.H0_H0 ;  /* 0x20000034ff167230 */ /* 0x000fe40000004100 */
[----:B------:R-:W-:Y:S01]  /*4f90*/  FADD.FTZ R11, R11, -UR13 ;  /* 0x8000000d0b0b7e21 */ /* 0x000fe20008010000 */
[----:B------:R-:W-:-:S02]  /*4fa0*/  HADD2.F32 R23, -RZ, R54.H0_H0 ;  /* 0x20000036ff177230 */ /* 0x000fc40000004100 */
[----:B------:R-:W-:Y:S01]  /*4fb0*/  FADD.FTZ R18, R18, -UR13 ;  /* 0x8000000d12127e21 */ /* 0x000fe20008010000 */
[----:B------:R-:W-:Y:S02]  /*4fc0*/  HADD2.F32 R24, -RZ, R56.H0_H0 ;  /* 0x20000038ff187230 */ /* 0x000fe40000004100 */
[----:B------:R-:W-:Y:S01]  /*4fd0*/  FADD.FTZ R22, R22, -UR13 ;  /* 0x8000000d16167e21 */ /* 0x000fe20008010000 */
[----:B------:R-:W-:Y:S02]  /*4fe0*/  HADD2.F32 R50, -RZ, R50.H1_H1 ;  /* 0x30000032ff327230 */ /* 0x000fe40000004100 */
[----:B------:R-:W-:Y:S01]  /*4ff0*/  FADD.FTZ R19, R32, -UR13 ;  /* 0x8000000d20137e21 */ /* 0x000fe20008010000 */
[----:B------:R-:W-:Y:S01]  /*5000*/  HADD2.F32 R52, -RZ, R52.H1_H1 ;  /* 0x30000034ff347230 */ /* 0x000fe20000004100 */
[----:B------:R-:W-:Y:S01]  /*5010*/  ISETP.GE.U32.AND P1, PT, R17, UR16, PT ;  /* 0x0000001011007c0c */ /* 0x000fe2000bf26070 */
[----:B------:R-:W-:Y:S01]  /*5020*/  HADD2.F32 R54, -RZ, R54.H1_H1 ;  /* 0x30000036ff367230 */ /* 0x000fe20000004100 */
[----:B------:R-:W-:Y:S01]  /*5030*/  ISETP.GE.U32.AND P0, PT, R42, UR16, PT ;  /* 0x000000102a007c0c */ /* 0x000fe2000bf06070 */
[----:B------:R-:W-:-:S02]  /*5040*/  HADD2.F32 R56, -RZ, R56.H1_H1 ;  /* 0x30000038ff387230 */ /* 0x000fc40000004100 */
[----:B------:R-:W-:Y:S01]  /*5050*/  FADD.FTZ R31, R50, -UR13 ;  /* 0x8000000d321f7e21 */ /* 0x000fe20008010000 */
[--C-:B------:R-:W-:Y:S01]  /*5060*/  HADD2.F32 R14, -RZ, R13.reuse.H0_H0 ;  /* 0x2000000dff0e7230 */ /* 0x100fe20000004100 */
[----:B------:R-:W-:Y:S01]  /*5070*/  ISETP.GE.U32.AND P4, PT, R41, UR16, PT ;  /* 0x0000001029007c0c */ /* 0x000fe2000bf86070 */
[----:B------:R-:W-:Y:S01]  /*5080*/  HADD2.F32 R15, -RZ, R13.H1_H1 ;  /* 0x3000000dff0f7230 */ /* 0x000fe20000004100 */
[----:B------:R-:W-:Y:S01]  /*5090*/  SHF.R.S32.HI R13, RZ, 0x1f, R42 ;  /* 0x0000001fff0d7819 */ /* 0x000fe2000001142a */
[----:B------:R-:W-:Y:S01]  /*50a0*/  FADD.FTZ R27, R52, -UR13 ;  /* 0x8000000d341b7e21 */ /* 0x000fe20008010000 */
[----:B------:R-:W-:Y:S01]  /*50b0*/  ISETP.GE.U32.AND P5, PT, R40, UR16, PT ;  /* 0x0000001028007c0c */ /* 0x000fe2000bfa6070 */
[----:B------:R-:W-:Y:S01]  /*50c0*/  FADD.FTZ R23, R23, -UR13 ;  /* 0x8000000d17177e21 */ /* 0x000fe20008010000 */
[----:B------:R-:W-:Y:S01]  /*50d0*/  FADD.FTZ R54, R54, -UR13 ;  /* 0x8000000d36367e21 */ /* 0x000fe20008010000 */
[----:B------:R-:W-:Y:S01]  /*50e0*/  ISETP.GE.U32.AND P3, PT, R39, UR16, PT ;  /* 0x0000001027007c0c */ /* 0x000fe2000bf66070 */
[----:B------:R-:W-:Y:S01]  /*50f0*/  FADD.FTZ R28, R24, -UR13 ;  /* 0x8000000d181c7e21 */ /* 0x000fe20008010000 */
[----:B------:R-:W-:Y:S01]  /*5100*/  SHF.R.S32.HI R16, RZ, 0x1f, R17 ;  /* 0x0000001fff107819 */ /* 0x000fe20000011411 */
[----:B------:R-:W-:Y:S01]  /*5110*/  FADD.FTZ R56, R56, -UR13 ;  /* 0x8000000d38387e21 */ /* 0x000fe20008010000 */
[----:B------:R-:W-:Y:S01]  /*5120*/  FMUL.FTZ R24, R21, UR10 ;  /* 0x0000000a15187c20 */ /* 0x000fe20008410000 */
[----:B------:R-:W-:Y:S01]  /*5130*/  FMUL.FTZ R48, R11, UR10 ;  /* 0x0000000a0b307c20 */ /* 0x000fe20008410000 */
[----:B------:R-:W-:Y:S01]  /*5140*/  FMUL.FTZ R30, R18, UR10 ;  /* 0x0000000a121e7c20 */ /* 0x000fe20008410000 */
[----:B------:R-:W-:Y:S01]  /*5150*/  FMUL.FTZ R26, R22, UR10 ;  /* 0x0000000a161a7c20 */ /* 0x000fe20008410000 */
[----:B------:R-:W-:Y:S01]  /*5160*/  ISETP.GE.U32.AND P2, PT, R38, UR16, PT ;  /* 0x0000001026007c0c */ /* 0x000fe2000bf46070 */
[----:B------:R-:W-:Y:S01]  /*5170*/  FMUL.FTZ R34, R34, UR10 ;  /* 0x0000000a22227c20 */ /* 0x000fe20008410000 */
[----:B------:R-:W-:Y:S01]  /*5180*/  ISETP.GE.AND.EX P1, PT, R16, UR17, PT, P1 ;  /* 0x0000001110007c0c */ /* 0x000fe2000bf26310 */
        /* <DEDUP_REMOVED lines=10> */
[----:B------:R-:W-:Y:S01]  /*5230*/  FMUL.FTZ R19, R19, UR10 ;  /* 0x0000000a13137c20 */ /* 0x000fe20008410000 */
[----:B------:R-:W-:Y:S09]  /*5240*/  BRA.U !UP0, `(.L_x_926) ;  /* 0x0000000108487547 */ /* 0x000ff2000b800000 */
        /* <DEDUP_REMOVED lines=18> */
.L_x_926:
        /* <DEDUP_REMOVED lines=30> */
.L_x_928:
[----:B------:R-:W-:Y:S05]  /*5550*/  BSYNC.RECONVERGENT B0 ;  /* 0x0000000000007941 */ /* 0x000fea0003800200 */
.L_x_927:
        /* <DEDUP_REMOVED lines=21> */
.L_x_929:
[----:B------:R-:W-:Y:S01]  /*56b0*/  BSSY.RECONVERGENT B0, `(.L_x_930) ;  /* 0x0000012000007945 */ /* 0x000fe20003800200 */
[----:B------:R-:W-:Y:S01]  /*56c0*/  FFMA.FTZ R50, R59, R14, -R50 ;  /* 0x0000000e3b327223 */ /* 0x000fe20000010832 */
[----:B0-----:R-:W-:Y:S02]  /*56d0*/  FFMA.FTZ R16, R58, R12, -R49 ;  /* 0x0000000c3a107223 */ /* 0x001fe40000010831 */
[----:B------:R-:W-:Y:S05]  /*56e0*/  @P0 BRA `(.L_x_931) ;  /* 0x0000000000380947 */ /* 0x000fea0003800000 */
        /* <DEDUP_REMOVED lines=14> */
.L_x_931:
[----:B------:R-:W-:Y:S05]  /*57d0*/  BSYNC.RECONVERGENT B0 ;  /* 0x0000000000007941 */ /* 0x000fea0003800200 */
.L_x_930:
        /* <DEDUP_REMOVED lines=21> */
.L_x_932:
        /* <DEDUP_REMOVED lines=15> */
[----:B------:R-:W-:Y:S02]  /*5a20*/  F2FP.F16.F32.PACK_AB R13, R16, R17 ;  /* 0x00000011100d723e */ /* 0x000fe400000000ff */
[----:B------:R-:W-:-:S05]  /*5a30*/  LEA.HI.X R15, R12, UR15, R15, 0x1, P0 ;  /* 0x0000000f0c0f7c11 */ /* 0x000fca00080f0c0f */
[----:B------:R1:W-:Y:S02]  /*5a40*/  STG.E desc[UR8][R14.64], R13 ;  /* 0x0000000d0e007986 */ /* 0x0003e4000c101908 */
.L_x_934:
[----:B------:R-:W-:Y:S05]  /*5a50*/  BSYNC.RECONVERGENT B0 ;  /* 0x0000000000007941 */ /* 0x000fea0003800200 */
.L_x_933:
[--C-:B------:R-:W-:Y:S02]  /*5a60*/  HADD2.F32 R12, -RZ, R53.reuse.H0_H0 ;  /* 0x20000035ff0c7230 */ /* 0x100fe40000004100 */
[----:B------:R-:W-:Y:S01]  /*5a70*/  HADD2.F32 R53, -RZ, R53.H1_H1 ;  /* 0x30000035ff357230 */ /* 0x000fe20000004100 */
[----:B------:R-:W-:Y:S06]  /*5a80*/  BRA.U !UP0, `(.L_x_935) ;  /* 0x0000000108487547 */ /* 0x000fec000b800000 */
[----:B------:R-:W-:Y:S01]  /*5a90*/  FFMA.FTZ R26, R59, R26, R61 ;  /* 0x0000001a3b1a7223 */ /* 0x000fe2000001003d */
[----:B------:R-:W-:-:S03]  /*5aa0*/  FFMA.FTZ R27, R58, R27, R60 ;  /* 0x0000001b3a1b7223 */ /* 0x000fc6000001003c */
[----:B01----:R-:W-:Y:S01]  /*5ab0*/  FMUL.FTZ R13, R26, -1.4426950216293334961 ;  /* 0xbfb8aa3b1a0d7820 */ /* 0x003fe20000410000 */
        /* <DEDUP_REMOVED lines=15> */
.L_x_935:
[----:B------:R-:W-:Y:S01]  /*5bb0*/  BSSY.RECONVERGENT B0, `(.L_x_936) ;  /* 0x0000012000007945 */ /* 0x000fe20003800200 */
[----:B------:R-:W-:Y:S01]  /*5bc0*/  FFMA.FTZ R28, R59, R12, -R28 ;  /* 0x0000000c3b1c7223 */ /* 0x000fe2000001081c */
[----:B------:R-:W-:Y:S02]  /*5bd0*/  FFMA.FTZ R16, R58, R53, -R29 ;  /* 0x000000353a107223 */ /* 0x000fe4000001081d */
[----:B------:R-:W-:Y:S05]  /*5be0*/  @P5 BRA `(.L_x_937) ;  /* 0x0000000000385947 */ /* 0x000fea0003800000 */
[----:B------:R-:W2:Y:S01]  /*5bf0*/  LDCU.64 UR6, c[0x0][0x3f8] ;  /* 0x00007f00ff0677ac */ /* 0x000ea20008000a00 */
[----:B------:R-:W-:Y:S01]  /*5c00*/  MOV R12, R66 ;  /* 0x00000042000c7202 */ /* 0x000fe20000000f00 */
[----:B------:R-:W-:Y:S01]  /*5c10*/  FMUL.FTZ R17, R28, UR10 ;  /* 0x0000000a1c117c20 */ /* 0x000fe20008410000 */
[----:B01----:R-:W-:Y:S01]  /*5c20*/  MOV R13, R65 ;  /* 0x00000041000d7202 */ /* 0x003fe20000000f00 */
[----:B------:R-:W0:Y:S01]  /*5c30*/  LDCU.64 UR14, c[0x0][0x380] ;  /* 0x00007000ff0e77ac */ /* 0x000e220008000a00 */
[----:B------:R-:W-:Y:S01]  /*5c40*/  FMUL.FTZ R16, R16, UR10 ;  /* 0x0000000a10107c20 */ /* 0x000fe20008410000 */
[----:B--2---:R-:W-:Y:S02]  /*5c50*/  IMAD R15, R7, UR6, RZ ;  /* 0x00000006070f7c24 */ /* 0x004fe4000f8e02ff */
[----:B------:R-:W-:-:S04]  /*5c60*/  IMAD.WIDE.U32 R12, R40, UR6, R12 ;  /* 0x00000006280c7c25 */ /* 0x000fc8000f8e000c */
[----:B------:R-:W-:Y:S01]  /*5c70*/  IMAD R15, R40, UR7, R15 ;  /* 0x00000007280f7c24 */ /* 0x000fe2000f8e020f */
[----:B0-----:R-:W-:-:S04]  /*5c80*/  LEA R14, P0, R12, UR14, 0x1 ;  /* 0x0000000e0c0e7c11 */ /* 0x001fc8000f8008ff */
[----:B------:R-:W-:Y:S02]  /*5c90*/  IADD3 R15, PT, PT, R13, R15, RZ ;  /* 0x0000000f0d0f7210 */ /* 0x000fe40007ffe0ff */
[----:B------:R-:W-:Y:S02]  /*5ca0*/  F2FP.F16.F32.PACK_AB R13, R16, R17 ;  /* 0x00000011100d723e */ /* 0x000fe400000000ff */
[----:B------:R-:W-:-:S05]  /*5cb0*/  LEA.HI.X R15, R12, UR15, R15, 0x1, P0 ;  /* 0x0000000f0c0f7c11 */ /* 0x000fca00080f0c0f */
[----:B------:R2:W-:Y:S02]  /*5cc0*/  STG.E desc[UR8][R14.64], R13 ;  /* 0x0000000d0e007986 */ /* 0x0005e4000c101908 */
.L_x_937:
[----:B------:R-:W-:Y:S05]  /*5cd0*/  BSYNC.RECONVERGENT B0 ;  /* 0x0000000000007941 */ /* 0x000fea0003800200 */
.L_x_936:
[--C-:B------:R-:W-:Y:S02]  /*5ce0*/  HADD2.F32 R12, -RZ, R57.reuse.H0_H0 ;  /* 0x20000039ff0c7230 */ /* 0x100fe40000004100 */
[----:B------:R-:W-:Y:S01]  /*5cf0*/  HADD2.F32 R57, -RZ, R57.H1_H1 ;  /* 0x30000039ff397230 */ /* 0x000fe20000004100 */
[----:B------:R-:W-:Y:S06]  /*5d00*/  BRA.U !UP0, `(.L_x_938) ;  /* 0x0000000108487547 */ /* 0x000fec000b800000 */
[----:B------:R-:W-:Y:S01]  /*5d10*/  FFMA.FTZ R22, R59, R22, R61 ;  /* 0x000000163b167223 */ /* 0x000fe2000001003d */
[----:B------:R-:W-:-:S03]  /*5d20*/  FFMA.FTZ R21, R58, R21, R60 ;  /* 0x000000153a157223 */ /* 0x000fc6000001003c */
[----:B012---:R-:W-:Y:S01]  /*5d30*/  FMUL.FTZ R13, R22, -1.4426950216293334961 ;  /* 0xbfb8aa3b160d7820 */ /* 0x007fe20000410000 */
        /* <DEDUP_REMOVED lines=15> */
.L_x_938:
[----:B------:R-:W-:Y:S01]  /*5e30*/  BSSY.RECONVERGENT B0, `(.L_x_939) ;  /* 0x0000012000007945 */ /* 0x000fe20003800200 */
[----:B------:R-:W-:Y:S01]  /*5e40*/  FFMA.FTZ R24, R59, R12, -R24 ;  /* 0x0000000c3b187223 */ /* 0x000fe20000010818 */
[----:B------:R-:W-:Y:S02]  /*5e50*/  FFMA.FTZ R16, R58, R57, -R23 ;  /* 0x000000393a107223 */ /* 0x000fe40000010817 */
[----:B------:R-:W-:Y:S05]  /*5e60*/  @P3 BRA `(.L_x_940) ;  /* 0x0000000000383947 */ /* 0x000fea0003800000 */
[----:B------:R-:W3:Y:S01]  /*5e70*/  LDCU.64 UR6, c[0x0][0x3f8] ;  /* 0x00007f00ff0677ac */ /* 0x000ee20008000a00 */
[----:B------:R-:W-:Y:S01]  /*5e80*/  MOV R12, R66 ;  /* 0x00000042000c7202 */ /* 0x000fe20000000f00 */
[----:B------:R-:W-:Y:S01]  /*5e90*/  FMUL.FTZ R17, R24, UR10 ;  /* 0x0000000a18117c20 */ /* 0x000fe20008410000 */
[----:B012---:R-:W-:Y:S01]  /*5ea0*/  MOV R13, R65 ;  /* 0x00000041000d7202 */ /* 0x007fe20000000f00 */
[----:B------:R-:W0:Y:S01]  /*5eb0*/  LDCU.64 UR14, c[0x0][0x380] ;  /* 0x00007000ff0e77ac */ /* 0x000e220008000a00 */
[----:B------:R-:W-:Y:S01]  /*5ec0*/  FMUL.FTZ R16, R16, UR10 ;  /* 0x0000000a10107c20 */ /* 0x000fe20008410000 */
[----:B---3--:R-:W-:Y:S02]  /*5ed0*/  IMAD R14, R8, UR6, RZ ;  /* 0x00000006080e7c24 */ /* 0x008fe4000f8e02ff */
[----:B------:R-:W-:-:S04]  /*5ee0*/  IMAD.WIDE.U32 R12, R39, UR6, R12 ;  /* 0x00000006270c7c25 */ /* 0x000fc8000f8e000c */
[----:B------:R-:W-:Y:S01]  /*5ef0*/  IMAD R15, R39, UR7, R14 ;  /* 0x00000007270f7c24 */ /* 0x000fe2000f8e020e */
[----:B0-----:R-:W-:-:S04]  /*5f00*/  LEA R14, P0, R12, UR14, 0x1 ;  /* 0x0000000e0c0e7c11 */ /* 0x001fc8000f8008ff */
[----:B------:R-:W-:Y:S02]  /*5f10*/  IADD3 R15, PT, PT, R13, R15, RZ ;  /* 0x0000000f0d0f7210 */ /* 0x000fe40007ffe0ff */
[----:B------:R-:W-:Y:S02]  /*5f20*/  F2FP.F16.F32.PACK_AB R13, R16, R17 ;  /* 0x00000011100d723e */ /* 0x000fe400000000ff */
[----:B------:R-:W-:-:S05]  /*5f30*/  LEA.HI.X R15, R12, UR15, R15, 0x1, P0 ;  /* 0x0000000f0c0f7c11 */ /* 0x000fca00080f0c0f */
[----:B------:R3:W-:Y:S02]  /*5f40*/  STG.E desc[UR8][R14.64], R13 ;  /* 0x0000000d0e007986 */ /* 0x0007e4000c101908 */
.L_x_940:
[----:B------:R-:W-:Y:S05]  /*5f50*/  BSYNC.RECONVERGENT B0 ;  /* 0x0000000000007941 */ /* 0x000fea0003800200 */
.L_x_939:
[--C-:B------:R-:W-:Y:S02]  /*5f60*/  HADD2.F32 R12, -RZ, R55.reuse.H0_H0 ;  /* 0x20000037ff0c7230 */ /* 0x100fe40000004100 */
[----:B------:R-:W-:Y:S01]  /*5f70*/  HADD2.F32 R55, -RZ, R55.H1_H1 ;  /* 0x30000037ff377230 */ /* 0x000fe20000004100 */
[----:B------:R-:W-:Y:S06]  /*5f80*/  BRA.U !UP0, `(.L_x_941) ;  /* 0x0000000108487547 */ /* 0x000fec000b800000 */
[----:B------:R-:W-:Y:S01]  /*5f90*/  FFMA.FTZ R11, R59, R11, R61 ;  /* 0x0000000b3b0b7223 */ /* 0x000fe2000001003d */
[----:B------:R-:W-:-:S03]  /*5fa0*/  FFMA.FTZ R18, R58, R18, R60 ;  /* 0x000000123a127223 */ /* 0x000fc6000001003c */
[----:B0123--:R-:W-:Y:S01]  /*5fb0*/  FMUL.FTZ R13, R11, -1.4426950216293334961 ;  /* 0xbfb8aa3b0b0d7820 */ /* 0x00ffe20000410000 */
        /* <DEDUP_REMOVED lines=15> */
.L_x_941:
        /* <DEDUP_REMOVED lines=18> */
.L_x_943:
[----:B------:R-:W-:Y:S05]  /*61d0*/  BSYNC.RECONVERGENT B0 ;  /* 0x0000000000007941 */ /* 0x000fea0003800200 */
.L_x_942:
[----:B------:R-:W-:Y:S02]  /*61e0*/  IADD3 R35, PT, PT, R3, R35, RZ ;  /* 0x0000002303237210 */ /* 0x000fe40007ffe0ff */
[----:B------:R-:W-:Y:S02]  /*61f0*/  IADD3 R36, PT, PT, R36, 0x1, RZ ;  /* 0x0000000124247810 */ /* 0x000fe40007ffe0ff */
[----:B------:R-:W-:-:S13]  /*6200*/  ISETP.GE.AND P0, PT, R35, UR4, PT ;  /* 0x0000000423007c0c */ /* 0x000fda000bf06270 */
[----:B------:R-:W-:Y:S05]  /*6210*/  @!P0 BRA `(.L_x_944) ;  /* 0xffffffa0003c8947 */ /* 0x000fea000383ffff */
.L_x_901:
        /* <DEDUP_REMOVED lines=19> */
.L_x_946:
[----:B------:R-:W-:Y:S05]  /*6350*/  BSYNC.RECONVERGENT B0 ;  /* 0x0000000000007941 */ /* 0x000fea0003800200 */
.L_x_945:
[----:B------:R-:W-:Y:S05]  /*6360*/  @P0 EXIT ;  /* 0x000000000000094d */ /* 0x000fea0003800000 */
[----:B------:R-:W-:Y:S05]  /*6370*/  @P2 BRA `(.L_x_947) ;  /* 0x0000000000202947 */ /* 0x000fea0003800000 */
[----:B------:R-:W-:-:S05]  /*6380*/  IMAD R0, R6, R7, RZ ;  /* 0x0000000706007224 */ /* 0x000fca00078e02ff */
[----:B------:R-:W-:-:S13]  /*6390*/  ISETP.NE.AND P0, PT, R0, -0x1, PT ;  /* 0xffffffff0000780c */ /* 0x000fda0003f05270 */
[----:B------:R-:W-:Y:S05]  /*63a0*/  @!P0 BRA `(.L_x_947) ;  /* 0x0000000000148947 */ /* 0x000fea0003800000 */
.L_x_948:
[----:B0-----:R-:W5:Y:S04]  /*63b0*/  LDG.E.STRONG.GPU R3, desc[UR8][R4.64] ;  /* 0x0000000804037981 */ /* 0x001f68000c1ef900 */
[----:B-----5:R-:W-:Y:S01]  /*63c0*/  CCTL.IVALL ;  /* 0x00000000ff00798f */ /* 0x020fe20002000000 */
[----:B------:R-:W-:Y:S05]  /*63d0*/  YIELD ;  /* 0x0000000000007946 */ /* 0x000fea0003800000 */
[----:B------:R-:W-:-:S13]  /*63e0*/  ISETP.NE.AND P0, PT, R3, R0, PT ;  /* 0x000000000300720c */ /* 0x000fda0003f05270 */
[----:B------:R-:W-:Y:S05]  /*63f0*/  @P0 BRA `(.L_x_948) ;  /* 0xfffffffc00ec0947 */ /* 0x000fea000383ffff */
.L_x_947:
[----:B------:R-:W-:Y:S05]  /*6400*/  WARPSYNC.ALL ;  /* 0x0000000000007948 */ /* 0x000fea0003800000 */
[----:B----4-:R-:W0:Y:S08]  /*6410*/  LDC.64 R10, c[0x0][0x3f8] ;  /* 0x0000fe00ff0a7b82 */ /* 0x010e300000000a00 */
        /* <DEDUP_REMOVED lines=14> */
[----:B--23--:R-:W-:Y:S02]  /*6500*/  SEL R13, R3, R4, P0 ;  /* 0x00000004030d7207 */ /* 0x00cfe40000000000 */
        /* <DEDUP_REMOVED lines=40> */
[----:B------:R-:W-:Y:S01]  /*6790*/  SHF.L.U64.HI R32, R3, 0x2, R0 ;  /* 0x0000000203207819 */ /* 0x000fe20000010200 */
[----:B------:R-:W-:Y:S01]  /*67a0*/  UMOV UR4, URZ ;  /* 0x000000ff00047c82 */ /* 0x000fe20008000000 */
[----:B------:R-:W-:-:S02]  /*67b0*/  SHF.L.U64.HI R28, R29, 0x2, R34 ;  /* 0x000000021d1c7819 */ /* 0x000fc40000010222 */
[----:B------:R-:W-:Y:S02]  /*67c0*/  IADD3 R5, PT, PT, R7, UR4, RZ ;  /* 0x0000000407057c10 */ /* 0x000fe4000fffe0ff */
[----:B------:R-:W-:Y:S01]  /*67d0*/  MOV R2, R6 ;  /* 0x0000000600027202 */ /* 0x000fe20000000f00 */
[----:B------:R-:W-:Y:S01]  /*67e0*/  IMAD.WIDE.U32 R6, R10, 0x4, RZ ;  /* 0x000000040a067825 */ /* 0x000fe200078e00ff */
[C---:B0-----:R-:W-:Y:S02]  /*67f0*/  IADD3 R24, P2, PT, R22.reuse, UR10, RZ ;  /* 0x0000000a16187c10 */ /* 0x041fe4000ff5e0ff */
[----:B-1----:R-:W-:Y:S02]  /*6800*/  IADD3 R26, P1, PT, R22, UR6, RZ ;  /* 0x00000006161a7c10 */ /* 0x002fe4000ff3e0ff */
[C---:B------:R-:W-:Y:S02]  /*6810*/  IADD3.X R25, PT, PT, R23.reuse, UR11, RZ, P2, !PT ;  /* 0x0000000b17197c10 */ /* 0x040fe400097fe4ff */
[----:B------:R-:W-:-:S02]  /*6820*/  IADD3.X R27, PT, PT, R23, UR7, RZ, P1, !PT ;  /* 0x00000007171b7c10 */ /* 0x000fc40008ffe4ff */
[----:B------:R-:W-:Y:S02]  /*6830*/  IADD3 R18, P2, PT, RZ, -R9, RZ ;  /* 0x80000009ff127210 */ /* 0x000fe40007f5e0ff */
[----:B--2---:R-:W-:Y:S02]  /*6840*/  IADD3 R22, P1, PT, R22, UR12, RZ ;  /* 0x0000000c16167c10 */ /* 0x004fe4000ff3e0ff */
[----:B------:R-:W-:Y:S02]  /*6850*/  SHF.L.U32 R9, R11, 0x2, RZ ;  /* 0x000000020b097819 */ /* 0x000fe400000006ff */
[----:B------:R-:W-:Y:S02]  /*6860*/  IADD3.X R23, PT, PT, R23, UR13, RZ, P1, !PT ;  /* 0x0000000d17177c10 */ /* 0x000fe40008ffe4ff */
[----:B------:R-:W-:Y:S02]  /*6870*/  IADD3 R30, PT, PT, R7, R9, RZ ;  /* 0x00000009071e7210 */ /* 0x000fe40007ffe0ff */
[----:B------:R-:W-:-:S07]  /*6880*/  IADD3.X R20, PT, PT, RZ, -0x1, RZ, P2, !PT ;  /* 0xffffffffff147810 */ /* 0x000fce00017fe4ff */
.L_x_951:
        /* <DEDUP_REMOVED lines=24> */
[----:B--2---:R-:W-:Y:S02]  /*6a10*/  F2FP.BF16.F32.PACK_AB R19, R13, R4 ;  /* 0x000000040d13723e */ /* 0x004fe400000010ff */
[-C--:B------:R-:W-:Y:S02]  /*6a20*/  MOV R13, R25.reuse ;  /* 0x00000019000d7202 */ /* 0x080fe40000000f00 */
[----:B---3--:R-:W-:Y:S01]  /*6a30*/  F2FP.BF16.F32.PACK_AB R21, R17, R14 ;  /* 0x0000000e1115723e */ /* 0x008fe200000010ff */
[----:B------:R0:W-:Y:S04]  /*6a40*/  STG.E desc[UR8][R8.64], R19 ;  /* 0x0000001308007986 */ /* 0x0001e8000c101908 */
[----:B------:R0:W-:Y:S01]  /*6a50*/  STG.E desc[UR8][R12.64], R21 ;  /* 0x000000150c007986 */ /* 0x0001e2000c101908 */
[----:B------:R-:W-:Y:S01]  /*6a60*/  IADD3.X R25, PT, PT, RZ, R25, RZ, P3, !PT ;  /* 0x00000019ff197210 */ /* 0x000fe20001ffe4ff */
[----:B------:R-:W-:Y:S06]  /*6a70*/  @P1 BRA `(.L_x_951) ;  /* 0xfffffffc00841947 */ /* 0x000fec000383ffff */
.L_x_950:
[----:B------:R-:W-:Y:S05]  /*6a80*/  BSYNC.RECONVERGENT B0 ;  /* 0x0000000000007941 */ /* 0x000fea0003800200 */
.L_x_949:
        /* <DEDUP_REMOVED lines=10> */
.L_x_952:
[C---:B------:R-:W-:Y:S02]  /*6b30*/  SHF.L.U32 R12, R2.reuse, 0x2, RZ ;  /* 0x00000002020c7819 */ /* 0x040fe400000006ff */
[----:B------:R-:W-:Y:S02]  /*6b40*/  SHF.L.U64.HI R10, R2, 0x2, R5 ;  /* 0x00000002020a7819 */ /* 0x000fe40000010205 */
[----:B-1----:R-:W-:-:S04]  /*6b50*/  IADD3 R4, P0, PT, R12, UR4, RZ ;  /* 0x000000040c047c10 */ /* 0x002fc8000ff1e0ff */
[----:B------:R-:W-:Y:S02]  /*6b60*/  IADD3.X R5, PT, PT, R10, UR5, RZ, P0, !PT ;  /* 0x000000050a057c10 */ /* 0x000fe400087fe4ff */
[C---:B------:R-:W-:Y:S02]  /*6b70*/  IADD3 R6, P0, PT, R4.reuse, R15, RZ ;  /* 0x0000000f04067210 */ /* 0x040fe40007f1e0ff */
[C---:B------:R-:W-:Y:S02]  /*6b80*/  IADD3 R22, P2, PT, R4.reuse, R21, RZ ;  /* 0x0000001504167210 */ /* 0x040fe40007f5e0ff */
[C---:B------:R-:W-:Y:S02]  /*6b90*/  IADD3.X R7, PT, PT, R5.reuse, R13, RZ, P0, !PT ;  /* 0x0000000d05077210 */ /* 0x040fe400007fe4ff */
[----:B------:R-:W-:Y:S02]  /*6ba0*/  IADD3 R8, P1, PT, R4, R17, RZ ;  /* 0x0000001104087210 */ /* 0x000fe40007f3e0ff */
[C---:B---3--:R-:W-:Y:S01]  /*6bb0*/  IADD3.X R23, PT, PT, R5.reuse, R19, RZ, P2, !PT ;  /* 0x0000001305177210 */ /* 0x048fe200017fe4ff */
[----:B------:R1:W3:Y:S01]  /*6bc0*/  LDG.E R4, desc[UR8][R4.64] ;  /* 0x0000000804047981 */ /* 0x0002e2000c1e1900 */
[----:B------:R-:W-:-:S03]  /*6bd0*/  IADD3.X R9, PT, PT, R5, R11, RZ, P1, !PT ;  /* 0x0000000b05097210 */ /* 0x000fc60000ffe4ff */
[----:B------:R-:W3:Y:S04]  /*6be0*/  LDG.E R7, desc[UR8][R6.64] ;  /* 0x0000000806077981 */ /* 0x000ee8000c1e1900 */
[----:B------:R-:W4:Y:S04]  /*6bf0*/  LDG.E R8, desc[UR8][R8.64] ;  /* 0x0000000808087981 */ /* 0x000f28000c1e1900 */
[----:B------:R-:W4:Y:S01]  /*6c00*/  LDG.E R23, desc[UR8][R22.64] ;  /* 0x0000000816177981 */ /* 0x000f22000c1e1900 */
[----:B------:R-:W-:Y:S02]  /*6c10*/  LOP3.LUT R14, R12, 0xfffffffc, RZ, 0xc0, !PT ;  /* 0xfffffffc0c0e7812 */ /* 0x000fe400078ec0ff */
[----:B------:R-:W-:-:S02]  /*6c20*/  LOP3.LUT R16, R10, 0x1, RZ, 0xc0, !PT ;  /* 0x000000010a107812 */ /* 0x000fc400078ec0ff */
[----:B0-----:R-:W-:Y:S02]  /*6c30*/  IADD3 R24, P0, PT, R14, UR6, RZ ;  /* 0x000000060e187c10 */ /* 0x001fe4000ff1e0ff */
[----:B-1----:R-:W-:Y:S02]  /*6c40*/  LOP3.LUT R5, R10, 0x3, RZ, 0xc0, !PT ;  /* 0x000000030a057812 */ /* 0x002fe400078ec0ff */
[----:B------:R-:W-:Y:S02]  /*6c50*/  IADD3.X R25, PT, PT, R16, UR7, RZ, P0, !PT ;  /* 0x0000000710197c10 */ /* 0x000fe400087fe4ff */
[----:B--2---:R-:W-:-:S04]  /*6c60*/  IADD3 R26, P0, PT, R14, UR10, RZ ;  /* 0x0000000a0e1a7c10 */ /* 0x004fc8000ff1e0ff */
        /* <DEDUP_REMOVED lines=45> */
[----:B------:R1:W4:Y:S04]  /*6f40*/  LDG.E R4, desc[UR8][R4.64+0x1380] ;  /* 0x0013800804047981 */ /* 0x000328000c1e1900 */
[----:B------:R-:W4:Y:S04]  /*6f50*/  LDG.E R23, desc[UR8][R22.64+0x1380] ;  /* 0x0013800816177981 */ /* 0x000f28000c1e1900 */
[----:B------:R-:W5:Y:S04]  /*6f60*/  LDG.E R8, desc[UR8][R8.64+0x1380] ;  /* 0x0013800808087981 */ /* 0x000f68000c1e1900 */
[----:B------:R-:W5:Y:S01]  /*6f70*/  LDG.E R7, desc[UR8][R6.64+0x1380] ;  /* 0x0013800806077981 */ /* 0x000f62000c1e1900 */
[----:B------:R-:W-:-:S04]  /*6f80*/  IADD3 R12, P0, PT, R12, 0x1380, RZ ;  /* 0x000013800c0c7810 */ /* 0x000fc80007f1e0ff */
[----:B------:R-:W-:Y:S02]  /*6f90*/  IADD3.X R14, PT, PT, RZ, R10, RZ, P0, !PT ;  /* 0x0000000aff0e7210 */ /* 0x000fe400007fe4ff */
[----:B------:R-:W-:Y:S02]  /*6fa0*/  LOP3.LUT R10, R12, 0xfffffffc, RZ, 0xc0, !PT ;  /* 0xfffffffc0c0a7812 */ /* 0x000fe400078ec0ff */
[----:B------:R-:W-:Y:S02]  /*6fb0*/  LOP3.LUT R12, R14, 0x1, RZ, 0xc0, !PT ;  /* 0x000000010e0c7812 */ /* 0x000fe400078ec0ff */
[C---:B--2---:R-:W-:Y:S02]  /*6fc0*/  IADD3 R28, P0, PT, R10.reuse, UR6, RZ ;  /* 0x000000060a1c7c10 */ /* 0x044fe4000ff1e0ff */
[----:B0-----:R-:W-:Y:S02]  /*6fd0*/  IADD3 R26, P1, PT, R10, UR10, RZ ;  /* 0x0000000a0a1a7c10 */ /* 0x001fe4000ff3e0ff */
[----:B------:R-:W-:-:S02]  /*6fe0*/  IADD3.X R29, PT, PT, R12, UR7, RZ, P0, !PT ;  /* 0x000000070c1d7c10 */ /* 0x000fc400087fe4ff */
[----:B------:R-:W-:Y:S02]  /*6ff0*/  IADD3.X R27, PT, PT, R12, UR11, RZ, P1, !PT ;  /* 0x0000000b0c1b7c10 */ /* 0x000fe40008ffe4ff */
[----:B------:R-:W-:-:S04]  /*7000*/  IADD3 R2, PT, PT, R2, 0x680, RZ ;  /* 0x0000068002027810 */ /* 0x000fc80007ffe0ff */
[----:B------:R-:W-:-:S04]  /*7010*/  ISETP.GT.U32.AND P0, PT, R3, R2, PT ;  /* 0x000000020300720c */ /* 0x000fc80003f04070 */
[----:B------:R-:W-:Y:S01]  /*7020*/  ISETP.GT.AND.EX P0, PT, R0, RZ, PT, P0 ;  /* 0x000000ff0000720c */ /* 0x000fe20003f04300 */
[----:B-1----:R-:W-:Y:S01]  /*7030*/  HFMA2 R5, -RZ, RZ, 0, 0 ;  /* 0x00000000ff057431 */ /* 0x002fe200000001ff */
[----:B----4-:R-:W-:Y:S02]  /*7040*/  F2FP.BF16.F32.PACK_AB R23, R23, R4 ;  /* 0x000000041717723e */ /* 0x010fe400000010ff */
[----:B-----5:R-:W-:-:S03]  /*7050*/  F2FP.BF16.F32.PACK_AB R9, R7, R8 ;  /* 0x000000080709723e */ /* 0x020fc600000010ff */
[----:B------:R3:W-:Y:S04]  /*7060*/  STG.E desc[UR8][R28.64], R23 ;  /* 0x000000171c007986 */ /* 0x0007e8000c101908 */
[----:B------:R3:W-:Y:S02]  /*7070*/  STG.E desc[UR8][R26.64], R9 ;  /* 0x000000091a007986 */ /* 0x0007e4000c101908 */
[----:B------:R-:W-:Y:S05]  /*7080*/  @P0 BRA `(.L_x_952) ;  /* 0xfffffff800a80947 */ /* 0x000fea000383ffff */
[----:B------:R-:W-:Y:S05]  /*7090*/  EXIT ;  /* 0x000000000000794d */ /* 0x000fea0003800000 */
.L_x_953:
        /* <DEDUP_REMOVED lines=14> */
.L_x_3425:


//--------------------- .text._Z35group_norm_nhwc_bwd_one_pass_kernelI11Fp16IOBf16WLi512ELi26ELi416EEv26Group_norm_nhwc_bwd_params --------------------------
	.section	.text._Z35group_norm_nhwc_bwd_one_pass_kernelI11Fp16IOBf16WLi512ELi26ELi416EEv26Group_norm_nhwc_bwd_params,"ax",@progbits
	.align	128
        .global         _Z35group_norm_nhwc_bwd_one_pass_kernelI11Fp16IOBf16WLi512ELi26ELi416EEv26Group_norm_nhwc_bwd_params
        .type           _Z35group_norm_nhwc_bwd_one_pass_kernelI11Fp16IOBf16WLi512ELi26ELi416EEv26Group_norm_nhwc_bwd_params,@function
        .size           _Z35group_norm_nhwc_bwd_one_pass_kernelI11Fp16IOBf16WLi512ELi26ELi416EEv26Group_norm_nhwc_bwd_params,(.L_x_3426 - _Z35group_norm_nhwc_bwd_one_pass_kernelI11Fp16IOBf16WLi512ELi26ELi416EEv26Group_norm_nhwc_bwd_params)
        .other          _Z35group_norm_nhwc_bwd_one_pass_kernelI11Fp16IOBf16WLi512ELi26ELi416EEv26Group_norm_nhwc_bwd_params,@"STO_CUDA_ENTRY STV_DEFAULT"
_Z35group_norm_nhwc_bwd_one_pass_kernelI11Fp16IOBf16WLi512ELi26ELi416EEv26Group_norm_nhwc_bwd_params:
.text._Z35group_norm_nhwc_bwd_one_pass_kernelI11Fp16IOBf16WLi512ELi26ELi416EEv26Group_norm_nhwc_bwd_params:
        /* <DEDUP_REMOVED lines=21> */
.L_x_1021:
[----:B------:R-:W1:Y:S01]  /*0150*/  LDC R8, c[0x0][0x410] ;  /* 0x00010400ff087b82 */ /* 0x000e620000000800 */
[----:B0-----:R-:W-:Y:S01]  /*0160*/  HFMA2 R2, -RZ, RZ, 0, 0 ;  /* 0x00000000ff027431 */ /* 0x001fe200000001ff */
[----:B------:R-:W-:Y:S01]  /*0170*/  IABS R7, UR6 ;  /* 0x0000000600077c13 */ /* 0x000fe20008000000 */
[----:B------:R-:W2:Y:S01]  /*0180*/  LDCU UR5, c[0x0][0x41c] ;  /* 0x00008380ff0577ac */ /* 0x000ea20008000800 */
[----:B------:R-:W-:Y:S01]  /*0190*/  ISETP.LE.AND P2, PT, RZ, UR6, PT ;  /* 0x00000006ff007c0c */ /* 0x000fe2000bf43270 */
[----:B------:R-:W-:Y:S01]  /*01a0*/  HFMA2 R44, -RZ, RZ, 0, 0 ;  /* 0x00000000ff2c7431 */ /* 0x000fe200000001ff */
[----:B------:R-:W-:Y:S01]  /*01b0*/  CS2R R42, SRZ ;  /* 0x00000000002a7805 */ /* 0x000fe2000001ff00 */
[----:B------:R-:W3:Y:S01]  /*01c0*/  LDCU.128 UR12, c[0x0][0x400] ;  /* 0x00008000ff0c77ac */ /* 0x000ee20008000c00 */
[----:B------:R-:W-:Y:S02]  /*01d0*/  CS2R R40, SRZ ;  /* 0x0000000000287805 */ /* 0x000fe4000001ff00 */
[----:B------:R-:W-:-:S02]  /*01e0*/  CS2R R38, SRZ ;  /* 0x0000000000267805 */ /* 0x000fc4000001ff00 */
[----:B------:R-:W-:Y:S02]  /*01f0*/  CS2R R36, SRZ ;  /* 0x0000000000247805 */ /* 0x000fe4000001ff00 */
[----:B------:R-:W-:Y:S02]  /*0200*/  CS2R R34, SRZ ;  /* 0x0000000000227805 */ /* 0x000fe4000001ff00 */
[----:B------:R-:W-:Y:S01]  /*0210*/  CS2R R32, SRZ ;  /* 0x0000000000207805 */ /* 0x000fe2000001ff00 */
[----:B------:R-:W4:Y:S01]  /*0220*/  LDCU.64 UR8, c[0x0][0x3b8] ;  /* 0x00007700ff0877ac */ /* 0x000f220008000a00 */
[----:B------:R-:W0:Y:S01]  /*0230*/  LDCU.U8 UR7, c[0x0][0x414] ;  /* 0x00008280ff0777ac */ /* 0x000e220008000000 */
[----:B-1----:R-:W-:Y:S02]  /*0240*/  IABS R6, R8 ;  /* 0x0000000800067213 */ /* 0x002fe40000000000 */
[----:B------:R-:W-:Y:S02]  /*0250*/  LOP3.LUT R9, R8, UR6, RZ, 0x3c, !PT ;  /* 0x0000000608097c12 */ /* 0x000fe4000f8e3cff */
[----:B------:R-:W1:Y:S02]  /*0260*/  I2F.RP R4, R6 ;  /* 0x0000000600047306 */ /* 0x000e640000209400 */
[----:B------:R-:W-:-:S06]  /*0270*/  ISETP.GE.AND P4, PT, R9, RZ, PT ;  /* 0x000000ff0900720c */ /* 0x000fcc0003f86270 */
        /* <DEDUP_REMOVED lines=9> */
[----:B------:R-:W-:-:S05]  /*0310*/  IMAD R3, R6, R4, R7 ;  /* 0x0000000406037224 */ /* 0x000fca00078e0207 */
[----:B------:R-:W-:Y:S01]  /*0320*/  ISETP.GT.U32.AND P3, PT, R6, R3, PT ;  /* 0x000000030600720c */ /* 0x000fe20003f64070 */
[----:B--2---:R-:W-:-:S12]  /*0330*/  IMAD R27, R2, UR5, R47 ;  /* 0x00000005021b7c24 */ /* 0x004fd8000f8e022f */
        /* <DEDUP_REMOVED lines=8> */
[----:B------:R-:W-:Y:S02]  /*03c0*/  IADD3 R19, PT, PT, R27, 0x20, RZ ;  /* 0x000000201b137810 */ /* 0x000fe40007ffe0ff */
[----:B------:R-:W-:Y:S02]  /*03d0*/  SEL R3, R4, R3, !P5 ;  /* 0x0000000304037207 */ /* 0x000fe40006800000 */
[----:B------:R-:W-:Y:S02]  /*03e0*/  ISETP.NE.AND P5, PT, R8, RZ, PT ;  /* 0x000000ff0800720c */ /* 0x000fe40003fa5270 */
[----:B------:R-:W-:Y:S01]  /*03f0*/  LOP3.LUT R4, RZ, R8, RZ, 0x33, !PT ;  /* 0x00000008ff047212 */ /* 0x000fe200078e33ff */
[----:B------:R-:W1:Y:S01]  /*0400*/  @!P0 LDC.64 R14, c[0x0][0x3f8] ;  /* 0x0000fe00ff0e8b82 */ /* 0x000e620000000a00 */
[----:B------:R-:W-:-:S02]  /*0410*/  @!P2 IADD3 R3, PT, PT, -R3, RZ, RZ ;  /* 0x000000ff0303a210 */ /* 0x000fc40007ffe1ff */
[----:B------:R-:W-:Y:S02]  /*0420*/  @P1 IADD3 R5, PT, PT, R5, 0x1, RZ ;  /* 0x0000000105051810 */ /* 0x000fe40007ffe0ff */
[----:B------:R-:W-:Y:S02]  /*0430*/  ISETP.GE.U32.AND P3, PT, R19, UR12, PT ;  /* 0x0000000c13007c0c */ /* 0x000fe4000bf66070 */
[----:B------:R-:W-:Y:S01]  /*0440*/  SHF.R.S32.HI R11, RZ, 0x1f, R19 ;  /* 0x0000001fff0b7819 */ /* 0x000fe20000011413 */
[----:B------:R-:W2:Y:S01]  /*0450*/  @!P0 LDC.64 R8, c[0x0][0x3a0] ;  /* 0x0000e800ff088b82 */ /* 0x000ea20000000a00 */
[C---:B------:R-:W-:Y:S02]  /*0460*/  SEL R63, R4.reuse, R3, !P5 ;  /* 0x00000003043f7207 */ /* 0x040fe40006800000 */
[----:B------:R-:W-:Y:S02]  /*0470*/  @!P4 IADD3 R5, PT, PT, -R5, RZ, RZ ;  /* 0x000000ff0505c210 */ /* 0x000fe40007ffe1ff */
[----:B------:R-:W-:Y:S01]  /*0480*/  ISETP.GE.AND.EX P3, PT, R11, UR13, PT, P3 ;  /* 0x0000000d0b007c0c */ /* 0x000fe2000bf66330 */
[----:B------:R-:W-:Y:S01]  /*0490*/  IMAD R3, R63, 0x1a, RZ ;  /* 0x0000001a3f037824 */ /* 0x000fe200078e02ff */
[----:B------:R-:W-:-:S02]  /*04a0*/  SEL R5, R4, R5, !P5 ;  /* 0x0000000504057207 */ /* 0x000fc40006800000 */
[----:B------:R-:W-:Y:S02]  /*04b0*/  IADD3 R13, PT, PT, R27, 0x40, RZ ;  /* 0x000000401b0d7810 */ /* 0x000fe40007ffe0ff */
[C---:B------:R-:W-:Y:S02]  /*04c0*/  IADD3 R64, P1, PT, R3.reuse, R50, RZ ;  /* 0x0000003203407210 */ /* 0x040fe40007f3e0ff */
[----:B------:R-:W-:Y:S02]  /*04d0*/  SHF.R.S32.HI R4, RZ, 0x1f, R5 ;  /* 0x0000001fff047819 */ /* 0x000fe40000011405 */
[----:B------:R-:W-:Y:S01]  /*04e0*/  LEA.HI.X.SX32 R65, R3, RZ, 0x1, P1 ;  /* 0x000000ff03417211 */ /* 0x000fe200008f0eff */
[----:B-1----:R-:W-:Y:S01]  /*04f0*/  @!P0 IMAD R6, R7, R14, RZ ;  /* 0x0000000e07068224 */ /* 0x002fe200078e02ff */
[----:B------:R-:W-:Y:S01]  /*0500*/  ISETP.GE.U32.AND P1, PT, R13, UR12, PT ;  /* 0x0000000c0d007c0c */ /* 0x000fe2000bf26070 */
[----:B------:R-:W-:Y:S01]  /*0510*/  IMAD R4, R4, UR14, RZ ;  /* 0x0000000e04047c24 */ /* 0x000fe2000f8e02ff */
[----:B------:R-:W1:Y:S01]  /*0520*/  @!P3 LDC.64 R24, c[0x0][0x3f8] ;  /* 0x0000fe00ff18bb82 */ /* 0x000e620000000a00 */
[----:B------:R-:W-:Y:S01]  /*0530*/  IMAD.WIDE.U32 R64, R5, UR14, R64 ;  /* 0x0000000e05407c25 */ /* 0x000fe2000f8e0040 */
[----:B------:R-:W-:-:S02]  /*0540*/  SHF.R.S32.HI R3, RZ, 0x1f, R13 ;  /* 0x0000001fff037819 */ /* 0x000fc4000001140d */
[----:B------:R-:W-:Y:S01]  /*0550*/  IADD3 R12, PT, PT, R27, 0x60, RZ ;  /* 0x000000601b0c7810 */ /* 0x000fe20007ffe0ff */
[----:B------:R-:W-:Y:S01]  /*0560*/  IMAD R67, R5, UR15, R4 ;  /* 0x0000000f05437c24 */ /* 0x000fe2000f8e0204 */
[----:B------:R-:W-:Y:S01]  /*0570*/  @!P0 MOV R66, R64 ;  /* 0x0000004000428202 */ /* 0x000fe20000000f00 */
[----:B------:R-:W-:Y:S01]  /*0580*/  @!P0 IMAD R15, R27, R15, R6 ;  /* 0x0000000f1b0f8224 */ /* 0x000fe200078e0206 */
[----:B------:R-:W3:Y:S01]  /*0590*/  @!P0 LDC.64 R4, c[0x0][0x398] ;  /* 0x0000e600ff048b82 */ /* 0x000ee20000000a00 */
[----:B------:R-:W-:Y:S02]  /*05a0*/  ISETP.GE.AND.EX P1, PT, R3, UR13, PT, P1 ;  /* 0x0000000d03007c0c */ /* 0x000fe4000bf26310 */
[----:B------:R-:W-:Y:S02]  /*05b0*/  IADD3 R67, PT, PT, R65, R67, RZ ;  /* 0x0000004341437210 */ /* 0x000fe40007ffe0ff */
[----:B------:R-:W-:Y:S02]  /*05c0*/  ISETP.GE.U32.AND P2, PT, R12, UR12, PT ;  /* 0x0000000c0c007c0c */ /* 0x000fe4000bf46070 */
[----:B------:R-:W-:Y:S01]  /*05d0*/  SHF.R.S32.HI R29, RZ, 0x1f, R12 ;  /* 0x0000001fff1d7819 */ /* 0x000fe2000001140c */
[----:B------:R-:W-:Y:S01]  /*05e0*/  @!P0 IMAD.WIDE.U32 R6, R27, R14, R66 ;  /* 0x0000000e1b068225 */ /* 0x000fe200078e0042 */
[----:B------:R-:W4:Y:S02]  /*05f0*/  @!P3 LDC.64 R16, c[0x0][0x3a0] ;  /* 0x0000e800ff10bb82 */ /* 0x000f240000000a00 */
[----:B------:R-:W-:-:S02]  /*0600*/  ISETP.GE.AND.EX P2, PT, R29, UR13, PT, P2 ;  /* 0x0000000d1d007c0c */ /* 0x000fc4000bf46320 */
[----:B------:R-:W-:Y:S02]  /*0610*/  @!P0 IADD3 R7, PT, PT, R7, R15, RZ ;  /* 0x0000000f07078210 */ /* 0x000fe40007ffe0ff */
[C---:B------:R-:W-:Y:S01]  /*0620*/  @!P0 SHF.L.U32 R21, R6.reuse, 0x1, RZ ;  /* 0x0000000106158819 */ /* 0x040fe200000006ff */
[----:B-1----:R-:W-:Y:S01]  /*0630*/  @!P3 IMAD R10, R11, R24, RZ ;  /* 0x000000180b0ab224 */ /* 0x002fe200078e02ff */
[----:B------:R-:W-:Y:S01]  /*0640*/  @!P0 SHF.L.U64.HI R22, R6, 0x1, R7 ;  /* 0x0000000106168819 */ /* 0x000fe20000010207 */
[----:B------:R-:W1:Y:S01]  /*0650*/  @!P3 LDC.64 R14, c[0x0][0x398] ;  /* 0x0000e600ff0ebb82 */ /* 0x000e620000000a00 */
[----:B------:R-:W-:Y:S01]  /*0660*/  @!P3 MOV R11, R67 ;  /* 0x00000043000bb202 */ /* 0x000fe20000000f00 */
[----:B------:R-:W-:Y:S01]  /*0670*/  @!P3 IMAD R23, R19, R25, R10 ;  /* 0x000000191317b224 */ /* 0x000fe200078e020a */
[----:B------:R-:W-:Y:S02]  /*0680*/  @!P3 MOV R10, R64 ;  /* 0x00000040000ab202 */ /* 0x000fe40000000f00 */
[----:B--2---:R-:W-:-:S02]  /*0690*/  @!P0 IADD3 R18, P4, PT, R21, R8, RZ ;  /* 0x0000000815128210 */ /* 0x004fc40007f9e0ff */
[----:B---3--:R-:W-:Y:S01]  /*06a0*/  @!P0 IADD3 R20, P5, PT, R21, R4, RZ ;  /* 0x0000000415148210 */ /* 0x008fe20007fbe0ff */
[----:B------:R-:W2:Y:S01]  /*06b0*/  @!P1 LDC.64 R6, c[0x0][0x3f8] ;  /* 0x0000fe00ff069b82 */ /* 0x000ea20000000a00 */
[----:B------:R-:W-:Y:S01]  /*06c0*/  @!P3 IMAD.WIDE.U32 R10, R19, R24, R10 ;  /* 0x00000018130ab225 */ /* 0x000fe200078e000a */
[C---:B------:R-:W-:Y:S02]  /*06d0*/  @!P0 IADD3.X R19, PT, PT, R22.reuse, R9, RZ, P4, !PT ;  /* 0x0000000916138210 */ /* 0x040fe400027fe4ff */
[----:B------:R-:W-:Y:S02]  /*06e0*/  @!P0 IADD3.X R21, PT, PT, R22, R5, RZ, P5, !PT ;  /* 0x0000000516158210 */ /* 0x000fe40002ffe4ff */
[----:B------:R-:W-:Y:S01]  /*06f0*/  @!P3 IADD3 R5, PT, PT, R11, R23, RZ ;  /* 0x000000170b05b210 */ /* 0x000fe20007ffe0ff */
[----:B------:R-:W5:Y:S01]  /*0700*/  @!P0 LDG.E R44, desc[UR10][R18.64] ;  /* 0x0000000a122c8981 */ /* 0x000f62000c1e1900 */
[C---:B------:R-:W-:Y:S01]  /*0710*/  @!P3 SHF.L.U32 R25, R10.reuse, 0x1, RZ ;  /* 0x000000010a19b819 */ /* 0x040fe200000006ff */
[----:B------:R-:W3:Y:S01]  /*0720*/  @!P1 LDC.64 R8, c[0x0][0x3a0] ;  /* 0x0000e800ff089b82 */ /* 0x000ee20000000a00 */
[----:B------:R-:W-:Y:S01]  /*0730*/  @!P3 SHF.L.U64.HI R26, R10, 0x1, R5 ;  /* 0x000000010a1ab819 */ /* 0x000fe20000010205 */
[----:B------:R0:W5:Y:S01]  /*0740*/  @!P0 LDG.E R43, desc[UR10][R20.64] ;  /* 0x0000000a142b8981 */ /* 0x000162000c1e1900 */
[----:B----4-:R-:W-:-:S02]  /*0750*/  @!P3 IADD3 R22, P0, PT, R25, R16, RZ ;  /* 0x000000101916b210 */ /* 0x010fc40007f1e0ff */
[----:B-1----:R-:W-:-:S03]  /*0760*/  @!P3 IADD3 R24, P4, PT, R25, R14, RZ ;  /* 0x0000000e1918b210 */ /* 0x002fc60007f9e0ff */
[----:B------:R-:W1:Y:S01]  /*0770*/  @!P1 LDC.64 R4, c[0x0][0x398] ;  /* 0x0000e600ff049b82 */ /* 0x000e620000000a00 */
[C---:B------:R-:W-:Y:S02]  /*0780*/  @!P3 IADD3.X R23, PT, PT, R26.reuse, R17, RZ, P0, !PT ;  /* 0x000000111a17b210 */ /* 0x040fe400007fe4ff */
[----:B------:R-:W-:Y:S02]  /*0790*/  @!P3 IADD3.X R25, PT, PT, R26, R15, RZ, P4, !PT ;  /* 0x0000000f1a19b210 */ /* 0x000fe400027fe4ff */
[----:B------:R-:W-:Y:S01]  /*07a0*/  @!P1 MOV R15, R67 ;  /* 0x00000043000f9202 */ /* 0x000fe20000000f00 */
[----:B------:R-:W5:Y:S01]  /*07b0*/  @!P3 LDG.E R42, desc[UR10][R22.64] ;  /* 0x0000000a162ab981 */ /* 0x000f62000c1e1900 */
[----:B--2---:R-:W-:Y:S01]  /*07c0*/  @!P1 IMAD R14, R3, R6, RZ ;  /* 0x00000006030e9224 */ /* 0x004fe200078e02ff */
[----:B------:R-:W-:Y:S01]  /*07d0*/  IADD3 R3, PT, PT, R27, 0x80, RZ ;  /* 0x000000801b037810 */ /* 0x000fe20007ffe0ff */
[----:B------:R-:W2:Y:S01]  /*07e0*/  @!P2 LDC.64 R10, c[0x0][0x3f8] ;  /* 0x0000fe00ff0aab82 */ /* 0x000ea20000000a00 */
[----:B------:R4:W5:Y:S01]  /*07f0*/  @!P3 LDG.E R41, desc[UR10][R24.64] ;  /* 0x0000000a1829b981 */ /* 0x000962000c1e1900 */
[----:B------:R-:W-:Y:S01]  /*0800*/  @!P1 IMAD R17, R13, R7, R14 ;  /* 0x000000070d119224 */ /* 0x000fe200078e020e */
[----:B------:R-:W-:-:S02]  /*0810*/  ISETP.GE.U32.AND P0, PT, R3, UR12, PT ;  /* 0x0000000c03007c0c */ /* 0x000fc4000bf06070 */
[----:B0-----:R-:W-:Y:S02]  /*0820*/  SHF.R.S32.HI R21, RZ, 0x1f, R3 ;  /* 0x0000001fff157819 */ /* 0x001fe40000011403 */
[----:B------:R-:W-:Y:S01]  /*0830*/  @!P1 MOV R14, R64 ;  /* 0x00000040000e9202 */ /* 0x000fe20000000f00 */
[----:B------:R-:W0:Y:S01]  /*0840*/  @!P2 LDC.64 R18, c[0x0][0x3a0] ;  /* 0x0000e800ff12ab82 */ /* 0x000e220000000a00 */
[----:B------:R-:W-:-:S03]  /*0850*/  ISETP.GE.AND.EX P0, PT, R21, UR13, PT, P0 ;  /* 0x0000000d15007c0c */ /* 0x000fc6000bf06300 */
[----:B------:R-:W-:-:S04]  /*0860*/  @!P1 IMAD.WIDE.U32 R6, R13, R6, R14 ;  /* 0x000000060d069225 */ /* 0x000fc800078e000e */
[----:B------:R-:W0:Y:S01]  /*0870*/  @!P2 LDC.64 R14, c[0x0][0x398] ;  /* 0x0000e600ff0eab82 */ /* 0x000e220000000a00 */
[----:B------:R-:W-:Y:S02]  /*0880*/  @!P1 IADD3 R13, PT, PT, R7, R17, RZ ;  /* 0x00000011070d9210 */ /* 0x000fe40007ffe0ff */
[C---:B------:R-:W-:Y:S02]  /*0890*/  @!P1 SHF.L.U32 R7, R6.reuse, 0x1, RZ ;  /* 0x0000000106079819 */ /* 0x040fe400000006ff */
[----:B------:R-:W-:Y:S02]  /*08a0*/  @!P1 SHF.L.U64.HI R20, R6, 0x1, R13 ;  /* 0x0000000106149819 */ /* 0x000fe4000001020d */
[----:B------:R-:W-:Y:S02]  /*08b0*/  IADD3 R16, PT, PT, R27, 0xa0, RZ ;  /* 0x000000a01b107810 */ /* 0x000fe40007ffe0ff */
[C---:B---3--:R-:W-:Y:S02]  /*08c0*/  @!P1 IADD3 R28, P3, PT, R7.reuse, R8, RZ ;  /* 0x00000008071c9210 */ /* 0x048fe40007f7e0ff */
[----:B-1----:R-:W-:-:S02]  /*08d0*/  @!P1 IADD3 R4, P5, PT, R7, R4, RZ ;  /* 0x0000000407049210 */ /* 0x002fc40007fbe0ff */
[----:B------:R-:W1:Y:S01]  /*08e0*/  @!P0 LDC.64 R6, c[0x0][0x3f8] ;  /* 0x0000fe00ff068b82 */ /* 0x000e620000000a00 */
[----:B------:R-:W-:Y:S01]  /*08f0*/  ISETP.GE.U32.AND P4, PT, R16, UR12, PT ;  /* 0x0000000c10007c0c */ /* 0x000fe2000bf86070 */
[----:B--2---:R-:W-:Y:S01]  /*0900*/  @!P2 IMAD R29, R29, R10, RZ ;  /* 0x0000000a1d1da224 */ /* 0x004fe200078e02ff */
[----:B----4-:R-:W-:Y:S02]  /*0910*/  SHF.R.S32.HI R25, RZ, 0x1f, R16 ;  /* 0x0000001fff197819 */ /* 0x010fe40000011410 */
[----:B------:R-:W-:Y:S02]  /*0920*/  @!P2 MOV R22, R64 ;  /* 0x000000400016a202 */ /* 0x000fe40000000f00 */
[----:B------:R-:W-:Y:S01]  /*0930*/  @!P2 MOV R23, R67 ;  /* 0x000000430017a202 */ /* 0x000fe20000000f00 */
[C---:B------:R-:W-:Y:S01]  /*0940*/  @!P2 IMAD R13, R12.reuse, R11, R29 ;  /* 0x0000000b0c0da224 */ /* 0x040fe200078e021d */
[----:B------:R-:W-:Y:S01]  /*0950*/  ISETP.GE.AND.EX P4, PT, R25, UR13, PT, P4 ;  /* 0x0000000d19007c0c */ /* 0x000fe2000bf86340 */
[----:B------:R-:W-:Y:S01]  /*0960*/  @!P2 IMAD.WIDE.U32 R10, R12, R10, R22 ;  /* 0x0000000a0c0aa225 */ /* 0x000fe200078e0016 */
[----:B------:R-:W-:-:S02]  /*0970*/  @!P1 IADD3.X R29, PT, PT, R20, R9, RZ, P3, !PT ;  /* 0x00000009141d9210 */ /* 0x000fc40001ffe4ff */
[----:B------:R-:W-:Y:S02]  /*0980*/  @!P1 IADD3.X R5, PT, PT, R20, R5, RZ, P5, !PT ;  /* 0x0000000514059210 */ /* 0x000fe40002ffe4ff */
[----:B------:R-:W-:Y:S01]  /*0990*/  @!P2 IADD3 R11, PT, PT, R11, R13, RZ ;  /* 0x0000000d0b0ba210 */ /* 0x000fe20007ffe0ff */
[----:B------:R-:W5:Y:S01]  /*09a0*/  @!P1 LDG.E R40, desc[UR10][R28.64] ;  /* 0x0000000a1c289981 */ /* 0x000f62000c1e1900 */
[C---:B------:R-:W-:Y:S01]  /*09b0*/  @!P2 SHF.L.U32 R9, R10.reuse, 0x1, RZ ;  /* 0x000000010a09a819 */ /* 0x040fe200000006ff */
[----:B------:R-:W2:Y:S01]  /*09c0*/  @!P0 LDC.64 R12, c[0x0][0x3a0] ;  /* 0x0000e800ff0c8b82 */ /* 0x000ea20000000a00 */
[----:B------:R-:W-:Y:S01]  /*09d0*/  @!P2 SHF.L.U64.HI R10, R10, 0x1, R11 ;  /* 0x000000010a0aa819 */ /* 0x000fe2000001020b */
[----:B------:R3:W5:Y:S01]  /*09e0*/  @!P1 LDG.E R39, desc[UR10][R4.64] ;  /* 0x0000000a04279981 */ /* 0x000762000c1e1900 */
[C---:B0-----:R-:W-:Y:S02]  /*09f0*/  @!P2 IADD3 R18, P1, PT, R9.reuse, R18, RZ ;  /* 0x000000120912a210 */ /* 0x041fe40007f3e0ff */
[----:B------:R-:W-:-:S03]  /*0a00*/  @!P2 IADD3 R14, P3, PT, R9, R14, RZ ;  /* 0x0000000e090ea210 */ /* 0x000fc60007f7e0ff */
[----:B------:R-:W0:Y:S01]  /*0a10*/  @!P4 LDC.64 R8, c[0x0][0x3f8] ;  /* 0x0000fe00ff08cb82 */ /* 0x000e220000000a00 */
[C---:B------:R-:W-:Y:S01]  /*0a20*/  @!P2 IADD3.X R19, PT, PT, R10.reuse, R19, RZ, P1, !PT ;  /* 0x000000130a13a210 */ /* 0x040fe20000ffe4ff */
[----:B-1----:R-:W-:Y:S01]  /*0a30*/  @!P0 IMAD R20, R21, R6, RZ ;  /* 0x0000000615148224 */ /* 0x002fe200078e02ff */
[----:B------:R-:W-:Y:S02]  /*0a40*/  @!P2 IADD3.X R15, PT, PT, R10, R15, RZ, P3, !PT ;  /* 0x0000000f0a0fa210 */ /* 0x000fe40001ffe4ff */
[----:B------:R-:W-:Y:S02]  /*0a50*/  @!P0 MOV R10, R64 ;  /* 0x00000040000a8202 */ /* 0x000fe40000000f00 */
[----:B------:R-:W-:Y:S02]  /*0a60*/  @!P0 MOV R11, R67 ;  /* 0x00000043000b8202 */ /* 0x000fe40000000f00 */
[----:B------:R-:W-:Y:S01]  /*0a70*/  IADD3 R17, PT, PT, R27, 0xc0, RZ ;  /* 0x000000c01b117810 */ /* 0x000fe20007ffe0ff */
[C---:B------:R-:W-:Y:S01]  /*0a80*/  @!P0 IMAD R23, R3.reuse, R7, R20 ;  /* 0x0000000703178224 */ /* 0x040fe200078e0214 */
[----:B---3--:R-:W1:Y:S01]  /*0a90*/  @!P0 LDC.64 R4, c[0x0][0x398] ;  /* 0x0000e600ff048b82 */ /* 0x008e620000000a00 */
[----:B------:R-:W-:Y:S01]  /*0aa0*/  @!P0 IMAD.WIDE.U32 R6, R3, R6, R10 ;  /* 0x0000000603068225 */ /* 0x000fe200078e000a */
[----:B------:R-:W-:Y:S01]  /*0ab0*/  ISETP.GE.U32.AND P1, PT, R17, UR12, PT ;  /* 0x0000000c11007c0c */ /* 0x000fe2000bf26070 */
[----:B------:R3:W5:Y:S01]  /*0ac0*/  @!P2 LDG.E R38, desc[UR10][R18.64] ;  /* 0x0000000a1226a981 */ /* 0x000762000c1e1900 */
[----:B------:R-:W-:-:S02]  /*0ad0*/  SHF.R.S32.HI R21, RZ, 0x1f, R17 ;  /* 0x0000001fff157819 */ /* 0x000fc40000011411 */
[----:B------:R-:W-:Y:S01]  /*0ae0*/  @!P0 IADD3 R7, PT, PT, R7, R23, RZ ;  /* 0x0000001707078210 */ /* 0x000fe20007ffe0ff */
[----:B------:R-:W5:Y:S01]  /*0af0*/  @!P2 LDG.E R37, desc[UR10][R14.64] ;  /* 0x0000000a0e25a981 */ /* 0x000f62000c1e1900 */
[----:B------:R-:W-:Y:S01]  /*0b00*/  ISETP.GE.AND.EX P1, PT, R21, UR13, PT, P1 ;  /* 0x0000000d15007c0c */ /* 0x000fe2000bf26310 */
[----:B------:R-:W4:Y:S01]  /*0b10*/  @!P4 LDC.64 R10, c[0x0][0x3a0] ;  /* 0x0000e800ff0acb82 */ /* 0x000f220000000a00 */
[C---:B------:R-:W-:Y:S02]  /*0b20*/  @!P0 SHF.L.U32 R23, R6.reuse, 0x1, RZ ;  /* 0x0000000106178819 */ /* 0x040fe400000006ff */
[----:B------:R-:W-:Y:S02]  /*0b30*/  @!P0 SHF.L.U64.HI R20, R6, 0x1, R7 ;  /* 0x0000000106148819 */ /* 0x000fe40000010207 */
[----:B--2---:R-:W-:Y:S01]  /*0b40*/  @!P0 IADD3 R28, P3, PT, R23, R12, RZ ;  /* 0x0000000c171c8210 */ /* 0x004fe20007f7e0ff */
[----:B0-----:R-:W-:Y:S01]  /*0b50*/  @!P4 IMAD R22, R25, R8, RZ ;  /* 0x000000081916c224 */ /* 0x001fe200078e02ff */
[----:B------:R-:W-:-:S02]  /*0b60*/  IADD3 R3, PT, PT, R27, 0xe0, RZ ;  /* 0x000000e01b037810 */ /* 0x000fc40007ffe0ff */
[----:B------:R-:W-:Y:S02]  /*0b70*/  @!P0 IADD3.X R29, PT, PT, R20, R13, RZ, P3, !PT ;  /* 0x0000000d141d8210 */ /* 0x000fe40001ffe4ff */
[----:B------:R-:W-:Y:S01]  /*0b80*/  @!P4 MOV R12, R64 ;  /* 0x00000040000cc202 */ /* 0x000fe20000000f00 */
[----:B------:R-:W0:Y:S01]  /*0b90*/  @!P1 LDC.64 R6, c[0x0][0x3f8] ;  /* 0x0000fe00ff069b82 */ /* 0x000e220000000a00 */
[----:B------:R-:W-:Y:S01]  /*0ba0*/  @!P4 MOV R13, R67 ;  /* 0x00000043000dc202 */ /* 0x000fe20000000f00 */
[C---:B---3--:R-:W-:Y:S01]  /*0bb0*/  @!P4 IMAD R19, R16.reuse, R9, R22 ;  /* 0x000000091013c224 */ /* 0x048fe200078e0216 */
[----:B------:R-:W-:Y:S01]  /*0bc0*/  ISETP.GE.U32.AND P2, PT, R3, UR12, PT ;  /* 0x0000000c03007c0c */ /* 0x000fe2000bf46070 */
[----:B------:R2:W5:Y:S01]  /*0bd0*/  @!P0 LDG.E R36, desc[UR10][R28.64] ;  /* 0x0000000a1c248981 */ /* 0x000562000c1e1900 */
[----:B------:R-:W-:Y:S01]  /*0be0*/  SHF.R.S32.HI R25, RZ, 0x1f, R3 ;  /* 0x0000001fff197819 */ /* 0x000fe20000011403 */
[----:B------:R-:W-:Y:S02]  /*0bf0*/  @!P4 IMAD.WIDE.U32 R8, R16, R8, R12 ;  /* 0x000000081008c225 */ /* 0x000fe400078e000c */
[----:B------:R-:W3:Y:S01]  /*0c00*/  @!P4 LDC.64 R12, c[0x0][0x398] ;  /* 0x0000e600ff0ccb82 */ /* 0x000ee20000000a00 */
[----:B------:R-:W-:-:S02]  /*0c10*/  ISETP.GE.AND.EX P2, PT, R25, UR13, PT, P2 ;  /* 0x0000000d19007c0c */ /* 0x000fc4000bf46320 */
[----:B------:R-:W-:Y:S02]  /*0c20*/  @!P4 IADD3 R9, PT, PT, R9, R19, RZ ;  /* 0x000000130909c210 */ /* 0x000fe40007ffe0ff */
[C---:B------:R-:W-:Y:S02]  /*0c30*/  @!P4 SHF.L.U32 R31, R8.reuse, 0x1, RZ ;  /* 0x00000001081fc819 */ /* 0x040fe400000006ff */
[----:B------:R-:W-:Y:S02]  /*0c40*/  @!P4 SHF.L.U64.HI R22, R8, 0x1, R9 ;  /* 0x000000010816c819 */ /* 0x000fe40000010209 */
[----:B-1----:R-:W-:Y:S01]  /*0c50*/  @!P0 IADD3 R18, P3, PT, R23, R4, RZ ;  /* 0x0000000417128210 */ /* 0x002fe20007f7e0ff */
[----:B------:R-:W1:Y:S01]  /*0c60*/  @!P1 LDC.64 R8, c[0x0][0x3a0] ;  /* 0x0000e800ff089b82 */ /* 0x000e620000000a00 */
[----:B------:R-:W-:Y:S02]  /*0c70*/  IADD3 R16, PT, PT, R27, 0x100, RZ ;  /* 0x000001001b107810 */ /* 0x000fe40007ffe0ff */
[----:B------:R-:W-:-:S02]  /*0c80*/  @!P0 IADD3.X R19, PT, PT, R20, R5, RZ, P3, !PT ;  /* 0x0000000514138210 */ /* 0x000fc40001ffe4ff */
[----:B------:R-:W-:Y:S02]  /*0c90*/  ISETP.GE.U32.AND P3, PT, R16, UR12, PT ;  /* 0x0000000c10007c0c */ /* 0x000fe4000bf66070 */
[----:B------:R-:W-:Y:S01]  /*0ca0*/  SHF.R.S32.HI R23, RZ, 0x1f, R16 ;  /* 0x0000001fff177819 */ /* 0x000fe20000011410 */
[----:B------:R-:W1:Y:S01]  /*0cb0*/  @!P2 LDC.64 R4, c[0x0][0x3f8] ;  /* 0x0000fe00ff04ab82 */ /* 0x000e620000000a00 */
[----:B--2---:R-:W-:Y:S01]  /*0cc0*/  @!P1 MOV R28, R64 ;  /* 0x00000040001c9202 */ /* 0x004fe20000000f00 */
[----:B0-----:R-:W-:Y:S01]  /*0cd0*/  @!P1 IMAD R20, R21, R6, RZ ;  /* 0x0000000615149224 */ /* 0x001fe200078e02ff */
[----:B------:R-:W-:Y:S01]  /*0ce0*/  @!P1 MOV R29, R67 ;  /* 0x00000043001d9202 */ /* 0x000fe20000000f00 */
[----:B------:R0:W5:Y:S01]  /*0cf0*/  @!P0 LDG.E R35, desc[UR10][R18.64] ;  /* 0x0000000a12238981 */ /* 0x000162000c1e1900 */
[----:B------:R-:W-:Y:S02]  /*0d00*/  ISETP.GE.AND.EX P3, PT, R23, UR13, PT, P3 ;  /* 0x0000000d17007c0c */ /* 0x000fe4000bf66330 */
[----:B----4-:R-:W-:Y:S01]  /*0d10*/  @!P4 IADD3 R14, P5, PT, R31, R10, RZ ;  /* 0x0000000a1f0ec210 */ /* 0x010fe20007fbe0ff */
[----:B------:R-:W-:-:S02]  /*0d20*/  @!P1 IMAD R7, R17, R7, R20 ;  /* 0x0000000711079224 */ /* 0x000fc400078e0214 */
[----:B------:R-:W-:Y:S01]  /*0d30*/  @!P1 IMAD.WIDE.U32 R28, R17, R6, R28 ;  /* 0x00000006111c9225 */ /* 0x000fe200078e001c */
[----:B------:R-:W-:Y:S02]  /*0d40*/  @!P4 IADD3.X R15, PT, PT, R22, R11, RZ, P5, !PT ;  /* 0x0000000b160fc210 */ /* 0x000fe40002ffe4ff */
[----:B---3--:R-:W-:Y:S01]  /*0d50*/  @!P4 IADD3 R20, P0, PT, R31, R12, RZ ;  /* 0x0000000c1f14c210 */ /* 0x008fe20007f1e0ff */
[----:B------:R-:W2:Y:S01]  /*0d60*/  @!P1 LDC.64 R10, c[0x0][0x398] ;  /* 0x0000e600ff0a9b82 */ /* 0x000ea20000000a00 */
[----:B------:R-:W-:Y:S01]  /*0d70*/  @!P1 IADD3 R17, PT, PT, R29, R7, RZ ;  /* 0x000000071d119210 */ /* 0x000fe20007ffe0ff */
[----:B------:R3:W5:Y:S01]  /*0d80*/  @!P4 LDG.E R34, desc[UR10][R14.64] ;  /* 0x0000000a0e22c981 */ /* 0x000762000c1e1900 */
[----:B------:R-:W-:Y:S02]  /*0d90*/  @!P1 SHF.L.U32 R29, R28, 0x1, RZ ;  /* 0x000000011c1d9819 */ /* 0x000fe400000006ff */
[----:B------:R-:W-:-:S03]  /*0da0*/  @!P4 IADD3.X R21, PT, PT, R22, R13, RZ, P0, !PT ;  /* 0x0000000d1615c210 */ /* 0x000fc600007fe4ff */
[----:B------:R-:W4:Y:S01]  /*0db0*/  @!P2 LDC.64 R12, c[0x0][0x3a0] ;  /* 0x0000e800ff0cab82 */ /* 0x000f220000000a00 */
[----:B------:R-:W-:Y:S01]  /*0dc0*/  @!P1 SHF.L.U64.HI R28, R28, 0x1, R17 ;  /* 0x000000011c1c9819 */ /* 0x000fe20000010211 */
[----:B-1----:R-:W-:Y:S01]  /*0dd0*/  @!P2 IMAD R22, R25, R4, RZ ;  /* 0x000000041916a224 */ /* 0x002fe200078e02ff */
[----:B0-----:R-:W-:Y:S01]  /*0de0*/  @!P1 IADD3 R18, P0, PT, R29, R8, RZ ;  /* 0x000000081d129210 */ /* 0x001fe20007f1e0ff */
[----:B------:R0:W5:Y:S04]  /*0df0*/  @!P4 LDG.E R33, desc[UR10][R20.64] ;  /* 0x0000000a1421c981 */ /* 0x000168000c1e1900 */
[----:B------:R-:W1:Y:S01]  /*0e00*/  @!P3 LDC.64 R6, c[0x0][0x3f8] ;  /* 0x0000fe00ff06bb82 */ /* 0x000e620000000a00 */
[----:B------:R-:W-:Y:S02]  /*0e10*/  @!P1 IADD3.X R19, PT, PT, R28, R9, RZ, P0, !PT ;  /* 0x000000091c139210 */ /* 0x000fe400007fe4ff */
[----:B------:R-:W-:-:S02]  /*0e20*/  @!P2 MOV R8, R64 ;  /* 0x000000400008a202 */ /* 0x000fc40000000f00 */
[----:B------:R-:W-:Y:S02]  /*0e30*/  @!P2 MOV R9, R67 ;  /* 0x000000430009a202 */ /* 0x000fe40000000f00 */
[----:B------:R-:W-:Y:S01]  /*0e40*/  IADD3 R17, PT, PT, R27, 0x120, RZ ;  /* 0x000001201b117810 */ /* 0x000fe20007ffe0ff */
[----:B---3--:R-:W-:Y:S01]  /*0e50*/  @!P2 IMAD R15, R3, R5, R22 ;  /* 0x00000005030fa224 */ /* 0x008fe200078e0216 */
[----:B--2---:R-:W-:Y:S01]  /*0e60*/  @!P1 IADD3 R10, P0, PT, R29, R10, RZ ;  /* 0x0000000a1d0a9210 */ /* 0x004fe20007f1e0ff */
[----:B------:R-:W-:Y:S01]  /*0e70*/  @!P2 IMAD.WIDE.U32 R4, R3, R4, R8 ;  /* 0x000000040304a225 */ /* 0x000fe200078e0008 */
[----:B------:R-:W-:Y:S01]  /*0e80*/  ISETP.GE.U32.AND P4, PT, R17, UR12, PT ;  /* 0x0000000c11007c0c */ /* 0x000fe2000bf86070 */
[----:B------:R-:W2:Y:S01]  /*0e90*/  @!P2 LDC.64 R8, c[0x0][0x398] ;  /* 0x0000e600ff08ab82 */ /* 0x000ea20000000a00 */
[----:B------:R-:W-:Y:S01]  /*0ea0*/  SHF.R.S32.HI R53, RZ, 0x1f, R17 ;  /* 0x0000001fff357819 */ /* 0x000fe20000011411 */
[----:B------:R-:W5:Y:S01]  /*0eb0*/  @!P1 LDG.E R32, desc[UR10][R18.64] ;  /* 0x0000000a12209981 */ /* 0x000f62000c1e1900 */
[----:B------:R-:W-:-:S02]  /*0ec0*/  @!P2 IADD3 R5, PT, PT, R5, R15, RZ ;  /* 0x0000000f0505a210 */ /* 0x000fc40007ffe0ff */
[----:B------:R-:W-:Y:S02]  /*0ed0*/  ISETP.GE.AND.EX P4, PT, R53, UR13, PT, P4 ;  /* 0x0000000d35007c0c */ /* 0x000fe4000bf86340 */
[----:B------:R-:W-:Y:S01]  /*0ee0*/  @!P2 SHF.L.U32 R3, R4, 0x1, RZ ;  /* 0x000000010403a819 */ /* 0x000fe200000006ff */
[----:B------:R-:W3:Y:S01]  /*0ef0*/  @!P3 LDC.64 R24, c[0x0][0x398] ;  /* 0x0000e600ff18bb82 */ /* 0x000ee20000000a00 */
[----:B------:R-:W-:Y:S02]  /*0f00*/  @!P1 IADD3.X R11, PT, PT, R28, R11, RZ, P0, !PT ;  /* 0x0000000b1c0b9210 */ /* 0x000fe400007fe4ff */
[----:B0-----:R-:W-:Y:S01]  /*0f10*/  @!P2 SHF.L.U64.HI R20, R4, 0x1, R5 ;  /* 0x000000010414a819 */ /* 0x001fe20000010205 */
[----:B-1----:R-:W-:Y:S01]  /*0f20*/  @!P3 IMAD R23, R23, R6, RZ ;  /* 0x000000061717b224 */ /* 0x002fe200078e02ff */
[----:B----4-:R-:W-:Y:S02]  /*0f30*/  @!P2 IADD3 R12, P0, PT, R3, R12, RZ ;  /* 0x0000000c030ca210 */ /* 0x010fe40007f1e0ff */
[----:B------:R-:W-:-:S02]  /*0f40*/  @!P3 MOV R4, R64 ;  /* 0x000000400004b202 */ /* 0x000fc40000000f00 */
[----:B------:R-:W-:Y:S02]  /*0f50*/  @!P3 MOV R5, R67 ;  /* 0x000000430005b202 */ /* 0x000fe40000000f00 */
[----:B------:R-:W-:Y:S01]  /*0f60*/  IADD3 R31, PT, PT, R27, 0x140, RZ ;  /* 0x000001401b1f7810 */ /* 0x000fe20007ffe0ff */
[----:B------:R-:W-:Y:S01]  /*0f70*/  @!P3 IMAD R21, R16, R7, R23 ;  /* 0x000000071015b224 */ /* 0x000fe200078e0217 */
[----:B------:R-:W-:Y:S01]  /*0f80*/  @!P2 IADD3.X R13, PT, PT, R20, R13, RZ, P0, !PT ;  /* 0x0000000d140da210 */ /* 0x000fe200007fe4ff */
[----:B------:R-:W-:Y:S01]  /*0f90*/  @!P3 IMAD.WIDE.U32 R4, R16, R6, R4 ;  /* 0x000000061004b225 */ /* 0x000fe200078e0004 */
[----:B------:R-:W-:Y:S02]  /*0fa0*/  ISETP.GE.U32.AND P0, PT, R31, UR12, PT ;  /* 0x0000000c1f007c0c */ /* 0x000fe4000bf06070 */
[----:B------:R-:W-:Y:S02]  /*0fb0*/  CS2R R14, SRZ ;  /* 0x00000000000e7805 */ /* 0x000fe4000001ff00 */
[----:B------:R-:W-:Y:S01]  /*0fc0*/  SHF.R.S32.HI R51, RZ, 0x1f, R31 ;  /* 0x0000001fff337819 */ /* 0x000fe2000001141f */
[----:B------:R-:W0:Y:S03]  /*0fd0*/  @!P4 LDC.64 R6, c[0x0][0x3f8] ;  /* 0x0000fe00ff06cb82 */ /* 0x000e260000000a00 */
[----:B------:R-:W-:Y:S01]  /*0fe0*/  ISETP.GE.AND.EX P0, PT, R51, UR13, PT, P0 ;  /* 0x0000000d33007c0c */ /* 0x000fe2000bf06300 */
[----:B------:R1:W5:Y:S04]  /*0ff0*/  @!P1 LDG.E R15, desc[UR10][R10.64] ;  /* 0x0000000a0a0f9981 */ /* 0x000368000c1e1900 */
[----:B------:R-:W4:Y:S01]  /*1000*/  @!P3 LDC.64 R22, c[0x0][0x3a0] ;  /* 0x0000e800ff16bb82 */ /* 0x000f220000000a00 */
[----:B--2---:R-:W-:Y:S01]  /*1010*/  @!P2 IADD3 R8, P1, PT, R3, R8, RZ ;  /* 0x000000080308a210 */ /* 0x004fe20007f3e0ff */
[----:B------:R0:W5:Y:S01]  /*1020*/  @!P2 LDG.E R14, desc[UR10][R12.64] ;  /* 0x0000000a0c0ea981 */ /* 0x000162000c1e1900 */
[----:B------:R-:W-:-:S02]  /*1030*/  @!P3 IADD3 R3, PT, PT, R5, R21, RZ ;  /* 0x000000150503b210 */ /* 0x000fc40007ffe0ff */
[----:B------:R-:W-:Y:S02]  /*1040*/  IADD3 R29, PT, PT, R27, 0x160, RZ ;  /* 0x000001601b1d7810 */ /* 0x000fe40007ffe0ff */
[----:B------:R-:W-:Y:S01]  /*1050*/  @!P2 IADD3.X R9, PT, PT, R20, R9, RZ, P1, !PT ;  /* 0x000000091409a210 */ /* 0x000fe20000ffe4ff */
[----:B-1----:R-:W1:Y:S01]  /*1060*/  @!P4 LDC.64 R10, c[0x0][0x3a0] ;  /* 0x0000e800ff0acb82 */ /* 0x002e620000000a00 */
[----:B------:R-:W-:Y:S01]  /*1070*/  @!P3 SHF.L.U64.HI R16, R4, 0x1, R3 ;  /* 0x000000010410b819 */ /* 0x000fe20000010203 */
[----:B------:R-:W-:Y:S01]  /*1080*/  HFMA2 R3, -RZ, RZ, 0, 0 ;  /* 0x00000000ff037431 */ /* 0x000fe200000001ff */
[----:B------:R-:W-:Y:S02]  /*1090*/  ISETP.GE.U32.AND P1, PT, R29, UR12, PT ;  /* 0x0000000c1d007c0c */ /* 0x000fe4000bf26070 */
[----:B------:R-:W-:-:S03]  /*10a0*/  SHF.R.S32.HI R49, RZ, 0x1f, R29 ;  /* 0x0000001fff317819 */ /* 0x000fc6000001141d */
[----:B------:R-:W2:Y:S01]  /*10b0*/  @!P0 LDC.64 R20, c[0x0][0x3f8] ;  /* 0x0000fe00ff148b82 */ /* 0x000ea20000000a00 */
[----:B------:R-:W-:Y:S02]  /*10c0*/  ISETP.GE.AND.EX P1, PT, R49, UR13, PT, P1 ;  /* 0x0000000d31007c0c */ /* 0x000fe4000bf26310 */
[----:B------:R-:W-:Y:S01]  /*10d0*/  @!P3 SHF.L.U32 R5, R4, 0x1, RZ ;  /* 0x000000010405b819 */ /* 0x000fe200000006ff */
[----:B------:R3:W5:Y:S01]  /*10e0*/  @!P2 LDG.E R3, desc[UR10][R8.64] ;  /* 0x0000000a0803a981 */ /* 0x000762000c1e1900 */
[----:B0-----:R-:W-:-:S03]  /*10f0*/  @!P4 IMAD R12, R53, R6, RZ ;  /* 0x00000006350cc224 */ /* 0x001fc600078e02ff */
[----:B------:R-:W0:Y:S01]  /*1100*/  @!P4 LDC.64 R18, c[0x0][0x398] ;  /* 0x0000e600ff12cb82 */ /* 0x000e220000000a00 */
[C---:B----4-:R-:W-:Y:S02]  /*1110*/  @!P3 IADD3 R22, P5, PT, R5.reuse, R22, RZ ;  /* 0x000000160516b210 */ /* 0x050fe40007fbe0ff */
[----:B---3--:R-:W-:Y:S02]  /*1120*/  @!P3 IADD3 R24, P2, PT, R5, R24, RZ ;  /* 0x000000180518b210 */ /* 0x008fe40007f5e0ff */
[----:B------:R-:W-:Y:S02]  /*1130*/  @!P4 MOV R8, R64 ;  /* 0x000000400008c202 */ /* 0x000fe40000000f00 */
[----:B------:R-:W-:Y:S01]  /*1140*/  @!P4 MOV R9, R67 ;  /* 0x000000430009c202 */ /* 0x000fe20000000f00 */
[----:B------:R-:W-:Y:S01]  /*1150*/  @!P4 IMAD R53, R17, R7, R12 ;  /* 0x000000071135c224 */ /* 0x000fe200078e020c */
[----:B------:R-:W-:Y:S02]  /*1160*/  @!P3 IADD3.X R23, PT, PT, R16, R23, RZ, P5, !PT ;  /* 0x000000171017b210 */ /* 0x000fe40002ffe4ff */
[----:B------:R-:W-:-:S02]  /*1170*/  CS2R R4, SRZ ;  /* 0x0000000000047805 */ /* 0x000fc4000001ff00 */
[----:B------:R-:W-:Y:S01]  /*1180*/  @!P3 IADD3.X R25, PT, PT, R16, R25, RZ, P2, !PT ;  /* 0x000000191019b210 */ /* 0x000fe200017fe4ff */
[----:B------:R-:W-:Y:S01]  /*1190*/  @!P4 IMAD.WIDE.U32 R6, R17, R6, R8 ;  /* 0x000000061106c225 */ /* 0x000fe200078e0008 */
[----:B------:R-:W3:Y:S02]  /*11a0*/  @!P0 LDC.64 R12, c[0x0][0x3a0] ;  /* 0x0000e800ff0c8b82 */ /* 0x000ee40000000a00 */
[----:B------:R4:W5:Y:S04]  /*11b0*/  @!P3 LDG.E R4, desc[UR10][R22.64] ;  /* 0x0000000a1604b981 */ /* 0x000968000c1e1900 */
[----:B------:R-:W5:Y:S02]  /*11c0*/  @!P3 LDG.E R5, desc[UR10][R24.64] ;  /* 0x0000000a1805b981 */ /* 0x000f64000c1e1900 */
[----:B------:R-:W3:Y:S01]  /*11d0*/  @!P1 LDC.64 R16, c[0x0][0x3f8] ;  /* 0x0000fe00ff109b82 */ /* 0x000ee20000000a00 */
[----:B------:R-:W-:-:S07]  /*11e0*/  @!P4 IADD3 R53, PT, PT, R7, R53, RZ ;  /* 0x000000350735c210 */ /* 0x000fce0007ffe0ff */
[----:B------:R-:W3:Y:S01]  /*11f0*/  @!P0 LDC.64 R8, c[0x0][0x398] ;  /* 0x0000e600ff088b82 */ /* 0x000ee20000000a00 */
[C---:B------:R-:W-:Y:S02]  /*1200*/  @!P4 SHF.L.U32 R7, R6.reuse, 0x1, RZ ;  /* 0x000000010607c819 */ /* 0x040fe400000006ff */
[----:B------:R-:W-:Y:S01]  /*1210*/  @!P4 SHF.L.U64.HI R26, R6, 0x1, R53 ;  /* 0x00000001061ac819 */ /* 0x000fe20000010235 */
[----:B--2---:R-:W-:Y:S01]  /*1220*/  @!P0 IMAD R6, R51, R20, RZ ;  /* 0x0000001433068224 */ /* 0x004fe200078e02ff */
[----:B----4-:R-:W-:Y:S02]  /*1230*/  @!P0 MOV R22, R64 ;  /* 0x0000004000168202 */ /* 0x010fe40000000f00 */
[----:B------:R-:W-:Y:S01]  /*1240*/  @!P0 MOV R23, R67 ;  /* 0x0000004300178202 */ /* 0x000fe20000000f00 */
[----:B------:R-:W-:Y:S01]  /*1250*/  @!P0 IMAD R21, R31, R21, R6 ;  /* 0x000000151f158224 */ /* 0x000fe200078e0206 */
[----:B-1----:R-:W-:Y:S01]  /*1260*/  @!P4 IADD3 R10, P2, PT, R7, R10, RZ ;  /* 0x0000000a070ac210 */ /* 0x002fe20007f5e0ff */
[----:B------:R-:W-:Y:S01]  /*1270*/  @!P0 IMAD.WIDE.U32 R22, R31, R20, R22 ;  /* 0x000000141f168225 */ /* 0x000fe200078e0016 */
[----:B0-----:R-:W-:-:S02]  /*1280*/  @!P4 IADD3 R18, P3, PT, R7, R18, RZ ;  /* 0x000000120712c210 */ /* 0x001fc40007f7e0ff */
[----:B------:R-:W-:Y:S02]  /*1290*/  CS2R R6, SRZ ;  /* 0x0000000000067805 */ /* 0x000fe4000001ff00 */
[----:B------:R-:W-:Y:S02]  /*12a0*/  @!P4 IADD3.X R11, PT, PT, R26, R11, RZ, P2, !PT ;  /* 0x0000000b1a0bc210 */ /* 0x000fe400017fe4ff */
[----:B------:R-:W-:Y:S02]  /*12b0*/  @!P0 IADD3 R23, PT, PT, R23, R21, RZ ;  /* 0x0000001517178210 */ /* 0x000fe40007ffe0ff */
[----:B------:R-:W-:Y:S01]  /*12c0*/  IADD3 R57, PT, PT, R27, 0x180, RZ ;  /* 0x000001801b397810 */ /* 0x000fe20007ffe0ff */
[----:B------:R0:W5:Y:S01]  /*12d0*/  @!P4 LDG.E R6, desc[UR10][R10.64] ;  /* 0x0000000a0a06c981 */ /* 0x000162000c1e1900 */
[C---:B------:R-:W-:Y:S02]  /*12e0*/  @!P0 SHF.L.U32 R21, R22.reuse, 0x1, RZ ;  /* 0x0000000116158819 */ /* 0x040fe400000006ff */
[----:B------:R-:W-:Y:S01]  /*12f0*/  @!P0 SHF.L.U64.HI R20, R22, 0x1, R23 ;  /* 0x0000000116148819 */ /* 0x000fe20000010217 */
[----:B---3--:R-:W-:Y:S01]  /*1300*/  @!P1 IMAD R22, R49, R16, RZ ;  /* 0x0000001031169224 */ /* 0x008fe200078e02ff */
[----:B------:R-:W-:-:S02]  /*1310*/  ISETP.GE.U32.AND P2, PT, R57, UR12, PT ;  /* 0x0000000c39007c0c */ /* 0x000fc4000bf46070 */
[----:B------:R-:W-:Y:S02]  /*1320*/  SHF.R.S32.HI R55, RZ, 0x1f, R57 ;  /* 0x0000001fff377819 */ /* 0x000fe40000011439 */
[----:B0-----:R-:W-:Y:S02]  /*1330*/  @!P1 MOV R10, R64 ;  /* 0x00000040000a9202 */ /* 0x001fe40000000f00 */
[----:B------:R-:W-:Y:S02]  /*1340*/  @!P1 MOV R11, R67 ;  /* 0x00000043000b9202 */ /* 0x000fe40000000f00 */
[----:B------:R-:W-:Y:S02]  /*1350*/  @!P4 IADD3.X R19, PT, PT, R26, R19, RZ, P3, !PT ;  /* 0x000000131a13c210 */ /* 0x000fe40001ffe4ff */
[C---:B------:R-:W-:Y:S02]  /*1360*/  @!P0 IADD3 R50, P3, PT, R21.reuse, R12, RZ ;  /* 0x0000000c15328210 */ /* 0x040fe40007f7e0ff */
[----:B------:R-:W-:Y:S01]  /*1370*/  @!P0 IADD3 R48, P6, PT, R21, R8, RZ ;  /* 0x0000000815308210 */ /* 0x000fe20007fde0ff */
[----:B------:R-:W-:Y:S01]  /*1380*/  @!P1 IMAD R21, R29, R17, R22 ;  /* 0x000000111d159224 */ /* 0x000fe200078e0216 */
[----:B------:R-:W-:Y:S01]  /*1390*/  ISETP.GE.AND.EX P2, PT, R55, UR13, PT, P2 ;  /* 0x0000000d37007c0c */ /* 0x000fe2000bf46320 */
[----:B------:R-:W-:Y:S01]  /*13a0*/  @!P1 IMAD.WIDE.U32 R16, R29, R16, R10 ;  /* 0x000000101d109225 */ /* 0x000fe200078e000a */
[----:B------:R-:W-:Y:S01]  /*13b0*/  IADD3 R53, PT, PT, R27, 0x1a0, RZ ;  /* 0x000001a01b357810 */ /* 0x000fe20007ffe0ff */
[----:B------:R-:W-:Y:S01]  /*13c0*/  UIMAD.WIDE UR8, UR6, 0x8, UR8 ;  /* 0x00000008060878a5 */ /* 0x000fe2000f8e0208 */
[----:B------:R-:W-:Y:S01]  /*13d0*/  @!P0 IADD3.X R49, PT, PT, R20, R9, RZ, P6, !PT ;  /* 0x0000000914318210 */ /* 0x000fe200037fe4ff */
[----:B------:R0:W5:Y:S01]  /*13e0*/  @!P4 LDG.E R7, desc[UR10][R18.64] ;  /* 0x0000000a1207c981 */ /* 0x000162000c1e1900 */
[----:B------:R-:W-:Y:S01]  /*13f0*/  @!P1 IADD3 R9, PT, PT, R17, R21, RZ ;  /* 0x0000001511099210 */ /* 0x000fe20007ffe0ff */
[----:B------:R-:W1:Y:S01]  /*1400*/  @!P1 LDC.64 R10, c[0x0][0x3a0] ;  /* 0x0000e800ff0a9b82 */ /* 0x000e620000000a00 */
[----:B------:R-:W-:-:S02]  /*1410*/  ISETP.GE.U32.AND P4, PT, R53, UR12, PT ;  /* 0x0000000c35007c0c */ /* 0x000fc4000bf86070 */
[----:B------:R-:W-:Y:S02]  /*1420*/  SHF.R.S32.HI R59, RZ, 0x1f, R53 ;  /* 0x0000001fff3b7819 */ /* 0x000fe40000011435 */
[C---:B------:R-:W-:Y:S02]  /*1430*/  @!P1 SHF.L.U32 R61, R16.reuse, 0x1, RZ ;  /* 0x00000001103d9819 */ /* 0x040fe400000006ff */
[----:B------:R-:W-:Y:S01]  /*1440*/  @!P1 SHF.L.U64.HI R30, R16, 0x1, R9 ;  /* 0x00000001101e9819 */ /* 0x000fe20000010209 */
[----:B------:R-:W2:Y:S01]  /*1450*/  @!P1 LDC.64 R22, c[0x0][0x398] ;  /* 0x0000e600ff169b82 */ /* 0x000ea20000000a00 */
[----:B------:R-:W-:Y:S02]  /*1460*/  MOV R16, UR8 ;  /* 0x0000000800107c02 */ /* 0x000fe40008000f00 */
[----:B------:R-:W-:Y:S02]  /*1470*/  MOV R17, UR9 ;  /* 0x0000000900117c02 */ /* 0x000fe40008000f00 */
[----:B------:R-:W-:-:S03]  /*1480*/  ISETP.GE.AND.EX P4, PT, R59, UR13, PT, P4 ;  /* 0x0000000d3b007c0c */ /* 0x000fc6000bf86340 */
[----:B------:R-:W3:Y:S01]  /*1490*/  @!P2 LDC.64 R24, c[0x0][0x3f8] ;  /* 0x0000fe00ff18ab82 */ /* 0x000ee20000000a00 */
[----:B------:R-:W4:Y:S01]  /*14a0*/  LDG.E.64 R16, desc[UR10][R16.64] ;  /* 0x0000000a10107981 */ /* 0x000f22000c1e1b00 */
[----:B------:R-:W-:Y:S02]  /*14b0*/  IADD3 R52, PT, PT, R27, 0x1c0, RZ ;  /* 0x000001c01b347810 */ /* 0x000fe40007ffe0ff */
[----:B------:R-:W-:Y:S02]  /*14c0*/  @!P0 IADD3.X R51, PT, PT, R20, R13, RZ, P3, !PT ;  /* 0x0000000d14338210 */ /* 0x000fe40001ffe4ff */
[----:B------:R-:W-:Y:S02]  /*14d0*/  ISETP.GE.U32.AND P3, PT, R52, UR12, PT ;  /* 0x0000000c34007c0c */ /* 0x000fe4000bf66070 */
[----:B------:R-:W-:Y:S02]  /*14e0*/  SHF.R.S32.HI R31, RZ, 0x1f, R52 ;  /* 0x0000001fff1f7819 */ /* 0x000fe40000011434 */
[----:B------:R-:W-:Y:S01]  /*14f0*/  CS2R R8, SRZ ;  /* 0x0000000000087805 */ /* 0x000fe2000001ff00 */
[----:B------:R-:W3:Y:S01]  /*1500*/  @!P4 LDC.64 R12, c[0x0][0x3f8] ;  /* 0x0000fe00ff0ccb82 */ /* 0x000ee20000000a00 */
[----:B-1----:R-:W-:-:S02]  /*1510*/  @!P1 IADD3 R26, P6, PT, R61, R10, RZ ;  /* 0x0000000a3d1a9210 */ /* 0x002fc40007fde0ff */
[----:B------:R-:W-:Y:S02]  /*1520*/  ISETP.GE.AND.EX P3, PT, R31, UR13, PT, P3 ;  /* 0x0000000d1f007c0c */ /* 0x000fe4000bf66330 */
[----:B------:R-:W-:Y:S01]  /*1530*/  IADD3 R28, PT, PT, R27, 0x1e0, RZ ;  /* 0x000001e01b1c7810 */ /* 0x000fe20007ffe0ff */
[----:B------:R-:W5:Y:S01]  /*1540*/  @!P0 LDG.E R8, desc[UR10][R50.64] ;  /* 0x0000000a32088981 */ /* 0x000f62000c1e1900 */
[----:B------:R-:W-:Y:S02]  /*1550*/  @!P1 IADD3.X R27, PT, PT, R30, R11, RZ, P6, !PT ;  /* 0x0000000b1e1b9210 */ /* 0x000fe400037fe4ff */
[----:B------:R-:W-:Y:S01]  /*1560*/  CS2R R10, SRZ ;  /* 0x00000000000a7805 */ /* 0x000fe2000001ff00 */
[----:B0-----:R-:W0:Y:S01]  /*1570*/  @!P2 LDC.64 R18, c[0x0][0x3a0] ;  /* 0x0000e800ff12ab82 */ /* 0x001e220000000a00 */
[----:B------:R1:W5:Y:S01]  /*1580*/  @!P0 LDG.E R9, desc[UR10][R48.64] ;  /* 0x0000000a30098981 */ /* 0x000362000c1e1900 */
[----:B--2---:R-:W-:Y:S01]  /*1590*/  @!P1 IADD3 R54, P0, PT, R61, R22, RZ ;  /* 0x000000163d369210 */ /* 0x004fe20007f1e0ff */
[----:B---3--:R-:W-:-:S02]  /*15a0*/  @!P2 IMAD R22, R55, R24, RZ ;  /* 0x000000183716a224 */ /* 0x008fc400078e02ff */
[----:B------:R2:W5:Y:S03]  /*15b0*/  @!P1 LDG.E R10, desc[UR10][R26.64] ;  /* 0x0000000a1a0a9981 */ /* 0x000566000c1e1900 */
[----:B------:R-:W3:Y:S01]  /*15c0*/  @!P2 LDC.64 R20, c[0x0][0x398] ;  /* 0x0000e600ff14ab82 */ /* 0x000ee20000000a00 */
[----:B-1----:R-:W-:Y:S02]  /*15d0*/  @!P2 MOV R48, R64 ;  /* 0x000000400030a202 */ /* 0x002fe40000000f00 */
[----:B------:R-:W-:Y:S01]  /*15e0*/  @!P2 MOV R49, R67 ;  /* 0x000000430031a202 */ /* 0x000fe20000000f00 */
[----:B------:R-:W-:Y:S01]  /*15f0*/  @!P2 IMAD R51, R57, R25, R22 ;  /* 0x000000193933a224 */ /* 0x000fe200078e0216 */
[----:B------:R-:W-:-:S03]  /*1600*/  @!P1 IADD3.X R55, PT, PT, R30, R23, RZ, P0, !PT ;  /* 0x000000171e379210 */ /* 0x000fc600007fe4ff */
[----:B--2---:R-:W1:Y:S01]  /*1610*/  @!P3 LDC.64 R26, c[0x0][0x3f8] ;  /* 0x0000fe00ff1abb82 */ /* 0x004e620000000a00 */
[----:B------:R-:W-:Y:S01]  /*1620*/  @!P2 IMAD.WIDE.U32 R48, R57, R24, R48 ;  /* 0x000000183930a225 */ /* 0x000fe200078e0030 */
[----:B------:R-:W-:-:S03]  /*1630*/  ISETP.GE.U32.AND P5, PT, R28, UR12, PT ;  /* 0x0000000c1c007c0c */ /* 0x000fc6000bfa6070 */
[----:B------:R-:W-:Y:S01]  /*1640*/  HFMA2 R46, -RZ, RZ, 0, 0 ;  /* 0x00000000ff2e7431 */ /* 0x000fe200000001ff */
[----:B------:R-:W-:Y:S01]  /*1650*/  SHF.R.S32.HI R29, RZ, 0x1f, R28 ;  /* 0x0000001fff1d7819 */ /* 0x000fe2000001141c */
[----:B------:R-:W-:Y:S01]  /*1660*/  @!P4 IMAD R30, R59, R12, RZ ;  /* 0x0000000c3b1ec224 */ /* 0x000fe200078e02ff */
[----:B------:R-:W-:Y:S01]  /*1670*/  @!P4 MOV R50, R64 ;  /* 0x000000400032c202 */ /* 0x000fe20000000f00 */
[----:B------:R-:W2:Y:S01]  /*1680*/  @!P4 LDC.64 R22, c[0x0][0x3a0] ;  /* 0x0000e800ff16cb82 */ /* 0x000ea20000000a00 */
[----:B------:R-:W-:Y:S01]  /*1690*/  @!P2 IADD3 R49, PT, PT, R49, R51, RZ ;  /* 0x000000333131a210 */ /* 0x000fe20007ffe0ff */
[----:B------:R2:W5:Y:S06]  /*16a0*/  @!P1 LDG.E R11, desc[UR10][R54.64] ;  /* 0x0000000a360b9981 */ /* 0x00056c000c1e1900 */
[----:B------:R-:W2:Y:S01]  /*16b0*/  @!P4 LDC.64 R24, c[0x0][0x398] ;  /* 0x0000e600ff18cb82 */ /* 0x000ea20000000a00 */
[----:B------:R-:W-:Y:S01]  /*16c0*/  @!P4 MOV R51, R67 ;  /* 0x000000430033c202 */ /* 0x000fe20000000f00 */
[----:B------:R-:W-:Y:S01]  /*16d0*/  @!P4 IMAD R59, R53, R13, R30 ;  /* 0x0000000d353bc224 */ /* 0x000fe200078e021e */
[----:B------:R-:W-:Y:S01]  /*16e0*/  ISETP.GE.AND.EX P5, PT, R29, UR13, PT, P5 ;  /* 0x0000000d1d007c0c */ /* 0x000fe2000bfa6350 */
[----:B------:R-:W-:Y:S01]  /*16f0*/  @!P4 IMAD.WIDE.U32 R12, R53, R12, R50 ;  /* 0x0000000c350cc225 */ /* 0x000fe200078e0032 */
[----:B------:R-:W-:-:S02]  /*1700*/  @!P2 SHF.L.U32 R57, R48, 0x1, RZ ;  /* 0x000000013039a819 */ /* 0x000fc400000006ff */
[----:B------:R-:W-:Y:S02]  /*1710*/  @!P2 SHF.L.U64.HI R48, R48, 0x1, R49 ;  /* 0x000000013030a819 */ /* 0x000fe40000010231 */
[----:B------:R-:W-:Y:S02]  /*1720*/  @!P4 IADD3 R13, PT, PT, R13, R59, RZ ;  /* 0x0000003b0d0dc210 */ /* 0x000fe40007ffe0ff */
[C---:B0-----:R-:W-:Y:S02]  /*1730*/  @!P2 IADD3 R50, P6, PT, R57.reuse, R18, RZ ;  /* 0x000000123932a210 */ /* 0x041fe40007fde0ff */
[----:B---3--:R-:W-:Y:S02]  /*1740*/  @!P2 IADD3 R56, P1, PT, R57, R20, RZ ;  /* 0x000000143938a210 */ /* 0x008fe40007f3e0ff */
[C---:B------:R-:W-:Y:S02]  /*1750*/  @!P4 SHF.L.U32 R53, R12.reuse, 0x1, RZ ;  /* 0x000000010c35c819 */ /* 0x040fe400000006ff */
[----:B------:R-:W-:-:S02]  /*1760*/  @!P4 SHF.L.U64.HI R20, R12, 0x1, R13 ;  /* 0x000000010c14c819 */ /* 0x000fc4000001020d */
[C---:B------:R-:W-:Y:S01]  /*1770*/  @!P2 IADD3.X R51, PT, PT, R48.reuse, R19, RZ, P6, !PT ;  /* 0x000000133033a210 */ /* 0x040fe200037fe4ff */
[----:B------:R-:W0:Y:S01]  /*1780*/  @!P5 LDC.64 R12, c[0x0][0x3f8] ;  /* 0x0000fe00ff0cdb82 */ /* 0x000e220000000a00 */
[----:B------:R-:W-:Y:S01]  /*1790*/  @!P2 IADD3.X R57, PT, PT, R48, R21, RZ, P1, !PT ;  /* 0x000000153039a210 */ /* 0x000fe20000ffe4ff */
[----:B-1----:R-:W-:Y:S01]  /*17a0*/  @!P3 IMAD R21, R31, R26, RZ ;  /* 0x0000001a1f15b224 */ /* 0x002fe200078e02ff */
[----:B------:R-:W-:Y:S01]  /*17b0*/  ISETP.NE.AND P0, PT, RZ, UR7, PT ;  /* 0x00000007ff007c0c */ /* 0x000fe2000bf05270 */
[----:B------:R1:W5:Y:S01]  /*17c0*/  @!P2 LDG.E R46, desc[UR10][R50.64] ;  /* 0x0000000a322ea981 */ /* 0x000362000c1e1900 */
[C---:B--2---:R-:W-:Y:S02]  /*17d0*/  @!P4 IADD3 R54, P6, PT, R53.reuse, R22, RZ ;  /* 0x000000163536c210 */ /* 0x044fe40007fde0ff */
[----:B------:R-:W-:Y:S01]  /*17e0*/  @!P4 IADD3 R30, P1, PT, R53, R24, RZ ;  /* 0x00000018351ec210 */ /* 0x000fe20007f3e0ff */
[----:B------:R-:W2:Y:S01]  /*17f0*/  @!P3 LDC.64 R18, c[0x0][0x3a0] ;  /* 0x0000e800ff12bb82 */ /* 0x000ea20000000a00 */
[----:B------:R-:W-:-:S02]  /*1800*/  @!P4 IADD3.X R55, PT, PT, R20, R23, RZ, P6, !PT ;  /* 0x000000171437c210 */ /* 0x000fc400037fe4ff */
[----:B------:R-:W-:Y:S02]  /*1810*/  @!P4 IADD3.X R31, PT, PT, R20, R25, RZ, P1, !PT ;  /* 0x00000019141fc210 */ /* 0x000fe40000ffe4ff */
[----:B------:R-:W-:Y:S01]  /*1820*/  @!P3 MOV R20, R64 ;  /* 0x000000400014b202 */ /* 0x000fe20000000f00 */
[C---:B-1----:R-:W-:Y:S01]  /*1830*/  @!P3 IMAD R51, R52.reuse, R27, R21 ;  /* 0x0000001b3433b224 */ /* 0x042fe200078e0215 */
[----:B------:R-:W-:Y:S01]  /*1840*/  @!P3 MOV R21, R67 ;  /* 0x000000430015b202 */ /* 0x000fe20000000f00 */
[----:B------:R-:W1:Y:S02]  /*1850*/  @P0 LDC.64 R58, c[0x0][0x3b0] ;  /* 0x0000ec00ff3a0b82 */ /* 0x000e640000000a00 */
[----:B------:R-:W-:-:S06]  /*1860*/  @!P3 IMAD.WIDE.U32 R52, R52, R26, R20 ;  /* 0x0000001a3434b225 */ /* 0x000fcc00078e0014 */
[----:B------:R-:W3:Y:S01]  /*1870*/  @!P3 LDC.64 R20, c[0x0][0x398] ;  /* 0x0000e600ff14bb82 */ /* 0x000ee20000000a00 */
[----:B------:R-:W-:-:S07]  /*1880*/  CS2R R48, SRZ ;  /* 0x0000000000307805 */ /* 0x000fce000001ff00 */
[----:B------:R-:W1:Y:S01]  /*1890*/  LDC.64 R26, c[0x0][0x3a8] ;  /* 0x0000ea00ff1a7b82 */ /* 0x000e620000000a00 */
[----:B------:R-:W5:Y:S07]  /*18a0*/  @!P2 LDG.E R49, desc[UR10][R56.64] ;  /* 0x0000000a3831a981 */ /* 0x000f6e000c1e1900 */
[----:B------:R-:W1:Y:S01]  /*18b0*/  @!P5 LDC.64 R22, c[0x0][0x3a0] ;  /* 0x0000e800ff16db82 */ /* 0x000e620000000a00 */
[----:B------:R0:W5:Y:S07]  /*18c0*/  @!P4 LDG.E R48, desc[UR10][R54.64] ;  /* 0x0000000a3630c981 */ /* 0x00016e000c1e1900 */
[----:B------:R-:W1:Y:S01]  /*18d0*/  @!P5 LDC.64 R24, c[0x0][0x398] ;  /* 0x0000e600ff18db82 */ /* 0x000e620000000a00 */
[----:B------:R-:W-:Y:S01]  /*18e0*/  @!P3 IADD3 R51, PT, PT, R53, R51, RZ ;  /* 0x000000333533b210 */ /* 0x000fe20007ffe0ff */
[----:B0-----:R-:W-:Y:S01]  /*18f0*/  @!P5 IMAD R55, R29, R12, RZ ;  /* 0x0000000c1d37d224 */ /* 0x001fe200078e02ff */
[----:B------:R-:W-:-:S02]  /*1900*/  @!P5 MOV R56, R64 ;  /* 0x000000400038d202 */ /* 0x000fc40000000f00 */
[----:B------:R-:W-:Y:S01]  /*1910*/  @!P5 MOV R57, R67 ;  /* 0x000000430039d202 */ /* 0x000fe20000000f00 */
[----:B------:R-:W-:Y:S01]  /*1920*/  @!P5 IMAD R55, R28, R13, R55 ;  /* 0x0000000d1c37d224 */ /* 0x000fe200078e0237 */
[C---:B------:R-:W-:Y:S01]  /*1930*/  @!P3 SHF.L.U64.HI R54, R52.reuse, 0x1, R51 ;  /* 0x000000013436b819 */ /* 0x040fe20000010233 */
[----:B------:R-:W-:Y:S01]  /*1940*/  HFMA2 R51, -RZ, RZ, 0, 0 ;  /* 0x00000000ff337431 */ /* 0x000fe200000001ff */
[----:B------:R-:W-:Y:S01]  /*1950*/  @!P3 SHF.L.U32 R53, R52, 0x1, RZ ;  /* 0x000000013435b819 */ /* 0x000fe200000006ff */
[----:B------:R-:W-:Y:S01]  /*1960*/  @!P5 IMAD.WIDE.U32 R12, R28, R12, R56 ;  /* 0x0000000c1c0cd225 */ /* 0x000fe200078e0038 */
[----:B------:R-:W-:Y:S02]  /*1970*/  LOP3.LUT R50, R45, 0xffff, RZ, 0xc0, !PT ;  /* 0x0000ffff2d327812 */ /* 0x000fe400078ec0ff */
[----:B--2---:R-:W-:Y:S02]  /*1980*/  @!P3 IADD3 R56, P1, PT, R53, R18, RZ ;  /* 0x000000123538b210 */ /* 0x004fe40007f3e0ff */
[----:B------:R-:W-:Y:S01]  /*1990*/  @!P5 IADD3 R55, PT, PT, R13, R55, RZ ;  /* 0x000000370d37d210 */ /* 0x000fe20007ffe0ff */
[----:B------:R-:W-:Y:S01]  /*19a0*/  IMAD R29, R63, 0x1a, R50 ;  /* 0x0000001a3f1d7824 */ /* 0x000fe200078e0232 */
[----:B------:R-:W-:Y:S01]  /*19b0*/  @!P5 SHF.L.U32 R13, R12, 0x1, RZ ;  /* 0x000000010c0dd819 */ /* 0x000fe200000006ff */
[----:B------:R-:W5:Y:S01]  /*19c0*/  @!P4 LDG.E R51, desc[UR10][R30.64] ;  /* 0x0000000a1e33c981 */ /* 0x000f62000c1e1900 */
[----:B------:R-:W-:-:S02]  /*19d0*/  @!P3 IADD3.X R57, PT, PT, R54, R19, RZ, P1, !PT ;  /* 0x000000133639b210 */ /* 0x000fc40000ffe4ff */
[----:B------:R-:W-:Y:S02]  /*19e0*/  MOV R52, RZ ;  /* 0x000000ff00347202 */ /* 0x000fe40000000f00 */
[----:B---3--:R-:W-:Y:S01]  /*19f0*/  @!P3 IADD3 R20, P1, PT, R53, R20, RZ ;  /* 0x000000143514b210 */ /* 0x008fe20007f3e0ff */
[----:B------:R-:W-:Y:S02]  /*1a00*/  HFMA2 R53, -RZ, RZ, 0, 0 ;  /* 0x00000000ff357431 */ /* 0x000fe400000001ff */
[----:B-1----:R-:W-:Y:S01]  /*1a10*/  @P0 IMAD.WIDE R58, R29, 0x2, R58 ;  /* 0x000000021d3a0825 */ /* 0x002fe200078e023a */
[----:B------:R-:W-:Y:S01]  /*1a20*/  @!P5 SHF.L.U64.HI R12, R12, 0x1, R55 ;  /* 0x000000010c0cd819 */ /* 0x000fe20000010237 */
[----:B------:R-:W5:Y:S01]  /*1a30*/  @!P3 LDG.E R52, desc[UR10][R56.64] ;  /* 0x0000000a3834b981 */ /* 0x000f62000c1e1900 */
[----:B------:R-:W-:Y:S01]  /*1a40*/  @!P5 IADD3 R22, P2, PT, R13, R22, RZ ;  /* 0x000000160d16d210 */ /* 0x000fe20007f5e0ff */
[----:B------:R-:W-:Y:S01]  /*1a50*/  IMAD.WIDE R26, R29, 0x2, R26 ;  /* 0x000000021d1a7825 */ /* 0x000fe200078e021a */
[----:B------:R-:W-:Y:S01]  /*1a60*/  @!P5 IADD3 R24, P4, PT, R13, R24, RZ ;  /* 0x000000180d18d210 */ /* 0x000fe20007f9e0ff */
[----:B------:R-:W2:Y:S01]  /*1a70*/  @P0 LDG.E.U16 R18, desc[UR10][R58.64] ;  /* 0x0000000a3a120981 */ /* 0x000ea2000c1e1500 */
[----:B------:R-:W-:-:S02]  /*1a80*/  @!P3 IADD3.X R21, PT, PT, R54, R21, RZ, P1, !PT ;  /* 0x000000153615b210 */ /* 0x000fc40000ffe4ff */
[----:B------:R-:W-:Y:S02]  /*1a90*/  CS2R R54, SRZ ;  /* 0x0000000000367805 */ /* 0x000fe4000001ff00 */
[C---:B------:R-:W-:Y:S01]  /*1aa0*/  @!P5 IADD3.X R23, PT, PT, R12.reuse, R23, RZ, P2, !PT ;  /* 0x000000170c17d210 */ /* 0x040fe200017fe4ff */
[----:B------:R0:W3:Y:S01]  /*1ab0*/  @P0 LDG.E.U16 R28, desc[UR10][R58.64+0x2] ;  /* 0x0000020a3a1c0981 */ /* 0x0000e2000c1e1500 */
[----:B------:R-:W-:-:S03]  /*1ac0*/  @!P5 IADD3.X R25, PT, PT, R12, R25, RZ, P4, !PT ;  /* 0x000000190c19d210 */ /* 0x000fc600027fe4ff */
[----:B------:R-:W3:Y:S04]  /*1ad0*/  LDG.E.U16 R13, desc[UR10][R26.64] ;  /* 0x0000000a1a0d7981 */ /* 0x000ee8000c1e1500 */
[----:B------:R-:W3:Y:S04]  /*1ae0*/  LDG.E.U16 R56, desc[UR10][R26.64+0x2] ;  /* 0x0000020a1a387981 */ /* 0x000ee8000c1e1500 */
[----:B------:R1:W5:Y:S04]  /*1af0*/  @!P3 LDG.E R55, desc[UR10][R20.64] ;  /* 0x0000000a1437b981 */ /* 0x000368000c1e1900 */
[----:B------:R1:W5:Y:S04]  /*1b00*/  @!P5 LDG.E R54, desc[UR10][R22.64] ;  /* 0x0000000a1636d981 */ /* 0x000368000c1e1900 */
[----:B------:R1:W5:Y:S01]  /*1b10*/  @!P5 LDG.E R53, desc[UR10][R24.64] ;  /* 0x0000000a1835d981 */ /* 0x000362000c1e1900 */
[----:B------:R-:W-:Y:S01]  /*1b20*/  UISETP.NE.AND UP1, UPT, UR7, URZ, UPT ;  /* 0x000000ff0700728c */ /* 0x000fe2000bf25270 */
[----:B0-----:R-:W-:Y:S01]  /*1b30*/  CS2R R58, SRZ ;  /* 0x00000000003a7805 */ /* 0x001fe2000001ff00 */
[----:B------:R-:W-:Y:S01]  /*1b40*/  UMOV UR12, 0x3f800000 ;  /* 0x3f800000000c7882 */ /* 0x000fe20000000000 */
[----:B----4-:R-:W-:-:S13]  /*1b50*/  R2UR UR9, R16 ;  /* 0x00000000100972ca */ /* 0x010fda00000e0000 */
        /* <DEDUP_REMOVED lines=12> */
[----:B------:R-:W-:Y:S02]  /*1c20*/  SHF.L.U32 R57, R13, 0x10, RZ ;  /* 0x000000100d397819 */ /* 0x000fe400000006ff */
[----:B------:R-:W-:Y:S01]  /*1c30*/  SHF.L.U32 R56, R56, 0x10, RZ ;  /* 0x0000001038387819 */ /* 0x000fe200000006ff */
[----:B-1----:R-:W-:Y:S06]  /*1c40*/  BRA.U UP1, `(.L_x_955) ;  /* 0x0000001101847547 */ /* 0x002fec000b800000 */
[--C-:B-----5:R-:W-:Y:S02]  /*1c50*/  HADD2.F32 R16, -RZ, R44.reuse.H0_H0 ;  /* 0x2000002cff107230 */ /* 0x120fe40000004100 */
[----:B------:R-:W-:Y:S02]  /*1c60*/  HADD2.F32 R17, -RZ, R44.H1_H1 ;  /* 0x3000002cff117230 */ /* 0x000fe40000004100 */
[--C-:B------:R-:W-:Y:S02]  /*1c70*/  HADD2.F32 R12, -RZ, R43.reuse.H0_H0 ;  /* 0x2000002bff0c7230 */ /* 0x100fe40000004100 */
[----:B------:R-:W-:Y:S01]  /*1c80*/  FADD.FTZ R16, R16, -UR9 ;  /* 0x8000000910107e21 */ /* 0x000fe20008010000 */
[----:B------:R-:W-:Y:S02]  /*1c90*/  HADD2.F32 R19, -RZ, R42.H0_H0 ;  /* 0x2000002aff137230 */ /* 0x000fe40000004100 */
[----:B------:R-:W-:Y:S01]  /*1ca0*/  FADD.FTZ R18, R17, -UR9 ;  /* 0x8000000911127e21 */ /* 0x000fe20008010000 */
[----:B------:R-:W-:-:S02]  /*1cb0*/  HADD2.F32 R13, -RZ, R43.H1_H1 ;  /* 0x3000002bff0d7230 */ /* 0x000fc40000004100 */
[----:B------:R-:W-:Y:S01]  /*1cc0*/  FMUL.FTZ R20, R57, R12 ;  /* 0x0000000c39147220 */ /* 0x000fe20000410000 */
[----:B------:R-:W-:Y:S01]  /*1cd0*/  FMUL.FTZ R17, R16, UR12 ;  /* 0x0000000c10117c20 */ /* 0x000fe20008410000 */
[----:B------:R-:W-:Y:S01]  /*1ce0*/  FADD.FTZ R23, R19, -UR9 ;  /* 0x8000000913177e21 */ /* 0x000fe20008010000 */
[----:B------:R-:W-:Y:S01]  /*1cf0*/  FMUL.FTZ R16, R18, UR12 ;  /* 0x0000000c12107c20 */ /* 0x000fe20008410000 */
[----:B------:R-:W-:Y:S02]  /*1d00*/  HADD2.F32 R22, -RZ, R41.H0_H0 ;  /* 0x20000029ff167230 */ /* 0x000fe40000004100 */
[----:B------:R-:W-:Y:S01]  /*1d10*/  FMUL.FTZ R19, R56, R13 ;  /* 0x0000000d38137220 */ /* 0x000fe20000410000 */
[----:B------:R-:W-:Y:S01]  /*1d20*/  FADD.FTZ R18, RZ, R20 ;  /* 0x00000014ff127221 */ /* 0x000fe20000010000 */
[----:B------:R-:W-:Y:S01]  /*1d30*/  FFMA.FTZ R21, R17, R20, RZ ;  /* 0x0000001411157223 */ /* 0x000fe200000100ff */
[----:B------:R-:W-:Y:S01]  /*1d40*/  FFMA.FTZ R25, R12, R17, RZ ;  /* 0x000000110c197223 */ /* 0x000fe200000100ff */
[----:B------:R-:W-:Y:S01]  /*1d50*/  FADD.FTZ R27, RZ, R12 ;  /* 0x0000000cff1b7221 */ /* 0x000fe20000010000 */
[----:B------:R-:W-:Y:S01]  /*1d60*/  FMUL.FTZ R24, R23, UR12 ;  /* 0x0000000c17187c20 */ /* 0x000fe20008410000 */
[----:B------:R-:W-:Y:S01]  /*1d70*/  FADD.FTZ R17, R19, R18 ;  /* 0x0000001213117221 */ /* 0x000fe20000010000 */
[----:B------:R-:W-:-:S02]  /*1d80*/  HADD2.F32 R20, -RZ, R42.H1_H1 ;  /* 0x3000002aff147230 */ /* 0x000fc40000004100 */
[----:B------:R-:W-:Y:S01]  /*1d90*/  FFMA.FTZ R19, R16, R19, R21 ;  /* 0x0000001310137223 */ /* 0x000fe20000010015 */
[----:B------:R-:W-:Y:S01]  /*1da0*/  FMUL.FTZ R26, R57, R22 ;  /* 0x00000016391a7220 */ /* 0x000fe20000410000 */
[--C-:B------:R-:W-:Y:S02]  /*1db0*/  HADD2.F32 R23, -RZ, R40.reuse.H0_H0 ;  /* 0x20000028ff177230 */ /* 0x100fe40000004100 */
[C---:B------:R-:W-:Y:S01]  /*1dc0*/  FADD.FTZ R12, R22.reuse, R27 ;  /* 0x0000001b160c7221 */ /* 0x040fe20000010000 */
[----:B------:R-:W-:Y:S01]  /*1dd0*/  FFMA.FTZ R18, R22, R24, R25 ;  /* 0x0000001816127223 */ /* 0x000fe20000010019 */
[----:B------:R-:W-:Y:S02]  /*1de0*/  HADD2.F32 R21, -RZ, R41.H1_H1 ;  /* 0x30000029ff157230 */ /* 0x000fe40000004100 */
[----:B------:R-:W-:Y:S01]  /*1df0*/  FFMA.FTZ R19, R24, R26, R19 ;  /* 0x0000001a18137223 */ /* 0x000fe20000010013 */
[----:B------:R-:W-:Y:S01]  /*1e00*/  FADD.FTZ R20, R20, -UR9 ;  /* 0x8000000914147e21 */ /* 0x000fe20008010000 */
[----:B------:R-:W-:Y:S01]  /*1e10*/  FADD.FTZ R22, RZ, R13 ;  /* 0x0000000dff167221 */ /* 0x000fe20000010000 */
[----:B------:R-:W-:Y:S01]  /*1e20*/  FADD.FTZ R24, R23, -UR9 ;  /* 0x8000000917187e21 */ /* 0x000fe20008010000 */
[----:B------:R-:W-:-:S02]  /*1e30*/  HADD2.F32 R23, -RZ, R40.H1_H1 ;  /* 0x30000028ff177230 */ /* 0x000fc40000004100 */
[----:B------:R-:W-:Y:S01]  /*1e40*/  FFMA.FTZ R16, R13, R16, RZ ;  /* 0x000000100d107223 */ /* 0x000fe200000100ff */
[--C-:B------:R-:W-:Y:S02]  /*1e50*/  HADD2.F32 R25, -RZ, R39.reuse.H0_H0 ;  /* 0x20000027ff197230 */ /* 0x100fe40000004100 */
[----:B------:R-:W-:Y:S01]  /*1e60*/  FMUL.FTZ R20, R20, UR12 ;  /* 0x0000000c14147c20 */ /* 0x000fe20008410000 */
[----:B------:R-:W-:Y:S01]  /*1e70*/  FADD.FTZ R13, R21, R22 ;  /* 0x00000016150d7221 */ /* 0x000fe20000010000 */
[----:B------:R-:W-:Y:S01]  /*1e80*/  FADD.FTZ R17, R17, R26 ;  /* 0x0000001a11117221 */ /* 0x000fe20000010000 */
[----:B------:R-:W-:Y:S01]  /*1e90*/  FMUL.FTZ R22, R56, R21 ;  /* 0x0000001538167220 */ /* 0x000fe20000410000 */
[----:B------:R-:W-:Y:S01]  /*1ea0*/  FADD.FTZ R23, R23, -UR9 ;  /* 0x8000000917177e21 */ /* 0x000fe20008010000 */
[----:B------:R-:W-:Y:S01]  /*1eb0*/  FMUL.FTZ R24, R24, UR12 ;  /* 0x0000000c18187c20 */ /* 0x000fe20008410000 */
[----:B------:R-:W-:Y:S01]  /*1ec0*/  FFMA.FTZ R16, R21, R20, R16 ;  /* 0x0000001415107223 */ /* 0x000fe20000010010 */
[----:B------:R-:W-:Y:S01]  /*1ed0*/  FMUL.FTZ R26, R57, R25 ;  /* 0x00000019391a7220 */ /* 0x000fe20000410000 */
[----:B------:R-:W-:Y:S01]  /*1ee0*/  FADD.FTZ R17, R22, R17 ;  /* 0x0000001116117221 */ /* 0x000fe20000010000 */
[----:B------:R-:W-:-:S02]  /*1ef0*/  HADD2.F32 R21, -RZ, R39.H1_H1 ;  /* 0x30000027ff157230 */ /* 0x000fc40000004100 */
[----:B------:R-:W-:Y:S01]  /*1f00*/  FFMA.FTZ R19, R20, R22, R19 ;  /* 0x0000001614137223 */ /* 0x000fe20000010013 */
[----:B------:R-:W-:Y:S01]  /*1f10*/  FMUL.FTZ R23, R23, UR12 ;  /* 0x0000000c17177c20 */ /* 0x000fe20008410000 */
[----:B------:R-:W-:Y:S01]  /*1f20*/  FADD.FTZ R12, R12, R25 ;  /* 0x000000190c0c7221 */ /* 0x000fe20000010000 */
[----:B------:R-:W-:Y:S01]  /*1f30*/  FFMA.FTZ R18, R25, R24, R18 ;  /* 0x0000001819127223 */ /* 0x000fe20000010012 */
[----:B------:R-:W-:Y:S01]  /*1f40*/  FADD.FTZ R25, R17, R26 ;  /* 0x0000001a11197221 */ /* 0x000fe20000010000 */
[----:B------:R-:W-:Y:S01]  /*1f50*/  FFMA.FTZ R24, R24, R26, R19 ;  /* 0x0000001a18187223 */ /* 0x000fe20000010013 */
[----:B------:R-:W-:Y:S01]  /*1f60*/  FMUL.FTZ R20, R56, R21 ;  /* 0x0000001538147220 */ /* 0x000fe20000410000 */
[----:B------:R-:W-:Y:S01]  /*1f70*/  FADD.FTZ R17, R13, R21 ;  /* 0x000000150d117221 */ /* 0x000fe20000010000 */
[--C-:B------:R-:W-:Y:S02]  /*1f80*/  HADD2.F32 R19, -RZ, R38.reuse.H0_H0 ;  /* 0x20000026ff137230 */ /* 0x100fe40000004100 */
[----:B------:R-:W-:Y:S01]  /*1f90*/  FFMA.FTZ R21, R21, R23, R16 ;  /* 0x0000001715157223 */ /* 0x000fe20000010010 */
[----:B------:R-:W-:-:S02]  /*1fa0*/  HADD2.F32 R16, -RZ, R38.H1_H1 ;  /* 0x30000026ff107230 */ /* 0x000fc40000004100 */
[----:B------:R-:W-:Y:S01]  /*1fb0*/  FADD.FTZ R13, R20, R25 ;  /* 0x00000019140d7221 */ /* 0x000fe20000010000 */
[----:B------:R-:W-:Y:S01]  /*1fc0*/  FFMA.FTZ R24, R23, R20, R24 ;  /* 0x0000001417187223 */ /* 0x000fe20000010018 */
[----:B------:R-:W-:Y:S01]  /*1fd0*/  FADD.FTZ R22, R19, -UR9 ;  /* 0x8000000913167e21 */ /* 0x000fe20008010000 */
[--C-:B------:R-:W-:Y:S02]  /*1fe0*/  HADD2.F32 R19, -RZ, R37.reuse.H0_H0 ;  /* 0x20000025ff137230 */ /* 0x100fe40000004100 */
[----:B------:R-:W-:Y:S01]  /*1ff0*/  FADD.FTZ R16, R16, -UR9 ;  /* 0x8000000910107e21 */ /* 0x000fe20008010000 */
[----:B------:R-:W-:Y:S02]  /*2000*/  HADD2.F32 R20, -RZ, R37.H1_H1 ;  /* 0x30000025ff147230 */ /* 0x000fe40000004100 */
[----:B------:R-:W-:Y:S01]  /*2010*/  FMUL.FTZ R23, R22, UR12 ;  /* 0x0000000c16177c20 */ /* 0x000fe20008410000 */
[----:B------:R-:W-:Y:S02]  /*2020*/  HADD2.F32 R25, -RZ, R36.H0_H0 ;  /* 0x20000024ff197230 */ /* 0x000fe40000004100 */
[----:B------:R-:W-:Y:S01]  /*2030*/  FMUL.FTZ R22, R16, UR12 ;  /* 0x0000000c10167c20 */ /* 0x000fe20008410000 */
[----:B------:R-:W-:Y:S01]  /*2040*/  FMUL.FTZ R26, R57, R19 ;  /* 0x00000013391a7220 */ /* 0x000fe20000410000 */
[----:B------:R-:W-:Y:S01]  /*2050*/  FADD.FTZ R16, R12, R19 ;  /* 0x000000130c107221 */ /* 0x000fe20000010000 */
[----:B------:R-:W-:Y:S01]  /*2060*/  FFMA.FTZ R18, R19, R23, R18 ;  /* 0x0000001713127223 */ /* 0x000fe20000010012 */
        /* <DEDUP_REMOVED lines=24> */
[----:B------:R-:W-:Y:S01]  /*21f0*/  FMUL.FTZ R19, R56, R19 ;  /* 0x0000001338137220 */ /* 0x000fe20000410000 */
[--C-:B------:R-:W-:Y:S02]  /*2200*/  HADD2.F32 R24, -RZ, R33.reuse.H0_H0 ;  /* 0x20000021ff187230 */ /* 0x100fe40000004100 */
[----:B------:R-:W-:Y:S01]  /*2210*/  FMUL.FTZ R26, R25, UR12 ;  /* 0x0000000c191a7c20 */ /* 0x000fe20008410000 */
[----:B------:R-:W-:Y:S01]  /*2220*/  FADD.FTZ R22, R22, -UR9 ;  /* 0x8000000916167e21 */ /* 0x000fe20008010000 */
[----:B------:R-:W-:Y:S01]  /*2230*/  FFMA.FTZ R23, R20, R19, R23 ;  /* 0x0000001314177223 */ /* 0x000fe20000010017 */
[----:B------:R-:W-:-:S02]  /*2240*/  HADD2.F32 R20, -RZ, R33.H1_H1 ;  /* 0x30000021ff147230 */ /* 0x000fc40000004100 */
[----:B------:R-:W-:Y:S01]  /*2250*/  FADD.FTZ R16, R16, R24 ;  /* 0x0000001810107221 */ /* 0x000fe20000010000 */
[----:B------:R-:W-:Y:S01]  /*2260*/  FFMA.FTZ R12, R24, R26, R21 ;  /* 0x0000001a180c7223 */ /* 0x000fe20000010015 */
[----:B------:R-:W-:Y:S01]  /*2270*/  FMUL.FTZ R24, R57, R24 ;  /* 0x0000001839187220 */ /* 0x000fe20000410000 */
[----:B------:R-:W-:Y:S01]  /*2280*/  FMUL.FTZ R22, R22, UR12 ;  /* 0x0000000c16167c20 */ /* 0x000fe20008410000 */
[----:B------:R-:W-:Y:S01]  /*2290*/  FADD.FTZ R13, R19, R13 ;  /* 0x0000000d130d7221 */ /* 0x000fe20000010000 */
[----:B------:R-:W-:Y:S01]  /*22a0*/  FMUL.FTZ R19, R56, R20 ;  /* 0x0000001438137220 */ /* 0x000fe20000410000 */
[----:B------:R-:W-:Y:S01]  /*22b0*/  FADD.FTZ R18, R18, R20 ;  /* 0x0000001412127221 */ /* 0x000fe20000010000 */
[----:B------:R-:W-:Y:S01]  /*22c0*/  FFMA.FTZ R23, R26, R24, R23 ;  /* 0x000000181a177223 */ /* 0x000fe20000010017 */
[--C-:B------:R-:W-:Y:S02]  /*22d0*/  HADD2.F32 R21, -RZ, R32.reuse.H0_H0 ;  /* 0x20000020ff157230 */ /* 0x100fe40000004100 */
[----:B------:R-:W-:Y:S01]  /*22e0*/  FFMA.FTZ R20, R20, R22, R17 ;  /* 0x0000001614147223 */ /* 0x000fe20000010011 */
[----:B------:R-:W-:Y:S01]  /*22f0*/  FADD.FTZ R28, R13, R24 ;  /* 0x000000180d1c7221 */ /* 0x000fe20000010000 */
[----:B------:R-:W-:-:S02]  /*2300*/  HADD2.F32 R17, -RZ, R32.H1_H1 ;  /* 0x30000020ff117230 */ /* 0x000fc40000004100 */
[----:B------:R-:W-:Y:S01]  /*2310*/  FFMA.FTZ R23, R22, R19, R23 ;  /* 0x0000001316177223 */ /* 0x000fe20000010017 */
[----:B------:R-:W-:Y:S01]  /*2320*/  FADD.FTZ R22, R21, -UR9 ;  /* 0x8000000915167e21 */ /* 0x000fe20008010000 */
[----:B------:R-:W-:Y:S01]  /*2330*/  FADD.FTZ R13, R19, R28 ;  /* 0x0000001c130d7221 */ /* 0x000fe20000010000 */
[--C-:B------:R-:W-:Y:S02]  /*2340*/  HADD2.F32 R19, -RZ, R15.reuse.H0_H0 ;  /* 0x2000000fff137230 */ /* 0x100fe40000004100 */
[----:B------:R-:W-:Y:S01]  /*2350*/  FADD.FTZ R17, R17, -UR9 ;  /* 0x8000000911117e21 */ /* 0x000fe20008010000 */
[----:B------:R-:W-:Y:S02]  /*2360*/  HADD2.F32 R21, -RZ, R15.H1_H1 ;  /* 0x3000000fff157230 */ /* 0x000fe40000004100 */
[----:B------:R-:W-:Y:S01]  /*2370*/  FMUL.FTZ R22, R22, UR12 ;  /* 0x0000000c16167c20 */ /* 0x000fe20008410000 */
[----:B------:R-:W-:Y:S02]  /*2380*/  HADD2.F32 R25, -RZ, R14.H0_H0 ;  /* 0x2000000eff197230 */ /* 0x000fe40000004100 */
[----:B------:R-:W-:Y:S01]  /*2390*/  FMUL.FTZ R24, R17, UR12 ;  /* 0x0000000c11187c20 */ /* 0x000fe20008410000 */
[----:B------:R-:W-:Y:S01]  /*23a0*/  FMUL.FTZ R26, R57, R19 ;  /* 0x00000013391a7220 */ /* 0x000fe20000410000 */
[----:B------:R-:W-:Y:S01]  /*23b0*/  FFMA.FTZ R17, R19, R22, R12 ;  /* 0x0000001613117223 */ /* 0x000fe2000001000c */
[----:B------:R-:W-:Y:S01]  /*23c0*/  FADD.FTZ R18, R18, R21 ;  /* 0x0000001512127221 */ /* 0x000fe20000010000 */
[----:B------:R-:W-:Y:S01]  /*23d0*/  FFMA.FTZ R12, R21, R24, R20 ;  /* 0x00000018150c7223 */ /* 0x000fe20000010014 */
[----:B------:R-:W-:Y:S01]  /*23e0*/  FMUL.FTZ R21, R56, R21 ;  /* 0x0000001538157220 */ /* 0x000fe20000410000 */
[----:B------:R-:W-:Y:S01]  /*23f0*/  FADD.FTZ R20, R13, R26 ;  /* 0x0000001a0d147221 */ /* 0x000fe20000010000 */
[----:B------:R-:W-:Y:S01]  /*2400*/  FADD.FTZ R25, R25, -UR9 ;  /* 0x8000000919197e21 */ /* 0x000fe20008010000 */
[----:B------:R-:W-:Y:S01]  /*2410*/  FFMA.FTZ R23, R22, R26, R23 ;  /* 0x0000001a16177223 */ /* 0x000fe20000010017 */
[----:B------:R-:W-:-:S02]  /*2420*/  HADD2.F32 R22, -RZ, R3.H0_H0 ;  /* 0x20000003ff167230 */ /* 0x000fc40000004100 */
[----:B------:R-:W-:Y:S01]  /*2430*/  FADD.FTZ R16, R16, R19 ;  /* 0x0000001310107221 */ /* 0x000fe20000010000 */
[----:B------:R-:W-:Y:S01]  /*2440*/  FADD.FTZ R13, R21, R20 ;  /* 0x00000014150d7221 */ /* 0x000fe20000010000 */
[----:B------:R-:W-:Y:S01]  /*2450*/  FMUL.FTZ R20, R25, UR12 ;  /* 0x0000000c19147c20 */ /* 0x000fe20008410000 */
[----:B------:R-:W-:Y:S02]  /*2460*/  HADD2.F32 R19, -RZ, R14.H1_H1 ;  /* 0x3000000eff137230 */ /* 0x000fe40000004100 */
[----:B------:R-:W-:Y:S01]  /*2470*/  FFMA.FTZ R23, R24, R21, R23 ;  /* 0x0000001518177223 */ /* 0x000fe20000010017 */
[----:B------:R-:W-:Y:S01]  /*2480*/  FMUL.FTZ R24, R57, R22 ;  /* 0x0000001639187220 */ /* 0x000fe20000410000 */
[----:B------:R-:W-:Y:S01]  /*2490*/  FADD.FTZ R16, R16, R22 ;  /* 0x0000001610107221 */ /* 0x000fe20000010000 */
[----:B------:R-:W-:Y:S01]  /*24a0*/  FFMA.FTZ R22, R22, R20, R17 ;  /* 0x0000001416167223 */ /* 0x000fe20000010011 */
[----:B------:R-:W-:Y:S02]  /*24b0*/  HADD2.F32 R21, -RZ, R4.H0_H0 ;  /* 0x20000004ff157230 */ /* 0x000fe40000004100 */
[----:B------:R-:W-:Y:S01]  /*24c0*/  FADD.FTZ R17, R19, -UR9 ;  /* 0x8000000913117e21 */ /* 0x000fe20008010000 */
[----:B------:R-:W-:Y:S01]  /*24d0*/  FFMA.FTZ R23, R20, R24, R23 ;  /* 0x0000001814177223 */ /* 0x000fe20000010017 */
[----:B------:R-:W-:-:S02]  /*24e0*/  HADD2.F32 R19, -RZ, R3.H1_H1 ;  /* 0x30000003ff137230 */ /* 0x000fc40000004100 */
[----:B------:R-:W-:Y:S01]  /*24f0*/  FADD.FTZ R13, R13, R24 ;  /* 0x000000180d0d7221 */ /* 0x000fe20000010000 */
[----:B------:R-:W-:Y:S01]  /*2500*/  FMUL.FTZ R20, R17, UR12 ;  /* 0x0000000c11147c20 */ /* 0x000fe20008410000 */
[----:B------:R-:W-:Y:S01]  /*2510*/  FADD.FTZ R24, R21, -UR9 ;  /* 0x8000000915187e21 */ /* 0x000fe20008010000 */
[----:B------:R-:W-:Y:S02]  /*2520*/  HADD2.F32 R21, -RZ, R4.H1_H1 ;  /* 0x30000004ff157230 */ /* 0x000fe40000004100 */
[----:B------:R-:W-:Y:S01]  /*2530*/  FADD.FTZ R18, R18, R19 ;  /* 0x0000001312127221 */ /* 0x000fe20000010000 */
[--C-:B------:R-:W-:Y:S02]  /*2540*/  HADD2.F32 R25, -RZ, R5.reuse.H0_H0 ;  /* 0x20000005ff197230 */ /* 0x100fe40000004100 */
[----:B------:R-:W-:Y:S01]  /*2550*/  FFMA.FTZ R17, R19, R20, R12 ;  /* 0x0000001413117223 */ /* 0x000fe2000001000c */
[----:B------:R-:W-:Y:S01]  /*2560*/  FMUL.FTZ R24, R24, UR12 ;  /* 0x0000000c18187c20 */ /* 0x000fe20008410000 */
[----:B------:R-:W-:Y:S01]  /*2570*/  FMUL.FTZ R19, R56, R19 ;  /* 0x0000001338137220 */ /* 0x000fe20000410000 */
[----:B------:R-:W-:Y:S01]  /*2580*/  FADD.FTZ R21, R21, -UR9 ;  /* 0x8000000915157e21 */ /* 0x000fe20008010000 */
[----:B------:R-:W-:Y:S01]  /*2590*/  FADD.FTZ R16, R16, R25 ;  /* 0x0000001910107221 */ /* 0x000fe20000010000 */
[----:B------:R-:W-:Y:S01]  /*25a0*/  FFMA.FTZ R12, R25, R24, R22 ;  /* 0x00000018190c7223 */ /* 0x000fe20000010016 */
[----:B------:R-:W-:Y:S01]  /*25b0*/  FFMA.FTZ R23, R20, R19, R23 ;  /* 0x0000001314177223 */ /* 0x000fe20000010017 */
[----:B------:R-:W-:Y:S01]  /*25c0*/  FMUL.FTZ R22, R57, R25 ;  /* 0x0000001939167220 */ /* 0x000fe20000410000 */
[----:B------:R-:W-:Y:S01]  /*25d0*/  FADD.FTZ R13, R19, R13 ;  /* 0x0000000d130d7221 */ /* 0x000fe20000010000 */
[----:B------:R-:W-:-:S02]  /*25e0*/  HADD2.F32 R20, -RZ, R5.H1_H1 ;  /* 0x30000005ff147230 */ /* 0x000fc40000004100 */
[----:B------:R-:W-:Y:S01]  /*25f0*/  FMUL.FTZ R21, R21, UR12 ;  /* 0x0000000c15157c20 */ /* 0x000fe20008410000 */
[----:B------:R-:W-:Y:S01]  /*2600*/  FFMA.FTZ R24, R24, R22, R23 ;  /* 0x0000001618187223 */ /* 0x000fe20000010017 */
[----:B------:R-:W-:Y:S01]  /*2610*/  FADD.FTZ R13, R13, R22 ;  /* 0x000000160d0d7221 */ /* 0x000fe20000010000 */
[--C-:B------:R-:W-:Y:S02]  /*2620*/  HADD2.F32 R19, -RZ, R6.reuse.H0_H0 ;  /* 0x20000006ff137230 */ /* 0x100fe40000004100 */
        /* <DEDUP_REMOVED lines=35> */
[----:B------:R-:W-:Y:S01]  /*2860*/  FADD.FTZ R24, R21, -UR9 ;  /* 0x8000000915187e21 */ /* 0x000fe20008010000 */
[----:B------:R-:W-:Y:S01]  /*2870*/  FMUL.FTZ R20, R16, UR12 ;  /* 0x0000000c10147c20 */ /* 0x000fe20008410000 */
[--C-:B------:R-:W-:Y:S02]  /*2880*/  HADD2.F32 R22, -RZ, R11.reuse.H0_H0 ;  /* 0x2000000bff167230 */ /* 0x100fe40000004100 */
[----:B------:R-:W-:Y:S01]  /*2890*/  FADD.FTZ R18, R18, R19 ;  /* 0x0000001312127221 */ /* 0x000fe20000010000 */
[----:B------:R-:W-:Y:S02]  /*28a0*/  HADD2.F32 R21, -RZ, R10.H1_H1 ;  /* 0x3000000aff157230 */ /* 0x000fe40000004100 */
[----:B------:R-:W-:Y:S01]  /*28b0*/  FMUL.FTZ R24, R24, UR12 ;  /* 0x0000000c18187c20 */ /* 0x000fe20008410000 */
[----:B------:R-:W-:Y:S01]  /*28c0*/  FFMA.FTZ R16, R19, R20, R12 ;  /* 0x0000001413107223 */ /* 0x000fe2000001000c */
[----:B------:R-:W-:Y:S01]  /*28d0*/  FMUL.FTZ R19, R56, R19 ;  /* 0x0000001338137220 */ /* 0x000fe20000410000 */
[----:B------:R-:W-:Y:S01]  /*28e0*/  FADD.FTZ R17, R17, R22 ;  /* 0x0000001611117221 */ /* 0x000fe20000010000 */
[----:B------:R-:W-:Y:S01]  /*28f0*/  FFMA.FTZ R12, R22, R24, R25 ;  /* 0x00000018160c7223 */ /* 0x000fe20000010019 */
[----:B------:R-:W-:Y:S01]  /*2900*/  FMUL.FTZ R22, R57, R22 ;  /* 0x0000001639167220 */ /* 0x000fe20000410000 */
[----:B------:R-:W-:Y:S01]  /*2910*/  FADD.FTZ R13, R19, R13 ;  /* 0x0000000d130d7221 */ /* 0x000fe20000010000 */
[----:B------:R-:W-:Y:S01]  /*2920*/  FADD.FTZ R21, R21, -UR9 ;  /* 0x8000000915157e21 */ /* 0x000fe20008010000 */
[----:B------:R-:W-:Y:S01]  /*2930*/  FFMA.FTZ R23, R20, R19, R23 ;  /* 0x0000001314177223 */ /* 0x000fe20000010017 */
[----:B------:R-:W-:-:S02]  /*2940*/  HADD2.F32 R19, -RZ, R11.H1_H1 ;  /* 0x3000000bff137230 */ /* 0x000fc40000004100 */
[----:B------:R-:W-:Y:S01]  /*2950*/  FADD.FTZ R25, R13, R22 ;  /* 0x000000160d197221 */ /* 0x000fe20000010000 */
[----:B------:R-:W-:Y:S01]  /*2960*/  FMUL.FTZ R21, R21, UR12 ;  /* 0x0000000c15157c20 */ /* 0x000fe20008410000 */
[----:B------:R-:W-:Y:S01]  /*2970*/  FFMA.FTZ R22, R24, R22, R23 ;  /* 0x0000001618167223 */ /* 0x000fe20000010017 */
[--C-:B------:R-:W-:Y:S02]  /*2980*/  HADD2.F32 R23, -RZ, R46.reuse.H0_H0 ;  /* 0x2000002eff177230 */ /* 0x100fe40000004100 */
[----:B------:R-:W-:Y:S01]  /*2990*/  FMUL.FTZ R20, R56, R19 ;  /* 0x0000001338147220 */ /* 0x000fe20000410000 */
[----:B------:R-:W-:Y:S01]  /*29a0*/  FADD.FTZ R18, R18, R19 ;  /* 0x0000001312127221 */ /* 0x000fe20000010000 */
[----:B------:R-:W-:Y:S01]  /*29b0*/  FFMA.FTZ R13, R19, R21, R16 ;  /* 0x00000015130d7223 */ /* 0x000fe20000010010 */
[----:B------:R-:W-:Y:S02]  /*29c0*/  HADD2.F32 R19, -RZ, R46.H1_H1 ;  /* 0x3000002eff137230 */ /* 0x000fe40000004100 */
[----:B------:R-:W-:Y:S01]  /*29d0*/  FADD.FTZ R23, R23, -UR9 ;  /* 0x8000000917177e21 */ /* 0x000fe20008010000 */
[----:B------:R-:W-:Y:S01]  /*29e0*/  FFMA.FTZ R22, R21, R20, R22 ;  /* 0x0000001415167223 */ /* 0x000fe20000010016 */
[----:B------:R-:W-:-:S02]  /*29f0*/  HADD2.F32 R21, -RZ, R49.H0_H0 ;  /* 0x20000031ff157230 */ /* 0x000fc40000004100 */
[----:B------:R-:W-:Y:S01]  /*2a00*/  FADD.FTZ R16, R20, R25 ;  /* 0x0000001914107221 */ /* 0x000fe20000010000 */
[----:B------:R-:W-:Y:S01]  /*2a10*/  FADD.FTZ R19, R19, -UR9 ;  /* 0x8000000913137e21 */ /* 0x000fe20008010000 */
[----:B------:R-:W-:Y:S01]  /*2a20*/  FMUL.FTZ R23, R23, UR12 ;  /* 0x0000000c17177c20 */ /* 0x000fe20008410000 */
[----:B------:R-:W-:Y:S02]  /*2a30*/  HADD2.F32 R26, -RZ, R48.H0_H0 ;  /* 0x20000030ff1a7230 */ /* 0x000fe40000004100 */
[----:B------:R-:W-:Y:S01]  /*2a40*/  FADD.FTZ R17, R17, R21 ;  /* 0x0000001511117221 */ /* 0x000fe20000010000 */
[----:B------:R-:W-:Y:S02]  /*2a50*/  HADD2.F32 R20, -RZ, R49.H1_H1 ;  /* 0x30000031ff147230 */ /* 0x000fe40000004100 */
[----:B------:R-:W-:Y:S01]  /*2a60*/  FMUL.FTZ R24, R19, UR12 ;  /* 0x0000000c13187c20 */ /* 0x000fe20008410000 */
[----:B------:R-:W-:Y:S01]  /*2a70*/  FFMA.FTZ R19, R21, R23, R12 ;  /* 0x0000001715137223 */ /* 0x000fe2000001000c */
[----:B------:R-:W-:Y:S01]  /*2a80*/  FMUL.FTZ R21, R57, R21 ;  /* 0x0000001539157220 */ /* 0x000fe20000410000 */
[----:B------:R-:W-:Y:S01]  /*2a90*/  FADD.FTZ R26, R26, -UR9 ;  /* 0x800000091a1a7e21 */ /* 0x000fe20008010000 */
[----:B------:R-:W-:Y:S01]  /*2aa0*/  FADD.FTZ R12, R18, R20 ;  /* 0x00000014120c7221 */ /* 0x000fe20000010000 */
[----:B------:R-:W-:-:S02]  /*2ab0*/  HADD2.F32 R18, -RZ, R51.H0_H0 ;  /* 0x20000033ff127230 */ /* 0x000fc40000004100 */
[----:B------:R-:W-:Y:S01]  /*2ac0*/  FMUL.FTZ R25, R56, R20 ;  /* 0x0000001438197220 */ /* 0x000fe20000410000 */
[----:B------:R-:W-:Y:S01]  /*2ad0*/  FADD.FTZ R16, R16, R21 ;  /* 0x0000001510107221 */ /* 0x000fe20000010000 */
[----:B------:R-:W-:Y:S01]  /*2ae0*/  FMUL.FTZ R26, R26, UR12 ;  /* 0x0000000c1a1a7c20 */ /* 0x000fe20008410000 */
[----:B------:R-:W-:Y:S01]  /*2af0*/  FFMA.FTZ R13, R20, R24, R13 ;  /* 0x00000018140d7223 */ /* 0x000fe2000001000d */
[----:B------:R-:W-:Y:S01]  /*2b00*/  FFMA.FTZ R21, R23, R21, R22 ;  /* 0x0000001517157223 */ /* 0x000fe20000010016 */
[----:B------:R-:W-:Y:S02]  /*2b10*/  HADD2.F32 R20, -RZ, R48.H1_H1 ;  /* 0x30000030ff147230 */ /* 0x000fe40000004100 */
[----:B------:R-:W-:Y:S01]  /*2b20*/  FADD.FTZ R16, R25, R16 ;  /* 0x0000001019107221 */ /* 0x000fe20000010000 */
[----:B------:R-:W-:Y:S01]  /*2b30*/  FMUL.FTZ R23, R57, R18 ;  /* 0x0000001239177220 */ /* 0x000fe20000410000 */
[----:B------:R-:W-:Y:S01]  /*2b40*/  FADD.FTZ R17, R17, R18 ;  /* 0x0000001211117221 */ /* 0x000fe20000010000 */
[----:B------:R-:W-:Y:S01]  /*2b50*/  FFMA.FTZ R19, R18, R26, R19 ;  /* 0x0000001a12137223 */ /* 0x000fe20000010013 */
[----:B------:R-:W-:Y:S01]  /*2b60*/  FFMA.FTZ R21, R24, R25, R21 ;  /* 0x0000001918157223 */ /* 0x000fe20000010015 */
[----:B------:R-:W-:-:S02]  /*2b70*/  HADD2.F32 R18, -RZ, R51.H1_H1 ;  /* 0x30000033ff127230 */ /* 0x000fc40000004100 */
[----:B------:R-:W-:Y:S01]  /*2b80*/  FADD.FTZ R20, R20, -UR9 ;  /* 0x8000000914147e21 */ /* 0x000fe20008010000 */
[--C-:B------:R-:W-:Y:S02]  /*2b90*/  HADD2.F32 R25, -RZ, R52.reuse.H0_H0 ;  /* 0x20000034ff197230 */ /* 0x100fe40000004100 */
[----:B------:R-:W-:Y:S01]  /*2ba0*/  FADD.FTZ R24, R16, R23 ;  /* 0x0000001710187221 */ /* 0x000fe20000010000 */
[----:B------:R-:W-:Y:S01]  /*2bb0*/  FFMA.FTZ R23, R26, R23, R21 ;  /* 0x000000171a177223 */ /* 0x000fe20000010015 */
[--C-:B------:R-:W-:Y:S02]  /*2bc0*/  HADD2.F32 R16, -RZ, R55.reuse.H0_H0 ;  /* 0x20000037ff107230 */ /* 0x100fe40000004100 */
[----:B------:R-:W-:Y:S01]  /*2bd0*/  FMUL.FTZ R21, R56, R18 ;  /* 0x0000001238157220 */ /* 0x000fe20000410000 */
[----:B------:R-:W-:Y:S02]  /*2be0*/  HADD2.F32 R26, -RZ, R52.H1_H1 ;  /* 0x30000034ff1a7230 */ /* 0x000fe40000004100 */
[----:B------:R-:W-:Y:S01]  /*2bf0*/  FMUL.FTZ R22, R20, UR12 ;  /* 0x0000000c14167c20 */ /* 0x000fe20008410000 */
[----:B------:R-:W-:Y:S01]  /*2c00*/  FADD.FTZ R20, R25, -UR9 ;  /* 0x8000000919147e21 */ /* 0x000fe20008010000 */
[----:B------:R-:W-:Y:S01]  /*2c10*/  FADD.FTZ R24, R21, R24 ;  /* 0x0000001815187221 */ /* 0x000fe20000010000 */
[----:B------:R-:W-:Y:S01]  /*2c20*/  FMUL.FTZ R25, R57, R16 ;  /* 0x0000001039197220 */ /* 0x000fe20000410000 */
[----:B------:R-:W-:Y:S01]  /*2c30*/  FFMA.FTZ R23, R22, R21, R23 ;  /* 0x0000001516177223 */ /* 0x000fe20000010017 */
[----:B------:R-:W-:Y:S01]  /*2c40*/  FADD.FTZ R26, R26, -UR9 ;  /* 0x800000091a1a7e21 */ /* 0x000fe20008010000 */
[----:B------:R-:W-:Y:S01]  /*2c50*/  FMUL.FTZ R20, R20, UR12 ;  /* 0x0000000c14147c20 */ /* 0x000fe20008410000 */
[----:B------:R-:W-:-:S02]  /*2c60*/  HADD2.F32 R21, -RZ, R55.H1_H1 ;  /* 0x30000037ff157230 */ /* 0x000fc40000004100 */
[----:B------:R-:W-:Y:S01]  /*2c70*/  FADD.FTZ R28, R24, R25 ;  /* 0x00000019181c7221 */ /* 0x000fe20000010000 */
[--C-:B------:R-:W-:Y:S02]  /*2c80*/  HADD2.F32 R27, -RZ, R54.reuse.H0_H0 ;  /* 0x20000036ff1b7230 */ /* 0x100fe40000004100 */
[----:B------:R-:W-:Y:S01]  /*2c90*/  FMUL.FTZ R24, R26, UR12 ;  /* 0x0000000c1a187c20 */ /* 0x000fe20008410000 */
[----:B------:R-:W-:Y:S01]  /*2ca0*/  FFMA.FTZ R25, R20, R25, R23 ;  /* 0x0000001914197223 */ /* 0x000fe20000010017 */
[----:B------:R-:W-:Y:S01]  /*2cb0*/  FADD.FTZ R26, R12, R18 ;  /* 0x000000120c1a7221 */ /* 0x000fe20000010000 */
[----:B------:R-:W-:Y:S01]  /*2cc0*/  FMUL.FTZ R23, R56, R21 ;  /* 0x0000001538177220 */ /* 0x000fe20000410000 */
[----:B------:R-:W-:Y:S01]  /*2cd0*/  FFMA.FTZ R18, R18, R22, R13 ;  /* 0x0000001612127223 */ /* 0x000fe2000001000d */
[----:B------:R-:W-:Y:S02]  /*2ce0*/  HADD2.F32 R12, -RZ, R53.H0_H0 ;  /* 0x20000035ff0c7230 */ /* 0x000fe40000004100 */
[----:B------:R-:W-:Y:S01]  /*2cf0*/  FADD.FTZ R13, R27, -UR9 ;  /* 0x800000091b0d7e21 */ /* 0x000fe20008010000 */
[----:B------:R-:W-:-:S02]  /*2d00*/  HADD2.F32 R27, -RZ, R54.H1_H1 ;  /* 0x30000036ff1b7230 */ /* 0x000fc40000004100 */
[----:B------:R-:W-:Y:S01]  /*2d10*/  FFMA.FTZ R22, R24, R23, R25 ;  /* 0x0000001718167223 */ /* 0x000fe20000010019 */
[----:B------:R-:W-:Y:S01]  /*2d20*/  FADD.FTZ R28, R23, R28 ;  /* 0x0000001c171c7221 */ /* 0x000fe20000010000 */
[----:B------:R-:W-:Y:S02]  /*2d30*/  HADD2.F32 R25, -RZ, R53.H1_H1 ;  /* 0x30000035ff197230 */ /* 0x000fe40000004100 */
[----:B------:R-:W-:Y:S01]  /*2d40*/  FMUL.FTZ R29, R57, R12 ;  /* 0x0000000c391d7220 */ /* 0x000fe20000410000 */
[----:B------:R-:W-:Y:S01]  /*2d50*/  FMUL.FTZ R13, R13, UR12 ;  /* 0x0000000c0d0d7c20 */ /* 0x000fe20008410000 */
[----:B------:R-:W-:Y:S01]  /*2d60*/  FADD.FTZ R27, R27, -UR9 ;  /* 0x800000091b1b7e21 */ /* 0x000fe20008010000 */
[----:B------:R-:W-:Y:S01]  /*2d70*/  FADD.FTZ R17, R17, R16 ;  /* 0x0000001011117221 */ /* 0x000fe20000010000 */
[----:B------:R-:W-:Y:S01]  /*2d80*/  FFMA.FTZ R23, R16, R20, R19 ;  /* 0x0000001410177223 */ /* 0x000fe20000010013 */
[----:B------:R-:W-:Y:S01]  /*2d90*/  FADD.FTZ R28, R28, R29 ;  /* 0x0000001d1c1c7221 */ /* 0x000fe20000010000 */
[----:B------:R-:W-:Y:S01]  /*2da0*/  FFMA.FTZ R29, R13, R29, R22 ;  /* 0x0000001d0d1d7223 */ /* 0x000fe20000010016 */
[----:B------:R-:W-:Y:S01]  /*2db0*/  FMUL.FTZ R19, R56, R25 ;  /* 0x0000001938137220 */ /* 0x000fe20000410000 */
[----:B------:R-:W-:Y:S01]  /*2dc0*/  FADD.FTZ R16, R26, R21 ;  /* 0x000000151a107221 */ /* 0x000fe20000010000 */
        /* <DEDUP_REMOVED lines=9> */
.L_x_955:
        /* <DEDUP_REMOVED lines=23> */
[----:B------:R-:W-:-:S07]  /*2fd0*/  HADD2.F32 R69, -RZ, R37.H0_H0 ;  /* 0x20000025ff457230 */ /* 0x000fce0000004100 */
        /* <DEDUP_REMOVED lines=8> */
[----:B------:R-:W2:Y:S01]  /*3060*/  MUFU.EX2 R21, R21 ;  /* 0x0000001500157308 */ /* 0x000ea20000000800 */
[----:B0-----:R-:W-:Y:S01]  /*3070*/  FADD.FTZ R27, -R24, 1 ;  /* 0x3f800000181b7421 */ /* 0x001fe20000010100 */
[----:B------:R-:W-:Y:S01]  /*3080*/  FMUL.FTZ R28, R25, R24 ;  /* 0x00000018191c7220 */ /* 0x000fe20000410000 */
[----:B------:R-:W-:Y:S01]  /*3090*/  FADD.FTZ R25, R30, -UR9 ;  /* 0x800000091e197e21 */ /* 0x000fe20008010000 */
[----:B------:R-:W-:Y:S02]  /*30a0*/  HADD2.F32 R24, -RZ, R40.H1_H1 ;  /* 0x30000028ff187230 */ /* 0x000fe40000004100 */
[----:B------:R-:W-:Y:S01]  /*30b0*/  FFMA.FTZ R27, R20, R27, 1 ;  /* 0x3f800000141b7423 */ /* 0x000fe2000001001b */
[----:B------:R-:W-:Y:S01]  /*30c0*/  FMUL.FTZ R25, R25, UR12 ;  /* 0x0000000c19197c20 */ /* 0x000fe20008410000 */
[----:B------:R-:W0:Y:S01]  /*30d0*/  MUFU.RCP R19, R19 ;  /* 0x0000001300137308 */ /* 0x000e220000001000 */
[----:B-1----:R-:W-:Y:S01]  /*30e0*/  FMUL.FTZ R29, R29, R26 ;  /* 0x0000001a1d1d7220 */ /* 0x002fe20000410000 */
[----:B------:R-:W-:Y:S01]  /*30f0*/  FADD.FTZ R26, -R26, 1 ;  /* 0x3f8000001a1a7421 */ /* 0x000fe20000010100 */
[----:B------:R-:W-:Y:S01]  /*3100*/  FADD.FTZ R24, R24, -UR9 ;  /* 0x8000000918187e21 */ /* 0x000fe20008010000 */
[----:B------:R-:W-:-:S02]  /*3110*/  FMUL.FTZ R28, R28, R27 ;  /* 0x0000001b1c1c7220 */ /* 0x000fc40000410000 */
[----:B------:R-:W-:Y:S01]  /*3120*/  FFMA.FTZ R26, R17, R26, 1 ;  /* 0x3f800000111a7423 */ /* 0x000fe2000001001a */
[----:B------:R-:W-:Y:S01]  /*3130*/  FFMA.FTZ R17, R57, R25, R58 ;  /* 0x0000001939117223 */ /* 0x000fe2000001003a */
[----:B------:R-:W-:Y:S01]  /*3140*/  FMUL.FTZ R24, R24, UR12 ;  /* 0x0000000c18187c20 */ /* 0x000fe20008410000 */
[----:B--2---:R-:W-:Y:S01]  /*3150*/  FADD.FTZ R20, R21, 1 ;  /* 0x3f80000015147421 */ /* 0x004fe20000010000 */
[----:B------:R-:W-:Y:S01]  /*3160*/  FMUL.FTZ R29, R29, R26 ;  /* 0x0000001a1d1d7220 */ /* 0x000fe20000410000 */
[----:B------:R-:W-:Y:S01]  /*3170*/  FMUL.FTZ R30, R17, -1.4426950216293334961 ;  /* 0xbfb8aa3b111e7820 */ /* 0x000fe20000410000 */
[----:B------:R-:W-:-:S03]  /*3180*/  HADD2.F32 R26, -RZ, R41.H0_H0 ;  /* 0x20000029ff1a7230 */ /* 0x000fc60000004100 */
[----:B------:R-:W1:Y:S01]  /*3190*/  MUFU.RCP R20, R20 ;  /* 0x0000001400147308 */ /* 0x000e620000001000 */
[----:B0-----:R-:W-:Y:S01]  /*31a0*/  FADD.FTZ R21, -R19, 1 ;  /* 0x3f80000013157421 */ /* 0x001fe20000010100 */
[----:B------:R-:W-:-:S03]  /*31b0*/  FMUL.FTZ R26, R26, R19 ;  /* 0x000000131a1a7220 */ /* 0x000fc60000410000 */
[----:B------:R-:W-:Y:S01]  /*31c0*/  FFMA.FTZ R21, R18, R21, 1 ;  /* 0x3f80000012157423 */ /* 0x000fe20000010015 */
[----:B------:R-:W-:Y:S02]  /*31d0*/  FFMA.FTZ R18, R56, R24, R59 ;  /* 0x0000001838127223 */ /* 0x000fe4000001003b */
[----:B------:R-:W0:Y:S01]  /*31e0*/  MUFU.EX2 R30, R30 ;  /* 0x0000001e001e7308 */ /* 0x000e220000000800 */
[----:B------:R-:W-:Y:S01]  /*31f0*/  FMUL.FTZ R19, R26, R21 ;  /* 0x000000151a137220 */ /* 0x000fe20000410000 */
[----:B------:R-:W-:-:S06]  /*3200*/  FMUL.FTZ R27, R18, -1.4426950216293334961 ;  /* 0xbfb8aa3b121b7820 */ /* 0x000fcc0000410000 */
[----:B------:R-:W2:Y:S01]  /*3210*/  MUFU.EX2 R27, R27 ;  /* 0x0000001b001b7308 */ /* 0x000ea20000000800 */
[----:B-1----:R-:W-:-:S04]  /*3220*/  FADD.FTZ R21, -R20, 1 ;  /* 0x3f80000014157421 */ /* 0x002fc80000010100 */
[----:B------:R-:W-:Y:S01]  /*3230*/  FFMA.FTZ R31, R16, R21, 1 ;  /* 0x3f800000101f7423 */ /* 0x000fe20000010015 */
[----:B------:R-:W-:Y:S02]  /*3240*/  HADD2.F32 R16, -RZ, R38.H0_H0 ;  /* 0x20000026ff107230 */ /* 0x000fe40000004100 */
[----:B0-----:R-:W-:Y:S01]  /*3250*/  FADD.FTZ R26, R30, 1 ;  /* 0x3f8000001e1a7421 */ /* 0x001fe20000010000 */
[----:B------:R-:W-:Y:S02]  /*3260*/  HADD2.F32 R21, -RZ, R41.H1_H1 ;  /* 0x30000029ff157230 */ /* 0x000fe40000004100 */
[----:B------:R-:W-:-:S03]  /*3270*/  FADD.FTZ R16, R16, -UR9 ;  /* 0x8000000910107e21 */ /* 0x000fc60008010000 */
[----:B------:R-:W0:Y:S01]  /*3280*/  MUFU.RCP R26, R26 ;  /* 0x0000001a001a7308 */ /* 0x000e220000001000 */
[----:B------:R-:W-:Y:S01]  /*3290*/  FMUL.FTZ R20, R21, R20 ;  /* 0x0000001415147220 */ /* 0x000fe20000410000 */
[----:B------:R-:W-:Y:S01]  /*32a0*/  FMUL.FTZ R21, R16, UR12 ;  /* 0x0000000c10157c20 */ /* 0x000fe20008410000 */
[----:B--2---:R-:W-:Y:S02]  /*32b0*/  FADD.FTZ R30, R27, 1 ;  /* 0x3f8000001b1e7421 */ /* 0x004fe40000010000 */
[----:B------:R-:W-:Y:S01]  /*32c0*/  FMUL.FTZ R20, R20, R31 ;  /* 0x0000001f14147220 */ /* 0x000fe20000410000 */
[----:B------:R-:W-:Y:S01]  /*32d0*/  FFMA.FTZ R16, R57, R21, R58 ;  /* 0x0000001539107223 */ /* 0x000fe2000001003a */
[----:B------:R-:W-:Y:S02]  /*32e0*/  HADD2.F32 R31, -RZ, R39.H0_H0 ;  /* 0x20000027ff1f7230 */ /* 0x000fe40000004100 */
[----:B------:R-:W1:Y:S01]  /*32f0*/  MUFU.RCP R30, R30 ;  /* 0x0000001e001e7308 */ /* 0x000e620000001000 */
[----:B------:R-:W-:Y:S01]  /*3300*/  FMUL.FTZ R60, R16, -1.4426950216293334961 ;  /* 0xbfb8aa3b103c7820 */ /* 0x000fe20000410000 */
[----:B0-----:R-:W-:Y:S01]  /*3310*/  FADD.FTZ R62, -R26, 1 ;  /* 0x3f8000001a3e7421 */ /* 0x001fe20000010100 */
[----:B------:R-:W-:-:S05]  /*3320*/  FMUL.FTZ R26, R31, R26 ;  /* 0x0000001a1f1a7220 */ /* 0x000fca0000410000 */
[----:B------:R-:W0:Y:S01]  /*3330*/  MUFU.EX2 R60, R60 ;  /* 0x0000003c003c7308 */ /* 0x000e220000000800 */
[----:B------:R-:W-:Y:S01]  /*3340*/  FFMA.FTZ R27, R17, R62, 1 ;  /* 0x3f800000111b7423 */ /* 0x000fe2000001003e */
[----:B------:R-:W-:-:S03]  /*3350*/  HADD2.F32 R17, -RZ, R38.H1_H1 ;  /* 0x30000026ff117230 */ /* 0x000fc60000004100 */
[----:B------:R-:W-:Y:S01]  /*3360*/  FMUL.FTZ R26, R26, R27 ;  /* 0x0000001b1a1a7220 */ /* 0x000fe20000410000 */
[----:B-1----:R-:W-:-:S04]  /*3370*/  FADD.FTZ R31, -R30, 1 ;  /* 0x3f8000001e1f7421 */ /* 0x002fc80000010100 */
[----:B------:R-:W-:Y:S01]  /*3380*/  FFMA.FTZ R31, R18, R31, 1 ;  /* 0x3f800000121f7423 */ /* 0x000fe2000001001f */
[----:B------:R-:W-:Y:S01]  /*3390*/  FADD.FTZ R18, R17, -UR9 ;  /* 0x8000000911127e21 */ /* 0x000fe20008010000 */
[----:B------:R-:W-:-:S03]  /*33a0*/  HADD2.F32 R17, -RZ, R39.H1_H1 ;  /* 0x30000027ff117230 */ /* 0x000fc60000004100 */
[----:B------:R-:W-:Y:S01]  /*33b0*/  FMUL.FTZ R18, R18, UR12 ;  /* 0x0000000c12127c20 */ /* 0x000fe20008410000 */
[----:B0-----:R-:W-:Y:S01]  /*33c0*/  FADD.FTZ R61, R60, 1 ;  /* 0x3f8000003c3d7421 */ /* 0x001fe20000010000 */
[----:B------:R-:W-:Y:S02]  /*33d0*/  FMUL.FTZ R62, R17, R30 ;  /* 0x0000001e113e7220 */ /* 0x000fe40000410000 */
[----:B------:R-:W-:Y:S01]  /*33e0*/  FFMA.FTZ R17, R56, R18, R59 ;  /* 0x0000001238117223 */ /* 0x000fe2000001003b */
[----:B------:R0:W1:Y:S01]  /*33f0*/  MUFU.RCP R30, R61 ;  /* 0x0000003d001e7308 */ /* 0x0000620000001000 */
[----:B------:R-:W-:Y:S02]  /*3400*/  FMUL.FTZ R27, R62, R31 ;  /* 0x0000001f3e1b7220 */ /* 0x000fe40000410000 */
[----:B------:R-:W-:-:S05]  /*3410*/  FMUL.FTZ R68, R17, -1.4426950216293334961 ;  /* 0xbfb8aa3b11447820 */ /* 0x000fca0000410000 */
[----:B------:R-:W2:Y:S01]  /*3420*/  MUFU.EX2 R60, R68 ;  /* 0x00000044003c7308 */ /* 0x000ea20000000800 */
[----:B0-----:R-:W-:Y:S01]  /*3430*/  FMUL.FTZ R61, R56, R29 ;  /* 0x0000001d383d7220 */ /* 0x001fe20000410000 */
[----:B-1----:R-:W-:-:S04]  /*3440*/  FADD.FTZ R31, -R30, 1 ;  /* 0x3f8000001e1f7421 */ /* 0x002fc80000010100 */
[----:B------:R-:W-:Y:S01]  /*3450*/  FFMA.FTZ R31, R16, R31, 1 ;  /* 0x3f800000101f7423 */ /* 0x000fe2000001001f */
[----:B------:R-:W-:Y:S01]  /*3460*/  FMUL.FTZ R16, R69, R30 ;  /* 0x0000001e45107220 */ /* 0x000fe20000410000 */
[----:B------:R-:W-:Y:S01]  /*3470*/  FMUL.FTZ R30, R57, R28 ;  /* 0x0000001c391e7220 */ /* 0x000fe20000410000 */
[----:B------:R-:W-:Y:S02]  /*3480*/  HADD2.F32 R69, -RZ, R35.H0_H0 ;  /* 0x20000023ff457230 */ /* 0x000fe40000004100 */
[----:B--2---:R-:W-:Y:S01]  /*3490*/  FADD.FTZ R60, R60, 1 ;  /* 0x3f8000003c3c7421 */ /* 0x004fe20000010000 */
[----:B------:R-:W-:Y:S01]  /*34a0*/  FMUL.FTZ R16, R16, R31 ;  /* 0x0000001f10107220 */ /* 0x000fe20000410000 */
[----:B------:R-:W-:Y:S01]  /*34b0*/  FFMA.FTZ R31, R13, R30, RZ ;  /* 0x0000001e0d1f7223 */ /* 0x000fe200000100ff */
[----:B------:R-:W-:-:S03]  /*34c0*/  FADD.FTZ R30, RZ, R30 ;  /* 0x0000001eff1e7221 */ /* 0x000fc60000010000 */
[----:B------:R-:W0:Y:S01]  /*34d0*/  MUFU.RCP R60, R60 ;  /* 0x0000003c003c7308 */ /* 0x000e220000001000 */
[C---:B------:R-:W-:Y:S01]  /*34e0*/  FFMA.FTZ R31, R12.reuse, R61, R31 ;  /* 0x0000003d0c1f7223 */ /* 0x040fe2000001001f */
[----:B------:R-:W-:Y:S01]  /*34f0*/  FADD.FTZ R30, R61, R30 ;  /* 0x0000001e3d1e7221 */ /* 0x000fe20000010000 */
[----:B------:R-:W-:Y:S02]  /*3500*/  HADD2.F32 R61, -RZ, R37.H1_H1 ;  /* 0x30000025ff3d7230 */ /* 0x000fe40000004100 */
[----:B------:R-:W-:Y:S01]  /*3510*/  FFMA.FTZ R12, R12, R29, RZ ;  /* 0x0000001d0c0c7223 */ /* 0x000fe200000100ff */
[----:B------:R-:W-:Y:S01]  /*3520*/  FADD.FTZ R29, RZ, R29 ;  /* 0x0000001dff1d7221 */ /* 0x000fe20000010000 */
[----:B0-----:R-:W-:Y:S01]  /*3530*/  FADD.FTZ R62, -R60, 1 ;  /* 0x3f8000003c3e7421 */ /* 0x001fe20000010100 */
[----:B------:R-:W-:-:S03]  /*3540*/  FMUL.FTZ R61, R61, R60 ;  /* 0x0000003c3d3d7220 */ /* 0x000fc60000410000 */
[----:B------:R-:W-:-:S04]  /*3550*/  FFMA.FTZ R62, R17, R62, 1 ;  /* 0x3f800000113e7423 */ /* 0x000fc8000001003e */
[----:B------:R-:W-:Y:S01]  /*3560*/  FMUL.FTZ R17, R61, R62 ;  /* 0x0000003e3d117220 */ /* 0x000fe20000410000 */
[----:B------:R-:W-:Y:S01]  /*3570*/  FFMA.FTZ R61, R13, R28, RZ ;  /* 0x0000001c0d3d7223 */ /* 0x000fe200000100ff */
[----:B------:R-:W-:Y:S02]  /*3580*/  HADD2.F32 R13, -RZ, R36.H0_H0 ;  /* 0x20000024ff0d7230 */ /* 0x000fe40000004100 */
[----:B------:R-:W-:Y:S01]  /*3590*/  FADD.FTZ R28, RZ, R28 ;  /* 0x0000001cff1c7221 */ /* 0x000fe20000010000 */
[-C--:B------:R-:W-:Y:S02]  /*35a0*/  FMUL.FTZ R62, R57, R19.reuse ;  /* 0x00000013393e7220 */ /* 0x080fe40000410000 */
[----:B------:R-:W-:Y:S01]  /*35b0*/  FADD.FTZ R60, R13, -UR9 ;  /* 0x800000090d3c7e21 */ /* 0x000fe20008010000 */
[----:B------:R-:W-:Y:S01]  /*35c0*/  FADD.FTZ R13, R28, R19 ;  /* 0x000000131c0d7221 */ /* 0x000fe20000010000 */
[----:B------:R-:W-:Y:S02]  /*35d0*/  FFMA.FTZ R28, R22, R19, R61 ;  /* 0x00000013161c7223 */ /* 0x000fe4000001003d */
[----:B------:R-:W-:Y:S01]  /*35e0*/  FMUL.FTZ R19, R60, UR12 ;  /* 0x0000000c3c137c20 */ /* 0x000fe20008410000 */
[----:B------:R-:W-:Y:S01]  /*35f0*/  FFMA.FTZ R60, R22, R62, R31 ;  /* 0x0000003e163c7223 */ /* 0x000fe2000001001f */
[----:B------:R-:W-:Y:S01]  /*3600*/  FADD.FTZ R31, R30, R62 ;  /* 0x0000003e1e1f7221 */ /* 0x000fe20000010000 */
[----:B------:R-:W-:Y:S01]  /*3610*/  FFMA.FTZ R28, R25, R26, R28 ;  /* 0x0000001a191c7223 */ /* 0x000fe2000001001c */
[----:B------:R-:W-:-:S03]  /*3620*/  FFMA.FTZ R22, R57, R19, R58 ;  /* 0x0000001339167223 */ /* 0x000fc6000001003a */
[----:B------:R-:W-:Y:S01]  /*3630*/  FFMA.FTZ R28, R21, R16, R28 ;  /* 0x00000010151c7223 */ /* 0x000fe2000001001c */
        /* <DEDUP_REMOVED lines=9> */
[----:B------:R-:W-:-:S04]  /*36d0*/  FFMA.FTZ R69, R22, R69, 1 ;  /* 0x3f80000016457423 */ /* 0x000fc80000010045 */
[----:B------:R-:W-:Y:S01]  /*36e0*/  FMUL.FTZ R22, R30, R69 ;  /* 0x000000451e167220 */ /* 0x000fe20000410000 */
[----:B------:R-:W-:-:S05]  /*36f0*/  HADD2.F32 R30, -RZ, R36.H1_H1 ;  /* 0x30000024ff1e7230 */ /* 0x000fca0000004100 */
[----:B------:R-:W-:Y:S01]  /*3700*/  FADD.FTZ R62, R30, -UR9 ;  /* 0x800000091e3e7e21 */ /* 0x000fe20008010000 */
[----:B------:R-:W-:Y:S01]  /*3710*/  FADD.FTZ R30, R29, R20 ;  /* 0x000000141d1e7221 */ /* 0x000fe20000010000 */
[----:B------:R-:W-:Y:S01]  /*3720*/  FFMA.FTZ R29, R23, R20, R12 ;  /* 0x00000014171d7223 */ /* 0x000fe2000001000c */
[----:B------:R-:W-:Y:S02]  /*3730*/  HADD2.F32 R23, -RZ, R35.H1_H1 ;  /* 0x30000023ff177230 */ /* 0x000fe40000004100 */
[----:B------:R-:W-:Y:S01]  /*3740*/  FMUL.FTZ R20, R62, UR12 ;  /* 0x0000000c3e147c20 */ /* 0x000fe20008410000 */
[----:B------:R-:W-:Y:S01]  /*3750*/  FADD.FTZ R30, R30, R27 ;  /* 0x0000001b1e1e7221 */ /* 0x000fe20000010000 */
[----:B------:R-:W-:Y:S02]  /*3760*/  FFMA.FTZ R29, R24, R27, R29 ;  /* 0x0000001b181d7223 */ /* 0x000fe4000001001d */
        /* <DEDUP_REMOVED lines=9> */
[----:B------:R-:W-:Y:S01]  /*3800*/  FFMA.FTZ R12, R12, R31, 1 ;  /* 0x3f8000000c0c7423 */ /* 0x000fe2000001001f */
[----:B------:R-:W-:Y:S01]  /*3810*/  FADD.FTZ R31, R13, R26 ;  /* 0x0000001a0d1f7221 */ /* 0x000fe20000010000 */
[----:B------:R-:W-:Y:S02]  /*3820*/  FMUL.FTZ R13, R57, R26 ;  /* 0x0000001a390d7220 */ /* 0x000fe40000410000 */
[----:B------:R-:W-:Y:S01]  /*3830*/  FMUL.FTZ R23, R23, R12 ;  /* 0x0000000c17177220 */ /* 0x000fe20000410000 */
[----:B------:R-:W-:Y:S02]  /*3840*/  HADD2.F32 R12, -RZ, R34.H0_H0 ;  /* 0x20000022ff0c7230 */ /* 0x000fe40000004100 */
[----:B------:R-:W-:Y:S01]  /*3850*/  FFMA.FTZ R69, R25, R13, R60 ;  /* 0x0000000d19457223 */ /* 0x000fe2000001003c */
[----:B------:R-:W-:Y:S01]  /*3860*/  FADD.FTZ R61, R61, R13 ;  /* 0x0000000d3d3d7221 */ /* 0x000fe20000010000 */
[----:B------:R-:W-:Y:S02]  /*3870*/  HADD2.F32 R13, -RZ, R33.H0_H0 ;  /* 0x20000021ff0d7230 */ /* 0x000fe40000004100 */
        /* <DEDUP_REMOVED lines=13> */
[----:B------:R-:W-:Y:S02]  /*3950*/  HADD2.F32 R69, -RZ, R33.H1_H1 ;  /* 0x30000021ff457230 */ /* 0x000fe40000004100 */
[----:B------:R-:W-:Y:S01]  /*3960*/  FMUL.FTZ R25, R13, R62 ;  /* 0x0000003e0d197220 */ /* 0x000fe20000410000 */
[----:B------:R-:W-:-:S02]  /*3970*/  HADD2.F32 R13, -RZ, R34.H1_H1 ;  /* 0x30000022ff0d7230 */ /* 0x000fc40000004100 */
[----:B------:R-:W-:-:S03]  /*3980*/  FADD.FTZ R61, R60, R61 ;  /* 0x0000003d3c3d7221 */ /* 0x000fc60000010000 */
        /* <DEDUP_REMOVED lines=12> */
[----:B------:R-:W-:-:S03]  /*3a50*/  FMUL.FTZ R69, R57, R16 ;  /* 0x0000001039457220 */ /* 0x000fc60000410000 */
[----:B------:R-:W-:Y:S01]  /*3a60*/  FADD.FTZ R60, R60, -UR9 ;  /* 0x800000093c3c7e21 */ /* 0x000fe20008010000 */
[----:B------:R-:W-:Y:S01]  /*3a70*/  FFMA.FTZ R27, R21, R69, R26 ;  /* 0x00000045151b7223 */ /* 0x000fe2000001001a */
[----:B------:R-:W-:Y:S01]  /*3a80*/  FADD.FTZ R61, R61, R69 ;  /* 0x000000453d3d7221 */ /* 0x000fe20000010000 */
[----:B------:R-:W-:Y:S02]  /*3a90*/  HADD2.F32 R69, -RZ, R15.H0_H0 ;  /* 0x2000000fff457230 */ /* 0x000fe40000004100 */
        /* <DEDUP_REMOVED lines=10> */
[----:B------:R-:W-:Y:S02]  /*3b40*/  HADD2.F32 R69, -RZ, R15.H1_H1 ;  /* 0x3000000fff457230 */ /* 0x000fe40000004100 */
[----:B------:R-:W-:Y:S01]  /*3b50*/  FADD.FTZ R60, R31, R22 ;  /* 0x000000161f3c7221 */ /* 0x000fe20000010000 */
[----:B------:R-:W-:Y:S01]  /*3b60*/  FFMA.FTZ R21, R21, R68, 1 ;  /* 0x3f80000015157423 */ /* 0x000fe20000010044 */
[----:B------:R-:W-:Y:S02]  /*3b70*/  FMUL.FTZ R31, R57, R22 ;  /* 0x00000016391f7220 */ /* 0x000fe40000410000 */
[----:B------:R-:W-:Y:S01]  /*3b80*/  FADD.FTZ R60, R60, R25 ;  /* 0x000000193c3c7221 */ /* 0x000fe20000010000 */
[----:B------:R-:W-:Y:S01]  /*3b90*/  FMUL.FTZ R21, R62, R21 ;  /* 0x000000153e157220 */ /* 0x000fe20000410000 */
[----:B------:R-:W-:-:S02]  /*3ba0*/  HADD2.F32 R62, -RZ, R32.H1_H1 ;  /* 0x30000020ff3e7230 */ /* 0x000fc40000004100 */
[----:B------:R-:W-:-:S03]  /*3bb0*/  FADD.FTZ R61, R61, R31 ;  /* 0x0000001f3d3d7221 */ /* 0x000fc60000010000 */
[----:B------:R-:W-:-:S04]  /*3bc0*/  FADD.FTZ R62, R62, -UR9 ;  /* 0x800000093e3e7e21 */ /* 0x000fc80008010000 */
[----:B------:R-:W-:Y:S01]  /*3bd0*/  FMUL.FTZ R17, R62, UR12 ;  /* 0x0000000c3e117c20 */ /* 0x000fe20008410000 */
[----:B------:R-:W-:-:S03]  /*3be0*/  FFMA.FTZ R62, R18, R26, R27 ;  /* 0x0000001a123e7223 */ /* 0x000fc6000001001b */
[----:B------:R-:W-:-:S04]  /*3bf0*/  FFMA.FTZ R18, R56, R17, R59 ;  /* 0x0000001138127223 */ /* 0x000fc8000001003b */
[----:B------:R-:W-:-:S06]  /*3c00*/  FMUL.FTZ R27, R18, -1.4426950216293334961 ;  /* 0xbfb8aa3b121b7820 */ /* 0x000fcc0000410000 */
[----:B------:R-:W0:Y:S02]  /*3c10*/  MUFU.EX2 R27, R27 ;  /* 0x0000001b001b7308 */ /* 0x000e240000000800 */
[----:B0-----:R-:W-:Y:S01]  /*3c20*/  FADD.FTZ R68, R27, 1 ;  /* 0x3f8000001b447421 */ /* 0x001fe20000010000 */
[----:B------:R-:W-:-:S05]  /*3c30*/  FFMA.FTZ R27, R19, R22, R28 ;  /* 0x00000016131b7223 */ /* 0x000fca000001001c */
[----:B------:R-:W0:Y:S02]  /*3c40*/  MUFU.RCP R68, R68 ;  /* 0x0000004400447308 */ /* 0x000e240000001000 */
[----:B0-----:R-:W-:Y:S01]  /*3c50*/  FMUL.FTZ R26, R69, R68 ;  /* 0x00000044451a7220 */ /* 0x001fe20000410000 */
[----:B------:R-:W-:-:S04]  /*3c60*/  FADD.FTZ R69, -R68, 1 ;  /* 0x3f80000044457421 */ /* 0x000fc80000010100 */
[----:B------:R-:W-:Y:S01]  /*3c70*/  FFMA.FTZ R69, R18, R69, 1 ;  /* 0x3f80000012457423 */ /* 0x000fe20000010045 */
[----:B------:R-:W-:-:S03]  /*3c80*/  HADD2.F32 R18, -RZ, R14.H0_H0 ;  /* 0x2000000eff127230 */ /* 0x000fc60000004100 */
[----:B------:R-:W-:Y:S01]  /*3c90*/  FMUL.FTZ R26, R26, R69 ;  /* 0x000000451a1a7220 */ /* 0x000fe20000410000 */
[----:B------:R-:W-:Y:S01]  /*3ca0*/  FFMA.FTZ R69, R19, R31, R62 ;  /* 0x0000001f13457223 */ /* 0x000fe2000001003e */
[----:B------:R-:W-:Y:S01]  /*3cb0*/  FADD.FTZ R18, R18, -UR9 ;  /* 0x8000000912127e21 */ /* 0x000fe20008010000 */
[----:B------:R-:W-:-:S03]  /*3cc0*/  HADD2.F32 R31, -RZ, R3.H0_H0 ;  /* 0x20000003ff1f7230 */ /* 0x000fc60000004100 */
[----:B------:R-:W-:-:S04]  /*3cd0*/  FMUL.FTZ R18, R18, UR12 ;  /* 0x0000000c12127c20 */ /* 0x000fc80008410000 */
[----:B------:R-:W-:-:S04]  /*3ce0*/  FFMA.FTZ R19, R57, R18, R58 ;  /* 0x0000001239137223 */ /* 0x000fc8000001003a */
[----:B------:R-:W-:-:S06]  /*3cf0*/  FMUL.FTZ R28, R19, -1.4426950216293334961 ;  /* 0xbfb8aa3b131c7820 */ /* 0x000fcc0000410000 */
[----:B------:R-:W0:Y:S02]  /*3d00*/  MUFU.EX2 R28, R28 ;  /* 0x0000001c001c7308 */ /* 0x000e240000000800 */
[----:B0-----:R-:W-:Y:S01]  /*3d10*/  FADD.FTZ R62, R28, 1 ;  /* 0x3f8000001c3e7421 */ /* 0x001fe20000010000 */
[----:B------:R-:W-:-:S04]  /*3d20*/  FFMA.FTZ R28, R20, R23, R29 ;  /* 0x00000017141c7223 */ /* 0x000fc8000001001d */
[----:B------:R-:W-:Y:S01]  /*3d30*/  FFMA.FTZ R28, R13, R24, R28 ;  /* 0x000000180d1c7223 */ /* 0x000fe2000001001c */
[----:B------:R-:W0:Y:S03]  /*3d40*/  MUFU.RCP R62, R62 ;  /* 0x0000003e003e7308 */ /* 0x000e260000001000 */
[----:B------:R-:W-:Y:S01]  /*3d50*/  FFMA.FTZ R28, R17, R26, R28 ;  /* 0x0000001a111c7223 */ /* 0x000fe2000001001c */
[----:B0-----:R-:W-:Y:S01]  /*3d60*/  FADD.FTZ R68, -R62, 1 ;  /* 0x3f8000003e447421 */ /* 0x001fe20000010100 */
[----:B------:R-:W-:Y:S01]  /*3d70*/  FMUL.FTZ R22, R31, R62 ;  /* 0x0000003e1f167220 */ /* 0x000fe20000410000 */
[----:B------:R-:W-:Y:S01]  /*3d80*/  FADD.FTZ R31, R30, R23 ;  /* 0x000000171e1f7221 */ /* 0x000fe20000010000 */
[----:B------:R-:W-:Y:S01]  /*3d90*/  FMUL.FTZ R30, R56, R23 ;  /* 0x00000017381e7220 */ /* 0x000fe20000410000 */
[----:B------:R-:W-:Y:S01]  /*3da0*/  FFMA.FTZ R19, R19, R68, 1 ;  /* 0x3f80000013137423 */ /* 0x000fe20000010044 */
[----:B------:R-:W-:-:S02]  /*3db0*/  HADD2.F32 R23, -RZ, R3.H1_H1 ;  /* 0x30000003ff177230 */ /* 0x000fc40000004100 */
[----:B------:R-:W-:Y:S01]  /*3dc0*/  FADD.FTZ R31, R31, R24 ;  /* 0x000000181f1f7221 */ /* 0x000fe20000010000 */
[----:B------:R-:W-:Y:S01]  /*3dd0*/  FFMA.FTZ R69, R20, R30, R69 ;  /* 0x0000001e14457223 */ /* 0x000fe20000010045 */
[----:B------:R-:W-:Y:S01]  /*3de0*/  FMUL.FTZ R22, R22, R19 ;  /* 0x0000001316167220 */ /* 0x000fe20000410000 */
[----:B------:R-:W-:Y:S02]  /*3df0*/  HADD2.F32 R19, -RZ, R14.H1_H1 ;  /* 0x3000000eff137230 */ /* 0x000fe40000004100 */
[----:B------:R-:W-:-:S03]  /*3e00*/  FADD.FTZ R61, R30, R61 ;  /* 0x0000003d1e3d7221 */ /* 0x000fc60000010000 */
[----:B------:R-:W-:-:S04]  /*3e10*/  FADD.FTZ R19, R19, -UR9 ;  /* 0x8000000913137e21 */ /* 0x000fc80008010000 */
        /* <DEDUP_REMOVED lines=11> */
[----:B------:R-:W-:Y:S01]  /*3ed0*/  FMUL.FTZ R62, R57, R25 ;  /* 0x00000019393e7220 */ /* 0x000fe20000410000 */
[----:B------:R-:W-:Y:S02]  /*3ee0*/  HADD2.F32 R25, -RZ, R5.H0_H0 ;  /* 0x20000005ff197230 */ /* 0x000fe40000004100 */
[----:B------:R-:W-:Y:S01]  /*3ef0*/  FFMA.FTZ R30, R20, R30, 1 ;  /* 0x3f800000141e7423 */ /* 0x000fe2000001001e */
[----:B------:R-:W-:-:S02]  /*3f00*/  HADD2.F32 R20, -RZ, R4.H0_H0 ;  /* 0x20000004ff147230 */ /* 0x000fc40000004100 */
[----:B------:R-:W-:Y:S01]  /*3f10*/  FADD.FTZ R61, R61, R62 ;  /* 0x0000003e3d3d7221 */ /* 0x000fe20000010000 */
[----:B------:R-:W-:Y:S01]  /*3f20*/  FMUL.FTZ R23, R23, R30 ;  /* 0x0000001e17177220 */ /* 0x000fe20000410000 */
        /* <DEDUP_REMOVED lines=9> */
[----:B------:R-:W0:Y:S01]  /*3fc0*/  MUFU.RCP R68, R68 ;  /* 0x0000004400447308 */ /* 0x000e220000001000 */
[----:B------:R-:W-:Y:S01]  /*3fd0*/  FADD.FTZ R61, R60, R21 ;  /* 0x000000153c3d7221 */ /* 0x000fe20000010000 */
[----:B0-----:R-:W-:Y:S01]  /*3fe0*/  FADD.FTZ R69, -R68, 1 ;  /* 0x3f80000044457421 */ /* 0x001fe20000010100 */
[----:B------:R-:W-:-:S03]  /*3ff0*/  FMUL.FTZ R25, R25, R68 ;  /* 0x0000004419197220 */ /* 0x000fc60000410000 */
[----:B------:R-:W-:Y:S01]  /*4000*/  FFMA.FTZ R12, R12, R69, 1 ;  /* 0x3f8000000c0c7423 */ /* 0x000fe20000010045 */
[----:B------:R-:W-:Y:S01]  /*4010*/  FFMA.FTZ R69, R13, R27, R30 ;  /* 0x0000001b0d457223 */ /* 0x000fe2000001001e */
[----:B------:R-:W-:Y:S02]  /*4020*/  HADD2.F32 R27, -RZ, R5.H1_H1 ;  /* 0x30000005ff1b7230 */ /* 0x000fe40000004100 */
[----:B------:R-:W-:Y:S01]  /*4030*/  FMUL.FTZ R25, R25, R12 ;  /* 0x0000000c19197220 */ /* 0x000fe20000410000 */
[----:B------:R-:W-:-:S05]  /*4040*/  HADD2.F32 R12, -RZ, R4.H1_H1 ;  /* 0x30000004ff0c7230 */ /* 0x000fca0000004100 */
        /* <DEDUP_REMOVED lines=9> */
[----:B------:R-:W-:Y:S02]  /*40e0*/  HADD2.F32 R69, -RZ, R7.H0_H0 ;  /* 0x20000007ff457230 */ /* 0x000fe40000004100 */
[----:B------:R-:W-:Y:S01]  /*40f0*/  FADD.FTZ R21, R24, R30 ;  /* 0x0000001e18157221 */ /* 0x000fe20000010000 */
[----:B------:R-:W-:-:S04]  /*4100*/  FADD.FTZ R30, R31, R26 ;  /* 0x0000001a1f1e7221 */ /* 0x000fc80000010000 */
[----:B------:R-:W-:Y:S01]  /*4110*/  FADD.FTZ R30, R30, R23 ;  /* 0x000000171e1e7221 */ /* 0x000fe20000010000 */
[----:B0-----:R-:W-:Y:S01]  /*4120*/  FADD.FTZ R68, -R62, 1 ;  /* 0x3f8000003e447421 */ /* 0x001fe20000010100 */
[----:B------:R-:W-:-:S03]  /*4130*/  FMUL.FTZ R27, R27, R62 ;  /* 0x0000003e1b1b7220 */ /* 0x000fc60000410000 */
[----:B------:R-:W-:Y:S01]  /*4140*/  FFMA.FTZ R68, R13, R68, 1 ;  /* 0x3f8000000d447423 */ /* 0x000fe20000010044 */
[----:B------:R-:W-:-:S03]  /*4150*/  HADD2.F32 R13, -RZ, R6.H0_H0 ;  /* 0x20000006ff0d7230 */ /* 0x000fc60000004100 */
[----:B------:R-:W-:Y:S02]  /*4160*/  FMUL.FTZ R27, R27, R68 ;  /* 0x000000441b1b7220 */ /* 0x000fe40000410000 */
[----:B------:R-:W-:Y:S02]  /*4170*/  FADD.FTZ R13, R13, -UR9 ;  /* 0x800000090d0d7e21 */ /* 0x000fe40008010000 */
[----:B------:R-:W-:Y:S02]  /*4180*/  FADD.FTZ R30, R30, R27 ;  /* 0x0000001b1e1e7221 */ /* 0x000fe40000010000 */
        /* <DEDUP_REMOVED lines=10> */
[----:B------:R-:W-:Y:S01]  /*4230*/  FMUL.FTZ R24, R24, R69 ;  /* 0x0000004518187220 */ /* 0x000fe20000410000 */
[----:B------:R-:W-:Y:S01]  /*4240*/  FMUL.FTZ R69, R56, R26 ;  /* 0x0000001a38457220 */ /* 0x000fe20000410000 */
[----:B------:R-:W-:-:S03]  /*4250*/  FADD.FTZ R16, R16, -UR9 ;  /* 0x8000000910107e21 */ /* 0x000fc60008010000 */
[----:B------:R-:W-:Y:S01]  /*4260*/  FFMA.FTZ R31, R17, R69, R60 ;  /* 0x00000045111f7223 */ /* 0x000fe2000001003c */
[----:B------:R-:W-:Y:S01]  /*4270*/  FMUL.FTZ R16, R16, UR12 ;  /* 0x0000000c10107c20 */ /* 0x000fe20008410000 */
[----:B------:R-:W-:Y:S01]  /*4280*/  FADD.FTZ R60, R69, R21 ;  /* 0x00000015453c7221 */ /* 0x000fe20000010000 */
[----:B------:R-:W-:Y:S02]  /*4290*/  HADD2.F32 R21, -RZ, R7.H1_H1 ;  /* 0x30000007ff157230 */ /* 0x000fe40000004100 */
[----:B------:R-:W-:-:S04]  /*42a0*/  FFMA.FTZ R17, R56, R16, R59 ;  /* 0x0000001038117223 */ /* 0x000fc8000001003b */
[----:B------:R-:W-:-:S06]  /*42b0*/  FMUL.FTZ R26, R17, -1.4426950216293334961 ;  /* 0xbfb8aa3b111a7820 */ /* 0x000fcc0000410000 */
[----:B------:R-:W0:Y:S02]  /*42c0*/  MUFU.EX2 R26, R26 ;  /* 0x0000001a001a7308 */ /* 0x000e240000000800 */
[----:B0-----:R-:W-:Y:S01]  /*42d0*/  FADD.FTZ R62, R26, 1 ;  /* 0x3f8000001a3e7421 */ /* 0x001fe20000010000 */
[----:B------:R-:W-:Y:S01]  /*42e0*/  FADD.FTZ R26, R61, R22 ;  /* 0x000000163d1a7221 */ /* 0x000fe20000010000 */
[----:B------:R-:W-:-:S04]  /*42f0*/  FMUL.FTZ R22, R57, R22 ;  /* 0x0000001639167220 */ /* 0x000fc80000410000 */
[----:B------:R-:W0:Y:S01]  /*4300*/  MUFU.RCP R62, R62 ;  /* 0x0000003e003e7308 */ /* 0x000e220000001000 */
[----:B------:R-:W-:Y:S01]  /*4310*/  FADD.FTZ R60, R60, R22 ;  /* 0x000000163c3c7221 */ /* 0x000fe20000010000 */
[----:B0-----:R-:W-:Y:S01]  /*4320*/  FADD.FTZ R68, -R62, 1 ;  /* 0x3f8000003e447421 */ /* 0x001fe20000010100 */
[----:B------:R-:W-:Y:S01]  /*4330*/  FMUL.FTZ R21, R21, R62 ;  /* 0x0000003e15157220 */ /* 0x000fe20000410000 */
[----:B------:R-:W-:Y:S01]  /*4340*/  FFMA.FTZ R62, R18, R22, R31 ;  /* 0x00000016123e7223 */ /* 0x000fe2000001001f */
[----:B------:R-:W-:Y:S02]  /*4350*/  HADD2.F32 R22, -RZ, R9.H0_H0 ;  /* 0x20000009ff167230 */ /* 0x000fe40000004100 */
        /* <DEDUP_REMOVED lines=14> */
[----:B------:R-:W-:Y:S02]  /*4440*/  FADD.FTZ R60, R23, R60 ;  /* 0x0000003c173c7221 */ /* 0x000fe40000010000 */
[----:B------:R-:W-:Y:S01]  /*4450*/  FFMA.FTZ R31, R16, R21, R31 ;  /* 0x00000015101f7223 */ /* 0x000fe2000001001f */
[----:B0-----:R-:W-:Y:S01]  /*4460*/  FADD.FTZ R69, -R61, 1 ;  /* 0x3f8000003d457421 */ /* 0x001fe20000010100 */
[----:B------:R-:W-:Y:S01]  /*4470*/  FMUL.FTZ R22, R22, R61 ;  /* 0x0000003d16167220 */ /* 0x000fe20000410000 */
[----:B------:R-:W-:Y:S01]  /*4480*/  FADD.FTZ R61, R26, R25 ;  /* 0x000000191a3d7221 */ /* 0x000fe20000010000 */
[----:B------:R-:W-:Y:S01]  /*4490*/  FFMA.FTZ R26, R20, R25, R29 ;  /* 0x00000019141a7223 */ /* 0x000fe2000001001d */
[----:B------:R-:W-:Y:S01]  /*44a0*/  FFMA.FTZ R69, R18, R69, 1 ;  /* 0x3f80000012457423 */ /* 0x000fe20000010045 */
[----:B------:R-:W-:-:S02]  /*44b0*/  HADD2.F32 R18, -RZ, R8.H1_H1 ;  /* 0x30000008ff127230 */ /* 0x000fc40000004100 */
[----:B------:R-:W-:Y:S01]  /*44c0*/  FADD.FTZ R61, R61, R24 ;  /* 0x000000183d3d7221 */ /* 0x000fe20000010000 */
[----:B------:R-:W-:Y:S01]  /*44d0*/  FFMA.FTZ R26, R13, R24, R26 ;  /* 0x000000180d1a7223 */ /* 0x000fe2000001001a */
[----:B------:R-:W-:Y:S01]  /*44e0*/  FMUL.FTZ R22, R22, R69 ;  /* 0x0000004516167220 */ /* 0x000fe20000410000 */
[----:B------:R-:W-:Y:S01]  /*44f0*/  FFMA.FTZ R69, R19, R23, R62 ;  /* 0x0000001713457223 */ /* 0x000fe2000001003e */
[----:B------:R-:W-:Y:S01]  /*4500*/  FADD.FTZ R18, R18, -UR9 ;  /* 0x8000000912127e21 */ /* 0x000fe20008010000 */
[----:B------:R-:W-:Y:S02]  /*4510*/  HADD2.F32 R23, -RZ, R9.H1_H1 ;  /* 0x30000009ff177230 */ /* 0x000fe40000004100 */
[----:B------:R-:W-:Y:S01]  /*4520*/  FADD.FTZ R61, R61, R22 ;  /* 0x000000163d3d7221 */ /* 0x000fe20000010000 */
[----:B------:R-:W-:Y:S01]  /*4530*/  FFMA.FTZ R26, R17, R22, R26 ;  /* 0x00000016111a7223 */ /* 0x000fe2000001001a */
        /* <DEDUP_REMOVED lines=12> */
[----:B------:R-:W-:Y:S01]  /*4600*/  FFMA.FTZ R68, R19, R68, 1 ;  /* 0x3f80000013447423 */ /* 0x000fe20000010044 */
[----:B------:R-:W-:-:S03]  /*4610*/  HADD2.F32 R19, -RZ, R10.H0_H0 ;  /* 0x2000000aff137230 */ /* 0x000fc60000004100 */
        /* <DEDUP_REMOVED lines=13> */
[----:B------:R-:W-:Y:S02]  /*46f0*/  HADD2.F32 R28, -RZ, R10.H1_H1 ;  /* 0x3000000aff1c7230 */ /* 0x000fe40000004100 */
[----:B------:R-:W-:-:S03]  /*4700*/  FADD.FTZ R60, R62, R60 ;  /* 0x0000003c3e3c7221 */ /* 0x000fc60000010000 */
        /* <DEDUP_REMOVED lines=17> */
[----:B------:R-:W-:-:S03]  /*4820*/  HADD2.F32 R29, -RZ, R49.H0_H0 ;  /* 0x20000031ff1d7230 */ /* 0x000fc60000004100 */
        /* <DEDUP_REMOVED lines=15> */
[----:B------:R-:W-:-:S03]  /*4920*/  HADD2.F32 R62, -RZ, R49.H1_H1 ;  /* 0x30000031ff3e7230 */ /* 0x000fc60000004100 */
        /* <DEDUP_REMOVED lines=15> */
[----:B------:R-:W-:-:S05]  /*4a20*/  HADD2.F32 R62, -RZ, R48.H0_H0 ;  /* 0x20000030ff3e7230 */ /* 0x000fca0000004100 */
        /* <DEDUP_REMOVED lines=11> */
[----:B------:R-:W-:-:S03]  /*4ae0*/  FMUL.FTZ R27, R27, R62 ;  /* 0x0000003e1b1b7220 */ /* 0x000fc60000410000 */
[----:B------:R-:W-:-:S04]  /*4af0*/  FFMA.FTZ R68, R17, R68, 1 ;  /* 0x3f80000011447423 */ /* 0x000fc80000010044 */
[----:B------:R-:W-:Y:S01]  /*4b00*/  FMUL.FTZ R17, R27, R68 ;  /* 0x000000441b117220 */ /* 0x000fe20000410000 */
[----:B------:R-:W-:-:S05]  /*4b10*/  HADD2.F32 R27, -RZ, R48.H1_H1 ;  /* 0x30000030ff1b7230 */ /* 0x000fca0000004100 */
[----:B------:R-:W-:Y:S01]  /*4b20*/  FADD.FTZ R68, R27, -UR9 ;  /* 0x800000091b447e21 */ /* 0x000fe20008010000 */
[----:B------:R-:W-:Y:S01]  /*4b30*/  FADD.FTZ R27, R30, R23 ;  /* 0x000000171e1b7221 */ /* 0x000fe20000010000 */
[----:B------:R-:W-:Y:S02]  /*4b40*/  FMUL.FTZ R30, R56, R23 ;  /* 0x00000017381e7220 */ /* 0x000fe40000410000 */
[----:B------:R-:W-:Y:S01]  /*4b50*/  FMUL.FTZ R23, R68, UR12 ;  /* 0x0000000c44177c20 */ /* 0x000fe20008410000 */
[----:B------:R-:W-:Y:S01]  /*4b60*/  FADD.FTZ R27, R27, R12 ;  /* 0x0000000c1b1b7221 */ /* 0x000fe20000010000 */
[----:B------:R-:W-:Y:S01]  /*4b70*/  FFMA.FTZ R62, R18, R30, R29 ;  /* 0x0000001e123e7223 */ /* 0x000fe2000001001d */
[----:B------:R-:W-:Y:S01]  /*4b80*/  FADD.FTZ R60, R30, R60 ;  /* 0x0000003c1e3c7221 */ /* 0x000fe20000010000 */
[----:B------:R-:W-:Y:S01]  /*4b90*/  FFMA.FTZ R18, R56, R23, R59 ;  /* 0x0000001738127223 */ /* 0x000fe2000001003b */
[----:B------:R-:W-:Y:S02]  /*4ba0*/  HADD2.F32 R30, -RZ, R51.H1_H1 ;  /* 0x30000033ff1e7230 */ /* 0x000fe40000004100 */
[----:B------:R-:W-:Y:S01]  /*4bb0*/  FADD.FTZ R27, R27, R16 ;  /* 0x000000101b1b7221 */ /* 0x000fe20000010000 */
[----:B------:R-:W-:-:S06]  /*4bc0*/  FMUL.FTZ R29, R18, -1.4426950216293334961 ;  /* 0xbfb8aa3b121d7820 */ /* 0x000fcc0000410000 */
[----:B------:R-:W0:Y:S02]  /*4bd0*/  MUFU.EX2 R29, R29 ;  /* 0x0000001d001d7308 */ /* 0x000e240000000800 */
[----:B0-----:R-:W-:Y:S01]  /*4be0*/  FADD.FTZ R31, R29, 1 ;  /* 0x3f8000001d1f7421 */ /* 0x001fe20000010000 */
[----:B------:R-:W-:-:S04]  /*4bf0*/  FFMA.FTZ R29, R19, R20, R26 ;  /* 0x00000014131d7223 */ /* 0x000fc8000001001a */
[----:B------:R-:W-:Y:S01]  /*4c00*/  FFMA.FTZ R29, R24, R13, R29 ;  /* 0x0000000d181d7223 */ /* 0x000fe2000001001d */
        /* <DEDUP_REMOVED lines=10> */
[----:B------:R-:W-:Y:S01]  /*4cb0*/  FADD.FTZ R68, R30, -UR9 ;  /* 0x800000091e447e21 */ /* 0x000fe20008010000 */
[----:B------:R-:W-:-:S03]  /*4cc0*/  FADD.FTZ R30, R61, R20 ;  /* 0x000000143d1e7221 */ /* 0x000fc60000010000 */
[----:B------:R-:W-:Y:S01]  /*4cd0*/  FMUL.FTZ R20, R68, UR12 ;  /* 0x0000000c44147c20 */ /* 0x000fe20008410000 */
[----:B------:R-:W-:Y:S02]  /*4ce0*/  HADD2.F32 R68, -RZ, R55.H0_H0 ;  /* 0x20000037ff447230 */ /* 0x000fe40000004100 */
[----:B------:R-:W-:Y:S01]  /*4cf0*/  FADD.FTZ R30, R30, R13 ;  /* 0x0000000d1e1e7221 */ /* 0x000fe20000010000 */
[----:B------:R-:W-:-:S03]  /*4d00*/  FFMA.FTZ R19, R57, R20, R58 ;  /* 0x0000001439137223 */ /* 0x000fc6000001003a */
[----:B------:R-:W-:Y:S01]  /*4d10*/  FADD.FTZ R30, R30, R17 ;  /* 0x000000111e1e7221 */ /* 0x000fe20000010000 */
        /* <DEDUP_REMOVED lines=8> */
[----:B------:R-:W-:-:S03]  /*4da0*/  FADD.FTZ R60, R61, R60 ;  /* 0x0000003c3d3c7221 */ /* 0x000fc60000010000 */
[----:B------:R-:W-:Y:S01]  /*4db0*/  FMUL.FTZ R19, R31, R68 ;  /* 0x000000441f137220 */ /* 0x000fe20000410000 */
[----:B------:R-:W-:-:S05]  /*4dc0*/  HADD2.F32 R31, -RZ, R52.H1_H1 ;  /* 0x30000034ff1f7230 */ /* 0x000fca0000004100 */
[----:B------:R-:W-:-:S04]  /*4dd0*/  FADD.FTZ R31, R31, -UR9 ;  /* 0x800000091f1f7e21 */ /* 0x000fc80008010000 */
[----:B------:R-:W-:Y:S01]  /*4de0*/  FMUL.FTZ R12, R31, UR12 ;  /* 0x0000000c1f0c7c20 */ /* 0x000fe20008410000 */
[----:B------:R-:W-:Y:S01]  /*4df0*/  FFMA.FTZ R31, R25, R61, R62 ;  /* 0x0000003d191f7223 */ /* 0x000fe2000001003e */
[----:B------:R-:W-:Y:S02]  /*4e00*/  HADD2.F32 R61, -RZ, R55.H1_H1 ;  /* 0x30000037ff3d7230 */ /* 0x000fe40000004100 */
        /* <DEDUP_REMOVED lines=23> */
[----:B------:R-:W-:-:S04]  /*4f80*/  FFMA.FTZ R31, R31, R68, 1 ;  /* 0x3f8000001f1f7423 */ /* 0x000fc80000010044 */
[----:B------:R-:W-:Y:S01]  /*4f90*/  FMUL.FTZ R26, R26, R31 ;  /* 0x0000001f1a1a7220 */ /* 0x000fe20000410000 */
[----:B------:R-:W-:-:S05]  /*4fa0*/  HADD2.F32 R31, -RZ, R54.H1_H1 ;  /* 0x30000036ff1f7230 */ /* 0x000fca0000004100 */
[----:B------:R-:W-:Y:S01]  /*4fb0*/  FADD.FTZ R68, R31, -UR9 ;  /* 0x800000091f447e21 */ /* 0x000fe20008010000 */
[----:B------:R-:W-:-:S03]  /*4fc0*/  FMUL.FTZ R31, R56, R16 ;  /* 0x00000010381f7220 */ /* 0x000fc60000410000 */
[----:B------:R-:W-:Y:S01]  /*4fd0*/  FMUL.FTZ R16, R68, UR12 ;  /* 0x0000000c44107c20 */ /* 0x000fe20008410000 */
[----:B------:R-:W-:Y:S01]  /*4fe0*/  FFMA.FTZ R21, R21, R31, R24 ;  /* 0x0000001f15157223 */ /* 0x000fe20000010018 */
[----:B------:R-:W-:Y:S01]  /*4ff0*/  FADD.FTZ R60, R31, R60 ;  /* 0x0000003c1f3c7221 */ /* 0x000fe20000010000 */
[----:B------:R-:W-:Y:S02]  /*5000*/  HADD2.F32 R31, -RZ, R53.H1_H1 ;  /* 0x30000035ff1f7230 */ /* 0x000fe40000004100 */
        /* <DEDUP_REMOVED lines=8> */
[C---:B------:R-:W-:Y:S01]  /*5090*/  FFMA.FTZ R24, R22.reuse, R17, R29 ;  /* 0x0000001116187223 */ /* 0x040fe2000001001d */
[----:B------:R-:W-:Y:S01]  /*50a0*/  FFMA.FTZ R29, R22, R62, R21 ;  /* 0x0000003e161d7223 */ /* 0x000fe20000010015 */
[-C--:B------:R-:W-:Y:S01]  /*50b0*/  FMUL.FTZ R22, R56, R18.reuse ;  /* 0x0000001238167220 */ /* 0x080fe20000410000 */
[----:B------:R-:W-:Y:S01]  /*50c0*/  FMUL.FTZ R17, R31, R69 ;  /* 0x000000451f117220 */ /* 0x000fe20000410000 */
[----:B------:R-:W-:Y:S01]  /*50d0*/  FADD.FTZ R31, R60, R62 ;  /* 0x0000003e3c1f7221 */ /* 0x000fe20000010000 */
[C---:B------:R-:W-:Y:S01]  /*50e0*/  FFMA.FTZ R21, R23.reuse, R18, R28 ;  /* 0x0000001217157223 */ /* 0x040fe2000001001c */
[----:B------:R-:W-:Y:S01]  /*50f0*/  FFMA.FTZ R29, R23, R22, R29 ;  /* 0x00000016171d7223 */ /* 0x000fe2000001001d */
[----:B------:R-:W-:Y:S01]  /*5100*/  FMUL.FTZ R23, R56, R25 ;  /* 0x0000001938177220 */ /* 0x000fe20000410000 */
[----:B------:R-:W-:Y:S01]  /*5110*/  FADD.FTZ R31, R22, R31 ;  /* 0x0000001f161f7221 */ /* 0x000fe20000010000 */
[-C--:B------:R-:W-:Y:S01]  /*5120*/  FMUL.FTZ R22, R57, R19.reuse ;  /* 0x0000001339167220 */ /* 0x080fe20000410000 */
[----:B------:R-:W-:Y:S01]  /*5130*/  FADD.FTZ R18, R27, R18 ;  /* 0x000000121b127221 */ /* 0x000fe20000010000 */
[C---:B------:R-:W-:Y:S01]  /*5140*/  FFMA.FTZ R24, R20.reuse, R19, R24 ;  /* 0x0000001314187223 */ /* 0x040fe20000010018 */
[----:B------:R-:W-:Y:S01]  /*5150*/  FMUL.FTZ R27, R57, R26 ;  /* 0x0000001a391b7220 */ /* 0x000fe20000410000 */
[----:B------:R-:W-:Y:S01]  /*5160*/  FFMA.FTZ R29, R20, R22, R29 ;  /* 0x00000016141d7223 */ /* 0x000fe2000001001d */
[----:B------:R-:W-:Y:S01]  /*5170*/  FADD.FTZ R22, R31, R22 ;  /* 0x000000161f167221 */ /* 0x000fe20000010000 */
[C---:B------:R-:W-:Y:S01]  /*5180*/  FFMA.FTZ R21, R12.reuse, R25, R21 ;  /* 0x000000190c157223 */ /* 0x040fe20000010015 */
[----:B------:R-:W-:Y:S01]  /*5190*/  FFMA.FTZ R24, R13, R26, R24 ;  /* 0x0000001a0d187223 */ /* 0x000fe20000010018 */
[----:B------:R-:W-:Y:S01]  /*51a0*/  FFMA.FTZ R20, R12, R23, R29 ;  /* 0x000000170c147223 */ /* 0x000fe2000001001d */
[----:B------:R-:W-:Y:S01]  /*51b0*/  FADD.FTZ R22, R23, R22 ;  /* 0x0000001617167221 */ /* 0x000fe20000010000 */
[----:B------:R-:W-:Y:S01]  /*51c0*/  FADD.FTZ R23, R30, R19 ;  /* 0x000000131e177221 */ /* 0x000fe20000010000 */
[----:B------:R-:W-:Y:S01]  /*51d0*/  FMUL.FTZ R29, R56, R17 ;  /* 0x00000011381d7220 */ /* 0x000fe20000410000 */
[----:B------:R-:W-:Y:S01]  /*51e0*/  FFMA.FTZ R19, R13, R27, R20 ;  /* 0x0000001b0d137223 */ /* 0x000fe20000010014 */
[----:B------:R-:W-:Y:S01]  /*51f0*/  FADD.FTZ R22, R22, R27 ;  /* 0x0000001b16167221 */ /* 0x000fe20000010000 */
[----:B------:R-:W-:Y:S01]  /*5200*/  FADD.FTZ R12, R18, R25 ;  /* 0x00000019120c7221 */ /* 0x000fe20000010000 */
[----:B------:R-:W-:Y:S01]  /*5210*/  FADD.FTZ R26, R23, R26 ;  /* 0x0000001a171a7221 */ /* 0x000fe20000010000 */
[C---:B------:R-:W-:Y:S01]  /*5220*/  FFMA.FTZ R19, R16.reuse, R29, R19 ;  /* 0x0000001d10137223 */ /* 0x040fe20000010013 */
[----:B------:R-:W-:Y:S01]  /*5230*/  FADD.FTZ R18, R29, R22 ;  /* 0x000000161d127221 */ /* 0x000fe20000010000 */
[----:B------:R-:W-:Y:S01]  /*5240*/  FFMA.FTZ R25, R16, R17, R21 ;  /* 0x0000001110197223 */ /* 0x000fe20000010015 */
[----:B------:R-:W-:-:S07]  /*5250*/  FADD.FTZ R27, R12, R17 ;  /* 0x000000110c1b7221 */ /* 0x000fce0000010000 */
.L_x_956:
        /* <DEDUP_REMOVED lines=44> */
.L_x_958:
[----:B------:R-:W-:Y:S05]  /*5520*/  BSYNC.RECONVERGENT B0 ;  /* 0x0000000000007941 */ /* 0x000fea0003800200 */
.L_x_957:
[----:B------:R-:W-:Y:S06]  /*5530*/  BAR.SYNC.DEFER_BLOCKING 0x0 ;  /* 0x0000000000007b1d */ /* 0x000fec0000010000 */
[----:B------:R-:W-:Y:S04]  /*5540*/  BSSY.RECONVERGENT B0, `(.L_x_959) ;  /* 0x0000022000007945 */ /* 0x000fe80003800200 */
[----:B------:R-:W-:Y:S05]  /*5550*/  @P1 BRA `(.L_x_960) ;  /* 0x0000000000801947 */ /* 0x000fea0003800000 */
[----:B------:R-:W-:-:S09]  /*5560*/  ULEA UR5, UR13, UR8, 0x18 ;  /* 0x000000080d057291 */ /* 0x000fd2000f8ec0ff */
[----:B------:R-:W4:Y:S04]  /*5570*/  LDS.64 R28, [UR5+0x18] ;  /* 0x00001805ff1c7984 */ /* 0x000f280008000a00 */
[----:B------:R-:W5:Y:S04]  /*5580*/  LDS.128 R20, [UR5+0x20] ;  /* 0x00002005ff147984 */ /* 0x000f680008000c00 */
[----:B-123--:R-:W1:Y:S01]  /*5590*/  LDS.128 R16, [UR5+0x30] ;  /* 0x00003005ff107984 */ /* 0x00ee620008000c00 */
[----:B----4-:R-:W-:Y:S01]  /*55a0*/  FADD.FTZ R69, R12, R28 ;  /* 0x0000001c0c457221 */ /* 0x010fe20000010000 */
[----:B0-----:R-:W-:-:S02]  /*55b0*/  FADD.FTZ R12, R13, R29 ;  /* 0x0000001d0d0c7221 */ /* 0x001fc40000010000 */
        /* <DEDUP_REMOVED lines=26> */
.L_x_960:
[----:B------:R-:W-:Y:S05]  /*5760*/  BSYNC.RECONVERGENT B0 ;  /* 0x0000000000007941 */ /* 0x000fea0003800200 */
.L_x_959:
        /* <DEDUP_REMOVED lines=8> */
[----:B------:R-:W5:Y:S04]  /*57f0*/  LDS.128 R20, [R61+0x1a0] ;  /* 0x0001a0003d147984 */ /* 0x000f680000000c00 */
[----:B-123--:R-:W1:Y:S01]  /*5800*/  LDS.128 R16, [R61+0x270] ;  /* 0x000270003d107984 */ /* 0x00ee620000000c00 */
[----:B----4-:R-:W-:Y:S01]  /*5810*/  FADD.FTZ R63, R24, R28 ;  /* 0x0000001c183f7221 */ /* 0x010fe20000010000 */
[----:B------:R-:W-:Y:S01]  /*5820*/  FADD.FTZ R28, R25, R29 ;  /* 0x0000001d191c7221 */ /* 0x000fe20000010000 */
[----:B------:R-:W-:Y:S01]  /*5830*/  FADD.FTZ R29, R26, R30 ;  /* 0x0000001e1a1d7221 */ /* 0x000fe20000010000 */
[----:B------:R-:W-:Y:S01]  /*5840*/  FADD.FTZ R30, R27, R31 ;  /* 0x0000001f1b1e7221 */ /* 0x000fe20000010000 */
[----:B-----5:R-:W-:Y:S01]  /*5850*/  FADD.FTZ R63, R63, R20 ;  /* 0x000000143f3f7221 */ /* 0x020fe20000010000 */
        /* <DEDUP_REMOVED lines=147> */
.L_x_962:
[----:B------:R-:W-:Y:S05]  /*6190*/  BSYNC.RECONVERGENT B0 ;  /* 0x0000000000007941 */ /* 0x000fea0003800200 */
.L_x_961:
[----:B------:R-:W-:Y:S04]  /*61a0*/  BSSY.RECONVERGENT B0, `(.L_x_963) ;  /* 0x000001c000007945 */ /* 0x000fe80003800200 */
[----:B------:R-:W-:Y:S05]  /*61b0*/  @P2 BRA `(.L_x_964) ;  /* 0x0000000000682947 */ /* 0x000fea0003800000 */
[----:B---3--:R-:W3:Y:S08]  /*61c0*/  LDC.64 R16, c[0x0][0x3f8] ;  /* 0x0000fe00ff107b82 */ /* 0x008ef00000000a00 */
[----:B-12---:R-:W1:Y:S01]  /*61d0*/  LDC.64 R18, c[0x0][0x3d8] ;  /* 0x0000f600ff127b82 */ /* 0x006e620000000a00 */
[----:B---3--:R-:W-:Y:S01]  /*61e0*/  IMAD.WIDE.U32 R20, R16, 0x3, RZ ;  /* 0x0000000310147825 */ /* 0x008fe200078e00ff */
        /* <DEDUP_REMOVED lines=23> */
.L_x_964:
[----:B------:R-:W-:Y:S05]  /*6360*/  BSYNC.RECONVERGENT B0 ;  /* 0x0000000000007941 */ /* 0x000fea0003800200 */
.L_x_963:
[----:B------:R-:W-:Y:S05]  /*6370*/  @!P0 BRA `(.L_x_965) ;  /* 0x0000000800cc8947 */ /* 0x000fea0003800000 */
[----:B------:R-:W-:Y:S01]  /*6380*/  ULOP3.LUT UR5, UR4, 0x1, URZ, 0xc0, !UPT ;  /* 0x0000000104057892 */ /* 0x000fe2000f8ec0ff */
[----:B------:R-:W5:Y:S01]  /*6390*/  LDC.64 R62, c[0x0][0x3d0] ;  /* 0x0000f400ff3e7b82 */ /* 0x000f620000000a00 */
[----:B----4-:R-:W4:Y:S01]  /*63a0*/  S2R R25, SR_CTAID.Y ;  /* 0x0000000000197919 */ /* 0x010f220000002600 */
[----:B------:R-:W-:-:S03]  /*63b0*/  ISETP.GE.U32.AND P2, PT, R60, 0x8, PT ;  /* 0x000000083c00780c */ /* 0x000fc60003f46070 */
[----:B-1----:R-:W-:-:S05]  /*63c0*/  MOV R19, UR5 ;  /* 0x0000000500137c02 */ /* 0x002fca0008000f00 */
[----:B------:R-:W-:-:S04]  /*63d0*/  IMAD R19, R19, UR7, RZ ;  /* 0x0000000713137c24 */ /* 0x000fc8000f8e02ff */
[----:B---3--:R-:W-:-:S05]  /*63e0*/  IMAD R16, R19, R60, RZ ;  /* 0x0000003c13107224 */ /* 0x008fca00078e02ff */
[----:B------:R-:W-:-:S05]  /*63f0*/  SHF.L.U32 R17, R16, 0x1, RZ ;  /* 0x0000000110117819 */ /* 0x000fca00000006ff */
        /* <DEDUP_REMOVED lines=10> */
[----:B--2---:R-:W-:Y:S01]  /*64a0*/  IMAD.WIDE.U32 R18, R21, 0x8, R62 ;  /* 0x0000000815127825 */ /* 0x004fe200078e003e */
        /* <DEDUP_REMOVED lines=8> */
.L_x_967:
[----:B-1----:R-:W2:Y:S04]  /*6530*/  LDG.E.STRONG.GPU R18, desc[UR10][R16.64] ;  /* 0x0000000a10127981 */ /* 0x002ea8000c1ef900 */
[----:B--2---:R-:W-:Y:S01]  /*6540*/  CCTL.IVALL ;  /* 0x00000000ff00798f */ /* 0x004fe20002000000 */
[----:B------:R-:W-:Y:S05]  /*6550*/  YIELD ;  /* 0x0000000000007946 */ /* 0x000fea0003800000 */
[----:B------:R-:W-:-:S13]  /*6560*/  ISETP.NE.AND P0, PT, R18, R21, PT ;  /* 0x000000151200720c */ /* 0x000fda0003f05270 */
[----:B------:R-:W-:Y:S05]  /*6570*/  @P0 BRA `(.L_x_967) ;  /* 0xfffffffc00ec0947 */ /* 0x000fea000383ffff */
.L_x_966:
[----:B------:R-:W-:Y:S05]  /*6580*/  WARPSYNC.ALL ;  /* 0x0000000000007948 */ /* 0x000fea0003800000 */
[----:B------:R-:W-:Y:S01]  /*6590*/  BAR.SYNC.DEFER_BLOCKING 0x0 ;  /* 0x0000000000007b1d */ /* 0x000fe20000010000 */
[----:B------:R-:W-:-:S05]  /*65a0*/  HFMA2 R24, -RZ, RZ, 0, 0 ;  /* 0x00000000ff187431 */ /* 0x000fca00000001ff */
[----:B------:R-:W-:Y:S05]  /*65b0*/  @!P2 BRA `(.L_x_968) ;  /* 0x000000040044a947 */ /* 0x000fea0003800000 */
[----:B-1----:R-:W-:Y:S01]  /*65c0*/  MOV R16, UR7 ;  /* 0x0000000700107c02 */ /* 0x002fe20008000f00 */
[----:B------:R-:W-:Y:S01]  /*65d0*/  UMOV UR5, URZ ;  /* 0x000000ff00057c82 */ /* 0x000fe20008000000 */
[----:B------:R-:W-:Y:S02]  /*65e0*/  MOV R30, UR7 ;  /* 0x00000007001e7c02 */ /* 0x000fe40008000f00 */
[----:B------:R-:W-:Y:S01]  /*65f0*/  MOV R28, UR7 ;  /* 0x00000007001c7c02 */ /* 0x000fe20008000f00 */
[--C-:B------:R-:W-:Y:S01]  /*6600*/  IMAD R61, R16, 0x5, R25.reuse ;  /* 0x00000005103d7824 */ /* 0x100fe200078e0219 */
[----:B------:R-:W-:Y:S01]  /*6610*/  MOV R68, UR7 ;  /* 0x0000000700447c02 */ /* 0x000fe20008000f00 */
[--C-:B------:R-:W-:Y:S01]  /*6620*/  IMAD R30, R30, 0x3, R25.reuse ;  /* 0x000000031e1e7824 */ /* 0x100fe200078e0219 */
[----:B--2---:R-:W-:Y:S01]  /*6630*/  MOV R18, UR7 ;  /* 0x0000000700127c02 */ /* 0x004fe20008000f00 */
        /* <DEDUP_REMOVED lines=9> */
.L_x_969:
        /* <DEDUP_REMOVED lines=46> */
[----:B------:R-:W-:Y:S02]  /*69b0*/  LEA R23, R18, R23, 0x3 ;  /* 0x0000001712177211 */ /* 0x000fe400078e18ff */
[----:B------:R-:W-:-:S02]  /*69c0*/  LEA R28, R19, R28, 0x3 ;  /* 0x0000001c131c7211 */ /* 0x000fc400078e18ff */
        /* <DEDUP_REMOVED lines=9> */
[C---:B------:R-:W-:Y:S02]  /*6a60*/  LEA R27, R16.reuse, R27, 0x3 ;  /* 0x0000001b101b7211 */ /* 0x040fe400078e18ff */
[----:B------:R-:W-:-:S02]  /*6a70*/  LEA R29, R16, R29, 0x3 ;  /* 0x0000001d101d7211 */ /* 0x000fc400078e18ff */
[C---:B------:R-:W-:Y:S02]  /*6a80*/  LEA R30, R17.reuse, R30, 0x3 ;  /* 0x0000001e111e7211 */ /* 0x040fe400078e18ff */
[----:B------:R-:W-:Y:S02]  /*6a90*/  LEA R31, R16, R31, 0x3 ;  /* 0x0000001f101f7211 */ /* 0x000fe400078e18ff */
[----:B------:R-:W-:Y:S01]  /*6aa0*/  LEA R26, R17, R26, 0x3 ;  /* 0x0000001a111a7211 */ /* 0x000fe200078e18ff */
[----:B------:R-:W-:Y:S06]  /*6ab0*/  @P0 BRA `(.L_x_969) ;  /* 0xfffffffc00040947 */ /* 0x000fec000383ffff */
[----:B------:R-:W-:-:S07]  /*6ac0*/  MOV R24, R22 ;  /* 0x0000001600187202 */ /* 0x000fce0000000f00 */
.L_x_968:
        /* <DEDUP_REMOVED lines=17> */
[----:B--2---:R-:W-:Y:S01]  /*6be0*/  @!P2 IMAD.WIDE.U32 R18, R19, 0x8, R62 ;  /* 0x000000081312a825 */ /* 0x004fe200078e003e */
[----:B------:R-:W0:Y:S03]  /*6bf0*/  @!P0 LDG.E.64 R16, desc[UR10][R16.64] ;  /* 0x0000000a10108981 */ /* 0x000e26000c1e1b00 */
[----:B------:R-:W-:Y:S02]  /*6c00*/  @!P4 IMAD R23, R23, UR7, R25 ;  /* 0x000000071717cc24 */ /* 0x000fe4000f8e0219 */
[--C-:B------:R-:W-:Y:S01]  /*6c10*/  @!P3 IMAD.WIDE.U32 R20, R21, 0x8, R62.reuse ;  /* 0x000000081514b825 */ /* 0x100fe200078e003e */
        /* <DEDUP_REMOVED lines=13> */
.L_x_970:
        /* <DEDUP_REMOVED lines=10> */
[----:B--2---:R-:W-:Y:S02]  /*6d90*/  @!P0 IMAD.WIDE.U32 R18, R19, 0x8, R62 ;  /* 0x0000000813128825 */ /* 0x004fe400078e003e */
[----:B------:R-:W0:Y:S04]  /*6da0*/  @!P2 LDG.E.64 R16, desc[UR10][R16.64] ;  /* 0x0000000a1010a981 */ /* 0x000e28000c1e1b00 */
[----:B------:R-:W2:Y:S01]  /*6db0*/  @!P0 LDG.E.64 R18, desc[UR10][R18.64] ;  /* 0x0000000a12128981 */ /* 0x000ea2000c1e1b00 */
[----:B------:R-:W-:Y:S01]  /*6dc0*/  IADD3 R24, PT, PT, R24, 0x2, RZ ;  /* 0x0000000218187810 */ /* 0x000fe20007ffe0ff */
[----:B0-----:R-:W-:Y:S01]  /*6dd0*/  @!P2 FADD.FTZ R12, R12, R16 ;  /* 0x000000100c0ca221 */ /* 0x001fe20000010000 */
[----:B------:R-:W-:-:S03]  /*6de0*/  @!P2 FADD.FTZ R13, R13, R17 ;  /* 0x000000110d0da221 */ /* 0x000fc60000010000 */
[----:B--2---:R-:W-:Y:S01]  /*6df0*/  @!P0 FADD.FTZ R12, R12, R18 ;  /* 0x000000120c0c8221 */ /* 0x004fe20000010000 */
[----:B------:R-:W-:-:S07]  /*6e00*/  @!P0 FADD.FTZ R13, R13, R19 ;  /* 0x000000130d0d8221 */ /* 0x000fce0000010000 */
.L_x_971:
        /* <DEDUP_REMOVED lines=9> */
.L_x_972:
[----:B------:R-:W-:Y:S05]  /*6ea0*/  BSYNC.RECONVERGENT B0 ;  /* 0x0000000000007941 */ /* 0x000fea0003800200 */
.L_x_965:
[----:B------:R-:W5:Y:S01]  /*6eb0*/  S2UR UR8, SR_CgaCtaId ;  /* 0x00000000000879c3 */ /* 0x000f620000008800 */
[----:B------:R-:W-:Y:S01]  /*6ec0*/  UMOV UR5, 0x400 ;  /* 0x0000040000057882 */ /* 0x000fe20000000000 */
[--C-:B-1--4-:R-:W-:Y:S02]  /*6ed0*/  HADD2.F32 R19, -RZ, R44.reuse.H0_H0 ;  /* 0x2000002cff137230 */ /* 0x112fe40000004100 */
[----:B------:R-:W-:Y:S01]  /*6ee0*/  HADD2.F32 R44, -RZ, R44.H1_H1 ;  /* 0x3000002cff2c7230 */ /* 0x000fe20000004100 */
[----:B-----5:R-:W-:Y:S01]  /*6ef0*/  ULEA UR5, UR8, UR5, 0x18 ;  /* 0x0000000508057291 */ /* 0x020fe2000f8ec0ff */
[----:B------:R-:W1:Y:S08]  /*6f00*/  LDCU.U8 UR8, c[0x0][0x414] ;  /* 0x00008280ff0877ac */ /* 0x000e700008000000 */
[----:B------:R0:W-:Y:S01]  /*6f10*/  @!P1 STS.64 [UR5+0x80], R12 ;  /* 0x0000800cff009988 */ /* 0x0001e20008000a05 */
[----:B------:R-:W-:Y:S01]  /*6f20*/  BAR.SYNC.DEFER_BLOCKING 0x0 ;  /* 0x0000000000007b1d */ /* 0x000fe20000010000 */
[----:B0--3--:R-:W-:Y:S01]  /*6f30*/  FADD.FTZ R13, R44, -UR9 ;  /* 0x800000092c0d7e21 */ /* 0x009fe20008010000 */
[----:B-1----:R-:W-:Y:S01]  /*6f40*/  UISETP.NE.AND UP0, UPT, UR8, URZ, UPT ;  /* 0x000000ff0800728c */ /* 0x002fe2000bf05270 */
[----:B------:R-:W-:-:S02]  /*6f50*/  HADD2.F32 R12, -RZ, R43.H0_H0 ;  /* 0x2000002bff0c7230 */ /* 0x000fc40000004100 */
[----:B------:R-:W-:Y:S02]  /*6f60*/  HADD2.F32 R43, -RZ, R43.H1_H1 ;  /* 0x3000002bff2b7230 */ /* 0x000fe40000004100 */
[----:B------:R-:W-:Y:S01]  /*6f70*/  FMUL.FTZ R13, R13, UR12 ;  /* 0x0000000c0d0d7c20 */ /* 0x000fe20008410000 */
[----:B------:R-:W2:Y:S01]  /*6f80*/  LDS.64 R16, [UR5+0x80] ;  /* 0x00008005ff107984 */ /* 0x000ea20008000a00 */
[----:B------:R-:W2:Y:S02]  /*6f90*/  LDCU UR5, c[0x0][0x42c] ;  /* 0x00008580ff0577ac */ /* 0x000ea40008000800 */
[----:B--2---:R-:W-:Y:S01]  /*6fa0*/  FMUL.FTZ R18, R17, UR5 ;  /* 0x0000000511127c20 */ /* 0x004fe20008410000 */
[----:B------:R-:W-:Y:S01]  /*6fb0*/  FADD.FTZ R17, R19, -UR9 ;  /* 0x8000000913117e21 */ /* 0x000fe20008010000 */
[----:B------:R-:W-:-:S03]  /*6fc0*/  FMUL.FTZ R16, R16, UR5 ;  /* 0x0000000510107c20 */ /* 0x000fc60008410000 */
        /* <DEDUP_REMOVED lines=20> */
.L_x_973:
[----:B------:R-:W0:Y:S01]  /*7110*/  LDCU UR8, c[0x0][0x41c] ;  /* 0x00008380ff0877ac */ /* 0x000e220008000800 */
[----:B------:R-:W-:Y:S01]  /*7120*/  R2UR UR5, R16 ;  /* 0x00000000100572ca */ /* 0x000fe200000e0000 */
[----:B------:R-:W-:Y:S01]  /*7130*/  BSSY.RECONVERGENT B0, `(.L_x_974) ;  /* 0x0000020000007945 */ /* 0x000fe20003800200 */
[----:B------:R-:W1:Y:S11]  /*7140*/  LDCU.64 UR14, c[0x0][0x400] ;  /* 0x00008000ff0e77ac */ /* 0x000e760008000a00 */
[----:B------:R-:W-:Y:S01]  /*7150*/  FFMA.FTZ R16, R17, UR5, R18 ;  /* 0x0000000511107c23 */ /* 0x000fe20008010012 */
[----:B------:R-:W-:-:S02]  /*7160*/  HADD2.F32 R17, -RZ, R42.H0_H0 ;  /* 0x2000002aff117230 */ /* 0x000fc40000004100 */
[----:B------:R-:W-:Y:S01]  /*7170*/  FFMA.FTZ R13, R13, UR5, R18 ;  /* 0x000000050d0d7c23 */ /* 0x000fe20008010012 */
[----:B------:R-:W-:Y:S02]  /*7180*/  HADD2.F32 R42, -RZ, R42.H1_H1 ;  /* 0x3000002aff2a7230 */ /* 0x000fe40000004100 */
[----:B------:R-:W-:Y:S01]  /*7190*/  FFMA.FTZ R16, R57, R12, -R16 ;  /* 0x0000000c39107223 */ /* 0x000fe20000010810 */
[----:B0-----:R-:W-:Y:S02]  /*71a0*/  IMAD R19, R2, UR8, R47 ;  /* 0x0000000802137c24 */ /* 0x001fe4000f8e022f */
[----:B------:R-:W-:Y:S01]  /*71b0*/  FADD.FTZ R24, R17, -UR9 ;  /* 0x8000000911187e21 */ /* 0x000fe20008010000 */
[----:B------:R-:W-:Y:S02]  /*71c0*/  FFMA.FTZ R20, R56, R43, -R13 ;  /* 0x0000002b38147223 */ /* 0x000fe4000001080d */
[----:B-1----:R-:W-:Y:S02]  /*71d0*/  ISETP.GE.U32.AND P0, PT, R19, UR14, PT ;  /* 0x0000000e13007c0c */ /* 0x002fe4000bf06070 */
[----:B------:R-:W-:-:S02]  /*71e0*/  SHF.R.S32.HI R22, RZ, 0x1f, R19 ;  /* 0x0000001fff167819 */ /* 0x000fc40000011413 */
[----:B------:R-:W-:Y:S02]  /*71f0*/  IADD3 R21, PT, PT, R19, 0x20, RZ ;  /* 0x0000002013157810 */ /* 0x000fe40007ffe0ff */
        /* <DEDUP_REMOVED lines=19> */
.L_x_975:
[----:B------:R-:W-:Y:S05]  /*7330*/  BSYNC.RECONVERGENT B0 ;  /* 0x0000000000007941 */ /* 0x000fea0003800200 */
.L_x_974:
        /* <DEDUP_REMOVED lines=25> */
.L_x_976:
[----:B------:R-:W-:Y:S01]  /*74d0*/  FFMA.FTZ R13, R27, UR5, R18 ;  /* 0x000000051b0d7c23 */ /* 0x000fe20008010012 */
[----:B------:R-:W-:Y:S01]  /*74e0*/  BSSY.RECONVERGENT B0, `(.L_x_977) ;  /* 0x0000014000007945 */ /* 0x000fe20003800200 */
[----:B------:R-:W-:Y:S01]  /*74f0*/  FFMA.FTZ R28, R57, R12, -R28 ;  /* 0x0000000c391c7223 */ /* 0x000fe2000001081c */
[C---:B------:R-:W-:Y:S01]  /*7500*/  IADD3 R25, PT, PT, R19.reuse, 0x40, RZ ;  /* 0x0000004013197810 */ /* 0x040fe20007ffe0ff */
[----:B------:R-:W-:Y:S01]  /*7510*/  FFMA.FTZ R41, R56, R41, -R13 ;  /* 0x0000002938297223 */ /* 0x000fe2000001080d */
[----:B------:R-:W-:Y:S01]  /*7520*/  IADD3 R23, PT, PT, R19, 0x60, RZ ;  /* 0x0000006013177810 */ /* 0x000fe20007ffe0ff */
        /* <DEDUP_REMOVED lines=15> */
.L_x_978:
[----:B------:R-:W-:Y:S05]  /*7620*/  BSYNC.RECONVERGENT B0 ;  /* 0x0000000000007941 */ /* 0x000fea0003800200 */
.L_x_977:
        /* <DEDUP_REMOVED lines=35> */
.L_x_979:
        /* <DEDUP_REMOVED lines=21> */
.L_x_981:
[----:B------:R-:W-:Y:S05]  /*79b0*/  BSYNC.RECONVERGENT B0 ;  /* 0x0000000000007941 */ /* 0x000fea0003800200 */
.L_x_980:
        /* <DEDUP_REMOVED lines=25> */
.L_x_982:
        /* <DEDUP_REMOVED lines=21> */
.L_x_984:
[----:B------:R-:W-:Y:S05]  /*7ca0*/  BSYNC.RECONVERGENT B0 ;  /* 0x0000000000007941 */ /* 0x000fea0003800200 */
.L_x_983:
[--C-:B0-----:R-:W-:Y:S01]  /*7cb0*/  HADD2.F32 R13, -RZ, R36.reuse.H0_H0 ;  /* 0x20000024ff0d7230 */ /* 0x101fe20000004100 */
[----:B------:R-:W-:Y:S01]  /*7cc0*/  ISETP.GE.U32.AND P0, PT, R25, UR14, PT ;  /* 0x0000000e19007c0c */ /* 0x000fe2000bf06070 */
[----:B------:R-:W-:Y:S01]  /*7cd0*/  HADD2.F32 R36, -RZ, R36.H1_H1 ;  /* 0x30000024ff247230 */ /* 0x000fe20000004100 */
[----:B------:R-:W-:Y:S01]  /*7ce0*/  ISETP.GE.U32.AND P1, PT, R21, UR14, PT ;  /* 0x0000000e15007c0c */ /* 0x000fe2000bf26070 */
[--C-:B------:R-:W-:Y:S02]  /*7cf0*/  HADD2.F32 R16, -RZ, R35.reuse.H0_H0 ;  /* 0x20000023ff107230 */ /* 0x100fe40000004100 */
[----:B------:R-:W-:Y:S01]  /*7d00*/  FADD.FTZ R13, R13, -UR9 ;  /* 0x800000090d0d7e21 */ /* 0x000fe20008010000 */
[----:B------:R-:W-:Y:S01]  /*7d10*/  SHF.R.S32.HI R12, RZ, 0x1f, R25 ;  /* 0x0000001fff0c7819 */ /* 0x000fe20000011419 */
[----:B------:R-:W-:Y:S01]  /*7d20*/  HADD2.F32 R35, -RZ, R35.H1_H1 ;  /* 0x30000023ff237230 */ /* 0x000fe20000004100 */
[----:B------:R-:W-:Y:S01]  /*7d30*/  SHF.R.S32.HI R2, RZ, 0x1f, R21 ;  /* 0x0000001fff027819 */ /* 0x000fe20000011415 */
[----:B------:R-:W-:Y:S01]  /*7d40*/  FMUL.FTZ R17, R13, UR12 ;  /* 0x0000000c0d117c20 */ /* 0x000fe20008410000 */
[----:B------:R-:W-:Y:S01]  /*7d50*/  FADD.FTZ R13, R36, -UR9 ;  /* 0x80000009240d7e21 */ /* 0x000fe20008010000 */
[----:B------:R-:W-:Y:S01]  /*7d60*/  ISETP.GE.AND.EX P0, PT, R12, UR15, PT, P0 ;  /* 0x0000000f0c007c0c */ /* 0x000fe2000bf06300 */
[----:B------:R-:W-:Y:S01]  /*7d70*/  HADD2.F32 R29, -RZ, R34.H0_H0 ;  /* 0x20000022ff1d7230 */ /* 0x000fe20000004100 */
        /* <DEDUP_REMOVED lines=16> */
[----:B------:R-:W-:-:S04]  /*7e80*/  FFMA.FTZ R13, R13, R28, 1 ;  /* 0x3f8000000d0d7423 */ /* 0x000fc8000001001c */
[----:B------:R-:W-:Y:S01]  /*7e90*/  FMUL.FTZ R16, R16, R13 ;  /* 0x0000000d10107220 */ /* 0x000fe20000410000 */
[----:B-1----:R-:W-:Y:S01]  /*7ea0*/  FADD.FTZ R30, -R26, 1 ;  /* 0x3f8000001a1e7421 */ /* 0x002fe20000010100 */
[----:B------:R-:W-:-:S03]  /*7eb0*/  FMUL.FTZ R35, R35, R26 ;  /* 0x0000001a23237220 */ /* 0x000fc60000410000 */
[----:B------:R-:W-:-:S04]  /*7ec0*/  FFMA.FTZ R30, R17, R30, 1 ;  /* 0x3f800000111e7423 */ /* 0x000fc8000001001e */
[----:B------:R-:W-:-:S07]  /*7ed0*/  FMUL.FTZ R35, R35, R30 ;  /* 0x0000001e23237220 */ /* 0x000fce0000410000 */
.L_x_985:
        /* <DEDUP_REMOVED lines=21> */
.L_x_987:
[----:B------:R-:W-:Y:S05]  /*8030*/  BSYNC.RECONVERGENT B0 ;  /* 0x0000000000007941 */ /* 0x000fea0003800200 */
.L_x_986:
[----:B------:R-:W-:Y:S01]  /*8040*/  FMUL.FTZ R29, R29, UR12 ;  /* 0x0000000c1d1d7c20 */ /* 0x000fe20008410000 */
[----:B------:R-:W-:Y:S01]  /*8050*/  FADD.FTZ R34, R34, -UR9 ;  /* 0x8000000922227e21 */ /* 0x000fe20008010000 */
[--C-:B------:R-:W-:Y:S02]  /*8060*/  HADD2.F32 R12, -RZ, R33.reuse.H0_H0 ;  /* 0x20000021ff0c7230 */ /* 0x100fe40000004100 */
[----:B------:R-:W-:Y:S02]  /*8070*/  HADD2.F32 R33, -RZ, R33.H1_H1 ;  /* 0x30000021ff217230 */ /* 0x000fe40000004100 */
[----:B------:R-:W-:Y:S01]  /*8080*/  FFMA.FTZ R28, R29, UR5, R18 ;  /* 0x000000051d1c7c23 */ /* 0x000fe20008010012 */
[----:B------:R-:W-:Y:S01]  /*8090*/  FMUL.FTZ R27, R34, UR12 ;  /* 0x0000000c221b7c20 */ /* 0x000fe20008410000 */
[----:B------:R-:W-:Y:S06]  /*80a0*/  BRA.U !UP0, `(.L_x_988) ;  /* 0x0000000108487547 */ /* 0x000fec000b800000 */
[----:B0-----:R-:W-:Y:S01]  /*80b0*/  FFMA.FTZ R16, R56, R27, R59 ;  /* 0x0000001b38107223 */ /* 0x001fe2000001003b */
        /* <DEDUP_REMOVED lines=17> */
.L_x_988:
[----:B0-----:R-:W-:Y:S01]  /*81d0*/  FFMA.FTZ R13, R27, UR5, R18 ;  /* 0x000000051b0d7c23 */ /* 0x001fe20008010012 */
        /* <DEDUP_REMOVED lines=20> */
.L_x_990:
[----:B------:R-:W-:Y:S05]  /*8320*/  BSYNC.RECONVERGENT B0 ;  /* 0x0000000000007941 */ /* 0x000fea0003800200 */
.L_x_989:
[--C-:B------:R-:W-:Y:S01]  /*8330*/  HADD2.F32 R12, -RZ, R32.reuse.H0_H0 ;  /* 0x20000020ff0c7230 */ /* 0x100fe20000004100 */
[----:B------:R-:W-:Y:S01]  /*8340*/  ISETP.GE.U32.AND P0, PT, R22, UR14, PT ;  /* 0x0000000e16007c0c */ /* 0x000fe2000bf06070 */
[----:B------:R-:W-:Y:S01]  /*8350*/  HADD2.F32 R32, -RZ, R32.H1_H1 ;  /* 0x30000020ff207230 */ /* 0x000fe20000004100 */
[----:B------:R-:W-:Y:S01]  /*8360*/  ISETP.GE.U32.AND P1, PT, R20, UR14, PT ;  /* 0x0000000e14007c0c */ /* 0x000fe2000bf26070 */
[----:B------:R-:W-:Y:S02]  /*8370*/  HADD2.F32 R30, -RZ, R14.H0_H0 ;  /* 0x2000000eff1e7230 */ /* 0x000fe40000004100 */
[----:B0-----:R-:W-:Y:S01]  /*8380*/  FADD.FTZ R13, R12, -UR9 ;  /* 0x800000090c0d7e21 */ /* 0x001fe20008010000 */
        /* <DEDUP_REMOVED lines=29> */
.L_x_991:
        /* <DEDUP_REMOVED lines=21> */
.L_x_993:
[----:B------:R-:W-:Y:S05]  /*86b0*/  BSYNC.RECONVERGENT B0 ;  /* 0x0000000000007941 */ /* 0x000fea0003800200 */
.L_x_992:
        /* <DEDUP_REMOVED lines=25> */
.L_x_994:
        /* <DEDUP_REMOVED lines=8> */
[----:B------:R-:W-:Y:S01]  /*88d0*/  MOV R3, R67 ;  /* 0x0000004300037202 */ /* 0x000fe20000000f00 */
[----:B------:R-:W-:Y:S01]  /*88e0*/  FMUL.FTZ R16, R15, UR12 ;  /* 0x0000000c0f107c20 */ /* 0x000fe20008410000 */
[----:B------:R-:W1:Y:S01]  /*88f0*/  LDCU.64 UR18, c[0x0][0x380] ;  /* 0x00007000ff1277ac */ /* 0x000e620008000a00 */
[----:B0-----:R-:W-:Y:S01]  /*8900*/  IMAD R17, R2, UR16, RZ ;  /* 0x0000001002117c24 */ /* 0x001fe2000f8e02ff */
[----:B------:R-:W-:-:S03]  /*8910*/  MOV R2, R64 ;  /* 0x0000004000027202 */ /* 0x000fc60000000f00 */
[----:B------:R-:W-:Y:S02]  /*8920*/  IMAD R21, R20, UR17, R17 ;  /* 0x0000001114157c24 */ /* 0x000fe4000f8e0211 */
[----:B------:R-:W-:Y:S01]  /*8930*/  FMUL.FTZ R17, R26, UR12 ;  /* 0x0000000c1a117c20 */ /* 0x000fe20008410000 */
[----:B------:R-:W-:-:S03]  /*8940*/  IMAD.WIDE.U32 R2, R20, UR16, R2 ;  /* 0x0000001014027c25 */ /* 0x000fc6000f8e0002 */
[----:B-1----:R-:W-:Y:S02]  /*8950*/  LEA R14, P0, R2, UR18, 0x1 ;  /* 0x00000012020e7c11 */ /* 0x002fe4000f8008ff */
[----:B------:R-:W-:Y:S02]  /*8960*/  IADD3 R21, PT, PT, R3, R21, RZ ;  /* 0x0000001503157210 */ /* 0x000fe40007ffe0ff */
[----:B------:R-:W-:Y:S02]  /*8970*/  F2FP.F16.F32.PACK_AB R3, R16, R17 ;  /* 0x000000111003723e */ /* 0x000fe400000000ff */
[----:B------:R-:W-:-:S05]  /*8980*/  LEA.HI.X R15, R2, UR19, R21, 0x1, P0 ;  /* 0x00000013020f7c11 */ /* 0x000fca00080f0c15 */
[----:B------:R0:W-:Y:S02]  /*8990*/  STG.E desc[UR10][R14.64], R3 ;  /* 0x000000030e007986 */ /* 0x0001e4000c10190a */
.L_x_996:
[----:B------:R-:W-:Y:S05]  /*89a0*/  BSYNC.RECONVERGENT B0 ;  /* 0x0000000000007941 */ /* 0x000fea0003800200 */
.L_x_995:
        /* <DEDUP_REMOVED lines=35> */
.L_x_997:
        /* <DEDUP_REMOVED lines=21> */
.L_x_999:
[----:B------:R-:W-:Y:S05]  /*8d30*/  BSYNC.RECONVERGENT B0 ;  /* 0x0000000000007941 */ /* 0x000fea0003800200 */
.L_x_998:
        /* <DEDUP_REMOVED lines=25> */
.L_x_1000:
        /* <DEDUP_REMOVED lines=12> */
[----:B------:R-:W-:Y:S01]  /*8f90*/  FMUL.FTZ R2, R13, UR12 ;  /* 0x0000000c0d027c20 */ /* 0x000fe20008410000 */
        /* <DEDUP_REMOVED lines=8> */
.L_x_1002:
[----:B------:R-:W-:Y:S05]  /*9020*/  BSYNC.RECONVERGENT B0 ;  /* 0x0000000000007941 */ /* 0x000fea0003800200 */
.L_x_1001:
        /* <DEDUP_REMOVED lines=35> */
.L_x_1003:
        /* <DEDUP_REMOVED lines=21> */
.L_x_1005:
[----:B------:R-:W-:Y:S05]  /*93b0*/  BSYNC.RECONVERGENT B0 ;  /* 0x0000000000007941 */ /* 0x000fea0003800200 */
.L_x_1004:
        /* <DEDUP_REMOVED lines=25> */
.L_x_1006:
        /* <DEDUP_REMOVED lines=21> */
.L_x_1008:
[----:B------:R-:W-:Y:S05]  /*96a0*/  BSYNC.RECONVERGENT B0 ;  /* 0x0000000000007941 */ /* 0x000fea0003800200 */
.L_x_1007:
        /* <DEDUP_REMOVED lines=35> */
.L_x_1009:
        /* <DEDUP_REMOVED lines=21> */
.L_x_1011:
[----:B------:R-:W-:Y:S05]  /*9a30*/  BSYNC.RECONVERGENT B0 ;  /* 0x0000000000007941 */ /* 0x000fea0003800200 */
.L_x_1010:
        /* <DEDUP_REMOVED lines=25> */
.L_x_1012:
        /* <DEDUP_REMOVED lines=21> */
.L_x_1014:
[----:B------:R-:W-:Y:S05]  /*9d20*/  BSYNC.RECONVERGENT B0 ;  /* 0x0000000000007941 */ /* 0x000fea0003800200 */
.L_x_1013:
[----:B------:R-:W-:Y:S01]  /*9d30*/  IADD3 R17, PT, PT, R19, 0x1c0, RZ ;  /* 0x000001c013117810 */ /* 0x000fe20007ffe0ff */
[----:B------:R-:W-:Y:S01]  /*9d40*/  FADD.FTZ R8, R8, -UR9 ;  /* 0x8000000908087e21 */ /* 0x000fe20008010000 */
[----:B------:R-:W-:Y:S01]  /*9d50*/  FADD.FTZ R52, R52, -UR9 ;  /* 0x8000000934347e21 */ /* 0x000fe20008010000 */
[--C-:B0-----:R-:W-:Y:S01]  /*9d60*/  HADD2.F32 R2, -RZ, R55.reuse.H0_H0 ;  /* 0x20000037ff027230 */ /* 0x101fe20000004100 */
[----:B------:R-:W-:Y:S01]  /*9d70*/  ISETP.GE.U32.AND P0, PT, R17, UR14, PT ;  /* 0x0000000e11007c0c */ /* 0x000fe2000bf06070 */
[--C-:B------:R-:W-:Y:S02]  /*9d80*/  HADD2.F32 R16, -RZ, R54.reuse.H0_H0 ;  /* 0x20000036ff107230 */ /* 0x100fe40000004100 */
        /* <DEDUP_REMOVED lines=25> */
.L_x_1015:
        /* <DEDUP_REMOVED lines=26> */
.L_x_1017:
[----:B------:R-:W-:Y:S05]  /*a0c0*/  BSYNC.RECONVERGENT B0 ;  /* 0x0000000000007941 */ /* 0x000fea0003800200 */
.L_x_1016:
        /* <DEDUP_REMOVED lines=24> */
.L_x_1018:
        /* <DEDUP_REMOVED lines=18> */
.L_x_1020:
[----:B------:R-:W-:Y:S05]  /*a370*/  BSYNC.RECONVERGENT B0 ;  /* 0x0000000000007941 */ /* 0x000fea0003800200 */
.L_x_1019:
[----:B------:R-:W1:Y:S01]  /*a380*/  LDCU UR5, c[0x0][0x410] ;  /* 0x00008200ff0577ac */ /* 0x000e620008000800 */
[----:B------:R-:W1:Y:S01]  /*a390*/  LDCU UR8, c[0x0][0x3e0] ;  /* 0x00007c00ff0877ac */ /* 0x000e620008000800 */
[----:B------:R-:W-:Y:S02]  /*a3a0*/  UIADD3 UR6, UPT, UPT, UR7, UR6, URZ ;  /* 0x0000000607067290 */ /* 0x000fe4000fffe0ff */
[----:B------:R-:W-:Y:S02]  /*a3b0*/  UIADD3 UR4, UPT, UPT, UR4, 0x1, URZ ;  /* 0x0000000104047890 */ /* 0x000fe4000fffe0ff */
[----:B-1----:R-:W-:-:S04]  /*a3c0*/  UIMAD UR5, UR5, UR8, URZ ;  /* 0x00000008050572a4 */ /* 0x002fc8000f8e02ff */
[----:B------:R-:W-:-:S09]  /*a3d0*/  UISETP.GE.AND UP0, UPT, UR6, UR5, UPT ;  /* 0x000000050600728c */ /* 0x000fd2000bf06270 */
[----:B------:R-:W-:Y:S05]  /*a3e0*/  BRA.U !UP0, `(.L_x_1021) ;  /* 0xffffff5d08587547 */ /* 0x000fea000b83ffff */
.L_x_954:
        /* <DEDUP_REMOVED lines=16> */
.L_x_1023:
[----:B------:R-:W-:Y:S05]  /*a4f0*/  BSYNC.RECONVERGENT B0 ;  /* 0x0000000000007941 */ /* 0x000fea0003800200 */
.L_x_1022:
        /* <DEDUP_REMOVED lines=11> */
.L_x_1025:
[----:B------:R-:W2:Y:S04]  /*a5b0*/  LDG.E.STRONG.GPU R5, desc[UR10][R2.64] ;  /* 0x0000000a02057981 */ /* 0x000ea8000c1ef900 */
[----:B--2---:R-:W-:Y:S01]  /*a5c0*/  CCTL.IVALL ;  /* 0x00000000ff00798f */ /* 0x004fe20002000000 */
[----:B------:R-:W-:Y:S05]  /*a5d0*/  YIELD ;  /* 0x0000000000007946 */ /* 0x000fea0003800000 */
[----:B------:R-:W-:-:S13]  /*a5e0*/  ISETP.NE.AND P0, PT, R5, R0, PT ;  /* 0x000000000500720c */ /* 0x000fda0003f05270 */
[----:B------:R-:W-:Y:S05]  /*a5f0*/  @P0 BRA `(.L_x_1025) ;  /* 0xfffffffc00ec0947 */ /* 0x000fea000383ffff */
.L_x_1024:
        /* <DEDUP_REMOVED lines=58> */
[----:B------:R-:W-:Y:S01]  /*a9a0*/  SHF.L.U32 R31, R11, 0x2, RZ ;  /* 0x000000020b1f7819 */ /* 0x000fe200000006ff */
[----:B------:R-:W-:Y:S01]  /*a9b0*/  UMOV UR4, URZ ;  /* 0x000000ff00047c82 */ /* 0x000fe20008000000 */
[----:B------:R-:W-:-:S02]  /*a9c0*/  SHF.L.U64.HI R33, R0, 0x2, R3 ;  /* 0x0000000200217819 */ /* 0x000fc40000010203 */
[----:B------:R-:W-:Y:S02]  /*a9d0*/  IADD3 R5, PT, PT, R7, UR4, RZ ;  /* 0x0000000407057c10 */ /* 0x000fe4000fffe0ff */
[----:B------:R-:W-:Y:S01]  /*a9e0*/  MOV R2, R6 ;  /* 0x0000000600027202 */ /* 0x000fe20000000f00 */
[----:B------:R-:W-:Y:S01]  /*a9f0*/  IMAD.WIDE.U32 R6, R10, 0x4, RZ ;  /* 0x000000040a067825 */ /* 0x000fe200078e00ff */
[----:B0-----:R-:W-:Y:S02]  /*aa00*/  IADD3 R27, P1, PT, R22, UR6, RZ ;  /* 0x00000006161b7c10 */ /* 0x001fe4000ff3e0ff */
[----:B------:R-:W-:Y:S02]  /*aa10*/  SHF.L.U64.HI R29, R28, 0x2, R35 ;  /* 0x000000021c1d7819 */ /* 0x000fe40000010223 */
[----:B-1----:R-:W-:Y:S02]  /*aa20*/  IADD3 R24, P2, PT, R22, UR8, RZ ;  /* 0x0000000816187c10 */ /* 0x002fe4000ff5e0ff */
[----:B------:R-:W-:-:S02]  /*aa30*/  IADD3.X R26, PT, PT, R23, UR7, RZ, P1, !PT ;  /* 0x00000007171a7c10 */ /* 0x000fc40008ffe4ff */
[C---:B------:R-:W-:Y:S02]  /*aa40*/  IADD3.X R25, PT, PT, R23.reuse, UR9, RZ, P2, !PT ;  /* 0x0000000917197c10 */ /* 0x040fe400097fe4ff */
[----:B--2---:R-:W-:Y:S02]  /*aa50*/  IADD3 R22, P1, PT, R22, UR12, RZ ;  /* 0x0000000c16167c10 */ /* 0x004fe4000ff3e0ff */
[----:B------:R-:W-:Y:S02]  /*aa60*/  IADD3 R18, P2, PT, RZ, -R9, RZ ;  /* 0x80000009ff127210 */ /* 0x000fe40007f5e0ff */
[----:B------:R-:W-:Y:S02]  /*aa70*/  IADD3.X R23, PT, PT, R23, UR13, RZ, P1, !PT ;  /* 0x0000000d17177c10 */ /* 0x000fe40008ffe4ff */
[----:B------:R-:W-:Y:S02]  /*aa80*/  IADD3 R31, PT, PT, R7, R31, RZ ;  /* 0x0000001f071f7210 */ /* 0x000fe40007ffe0ff */
[----:B------:R-:W-:-:S07]  /*aa90*/  IADD3.X R20, PT, PT, RZ, -0x1, RZ, P2, !PT ;  /* 0xffffffffff147810 */ /* 0x000fce00017fe4ff */
.L_x_1028:
        /* <DEDUP_REMOVED lines=31> */
.L_x_1027:
[----:B------:R-:W-:Y:S05]  /*ac90*/  BSYNC.RECONVERGENT B0 ;  /* 0x0000000000007941 */ /* 0x000fea0003800200 */
.L_x_1026:
        /* <DEDUP_REMOVED lines=10> */
.L_x_1029:
        /* <DEDUP_REMOVED lines=87> */
.L_x_1030:
        /* <DEDUP_REMOVED lines=13> */
.L_x_3426:


//--------------------- .text._Z35group_norm_nhwc_bwd_one_pass_kernelI11Fp16IOFp16WLi64ELi26ELi416EEv26Group_norm_nhwc_bwd_params --------------------------
	.section	.text._Z35group_norm_nhwc_bwd_one_pass_kernelI11Fp16IOFp16WLi64ELi26ELi416EEv26Group_norm_nhwc_bwd_params,"ax",@progbits
	.align	128
        .global         _Z35group_norm_nhwc_bwd_one_pass_kernelI11Fp16IOFp16WLi64ELi26ELi416EEv26Group_norm_nhwc_bwd_params
        .type           _Z35group_norm_nhwc_bwd_one_pass_kernelI11Fp16IOFp16WLi64ELi26ELi416EEv26Group_norm_nhwc_bwd_params,@function
        .size           _Z35group_norm_nhwc_bwd_one_pass_kernelI11Fp16IOFp16WLi64ELi26ELi416EEv26Group_norm_nhwc_bwd_params,(.L_x_3427 - _Z35group_norm_nhwc_bwd_one_pass_kernelI11Fp16IOFp16WLi64ELi26ELi416EEv26Group_norm_nhwc_bwd_params)
        .other          _Z35group_norm_nhwc_bwd_one_pass_kernelI11Fp16IOFp16WLi64ELi26ELi416EEv26Group_norm_nhwc_bwd_params,@"STO_CUDA_ENTRY STV_DEFAULT"
_Z35group_norm_nhwc_bwd_one_pass_kernelI11Fp16IOFp16WLi64ELi26ELi416EEv26Group_norm_nhwc_bwd_params:
.text._Z35group_norm_nhwc_bwd_one_pass_kernelI11Fp16IOFp16WLi64ELi26ELi416EEv26Group_norm_nhwc_bwd_params:
        /* <DEDUP_REMOVED lines=52> */
.L_x_1056:
        /* <DEDUP_REMOVED lines=110> */
[----:B---3--:R-:W-:Y:S02]  /*0a20*/  HADD2.F32 R6, -RZ, R18.H0_H0 ;  /* 0x20000012ff067230 */ /* 0x008fe40000004100 */
[----:B----4-:R-:W-:Y:S02]  /*0a30*/  HADD2.F32 R7, -RZ, R19.H0_H0 ;  /* 0x20000013ff077230 */ /* 0x010fe40000004100 */
[----:B------:R-:W-:Y:S02]  /*0a40*/  @P2 HADD2.F32 R25, -RZ, R21.H0_H0 ;  /* 0x20000015ff192230 */ /* 0x000fe40000004100 */
[----:B------:R-:W-:Y:S01]  /*0a50*/  @P2 HADD2.F32 R22, -RZ, R20.H0_H0 ;  /* 0x20000014ff162230 */ /* 0x000fe20000004100 */
        /* <DEDUP_REMOVED lines=38> */
.L_x_1032:
        /* <DEDUP_REMOVED lines=72> */
.L_x_1033:
        /* <DEDUP_REMOVED lines=36> */
.L_x_1035:
[----:B------:R-:W-:Y:S05]  /*1380*/  BSYNC.RECONVERGENT B0 ;  /* 0x0000000000007941 */ /* 0x000fea0003800200 */
.L_x_1034:
        /* <DEDUP_REMOVED lines=37> */
.L_x_1037:
[----:B------:R-:W-:Y:S05]  /*15e0*/  BSYNC.RECONVERGENT B0 ;  /* 0x0000000000007941 */ /* 0x000fea0003800200 */
.L_x_1036:
        /* <DEDUP_REMOVED lines=158> */
.L_x_1039:
[----:B------:R-:W-:Y:S05]  /*1fd0*/  BSYNC.RECONVERGENT B0 ;  /* 0x0000000000007941 */ /* 0x000fea0003800200 */
.L_x_1038:
        /* <DEDUP_REMOVED lines=29> */
.L_x_1041:
[----:B------:R-:W-:Y:S05]  /*21b0*/  BSYNC.RECONVERGENT B0 ;  /* 0x0000000000007941 */ /* 0x000fea0003800200 */
.L_x_1040:
        /* <DEDUP_REMOVED lines=29> */
.L_x_1044:
[----:B------:R-:W4:Y:S04]  /*2390*/  LDG.E.STRONG.GPU R4, desc[UR26][R10.64] ;  /* 0x0000001a0a047981 */ /* 0x000f28000c1ef900 */
[----:B----4-:R-:W-:Y:S01]  /*23a0*/  CCTL.IVALL ;  /* 0x00000000ff00798f */ /* 0x010fe20002000000 */
[----:B------:R-:W-:Y:S05]  /*23b0*/  YIELD ;  /* 0x0000000000007946 */ /* 0x000fea0003800000 */
[----:B------:R-:W-:-:S13]  /*23c0*/  ISETP.NE.AND P1, PT, R4, R15, PT ;  /* 0x0000000f0400720c */ /* 0x000fda0003f25270 */
[----:B------:R-:W-:Y:S05]  /*23d0*/  @P1 BRA `(.L_x_1044) ;  /* 0xfffffffc00ec1947 */ /* 0x000fea000383ffff */
.L_x_1043:
        /* <DEDUP_REMOVED lines=14> */
.L_x_1046:
        /* <DEDUP_REMOVED lines=84> */
.L_x_1045:
        /* <DEDUP_REMOVED lines=40> */
.L_x_1047:
        /* <DEDUP_REMOVED lines=22> */
.L_x_1048:
        /* <DEDUP_REMOVED lines=11> */
.L_x_1049:
[----:B------:R-:W-:Y:S05]  /*2e90*/  BSYNC.RECONVERGENT B0 ;  /* 0x0000000000007941 */ /* 0x000fea0003800200 */
.L_x_1042:
        /* <DEDUP_REMOVED lines=40> */
.L_x_1050:
        /* <DEDUP_REMOVED lines=20> */
.L_x_1052:
[----:B------:R-:W-:Y:S05]  /*3260*/  BSYNC.RECONVERGENT B0 ;  /* 0x0000000000007941 */ /* 0x000fea0003800200 */
.L_x_1051:
        /* <DEDUP_REMOVED lines=24> */
.L_x_1053:
        /* <DEDUP_REMOVED lines=22> */
.L_x_1055:
[----:B------:R-:W-:Y:S05]  /*3550*/  BSYNC.RECONVERGENT B0 ;  /* 0x0000000000007941 */ /* 0x000fea0003800200 */
.L_x_1054:
[----:B------:R-:W-:Y:S02]  /*3560*/  UIADD3 UR17, UPT, UPT, UR29, UR17, URZ ;  /* 0x000000111d117290 */ /* 0x000fe4000fffe0ff */
[----:B------:R-:W-:Y:S02]  /*3570*/  UIADD3 UR4, UPT, UPT, UR4, 0x1, URZ ;  /* 0x0000000104047890 */ /* 0x000fe4000fffe0ff */
[----:B------:R-:W-:-:S09]  /*3580*/  UISETP.GE.AND UP1, UPT, UR17, UR8, UPT ;  /* 0x000000081100728c */ /* 0x000fd2000bf26270 */
[----:B------:R-:W-:Y:S05]  /*3590*/  BRA.U !UP1, `(.L_x_1056) ;  /* 0xffffffcd09687547 */ /* 0x000fea000b83ffff */
.L_x_1031:
        /* <DEDUP_REMOVED lines=19> */
.L_x_1058:
[----:B------:R-:W-:Y:S05]  /*36d0*/  BSYNC.RECONVERGENT B0 ;  /* 0x0000000000007941 */ /* 0x000fea0003800200 */
.L_x_1057:
[----:B------:R-:W-:Y:S05]  /*36e0*/  @P0 EXIT ;  /* 0x000000000000094d */ /* 0x000fea0003800000 */
[----:B------:R-:W-:Y:S05]  /*36f0*/  @P2 BRA `(.L_x_1059) ;  /* 0x0000000000202947 */ /* 0x000fea0003800000 */
[----:B------:R-:W-:-:S05]  /*3700*/  IMAD R0, R4, R7, RZ ;  /* 0x0000000704007224 */ /* 0x000fca00078e02ff */
[----:B------:R-:W-:-:S13]  /*3710*/  ISETP.NE.AND P0, PT, R0, -0x1, PT ;  /* 0xffffffff0000780c */ /* 0x000fda0003f05270 */
[----:B------:R-:W-:Y:S05]  /*3720*/  @!P0 BRA `(.L_x_1059) ;  /* 0x0000000000148947 */ /* 0x000fea0003800000 */
.L_x_1060:
[----:B-1----:R-:W4:Y:S04]  /*3730*/  LDG.E.STRONG.GPU R5, desc[UR26][R2.64] ;  /* 0x0000001a02057981 */ /* 0x002f28000c1ef900 */
[----:B----4-:R-:W-:Y:S01]  /*3740*/  CCTL.IVALL ;  /* 0x00000000ff00798f */ /* 0x010fe20002000000 */
[----:B------:R-:W-:Y:S05]  /*3750*/  YIELD ;  /* 0x0000000000007946 */ /* 0x000fea0003800000 */
[----:B------:R-:W-:-:S13]  /*3760*/  ISETP.NE.AND P0, PT, R5, R0, PT ;  /* 0x000000000500720c */ /* 0x000fda0003f05270 */
[----:B------:R-:W-:Y:S05]  /*3770*/  @P0 BRA `(.L_x_1060) ;  /* 0xfffffffc00ec0947 */ /* 0x000fea000383ffff */
.L_x_1059:
        /* <DEDUP_REMOVED lines=74> */
.L_x_1063:
        /* <DEDUP_REMOVED lines=20> */
[----:B--2---:R-:W-:Y:S02]  /*3d60*/  F2FP.F16.F32.PACK_AB R21, R9, R10 ;  /* 0x0000000a0915723e */ /* 0x004fe400000000ff */
[----:B------:R-:W-:-:S02]  /*3d70*/  MOV R9, R25 ;  /* 0x0000001900097202 */ /* 0x000fc40000000f00 */
[----:B------:R-:W-:Y:S02]  /*3d80*/  MOV R10, R24 ;  /* 0x00000018000a7202 */ /* 0x000fe40000000f00 */
[----:B----4-:R-:W-:-:S05]  /*3d90*/  F2FP.F16.F32.PACK_AB R19, R13, R16 ;  /* 0x000000100d13723e */ /* 0x010fca00000000ff */
[----:B------:R1:W-:Y:S04]  /*3da0*/  STG.E desc[UR26][R8.64], R19 ;  /* 0x0000001308007986 */ /* 0x0003e8000c10191a */
[----:B------:R1:W-:Y:S01]  /*3db0*/  STG.E desc[UR26][R10.64], R21 ;  /* 0x000000150a007986 */ /* 0x0003e2000c10191a */
[----:B------:R-:W-:Y:S02]  /*3dc0*/  IADD3 R24, P3, PT, R24, 0x680, RZ ;  /* 0x0000068018187810 */ /* 0x000fe40007f7e0ff */
[----:B------:R-:W-:Y:S02]  /*3dd0*/  IADD3.X R25, PT, PT, RZ, R25, RZ, P4, !PT ;  /* 0x00000019ff197210 */ /* 0x000fe400027fe4ff */
[----:B------:R-:W-:Y:S01]  /*3de0*/  IADD3.X R27, PT, PT, RZ, R27, RZ, P3, !PT ;  /* 0x0000001bff1b7210 */ /* 0x000fe20001ffe4ff */
[----:B------:R-:W-:Y:S08]  /*3df0*/  @P1 BRA `(.L_x_1063) ;  /* 0xfffffffc00881947 */ /* 0x000ff0000383ffff */
.L_x_1062:
[----:B------:R-:W-:Y:S05]  /*3e00*/  BSYNC.RECONVERGENT B0 ;  /* 0x0000000000007941 */ /* 0x000fea0003800200 */
.L_x_1061:
        /* <DEDUP_REMOVED lines=10> */
.L_x_1064:
        /* <DEDUP_REMOVED lines=24> */
[----:B-----5:R-:W-:Y:S02]  /*4030*/  F2FP.F16.F32.PACK_AB R11, R14, R11 ;  /* 0x0000000b0e0b723e */ /* 0x020fe400000000ff */
[----:B------:R-:W-:Y:S02]  /*4040*/  IADD3 R14, P1, PT, R12, R4, RZ ;  /* 0x000000040c0e7210 */ /* 0x000fe40007f3e0ff */
[----:B------:R-:W-:-:S02]  /*4050*/  F2FP.F16.F32.PACK_AB R29, R19, R16 ;  /* 0x00000010131d723e */ /* 0x000fc400000000ff */
        /* <DEDUP_REMOVED lines=60> */
.L_x_1065:
        /* <DEDUP_REMOVED lines=14> */
.L_x_3427:


//--------------------- .text._Z35group_norm_nhwc_bwd_one_pass_kernelI11Fp16IOFp16WLi128ELi26ELi416EEv26Group_norm_nhwc_bwd_params --------------------------
	.section	.text._Z35group_norm_nhwc_bwd_one_pass_kernelI11Fp16IOFp16WLi128ELi26ELi416EEv26Group_norm_nhwc_bwd_params,"ax",@progbits
	.align	128
        .global         _Z35group_norm_nhwc_bwd_one_pass_kernelI11Fp16IOFp16WLi128ELi26ELi416EEv26Group_norm_nhwc_bwd_params
        .type           _Z35group_norm_nhwc_bwd_one_pass_kernelI11Fp16IOFp16WLi128ELi26ELi416EEv26Group_norm_nhwc_bwd_params,@function
        .size           _Z35group_norm_nhwc_bwd_one_pass_kernelI11Fp16IOFp16WLi128ELi26ELi416EEv26Group_norm_nhwc_bwd_params,(.L_x_3428 - _Z35group_norm_nhwc_bwd_one_pass_kernelI11Fp16IOFp16WLi128ELi26ELi416EEv26Group_norm_nhwc_bwd_params)
        .other          _Z35group_norm_nhwc_bwd_one_pass_kernelI11Fp16IOFp16WLi128ELi26ELi416EEv26Group_norm_nhwc_bwd_params,@"STO_CUDA_ENTRY STV_DEFAULT"
_Z35group_norm_nhwc_bwd_one_pass_kernelI11Fp16IOFp16WLi128ELi26ELi416EEv26Group_norm_nhwc_bwd_params:
.text._Z35group_norm_nhwc_bwd_one_pass_kernelI11Fp16IOFp16WLi128ELi26ELi416EEv26Group_norm_nhwc_bwd_params:
        /* <DEDUP_REMOVED lines=24> */
.L_x_1097:
        /* <DEDUP_REMOVED lines=158> */
[----:B--2---:R-:W-:Y:S02]  /*0b60*/  @P4 HADD2.F32 R27, -RZ, R5.H0_H0 ;  /* 0x20000005ff1b4230 */ /* 0x004fe40000004100 */
[----:B---3--:R-:W-:Y:S02]  /*0b70*/  @P4 HADD2.F32 R26, -RZ, R6.H0_H0 ;  /* 0x20000006ff1a4230 */ /* 0x008fe40000004100 */
[----:B----4-:R-:W-:Y:S02]  /*0b80*/  HADD2.F32 R5, -RZ, R14.H0_H0 ;  /* 0x2000000eff057230 */ /* 0x010fe40000004100 */
[----:B------:R-:W-:Y:S01]  /*0b90*/  HADD2.F32 R6, -RZ, R15.H0_H0 ;  /* 0x2000000fff067230 */ /* 0x000fe20000004100 */
        /* <DEDUP_REMOVED lines=74> */
.L_x_1067:
        /* <DEDUP_REMOVED lines=144> */
.L_x_1068:
        /* <DEDUP_REMOVED lines=45> */
.L_x_1070:
[----:B------:R-:W-:Y:S05]  /*1c10*/  BSYNC.RECONVERGENT B0 ;  /* 0x0000000000007941 */ /* 0x000fea0003800200 */
.L_x_1069:
        /* <DEDUP_REMOVED lines=35> */
.L_x_1072:
[----:B------:R-:W-:Y:S05]  /*1e50*/  BSYNC.RECONVERGENT B0 ;  /* 0x0000000000007941 */ /* 0x000fea0003800200 */
.L_x_1071:
        /* <DEDUP_REMOVED lines=158> */
.L_x_1074:
[----:B------:R-:W-:Y:S05]  /*2840*/  BSYNC.RECONVERGENT B0 ;  /* 0x0000000000007941 */ /* 0x000fea0003800200 */
.L_x_1073:
        /* <DEDUP_REMOVED lines=31> */
.L_x_1076:
[----:B------:R-:W-:Y:S05]  /*2a40*/  BSYNC.RECONVERGENT B0 ;  /* 0x0000000000007941 */ /* 0x000fea0003800200 */
.L_x_1075:
        /* <DEDUP_REMOVED lines=24> */
.L_x_1079:
[----:B----4-:R-:W3:Y:S04]  /*2bd0*/  LDG.E.STRONG.GPU R10, desc[UR6][R8.64] ;  /* 0x00000006080a7981 */ /* 0x010ee8000c1ef900 */
[----:B---3--:R-:W-:Y:S01]  /*2be0*/  CCTL.IVALL ;  /* 0x00000000ff00798f */ /* 0x008fe20002000000 */
[----:B------:R-:W-:Y:S05]  /*2bf0*/  YIELD ;  /* 0x0000000000007946 */ /* 0x000fea0003800000 */
[----:B------:R-:W-:-:S13]  /*2c00*/  ISETP.NE.AND P0, PT, R10, R15, PT ;  /* 0x0000000f0a00720c */ /* 0x000fda0003f05270 */
[----:B------:R-:W-:Y:S05]  /*2c10*/  @P0 BRA `(.L_x_1079) ;  /* 0xfffffffc00ec0947 */ /* 0x000fea000383ffff */
.L_x_1078:
        /* <DEDUP_REMOVED lines=15> */
.L_x_1081:
        /* <DEDUP_REMOVED lines=60> */
.L_x_1080:
        /* <DEDUP_REMOVED lines=34> */
.L_x_1082:
        /* <DEDUP_REMOVED lines=18> */
.L_x_1083:
        /* <DEDUP_REMOVED lines=9> */
.L_x_1084:
[----:B------:R-:W-:Y:S05]  /*34a0*/  BSYNC.RECONVERGENT B0 ;  /* 0x0000000000007941 */ /* 0x000fea0003800200 */
.L_x_1077:
        /* <DEDUP_REMOVED lines=45> */
.L_x_1085:
        /* <DEDUP_REMOVED lines=21> */
.L_x_1087:
[----:B------:R-:W-:Y:S05]  /*38d0*/  BSYNC.RECONVERGENT B0 ;  /* 0x0000000000007941 */ /* 0x000fea0003800200 */
.L_x_1086:
        /* <DEDUP_REMOVED lines=53> */
.L_x_1088:
        /* <DEDUP_REMOVED lines=18> */
.L_x_1090:
[----:B------:R-:W-:Y:S05]  /*3d50*/  BSYNC.RECONVERGENT B0 ;  /* 0x0000000000007941 */ /* 0x000fea0003800200 */
.L_x_1089:
        /* <DEDUP_REMOVED lines=21> */
.L_x_1091:
        /* <DEDUP_REMOVED lines=18> */
.L_x_1093:
[----:B------:R-:W-:Y:S05]  /*3fd0*/  BSYNC.RECONVERGENT B0 ;  /* 0x0000000000007941 */ /* 0x000fea0003800200 */
.L_x_1092:
        /* <DEDUP_REMOVED lines=22> */
.L_x_1094:
        /* <DEDUP_REMOVED lines=18> */
.L_x_1096:
[----:B------:R-:W-:Y:S05]  /*4260*/  BSYNC.RECONVERGENT B0 ;  /* 0x0000000000007941 */ /* 0x000fea0003800200 */
.L_x_1095:
[----:B------:R-:W1:Y:S01]  /*4270*/  LDCU UR4, c[0x0][0x410] ;  /* 0x00008200ff0477ac */ /* 0x000e620008000800 */
[----:B------:R-:W-:Y:S02]  /*4280*/  IADD3 R36, PT, PT, R3, R36, RZ ;  /* 0x0000002403247210 */ /* 0x000fe40007ffe0ff */
[----:B------:R-:W-:Y:S01]  /*4290*/  IADD3 R37, PT, PT, R37, 0x1, RZ ;  /* 0x0000000125257810 */ /* 0x000fe20007ffe0ff */
[----:B------:R-:W1:Y:S02]  /*42a0*/  LDCU UR5, c[0x0][0x3e0] ;  /* 0x00007c00ff0577ac */ /* 0x000e640008000800 */
[----:B-1----:R-:W-:-:S06]  /*42b0*/  UIMAD UR4, UR4, UR5, URZ ;  /* 0x00000005040472a4 */ /* 0x002fcc000f8e02ff */
[----:B------:R-:W-:-:S13]  /*42c0*/  ISETP.GE.AND P0, PT, R36, UR4, PT ;  /* 0x0000000424007c0c */ /* 0x000fda000bf06270 */
[----:B------:R-:W-:Y:S05]  /*42d0*/  @!P0 BRA `(.L_x_1097) ;  /* 0xffffffbc00a88947 */ /* 0x000fea000383ffff */
.L_x_1066:
        /* <DEDUP_REMOVED lines=19> */
.L_x_1099:
[----:B------:R-:W-:Y:S05]  /*4410*/  BSYNC.RECONVERGENT B0 ;  /* 0x0000000000007941 */ /* 0x000fea0003800200 */
.L_x_1098:
[----:B------:R-:W-:Y:S05]  /*4420*/  @P0 EXIT ;  /* 0x000000000000094d */ /* 0x000fea0003800000 */
[----:B------:R-:W-:Y:S05]  /*4430*/  @P2 BRA `(.L_x_1100) ;  /* 0x0000000000202947 */ /* 0x000fea0003800000 */
[----:B------:R-:W-:-:S05]  /*4440*/  IMAD R0, R4, R9, RZ ;  /* 0x0000000904007224 */ /* 0x000fca00078e02ff */
[----:B------:R-:W-:-:S13]  /*4450*/  ISETP.NE.AND P0, PT, R0, -0x1, PT ;  /* 0xffffffff0000780c */ /* 0x000fda0003f05270 */
[----:B------:R-:W-:Y:S05]  /*4460*/  @!P0 BRA `(.L_x_1100) ;  /* 0x0000000000148947 */ /* 0x000fea0003800000 */
.L_x_1101:
[----:B0-----:R-:W2:Y:S04]  /*4470*/  LDG.E.STRONG.GPU R5, desc[UR6][R2.64] ;  /* 0x0000000602057981 */ /* 0x001ea8000c1ef900 */
[----:B--2---:R-:W-:Y:S01]  /*4480*/  CCTL.IVALL ;  /* 0x00000000ff00798f */ /* 0x004fe20002000000 */
[----:B------:R-:W-:Y:S05]  /*4490*/  YIELD ;  /* 0x0000000000007946 */ /* 0x000fea0003800000 */
[----:B------:R-:W-:-:S13]  /*44a0*/  ISETP.NE.AND P0, PT, R5, R0, PT ;  /* 0x000000000500720c */ /* 0x000fda0003f05270 */
[----:B------:R-:W-:Y:S05]  /*44b0*/  @P0 BRA `(.L_x_1101) ;  /* 0xfffffffc00ec0947 */ /* 0x000fea000383ffff */
.L_x_1100:
        /* <DEDUP_REMOVED lines=74> */
.L_x_1104:
        /* <DEDUP_REMOVED lines=29> */
.L_x_1103:
[----:B------:R-:W-:Y:S05]  /*4b30*/  BSYNC.RECONVERGENT B0 ;  /* 0x0000000000007941 */ /* 0x000fea0003800200 */
.L_x_1102:
        /* <DEDUP_REMOVED lines=10> */
.L_x_1105:
        /* <DEDUP_REMOVED lines=87> */
.L_x_1106:
        /* <DEDUP_REMOVED lines=11> */
.L_x_3428:


//--------------------- .text._Z35group_norm_nhwc_bwd_one_pass_kernelI11Fp16IOFp16WLi256ELi26ELi416EEv26Group_norm_nhwc_bwd_params --------------------------
	.section	.text._Z35group_norm_nhwc_bwd_one_pass_kernelI11Fp16IOFp16WLi256ELi26ELi416EEv26Group_norm_nhwc_bwd_params,"ax",@progbits
	.align	128
        .global         _Z35group_norm_nhwc_bwd_one_pass_kernelI11Fp16IOFp16WLi256ELi26ELi416EEv26Group_norm_nhwc_bwd_params
        .type           _Z35group_norm_nhwc_bwd_one_pass_kernelI11Fp16IOFp16WLi256ELi26ELi416EEv26Group_norm_nhwc_bwd_params,@function
        .size           _Z35group_norm_nhwc_bwd_one_pass_kernelI11Fp16IOFp16WLi256ELi26ELi416EEv26Group_norm_nhwc_bwd_params,(.L_x_3429 - _Z35group_norm_nhwc_bwd_one_pass_kernelI11Fp16IOFp16WLi256ELi26ELi416EEv26Group_norm_nhwc_bwd_params)
        .other          _Z35group_norm_nhwc_bwd_one_pass_kernelI11Fp16IOFp16WLi256ELi26ELi416EEv26Group_norm_nhwc_bwd_params,@"STO_CUDA_ENTRY STV_DEFAULT"
_Z35group_norm_nhwc_bwd_one_pass_kernelI11Fp16IOFp16WLi256ELi26ELi416EEv26Group_norm_nhwc_bwd_params:
.text._Z35group_norm_nhwc_bwd_one_pass_kernelI11Fp16IOFp16WLi256ELi26ELi416EEv26Group_norm_nhwc_bwd_params:
        /* <DEDUP_REMOVED lines=49> */
.L_x_1150:
        /* <DEDUP_REMOVED lines=237> */
[----:B--2---:R-:W-:Y:S02]  /*11e0*/  HADD2.F32 R59, -RZ, R59.H0_H0 ;  /* 0x2000003bff3b7230 */ /* 0x004fe40000004100 */
[----:B---3--:R-:W-:Y:S02]  /*11f0*/  @P4 HADD2.F32 R61, -RZ, R18.H0_H0 ;  /* 0x20000012ff3d4230 */ /* 0x008fe40000004100 */
[----:B------:R-:W-:Y:S02]  /*1200*/  @P4 HADD2.F32 R60, -RZ, R17.H0_H0 ;  /* 0x20000011ff3c4230 */ /* 0x000fe40000004100 */
[----:B------:R-:W-:Y:S01]  /*1210*/  HADD2.F32 R58, -RZ, R58.H0_H0 ;  /* 0x2000003aff3a7230 */ /* 0x000fe20000004100 */
        /* <DEDUP_REMOVED lines=146> */
.L_x_1108:
        /* <DEDUP_REMOVED lines=288> */
.L_x_1109:
        /* <DEDUP_REMOVED lines=36> */
.L_x_1111:
[----:B------:R-:W-:Y:S05]  /*2f80*/  BSYNC.RECONVERGENT B0 ;  /* 0x0000000000007941 */ /* 0x000fea0003800200 */
.L_x_1110:
        /* <DEDUP_REMOVED lines=37> */
.L_x_1113:
[----:B------:R-:W-:Y:S05]  /*31e0*/  BSYNC.RECONVERGENT B0 ;  /* 0x0000000000007941 */ /* 0x000fea0003800200 */
.L_x_1112:
        /* <DEDUP_REMOVED lines=158> */
.L_x_1115:
[----:B------:R-:W-:Y:S05]  /*3bd0*/  BSYNC.RECONVERGENT B0 ;  /* 0x0000000000007941 */ /* 0x000fea0003800200 */
.L_x_1114:
        /* <DEDUP_REMOVED lines=29> */
.L_x_1117:
[----:B------:R-:W-:Y:S05]  /*3db0*/  BSYNC.RECONVERGENT B0 ;  /* 0x0000000000007941 */ /* 0x000fea0003800200 */
.L_x_1116:
        /* <DEDUP_REMOVED lines=23> */
.L_x_1120:
[----:B-1----:R-:W4:Y:S04]  /*3f30*/  LDG.E.STRONG.GPU R18, desc[UR8][R16.64] ;  /* 0x0000000810127981 */ /* 0x002f28000c1ef900 */
[----:B----4-:R-:W-:Y:S01]  /*3f40*/  CCTL.IVALL ;  /* 0x00000000ff00798f */ /* 0x010fe20002000000 */
[----:B------:R-:W-:Y:S05]  /*3f50*/  YIELD ;  /* 0x0000000000007946 */ /* 0x000fea0003800000 */
[----:B------:R-:W-:-:S13]  /*3f60*/  ISETP.NE.AND P1, PT, R18, R23, PT ;  /* 0x000000171200720c */ /* 0x000fda0003f25270 */
[----:B------:R-:W-:Y:S05]  /*3f70*/  @P1 BRA `(.L_x_1120) ;  /* 0xfffffffc00ec1947 */ /* 0x000fea000383ffff */
.L_x_1119:
        /* <DEDUP_REMOVED lines=14> */
.L_x_1122:
        /* <DEDUP_REMOVED lines=60> */
.L_x_1121:
        /* <DEDUP_REMOVED lines=34> */
.L_x_1123:
        /* <DEDUP_REMOVED lines=18> */
.L_x_1124:
        /* <DEDUP_REMOVED lines=9> */
.L_x_1125:
[----:B------:R-:W-:Y:S05]  /*47f0*/  BSYNC.RECONVERGENT B0 ;  /* 0x0000000000007941 */ /* 0x000fea0003800200 */
.L_x_1118:
        /* <DEDUP_REMOVED lines=43> */
.L_x_1126:
        /* <DEDUP_REMOVED lines=21> */
.L_x_1128:
[----:B------:R-:W-:Y:S05]  /*4c00*/  BSYNC.RECONVERGENT B0 ;  /* 0x0000000000007941 */ /* 0x000fea0003800200 */
.L_x_1127:
        /* <DEDUP_REMOVED lines=27> */
.L_x_1129:
        /* <DEDUP_REMOVED lines=21> */
.L_x_1131:
[----:B------:R-:W-:Y:S05]  /*4f10*/  BSYNC.RECONVERGENT B0 ;  /* 0x0000000000007941 */ /* 0x000fea0003800200 */
.L_x_1130:
        /* <DEDUP_REMOVED lines=69> */
.L_x_1132:
        /* <DEDUP_REMOVED lines=30> */
.L_x_1134:
[----:B------:R-:W-:Y:S05]  /*5550*/  BSYNC.RECONVERGENT B0 ;  /* 0x0000000000007941 */ /* 0x000fea0003800200 */
.L_x_1133:
        /* <DEDUP_REMOVED lines=21> */
.L_x_1135:
        /* <DEDUP_REMOVED lines=18> */
.L_x_1137:
[----:B------:R-:W-:Y:S05]  /*57d0*/  BSYNC.RECONVERGENT B0 ;  /* 0x0000000000007941 */ /* 0x000fea0003800200 */
.L_x_1136:
        /* <DEDUP_REMOVED lines=21> */
.L_x_1138:
        /* <DEDUP_REMOVED lines=18> */
.L_x_1140:
[----:B------:R-:W-:Y:S05]  /*5a50*/  BSYNC.RECONVERGENT B0 ;  /* 0x0000000000007941 */ /* 0x000fea0003800200 */
.L_x_1139:
        /* <DEDUP_REMOVED lines=21> */
.L_x_1141:
        /* <DEDUP_REMOVED lines=18> */
.L_x_1143:
[----:B------:R-:W-:Y:S05]  /*5cd0*/  BSYNC.RECONVERGENT B0 ;  /* 0x0000000000007941 */ /* 0x000fea0003800200 */
.L_x_1142:
        /* <DEDUP_REMOVED lines=21> */
.L_x_1144:
        /* <DEDUP_REMOVED lines=18> */
.L_x_1146:
[----:B------:R-:W-:Y:S05]  /*5f50*/  BSYNC.RECONVERGENT B0 ;  /* 0x0000000000007941 */ /* 0x000fea0003800200 */
.L_x_1145:
        /* <DEDUP_REMOVED lines=21> */
.L_x_1147:
        /* <DEDUP_REMOVED lines=18> */
.L_x_1149:
[----:B------:R-:W-:Y:S05]  /*61d0*/  BSYNC.RECONVERGENT B0 ;  /* 0x0000000000007941 */ /* 0x000fea0003800200 */
.L_x_1148:
[----:B------:R-:W-:Y:S02]  /*61e0*/  IADD3 R35, PT, PT, R3, R35, RZ ;  /* 0x0000002303237210 */ /* 0x000fe40007ffe0ff */
[----:B------:R-:W-:Y:S02]  /*61f0*/  IADD3 R36, PT, PT, R36, 0x1, RZ ;  /* 0x0000000124247810 */ /* 0x000fe40007ffe0ff */
[----:B------:R-:W-:-:S13]  /*6200*/  ISETP.GE.AND P0, PT, R35, UR4, PT ;  /* 0x0000000423007c0c */ /* 0x000fda000bf06270 */
[----:B------:R-:W-:Y:S05]  /*6210*/  @!P0 BRA `(.L_x_1150) ;  /* 0xffffffa0003c8947 */ /* 0x000fea000383ffff */
.L_x_1107:
        /* <DEDUP_REMOVED lines=19> */
.L_x_1152:
[----:B------:R-:W-:Y:S05]  /*6350*/  BSYNC.RECONVERGENT B0 ;  /* 0x0000000000007941 */ /* 0x000fea0003800200 */
.L_x_1151:
[----:B------:R-:W-:Y:S05]  /*6360*/  @P0 EXIT ;  /* 0x000000000000094d */ /* 0x000fea0003800000 */
[----:B------:R-:W-:Y:S05]  /*6370*/  @P2 BRA `(.L_x_1153) ;  /* 0x0000000000202947 */ /* 0x000fea0003800000 */
[----:B------:R-:W-:-:S05]  /*6380*/  IMAD R0, R6, R7, RZ ;  /* 0x0000000706007224 */ /* 0x000fca00078e02ff */
[----:B------:R-:W-:-:S13]  /*6390*/  ISETP.NE.AND P0, PT, R0, -0x1, PT ;  /* 0xffffffff0000780c */ /* 0x000fda0003f05270 */
[----:B------:R-:W-:Y:S05]  /*63a0*/  @!P0 BRA `(.L_x_1153) ;  /* 0x0000000000148947 */ /* 0x000fea0003800000 */
.L_x_1154:
[----:B0-----:R-:W5:Y:S04]  /*63b0*/  LDG.E.STRONG.GPU R3, desc[UR8][R4.64] ;  /* 0x0000000804037981 */ /* 0x001f68000c1ef900 */
[----:B-----5:R-:W-:Y:S01]  /*63c0*/  CCTL.IVALL ;  /* 0x00000000ff00798f */ /* 0x020fe20002000000 */
[----:B------:R-:W-:Y:S05]  /*63d0*/  YIELD ;  /* 0x0000000000007946 */ /* 0x000fea0003800000 */
[----:B------:R-:W-:-:S13]  /*63e0*/  ISETP.NE.AND P0, PT, R3, R0, PT ;  /* 0x000000000300720c */ /* 0x000fda0003f05270 */
[----:B------:R-:W-:Y:S05]  /*63f0*/  @P0 BRA `(.L_x_1154) ;  /* 0xfffffffc00ec0947 */ /* 0x000fea000383ffff */
.L_x_1153:
        /* <DEDUP_REMOVED lines=73> */
.L_x_1157:
        /* <DEDUP_REMOVED lines=24> */
[----:B--2---:R-:W-:Y:S02]  /*6a10*/  F2FP.F16.F32.PACK_AB R19, R13, R4 ;  /* 0x000000040d13723e */ /* 0x004fe400000000ff */
[-C--:B------:R-:W-:Y:S02]  /*6a20*/  MOV R13, R25.reuse ;  /* 0x00000019000d7202 */ /* 0x080fe40000000f00 */
[----:B---3--:R-:W-:Y:S01]  /*6a30*/  F2FP.F16.F32.PACK_AB R21, R17, R14 ;  /* 0x0000000e1115723e */ /* 0x008fe200000000ff */
[----:B------:R0:W-:Y:S04]  /*6a40*/  STG.E desc[UR8][R8.64], R19 ;  /* 0x0000001308007986 */ /* 0x0001e8000c101908 */
[----:B------:R0:W-:Y:S01]  /*6a50*/  STG.E desc[UR8][R12.64], R21 ;  /* 0x000000150c007986 */ /* 0x0001e2000c101908 */
[----:B------:R-:W-:Y:S01]  /*6a60*/  IADD3.X R25, PT, PT, RZ, R25, RZ, P3, !PT ;  /* 0x00000019ff197210 */ /* 0x000fe20001ffe4ff */
[----:B------:R-:W-:Y:S06]  /*6a70*/  @P1 BRA `(.L_x_1157) ;  /* 0xfffffffc00841947 */ /* 0x000fec000383ffff */
.L_x_1156:
[----:B------:R-:W-:Y:S05]  /*6a80*/  BSYNC.RECONVERGENT B0 ;  /* 0x0000000000007941 */ /* 0x000fea0003800200 */
.L_x_1155:
        /* <DEDUP_REMOVED lines=10> */
.L_x_1158:
        /* <DEDUP_REMOVED lines=81> */
[----:B----4-:R-:W-:Y:S02]  /*7040*/  F2FP.F16.F32.PACK_AB R23, R23, R4 ;  /* 0x000000041717723e */ /* 0x010fe400000000ff */
[----:B-----5:R-:W-:-:S03]  /*7050*/  F2FP.F16.F32.PACK_AB R9, R7, R8 ;  /* 0x000000080709723e */ /* 0x020fc600000000ff */
[----:B------:R3:W-:Y:S04]  /*7060*/  STG.E desc[UR8][R28.64], R23 ;  /* 0x000000171c007986 */ /* 0x0007e8000c101908 */
[----:B------:R3:W-:Y:S02]  /*7070*/  STG.E desc[UR8][R26.64], R9 ;  /* 0x000000091a007986 */ /* 0x0007e4000c101908 */
[----:B------:R-:W-:Y:S05]  /*7080*/  @P0 BRA `(.L_x_1158) ;  /* 0xfffffff800a80947 */ /* 0x000fea000383ffff */
[----:B------:R-:W-:Y:S05]  /*7090*/  EXIT ;  /* 0x000000000000794d */ /* 0x000fea0003800000 */
.L_x_1159:
        /* <DEDUP_REMOVED lines=14> */
.L_x_3429:


//--------------------- .text._Z35group_norm_nhwc_bwd_one_pass_kernelI11Fp16IOFp16WLi512ELi26ELi416EEv26Group_norm_nhwc_bwd_params --------------------------
	.section	.text._Z35group_norm_nhwc_bwd_one_pass_kernelI11Fp16IOFp16WLi512ELi26ELi416EEv26Group_norm_nhwc_bwd_params,"ax",@progbits
	.align	128
        .global         _Z35group_norm_nhwc_bwd_one_pass_kernelI11Fp16IOFp16WLi512ELi26ELi416EEv26Group_norm_nhwc_bwd_params
        .type           _Z35group_norm_nhwc_bwd_one_pass_kernelI11Fp16IOFp16WLi512ELi26ELi416EEv26Group_norm_nhwc_bwd_params,@function
        .size           _Z35group_norm_nhwc_bwd_one_pass_kernelI11Fp16IOFp16WLi512ELi26ELi416EEv26Group_norm_nhwc_bwd_params,(.L_x_3430 - _Z35group_norm_nhwc_bwd_one_pass_kernelI11Fp16IOFp16WLi512ELi26ELi416EEv26Group_norm_nhwc_bwd_params)
        .other          _Z35group_norm_nhwc_bwd_one_pass_kernelI11Fp16IOFp16WLi512ELi26ELi416EEv26Group_norm_nhwc_bwd_params,@"STO_CUDA_ENTRY STV_DEFAULT"
_Z35group_norm_nhwc_bwd_one_pass_kernelI11Fp16IOFp16WLi512ELi26ELi416EEv26Group_norm_nhwc_bwd_params:
.text._Z35group_norm_nhwc_bwd_one_pass_kernelI11Fp16IOFp16WLi512ELi26ELi416EEv26Group_norm_nhwc_bwd_params:
        /* <DEDUP_REMOVED lines=21> */
.L_x_1227:
        /* <DEDUP_REMOVED lines=429> */
[----:B------:R-:W-:Y:S02]  /*1c20*/  HADD2.F32 R57, -RZ, R13.H0_H0 ;  /* 0x2000000dff397230 */ /* 0x000fe40000004100 */
[----:B------:R-:W-:Y:S01]  /*1c30*/  HADD2.F32 R56, -RZ, R56.H0_H0 ;  /* 0x20000038ff387230 */ /* 0x000fe20000004100 */
        /* <DEDUP_REMOVED lines=290> */
.L_x_1161:
        /* <DEDUP_REMOVED lines=576> */
.L_x_1162:
        /* <DEDUP_REMOVED lines=44> */
.L_x_1164:
[----:B------:R-:W-:Y:S05]  /*5520*/  BSYNC.RECONVERGENT B0 ;  /* 0x0000000000007941 */ /* 0x000fea0003800200 */
.L_x_1163:
        /* <DEDUP_REMOVED lines=35> */
.L_x_1166:
[----:B------:R-:W-:Y:S05]  /*5760*/  BSYNC.RECONVERGENT B0 ;  /* 0x0000000000007941 */ /* 0x000fea0003800200 */
.L_x_1165:
        /* <DEDUP_REMOVED lines=162> */
.L_x_1168:
[----:B------:R-:W-:Y:S05]  /*6190*/  BSYNC.RECONVERGENT B0 ;  /* 0x0000000000007941 */ /* 0x000fea0003800200 */
.L_x_1167:
        /* <DEDUP_REMOVED lines=28> */
.L_x_1170:
[----:B------:R-:W-:Y:S05]  /*6360*/  BSYNC.RECONVERGENT B0 ;  /* 0x0000000000007941 */ /* 0x000fea0003800200 */
.L_x_1169:
        /* <DEDUP_REMOVED lines=28> */
.L_x_1173:
[----:B-1----:R-:W2:Y:S04]  /*6530*/  LDG.E.STRONG.GPU R18, desc[UR10][R16.64] ;  /* 0x0000000a10127981 */ /* 0x002ea8000c1ef900 */
[----:B--2---:R-:W-:Y:S01]  /*6540*/  CCTL.IVALL ;  /* 0x00000000ff00798f */ /* 0x004fe20002000000 */
[----:B------:R-:W-:Y:S05]  /*6550*/  YIELD ;  /* 0x0000000000007946 */ /* 0x000fea0003800000 */
[----:B------:R-:W-:-:S13]  /*6560*/  ISETP.NE.AND P0, PT, R18, R21, PT ;  /* 0x000000151200720c */ /* 0x000fda0003f05270 */
[----:B------:R-:W-:Y:S05]  /*6570*/  @P0 BRA `(.L_x_1173) ;  /* 0xfffffffc00ec0947 */ /* 0x000fea000383ffff */
.L_x_1172:
        /* <DEDUP_REMOVED lines=21> */
.L_x_1175:
        /* <DEDUP_REMOVED lines=64> */
.L_x_1174:
        /* <DEDUP_REMOVED lines=34> */
.L_x_1176:
        /* <DEDUP_REMOVED lines=18> */
.L_x_1177:
        /* <DEDUP_REMOVED lines=9> */
.L_x_1178:
[----:B------:R-:W-:Y:S05]  /*6ea0*/  BSYNC.RECONVERGENT B0 ;  /* 0x0000000000007941 */ /* 0x000fea0003800200 */
.L_x_1171:
        /* <DEDUP_REMOVED lines=38> */
.L_x_1179:
        /* <DEDUP_REMOVED lines=34> */
.L_x_1181:
[----:B------:R-:W-:Y:S05]  /*7330*/  BSYNC.RECONVERGENT B0 ;  /* 0x0000000000007941 */ /* 0x000fea0003800200 */
.L_x_1180:
        /* <DEDUP_REMOVED lines=25> */
.L_x_1182:
        /* <DEDUP_REMOVED lines=21> */
.L_x_1184:
[----:B------:R-:W-:Y:S05]  /*7620*/  BSYNC.RECONVERGENT B0 ;  /* 0x0000000000007941 */ /* 0x000fea0003800200 */
.L_x_1183:
        /* <DEDUP_REMOVED lines=35> */
.L_x_1185:
        /* <DEDUP_REMOVED lines=21> */
.L_x_1187:
[----:B------:R-:W-:Y:S05]  /*79b0*/  BSYNC.RECONVERGENT B0 ;  /* 0x0000000000007941 */ /* 0x000fea0003800200 */
.L_x_1186:
        /* <DEDUP_REMOVED lines=25> */
.L_x_1188:
        /* <DEDUP_REMOVED lines=21> */
.L_x_1190:
[----:B------:R-:W-:Y:S05]  /*7ca0*/  BSYNC.RECONVERGENT B0 ;  /* 0x0000000000007941 */ /* 0x000fea0003800200 */
.L_x_1189:
        /* <DEDUP_REMOVED lines=35> */
.L_x_1191:
        /* <DEDUP_REMOVED lines=21> */
.L_x_1193:
[----:B------:R-:W-:Y:S05]  /*8030*/  BSYNC.RECONVERGENT B0 ;  /* 0x0000000000007941 */ /* 0x000fea0003800200 */
.L_x_1192:
        /* <DEDUP_REMOVED lines=25> */
.L_x_1194:
        /* <DEDUP_REMOVED lines=21> */
.L_x_1196:
[----:B------:R-:W-:Y:S05]  /*8320*/  BSYNC.RECONVERGENT B0 ;  /* 0x0000000000007941 */ /* 0x000fea0003800200 */
.L_x_1195:
        /* <DEDUP_REMOVED lines=35> */
.L_x_1197:
        /* <DEDUP_REMOVED lines=21> */
.L_x_1199:
[----:B------:R-:W-:Y:S05]  /*86b0*/  BSYNC.RECONVERGENT B0 ;  /* 0x0000000000007941 */ /* 0x000fea0003800200 */
.L_x_1198:
        /* <DEDUP_REMOVED lines=25> */
.L_x_1200:
        /* <DEDUP_REMOVED lines=21> */
.L_x_1202:
[----:B------:R-:W-:Y:S05]  /*89a0*/  BSYNC.RECONVERGENT B0 ;  /* 0x0000000000007941 */ /* 0x000fea0003800200 */
.L_x_1201:
        /* <DEDUP_REMOVED lines=35> */
.L_x_1203:
        /* <DEDUP_REMOVED lines=21> */
.L_x_1205:
[----:B------:R-:W-:Y:S05]  /*8d30*/  BSYNC.RECONVERGENT B0 ;  /* 0x0000000000007941 */ /* 0x000fea0003800200 */
.L_x_1204:
        /* <DEDUP_REMOVED lines=25> */
.L_x_1206:
        /* <DEDUP_REMOVED lines=21> */
.L_x_1208:
[----:B------:R-:W-:Y:S05]  /*9020*/  BSYNC.RECONVERGENT B0 ;  /* 0x0000000000007941 */ /* 0x000fea0003800200 */
.L_x_1207:
        /* <DEDUP_REMOVED lines=35> */
.L_x_1209:
        /* <DEDUP_REMOVED lines=21> */
.L_x_1211:
[----:B------:R-:W-:Y:S05]  /*93b0*/  BSYNC.RECONVERGENT B0 ;  /* 0x0000000000007941 */ /* 0x000fea0003800200 */
.L_x_1210:
        /* <DEDUP_REMOVED lines=25> */
.L_x_1212:
        /* <DEDUP_REMOVED lines=21> */
.L_x_1214:
[----:B------:R-:W-:Y:S05]  /*96a0*/  BSYNC.RECONVERGENT B0 ;  /* 0x0000000000007941 */ /* 0x000fea0003800200 */
.L_x_1213:
        /* <DEDUP_REMOVED lines=35> */
.L_x_1215:
        /* <DEDUP_REMOVED lines=21> */
.L_x_1217:
[----:B------:R-:W-:Y:S05]  /*9a30*/  BSYNC.RECONVERGENT B0 ;  /* 0x0000000000007941 */ /* 0x000fea0003800200 */
.L_x_1216:
        /* <DEDUP_REMOVED lines=25> */
.L_x_1218:
        /* <DEDUP_REMOVED lines=21> */
.L_x_1220:
[----:B------:R-:W-:Y:S05]  /*9d20*/  BSYNC.RECONVERGENT B0 ;  /* 0x0000000000007941 */ /* 0x000fea0003800200 */
.L_x_1219:
        /* <DEDUP_REMOVED lines=31> */
.L_x_1221:
        /* <DEDUP_REMOVED lines=26> */
.L_x_1223:
[----:B------:R-:W-:Y:S05]  /*a0c0*/  BSYNC.RECONVERGENT B0 ;  /* 0x0000000000007941 */ /* 0x000fea0003800200 */
.L_x_1222:
        /* <DEDUP_REMOVED lines=24> */
.L_x_1224:
        /* <DEDUP_REMOVED lines=18> */
.L_x_1226:
[----:B------:R-:W-:Y:S05]  /*a370*/  BSYNC.RECONVERGENT B0 ;  /* 0x0000000000007941 */ /* 0x000fea0003800200 */
.L_x_1225:
[----:B------:R-:W1:Y:S01]  /*a380*/  LDCU UR5, c[0x0][0x410] ;  /* 0x00008200ff0577ac */ /* 0x000e620008000800 */
[----:B------:R-:W1:Y:S01]  /*a390*/  LDCU UR8, c[0x0][0x3e0] ;  /* 0x00007c00ff0877ac */ /* 0x000e620008000800 */
[----:B------:R-:W-:Y:S02]  /*a3a0*/  UIADD3 UR6, UPT, UPT, UR7, UR6, URZ ;  /* 0x0000000607067290 */ /* 0x000fe4000fffe0ff */
[----:B------:R-:W-:Y:S02]  /*a3b0*/  UIADD3 UR4, UPT, UPT, UR4, 0x1, URZ ;  /* 0x0000000104047890 */ /* 0x000fe4000fffe0ff */
[----:B-1----:R-:W-:-:S04]  /*a3c0*/  UIMAD UR5, UR5, UR8, URZ ;  /* 0x00000008050572a4 */ /* 0x002fc8000f8e02ff */
[----:B------:R-:W-:-:S09]  /*a3d0*/  UISETP.GE.AND UP0, UPT, UR6, UR5, UPT ;  /* 0x000000050600728c */ /* 0x000fd2000bf06270 */
[----:B------:R-:W-:Y:S05]  /*a3e0*/  BRA.U !UP0, `(.L_x_1227) ;  /* 0xffffff5d08587547 */ /* 0x000fea000b83ffff */
.L_x_1160:
        /* <DEDUP_REMOVED lines=16> */
.L_x_1229:
[----:B------:R-:W-:Y:S05]  /*a4f0*/  BSYNC.RECONVERGENT B0 ;  /* 0x0000000000007941 */ /* 0x000fea0003800200 */
.L_x_1228:
        /* <DEDUP_REMOVED lines=11> */
.L_x_1231:
[----:B------:R-:W2:Y:S04]  /*a5b0*/  LDG.E.STRONG.GPU R5, desc[UR10][R2.64] ;  /* 0x0000000a02057981 */ /* 0x000ea8000c1ef900 */
[----:B--2---:R-:W-:Y:S01]  /*a5c0*/  CCTL.IVALL ;  /* 0x00000000ff00798f */ /* 0x004fe20002000000 */
[----:B------:R-:W-:Y:S05]  /*a5d0*/  YIELD ;  /* 0x0000000000007946 */ /* 0x000fea0003800000 */
[----:B------:R-:W-:-:S13]  /*a5e0*/  ISETP.NE.AND P0, PT, R5, R0, PT ;  /* 0x000000000500720c */ /* 0x000fda0003f05270 */
[----:B------:R-:W-:Y:S05]  /*a5f0*/  @P0 BRA `(.L_x_1231) ;  /* 0xfffffffc00ec0947 */ /* 0x000fea000383ffff */
.L_x_1230:
        /* <DEDUP_REMOVED lines=74> */
.L_x_1234:
        /* <DEDUP_REMOVED lines=31> */
.L_x_1233:
[----:B------:R-:W-:Y:S05]  /*ac90*/  BSYNC.RECONVERGENT B0 ;  /* 0x0000000000007941 */ /* 0x000fea0003800200 */
.L_x_1232:
        /* <DEDUP_REMOVED lines=10> */
.L_x_1235:
        /* <DEDUP_REMOVED lines=87> */
.L_x_1236:
        /* <DEDUP_REMOVED lines=13> */
.L_x_3430:


//--------------------- .text._Z35group_norm_nhwc_bwd_one_pass_kernelI11Fp32IOFp32WLi64ELi26ELi416EEv26Group_norm_nhwc_bwd_params --------------------------
	.section	.text._Z35group_norm_nhwc_bwd_one_pass_kernelI11Fp32IOFp32WLi64ELi26ELi416EEv26Group_norm_nhwc_bwd_params,"ax",@progbits
	.align	128
        .global         _Z35group_norm_nhwc_bwd_one_pass_kernelI11Fp32IOFp32WLi64ELi26ELi416EEv26Group_norm_nhwc_bwd_params
        .type           _Z35group_norm_nhwc_bwd_one_pass_kernelI11Fp32IOFp32WLi64ELi26ELi416EEv26Group_norm_nhwc_bwd_params,@function
        .size           _Z35group_norm_nhwc_bwd_one_pass_kernelI11Fp32IOFp32WLi64ELi26ELi416EEv26Group_norm_nhwc_bwd_params,(.L_x_3431 - _Z35group_norm_nhwc_bwd_one_pass_kernelI11Fp32IOFp32WLi64ELi26ELi416EEv26Group_norm_nhwc_bwd_params)
        .other          _Z35group_norm_nhwc_bwd_one_pass_kernelI11Fp32IOFp32WLi64ELi26ELi416EEv26Group_norm_nhwc_bwd_params,@"STO_CUDA_ENTRY STV_DEFAULT"
_Z35group_norm_nhwc_bwd_one_pass_kernelI11Fp32IOFp32WLi64ELi26ELi416EEv26Group_norm_nhwc_bwd_params:
.text._Z35group_norm_nhwc_bwd_one_pass_kernelI11Fp32IOFp32WLi64ELi26ELi416EEv26Group_norm_nhwc_bwd_params:
        /* <DEDUP_REMOVED lines=11> */
[----:B------:R-:W0:Y:S04]  /*00b0*/  LDCU UR18, c[0x0][0x374] ;  /* 0x00006e80ff1277ac */ /* 0x000e280008000800 */
[----:B------:R-:W-:Y:S01]  /*00c0*/  IMAD R0, R0, 0x13b2, RZ ;  /* 0x000013b200007824 */ /* 0x000fe200078e02ff */
[----:B------:R-:W1:Y:S04]  /*00d0*/  LDCU.U8 UR17, c[0x0][0x414] ;  /* 0x00008280ff1177ac */ /* 0x000e680008000000 */
[----:B------:R-:W-:Y:S01]  /*00e0*/  SHF.R.U32.HI R0, RZ, 0x10, R0 ;  /* 0x00000010ff007819 */ /* 0x000fe20000011600 */
[----:B------:R-:W2:Y:S03]  /*00f0*/  LDCU UR16, c[0x0][0x370] ;  /* 0x00006e00ff1077ac */ /* 0x000ea60008000800 */
[----:B------:R-:W-:Y:S01]  /*0100*/  PRMT R0, R0, 0x9910, RZ ;  /* 0x0000991000007816 */ /* 0x000fe200000000ff */
[----:B------:R-:W-:Y:S01]  /*0110*/  UMOV UR4, URZ ;  /* 0x000000ff00047c82 */ /* 0x000fe20008000000 */
[----:B------:R-:W-:-:S03]  /*0120*/  UMOV UR6, UR5 ;  /* 0x0000000500067c82 */ /* 0x000fc60008000000 */
[----:B------:R-:W-:-:S05]  /*0130*/  IMAD R0, R0, 0xd, RZ ;  /* 0x0000000d00007824 */ /* 0x000fca00078e02ff */
[----:B------:R-:W-:-:S04]  /*0140*/  IADD3 R0, PT, PT, RZ, -R0, RZ ;  /* 0x80000000ff007210 */ /* 0x000fc80007ffe0ff */
[----:B------:R-:W-:-:S04]  /*0150*/  PRMT R0, R0, 0x7710, RZ ;  /* 0x0000771000007816 */ /* 0x000fc800000000ff */
[----:B------:R-:W-:-:S04]  /*0160*/  IADD3 R0, PT, PT, R0, R33, RZ ;  /* 0x0000002100007210 */ /* 0x000fc80007ffe0ff */
[----:B------:R-:W-:-:S04]  /*0170*/  SHF.L.U32 R0, R0, 0x1, RZ ;  /* 0x0000000100007819 */ /* 0x000fc800000006ff */
[----:B012---:R-:W-:-:S07]  /*0180*/  LOP3.LUT R32, R0, 0xffff, RZ, 0xc0, !PT ;  /* 0x0000ffff00207812 */ /* 0x007fce00078ec0ff */
.L_x_1262:
[----:B01----:R-:W0:Y:S01]  /*0190*/  LDC R6, c[0x0][0x410] ;  /* 0x00010400ff067b82 */ /* 0x003e220000000800 */
[----:B------:R-:W1:Y:S01]  /*01a0*/  LDCU.64 UR8, c[0x0][0x3b8] ;  /* 0x00007700ff0877ac */ /* 0x000e620008000a00 */
[----:B------:R-:W-:Y:S01]  /*01b0*/  ISETP.LE.AND P3, PT, RZ, UR6, PT ;  /* 0x00000006ff007c0c */ /* 0x000fe2000bf63270 */
[----:B--2---:R-:W2:Y:S05]  /*01c0*/  LDCU.128 UR20, c[0x0][0x400] ;  /* 0x00008000ff1477ac */ /* 0x004eaa0008000c00 */
[----:B------:R-:W3:Y:S08]  /*01d0*/  LDC R19, c[0x0][0x41c] ;  /* 0x00010700ff137b82 */ /* 0x000ef00000000800 */
[----:B------:R-:W4:Y:S01]  /*01e0*/  LDC.64 R24, c[0x0][0x3a8] ;  /* 0x0000ea00ff187b82 */ /* 0x000f220000000a00 */
[----:B-1----:R-:W-:Y:S01]  /*01f0*/  UIMAD.WIDE UR8, UR6, 0x8, UR8 ;  /* 0x00000008060878a5 */ /* 0x002fe2000f8e0208 */
[----:B0-----:R-:W-:-:S05]  /*0200*/  IABS R5, R6 ;  /* 0x0000000600057213 */ /* 0x001fca0000000000 */
[----:B------:R-:W-:Y:S01]  /*0210*/  MOV R14, UR8 ;  /* 0x00000008000e7c02 */ /* 0x000fe20008000f00 */
[----:B------:R-:W0:Y:S01]  /*0220*/  I2F.RP R0, R5 ;  /* 0x0000000500007306 */ /* 0x000e220000209400 */
[----:B------:R-:W-:-:S06]  /*0230*/  MOV R15, UR9 ;  /* 0x00000009000f7c02 */ /* 0x000fcc0008000f00 */
[----:B------:R-:W4:Y:S01]  /*0240*/  LDG.E.64 R14, desc[UR14][R14.64] ;  /* 0x0000000e0e0e7981 */ /* 0x000f22000c1e1b00 */
        /* <DEDUP_REMOVED lines=8> */
[----:B------:R-:W-:-:S05]  /*02d0*/  LOP3.LUT R2, R33, 0xffff, RZ, 0xc0, !PT ;  /* 0x0000ffff21027812 */ /* 0x000fca00078ec0ff */
[----:B------:R-:W-:-:S04]  /*02e0*/  IMAD.HI.U32 R3, R3, R4, RZ ;  /* 0x0000000403037227 */ /* 0x000fc800078e00ff */
[----:B------:R-:W-:Y:S01]  /*02f0*/  IMAD R2, R2, 0x13b2, RZ ;  /* 0x000013b202027824 */ /* 0x000fe200078e02ff */
[----:B------:R-:W-:-:S04]  /*0300*/  IADD3 R0, PT, PT, -R3, RZ, RZ ;  /* 0x000000ff03007210 */ /* 0x000fc80007ffe1ff */
[----:B------:R-:W-:Y:S01]  /*0310*/  SHF.R.U32.HI R8, RZ, 0x10, R2 ;  /* 0x00000010ff087819 */ /* 0x000fe20000011602 */
[----:B------:R-:W-:Y:S01]  /*0320*/  IMAD R0, R5, R0, R4 ;  /* 0x0000000005007224 */ /* 0x000fe200078e0204 */
[----:B------:R-:W-:-:S03]  /*0330*/  LOP3.LUT R2, R6, UR6, RZ, 0x3c, !PT ;  /* 0x0000000606027c12 */ /* 0x000fc6000f8e3cff */
[----:B---3--:R-:W-:Y:S01]  /*0340*/  IMAD R19, R19, UR13, R8 ;  /* 0x0000000d13137c24 */ /* 0x008fe2000f8e0208 */
[----:B------:R-:W-:Y:S02]  /*0350*/  ISETP.GT.U32.AND P5, PT, R5, R0, PT ;  /* 0x000000000500720c */ /* 0x000fe40003fa4070 */
[----:B------:R-:W-:Y:S02]  /*0360*/  ISETP.GE.AND P2, PT, R2, RZ, PT ;  /* 0x000000ff0200720c */ /* 0x000fe40003f46270 */
[C---:B--2---:R-:W-:Y:S02]  /*0370*/  ISETP.GE.U32.AND P0, PT, R19.reuse, UR20, PT ;  /* 0x0000001413007c0c */ /* 0x044fe4000bf06070 */
[----:B------:R-:W-:Y:S02]  /*0380*/  SHF.R.S32.HI R7, RZ, 0x1f, R19 ;  /* 0x0000001fff077819 */ /* 0x000fe40000011413 */
[----:B------:R-:W-:Y:S02]  /*0390*/  IADD3 R10, PT, PT, R19, 0x20, RZ ;  /* 0x00000020130a7810 */ /* 0x000fe40007ffe0ff */
[----:B------:R-:W-:-:S03]  /*03a0*/  ISETP.GE.AND.EX P0, PT, R7, UR21, PT, P0 ;  /* 0x0000001507007c0c */ /* 0x000fc6000bf06300 */
[----:B------:R-:W-:-:S04]  /*03b0*/  @!P5 IADD3 R0, PT, PT, R0, -R5, RZ ;  /* 0x800000050000d210 */ /* 0x000fc80007ffe0ff */
[CC--:B------:R-:W-:Y:S02]  /*03c0*/  ISETP.GE.U32.AND P4, PT, R0.reuse, R5.reuse, PT ;  /* 0x000000050000720c */ /* 0x0c0fe40003f86070 */
[-C--:B------:R-:W-:Y:S02]  /*03d0*/  ISETP.GT.U32.AND P6, PT, R5, R0.reuse, PT ;  /* 0x000000000500720c */ /* 0x080fe40003fc4070 */
[----:B------:R-:W-:Y:S02]  /*03e0*/  IADD3 R5, PT, PT, R0, -R5, RZ ;  /* 0x8000000500057210 */ /* 0x000fe40007ffe0ff */
[----:B------:R-:W-:Y:S01]  /*03f0*/  ISETP.GE.U32.AND P1, PT, R10, UR20, PT ;  /* 0x000000140a007c0c */ /* 0x000fe2000bf26070 */
[----:B------:R-:W0:Y:S01]  /*0400*/  @!P0 LDC.64 R12, c[0x0][0x3f8] ;  /* 0x0000fe00ff0c8b82 */ /* 0x000e220000000a00 */
[----:B------:R-:W-:Y:S02]  /*0410*/  SHF.R.S32.HI R21, RZ, 0x1f, R10 ;  /* 0x0000001fff157819 */ /* 0x000fe4000001140a */
[----:B------:R-:W-:-:S02]  /*0420*/  SEL R0, R5, R0, !P6 ;  /* 0x0000000005007207 */ /* 0x000fc40007000000 */
[----:B------:R-:W-:Y:S02]  /*0430*/  ISETP.GE.AND.EX P1, PT, R21, UR21, PT, P1 ;  /* 0x0000001515007c0c */ /* 0x000fe4000bf26310 */
[----:B------:R-:W-:Y:S02]  /*0440*/  @!P5 IADD3 R3, PT, PT, R3, 0x1, RZ ;  /* 0x000000010303d810 */ /* 0x000fe40007ffe0ff */
[----:B------:R-:W-:Y:S02]  /*0450*/  ISETP.NE.AND P5, PT, R6, RZ, PT ;  /* 0x000000ff0600720c */ /* 0x000fe40003fa5270 */
[----:B------:R-:W-:Y:S02]  /*0460*/  LOP3.LUT R5, RZ, R6, RZ, 0x33, !PT ;  /* 0x00000006ff057212 */ /* 0x000fe400078e33ff */
[----:B------:R-:W-:Y:S02]  /*0470*/  @!P3 IADD3 R0, PT, PT, -R0, RZ, RZ ;  /* 0x000000ff0000b210 */ /* 0x000fe40007ffe1ff */
[----:B------:R-:W-:-:S02]  /*0480*/  @P4 IADD3 R3, PT, PT, R3, 0x1, RZ ;  /* 0x0000000103034810 */ /* 0x000fc40007ffe0ff */
[----:B------:R-:W-:Y:S01]  /*0490*/  SEL R0, R5, R0, !P5 ;  /* 0x0000000005007207 */ /* 0x000fe20006800000 */
[----:B------:R-:W1:Y:S01]  /*04a0*/  @!P1 LDC.64 R16, c[0x0][0x3f8] ;  /* 0x0000fe00ff109b82 */ /* 0x000e620000000a00 */
[----:B------:R-:W-:-:S03]  /*04b0*/  @!P2 IADD3 R3, PT, PT, -R3, RZ, RZ ;  /* 0x000000ff0303a210 */ /* 0x000fc60007ffe1ff */
[----:B------:R-:W-:Y:S01]  /*04c0*/  IMAD R11, R0, 0x1a, RZ ;  /* 0x0000001a000b7824 */ /* 0x000fe200078e02ff */
[----:B------:R-:W-:-:S04]  /*04d0*/  SEL R3, R5, R3, !P5 ;  /* 0x0000000305037207 */ /* 0x000fc80006800000 */
[----:B------:R-:W-:Y:S02]  /*04e0*/  SHF.R.S32.HI R2, RZ, 0x1f, R3 ;  /* 0x0000001fff027819 */ /* 0x000fe40000011403 */
[----:B------:R-:W-:-:S03]  /*04f0*/  IADD3 R36, P2, PT, R11, R32, RZ ;  /* 0x000000200b247210 */ /* 0x000fc60007f5e0ff */
[----:B------:R-:W-:Y:S01]  /*0500*/  IMAD R2, R2, UR22, RZ ;  /* 0x0000001602027c24 */ /* 0x000fe2000f8e02ff */
[----:B------:R-:W-:Y:S01]  /*0510*/  LEA.HI.X.SX32 R37, R11, RZ, 0x1, P2 ;  /* 0x000000ff0b257211 */ /* 0x000fe200010f0eff */
[----:B0-----:R-:W-:Y:S02]  /*0520*/  @!P0 IMAD R4, R7, R12, RZ ;  /* 0x0000000c07048224 */ /* 0x001fe400078e02ff */
[C---:B------:R-:W-:Y:S01]  /*0530*/  IMAD R39, R3.reuse, UR23, R2 ;  /* 0x0000001703277c24 */ /* 0x040fe2000f8e0202 */
[----:B------:R-:W-:Y:S01]  /*0540*/  ISETP.NE.AND P2, PT, RZ, UR17, PT ;  /* 0x00000011ff007c0c */ /* 0x000fe2000bf45270 */
[----:B------:R-:W-:Y:S01]  /*0550*/  IMAD.WIDE.U32 R36, R3, UR22, R36 ;  /* 0x0000001603247c25 */ /* 0x000fe2000f8e0024 */
[----:B------:R-:W0:Y:S03]  /*0560*/  @!P1 LDC.64 R6, c[0x0][0x3a0] ;  /* 0x0000e800ff069b82 */ /* 0x000e260000000a00 */
[----:B------:R-:W-:Y:S01]  /*0570*/  @!P0 IMAD R23, R19, R13, R4 ;  /* 0x0000000d13178224 */ /* 0x000fe200078e0204 */
[----:B------:R-:W-:-:S02]  /*0580*/  PRMT R13, R8, 0x9910, RZ ;  /* 0x00009910080d7816 */ /* 0x000fc400000000ff */
[----:B------:R-:W-:Y:S02]  /*0590*/  IADD3 R39, PT, PT, R37, R39, RZ ;  /* 0x0000002725277210 */ /* 0x000fe40007ffe0ff */
[----:B------:R-:W-:Y:S01]  /*05a0*/  @!P0 MOV R38, R36 ;  /* 0x0000002400268202 */ /* 0x000fe20000000f00 */
[----:B------:R-:W-:Y:S01]  /*05b0*/  IMAD R20, R13, 0xd, RZ ;  /* 0x0000000d0d147824 */ /* 0x000fe200078e02ff */
[----:B------:R-:W-:Y:S01]  /*05c0*/  @!P1 MOV R13, R39 ;  /* 0x00000027000d9202 */ /* 0x000fe20000000f00 */
[----:B-1----:R-:W-:Y:S01]  /*05d0*/  @!P1 IMAD R21, R21, R16, RZ ;  /* 0x0000001015159224 */ /* 0x002fe200078e02ff */
[----:B------:R-:W1:Y:S01]  /*05e0*/  @!P0 LDC.64 R2, c[0x0][0x398] ;  /* 0x0000e600ff028b82 */ /* 0x000e620000000a00 */
[----:B------:R-:W-:Y:S01]  /*05f0*/  @!P0 IMAD.WIDE.U32 R18, R19, R12, R38 ;  /* 0x0000000c13128225 */ /* 0x000fe200078e0026 */
[----:B------:R-:W-:Y:S02]  /*0600*/  @!P1 MOV R12, R36 ;  /* 0x00000024000c9202 */ /* 0x000fe40000000f00 */
[----:B------:R-:W-:Y:S01]  /*0610*/  IADD3 R20, PT, PT, RZ, -R20, RZ ;  /* 0x80000014ff147210 */ /* 0x000fe20007ffe0ff */
[----:B------:R-:W-:-:S03]  /*0620*/  @!P1 IMAD R21, R10, R17, R21 ;  /* 0x000000110a159224 */ /* 0x000fc600078e0215 */
[----:B------:R-:W2:Y:S01]  /*0630*/  @!P0 LDC.64 R8, c[0x0][0x3a0] ;  /* 0x0000e800ff088b82 */ /* 0x000ea20000000a00 */
[----:B------:R-:W-:Y:S01]  /*0640*/  @!P1 IMAD.WIDE.U32 R16, R10, R16, R12 ;  /* 0x000000100a109225 */ /* 0x000fe200078e000c */
[----:B------:R-:W-:-:S06]  /*0650*/  @!P0 IADD3 R19, PT, PT, R19, R23, RZ ;  /* 0x0000001713138210 */ /* 0x000fcc0007ffe0ff */
[----:B------:R-:W3:Y:S01]  /*0660*/  @!P1 LDC.64 R4, c[0x0][0x398] ;  /* 0x0000e600ff049b82 */ /* 0x000ee20000000a00 */
[----:B------:R-:W-:-:S07]  /*0670*/  PRMT R20, R20, 0x7710, RZ ;  /* 0x0000771014147816 */ /* 0x000fce00000000ff */
[----:B------:R-:W4:Y:S01]  /*0680*/  @P2 LDC.64 R12, c[0x0][0x3b0] ;  /* 0x0000ec00ff0c2b82 */ /* 0x000f220000000a00 */
[C---:B------:R-:W-:Y:S02]  /*0690*/  @!P0 SHF.L.U32 R23, R18.reuse, 0x2, RZ ;  /* 0x0000000212178819 */ /* 0x040fe400000006ff */
[----:B------:R-:W-:Y:S02]  /*06a0*/  @!P0 SHF.L.U64.HI R10, R18, 0x2, R19 ;  /* 0x00000002120a8819 */ /* 0x000fe40000010213 */
[----:B------:R-:W-:-:S04]  /*06b0*/  IADD3 R18, PT, PT, R20, R33, RZ ;  /* 0x0000002114127210 */ /* 0x000fc80007ffe0ff */
[----:B------:R-:W-:Y:S02]  /*06c0*/  SHF.L.U32 R32, R18, 0x1, RZ ;  /* 0x0000000112207819 */ /* 0x000fe400000006ff */
[----:B------:R-:W-:Y:S02]  /*06d0*/  @!P1 IADD3 R19, PT, PT, R17, R21, RZ ;  /* 0x0000001511139210 */ /* 0x000fe40007ffe0ff */
[----:B------:R-:W-:Y:S02]  /*06e0*/  LOP3.LUT R32, R32, 0xffff, RZ, 0xc0, !PT ;  /* 0x0000ffff20207812 */ /* 0x000fe400078ec0ff */
[----:B------:R-:W-:Y:S02]  /*06f0*/  @!P1 SHF.L.U32 R17, R16, 0x2, RZ ;  /* 0x0000000210119819 */ /* 0x000fe400000006ff */
[----:B-1----:R-:W-:Y:S02]  /*0700*/  @!P0 IADD3 R22, P4, PT, R23, R2, RZ ;  /* 0x0000000217168210 */ /* 0x002fe40007f9e0ff */
[----:B------:R-:W-:-:S02]  /*0710*/  IADD3 R11, PT, PT, R11, R32, RZ ;  /* 0x000000200b0b7210 */ /* 0x000fc40007ffe0ff */
[----:B--2---:R-:W-:Y:S02]  /*0720*/  @!P0 IADD3 R20, P3, PT, R23, R8, RZ ;  /* 0x0000000817148210 */ /* 0x004fe40007f7e0ff */
[----:B------:R-:W-:Y:S02]  /*0730*/  @!P1 SHF.L.U64.HI R2, R16, 0x2, R19 ;  /* 0x0000000210029819 */ /* 0x000fe40000010213 */
[C---:B0-----:R-:W-:Y:S02]  /*0740*/  @!P1 IADD3 R18, P5, PT, R17.reuse, R6, RZ ;  /* 0x0000000611129210 */ /* 0x041fe40007fbe0ff */
[----:B---3--:R-:W-:Y:S01]  /*0750*/  @!P1 IADD3 R16, P6, PT, R17, R4, RZ ;  /* 0x0000000411109210 */ /* 0x008fe20007fde0ff */
[----:B----4-:R-:W-:Y:S01]  /*0760*/  IMAD.WIDE R24, R11, 0x4, R24 ;  /* 0x000000040b187825 */ /* 0x010fe200078e0218 */
[----:B------:R-:W-:Y:S02]  /*0770*/  @!P0 IADD3.X R21, PT, PT, R10, R9, RZ, P3, !PT ;  /* 0x000000090a158210 */ /* 0x000fe40001ffe4ff */
[----:B------:R-:W-:-:S02]  /*0780*/  CS2R R8, SRZ ;  /* 0x0000000000087805 */ /* 0x000fc4000001ff00 */
[----:B------:R-:W-:Y:S01]  /*0790*/  @!P0 IADD3.X R23, PT, PT, R10, R3, RZ, P4, !PT ;  /* 0x000000030a178210 */ /* 0x000fe200027fe4ff */
[----:B------:R-:W-:Y:S01]  /*07a0*/  @P2 IMAD.WIDE R26, R11, 0x4, R12 ;  /* 0x000000040b1a2825 */ /* 0x000fe200078e020c */
[C---:B------:R-:W-:Y:S02]  /*07b0*/  @!P1 IADD3.X R19, PT, PT, R2.reuse, R7, RZ, P5, !PT ;  /* 0x0000000702139210 */ /* 0x040fe40002ffe4ff */
[----:B------:R-:W-:Y:S02]  /*07c0*/  CS2R R6, SRZ ;  /* 0x0000000000067805 */ /* 0x000fe4000001ff00 */
[----:B------:R-:W-:Y:S02]  /*07d0*/  CS2R R10, SRZ ;  /* 0x00000000000a7805 */ /* 0x000fe4000001ff00 */
[----:B------:R-:W-:Y:S01]  /*07e0*/  @!P1 IADD3.X R17, PT, PT, R2, R5, RZ, P6, !PT ;  /* 0x0000000502119210 */ /* 0x000fe200037fe4ff */
[----:B------:R0:W5:Y:S04]  /*07f0*/  LDG.E.64 R12, desc[UR14][R24.64] ;  /* 0x0000000e180c7981 */ /* 0x000168000c1e1b00 */
[----:B------:R0:W5:Y:S04]  /*0800*/  @!P1 LDG.E.64 R6, desc[UR14][R18.64] ;  /* 0x0000000e12069981 */ /* 0x000168000c1e1b00 */
[----:B------:R0:W5:Y:S04]  /*0810*/  @!P1 LDG.E.64 R8, desc[UR14][R16.64] ;  /* 0x0000000e10089981 */ /* 0x000168000c1e1b00 */
[----:B------:R0:W5:Y:S01]  /*0820*/  @P2 LDG.E.64 R10, desc[UR14][R26.64] ;  /* 0x0000000e1a0a2981 */ /* 0x000162000c1e1b00 */
[----:B------:R-:W-:Y:S01]  /*0830*/  HFMA2 R3, -RZ, RZ, 0, 0 ;  /* 0x00000000ff037431 */ /* 0x000fe200000001ff */
[----:B------:R-:W-:-:S02]  /*0840*/  CS2R R4, SRZ ;  /* 0x0000000000047805 */ /* 0x000fc4000001ff00 */
[----:B------:R-:W-:-:S04]  /*0850*/  MOV R2, RZ ;  /* 0x000000ff00027202 */ /* 0x000fc80000000f00 */
[----:B------:R0:W5:Y:S04]  /*0860*/  @!P0 LDG.E.64 R4, desc[UR14][R20.64] ;  /* 0x0000000e14048981 */ /* 0x000168000c1e1b00 */
[----:B------:R0:W5:Y:S01]  /*0870*/  @!P0 LDG.E.64 R2, desc[UR14][R22.64] ;  /* 0x0000000e16028981 */ /* 0x000162000c1e1b00 */
        /* <DEDUP_REMOVED lines=9> */
[----:B------:R-:W-:Y:S01]  /*0910*/  UISETP.NE.AND UP1, UPT, UR17, URZ, UPT ;  /* 0x000000ff1100728c */ /* 0x000fe2000bf25270 */
[----:B------:R-:W-:Y:S01]  /*0920*/  UMOV UR19, 0x3f800000 ;  /* 0x3f80000000137882 */ /* 0x000fe20000000000 */
[----:B-1----:R-:W-:-:S13]  /*0930*/  @P0 R2UR UR8, R14 ;  /* 0x000000000e0802ca */ /* 0x002fda00000e0000 */
[----:B------:R-:W-:Y:S01]  /*0940*/  @UP0 UMOV UR19, UR8 ;  /* 0x0000000800130c82 */ /* 0x000fe20008000000 */
[----:B0-----:R-:W-:Y:S05]  /*0950*/  BRA.U UP1, `(.L_x_1238) ;  /* 0x0000000101747547 */ /* 0x001fea000b800000 */
[----:B-----5:R-:W-:Y:S01]  /*0960*/  FADD.FTZ R15, R4, -UR31 ;  /* 0x8000001f040f7e21 */ /* 0x020fe20008010000 */
[----:B------:R-:W-:Y:S01]  /*0970*/  FADD.FTZ R14, R5, -UR31 ;  /* 0x8000001f050e7e21 */ /* 0x000fe20008010000 */
[----:B------:R-:W-:Y:S01]  /*0980*/  FMUL.FTZ R16, R2, R12 ;  /* 0x0000000c02107220 */ /* 0x000fe20000410000 */
[-C--:B------:R-:W-:Y:S01]  /*0990*/  FMUL.FTZ R17, R3, R13.reuse ;  /* 0x0000000d03117220 */ /* 0x080fe20000410000 */
[----:B------:R-:W-:Y:S01]  /*09a0*/  FMUL.FTZ R15, R15, UR19 ;  /* 0x000000130f0f7c20 */ /* 0x000fe20008410000 */
[----:B------:R-:W-:Y:S01]  /*09b0*/  FMUL.FTZ R14, R14, UR19 ;  /* 0x000000130e0e7c20 */ /* 0x000fe20008410000 */
[----:B------:R-:W-:Y:S01]  /*09c0*/  FADD.FTZ R18, RZ, R16 ;  /* 0x00000010ff127221 */ /* 0x000fe20000010000 */
[----:B------:R-:W-:Y:S01]  /*09d0*/  FMUL.FTZ R21, R9, R13 ;  /* 0x0000000d09157220 */ /* 0x000fe20000410000 */
[----:B------:R-:W-:Y:S01]  /*09e0*/  FFMA.FTZ R19, R15, R16, RZ ;  /* 0x000000100f137223 */ /* 0x000fe200000100ff */
[----:B------:R-:W-:Y:S01]  /*09f0*/  FADD.FTZ R16, R6, -UR31 ;  /* 0x8000001f06107e21 */ /* 0x000fe20008010000 */
[----:B------:R-:W-:-:S02]  /*0a00*/  FADD.FTZ R18, R17, R18 ;  /* 0x0000001211127221 */ /* 0x000fc40000010000 */
[----:B------:R-:W-:Y:S01]  /*0a10*/  FFMA.FTZ R19, R14, R17, R19 ;  /* 0x000000110e137223 */ /* 0x000fe20000010013 */
[----:B------:R-:W-:Y:S01]  /*0a20*/  FMUL.FTZ R17, R8, R12 ;  /* 0x0000000c08117220 */ /* 0x000fe20000410000 */
[----:B------:R-:W-:Y:S01]  /*0a30*/  FMUL.FTZ R20, R16, UR19 ;  /* 0x0000001310147c20 */ /* 0x000fe20008410000 */
[----:B------:R-:W-:Y:S01]  /*0a40*/  FADD.FTZ R16, R7, -UR31 ;  /* 0x8000001f07107e21 */ /* 0x000fe20008010000 */
[----:B------:R-:W-:Y:S01]  /*0a50*/  FFMA.FTZ R14, R3, R14, RZ ;  /* 0x0000000e030e7223 */ /* 0x000fe200000100ff */
[----:B------:R-:W-:Y:S01]  /*0a60*/  FADD.FTZ R22, R18, R17 ;  /* 0x0000001112167221 */ /* 0x000fe20000010000 */
[----:B------:R-:W-:Y:S01]  /*0a70*/  FFMA.FTZ R19, R20, R17, R19 ;  /* 0x0000001114137223 */ /* 0x000fe20000010013 */
[----:B------:R-:W-:Y:S01]  /*0a80*/  FMUL.FTZ R18, R16, UR19 ;  /* 0x0000001310127c20 */ /* 0x000fe20008410000 */
[----:B------:R-:W-:Y:S01]  /*0a90*/  FFMA.FTZ R17, R2, R15, RZ ;  /* 0x0000000f02117223 */ /* 0x000fe200000100ff */
[----:B------:R-:W-:Y:S01]  /*0aa0*/  FADD.FTZ R15, R21, R22 ;  /* 0x00000016150f7221 */ /* 0x000fe20000010000 */
[----:B------:R-:W-:Y:S01]  /*0ab0*/  FADD.FTZ R22, RZ, R3 ;  /* 0x00000003ff167221 */ /* 0x000fe20000010000 */
[----:B------:R-:W-:Y:S01]  /*0ac0*/  FFMA.FTZ R21, R18, R21, R19 ;  /* 0x0000001512157223 */ /* 0x000fe20000010013 */
[----:B------:R-:W-:Y:S01]  /*0ad0*/  FADD.FTZ R19, RZ, R2 ;  /* 0x00000002ff137221 */ /* 0x000fe20000010000 */
[----:B------:R-:W-:Y:S01]  /*0ae0*/  FFMA.FTZ R16, R8, R20, R17 ;  /* 0x0000001408107223 */ /* 0x000fe20000010011 */
[----:B------:R-:W-:-:S02]  /*0af0*/  FFMA.FTZ R17, R9, R18, R14 ;  /* 0x0000001209117223 */ /* 0x000fc4000001000e */
[----:B------:R-:W-:Y:S01]  /*0b00*/  FADD.FTZ R18, R8, R19 ;  /* 0x0000001308127221 */ /* 0x000fe20000010000 */
[----:B------:R-:W-:Y:S01]  /*0b10*/  FADD.FTZ R19, R9, R22 ;  /* 0x0000001609137221 */ /* 0x000fe20000010000 */
[----:B------:R-:W-:Y:S06]  /*0b20*/  BRA `(.L_x_1239) ;  /* 0x0000000400007947 */ /* 0x000fec0003800000 */
.L_x_1238:
[----:B-----5:R-:W-:Y:S01]  /*0b30*/  FADD.FTZ R15, R4, -UR31 ;  /* 0x8000001f040f7e21 */ /* 0x020fe20008010000 */
[----:B------:R-:W-:Y:S01]  /*0b40*/  FADD.FTZ R17, R6, -UR31 ;  /* 0x8000001f06117e21 */ /* 0x000fe20008010000 */
[----:B------:R-:W-:Y:S01]  /*0b50*/  FADD.FTZ R14, R5, -UR31 ;  /* 0x8000001f050e7e21 */ /* 0x000fe20008010000 */
[----:B------:R-:W-:Y:S01]  /*0b60*/  FADD.FTZ R20, R7, -UR31 ;  /* 0x8000001f07147e21 */ /* 0x000fe20008010000 */
[----:B------:R-:W-:Y:S01]  /*0b70*/  FMUL.FTZ R15, R15, UR19 ;  /* 0x000000130f0f7c20 */ /* 0x000fe20008410000 */
[----:B------:R-:W-:Y:S01]  /*0b80*/  FMUL.FTZ R17, R17, UR19 ;  /* 0x0000001311117c20 */ /* 0x000fe20008410000 */
[----:B------:R-:W-:Y:S01]  /*0b90*/  FMUL.FTZ R14, R14, UR19 ;  /* 0x000000130e0e7c20 */ /* 0x000fe20008410000 */
[----:B------:R-:W-:Y:S01]  /*0ba0*/  FMUL.FTZ R20, R20, UR19 ;  /* 0x0000001314147c20 */ /* 0x000fe20008410000 */
[C-C-:B------:R-:W-:Y:S01]  /*0bb0*/  FFMA.FTZ R21, R12.reuse, R15, R10.reuse ;  /* 0x0000000f0c157223 */ /* 0x140fe2000001000a */
[----:B------:R-:W-:Y:S01]  /*0bc0*/  FFMA.FTZ R18, R12, R17, R10 ;  /* 0x000000110c127223 */ /* 0x000fe2000001000a */
[C-C-:B------:R-:W-:Y:S01]  /*0bd0*/  FFMA.FTZ R19, R13.reuse, R14, R11.reuse ;  /* 0x0000000e0d137223 */ /* 0x140fe2000001000b */
[----:B------:R-:W-:Y:S01]  /*0be0*/  FFMA.FTZ R16, R13, R20, R11 ;  /* 0x000000140d107223 */ /* 0x000fe2000001000b */
[----:B------:R-:W-:Y:S01]  /*0bf0*/  FMUL.FTZ R22, R21, -1.4426950216293334961 ;  /* 0xbfb8aa3b15167820 */ /* 0x000fe20000410000 */
[----:B------:R-:W-:Y:S01]  /*0c00*/  FMUL.FTZ R27, R18, -1.4426950216293334961 ;  /* 0xbfb8aa3b121b7820 */ /* 0x000fe20000410000 */
[----:B------:R-:W-:Y:S01]  /*0c10*/  FMUL.FTZ R24, R19, -1.4426950216293334961 ;  /* 0xbfb8aa3b13187820 */ /* 0x000fe20000410000 */
[----:B------:R-:W-:-:S03]  /*0c20*/  FMUL.FTZ R30, R16, -1.4426950216293334961 ;  /* 0xbfb8aa3b101e7820 */ /* 0x000fc60000410000 */
        /* <DEDUP_REMOVED lines=12> */
[----:B------:R-:W-:-:S03]  /*0cf0*/  FMUL.FTZ R23, R2, R23 ;  /* 0x0000001702177220 */ /* 0x000fc60000410000 */
[----:B------:R-:W-:-:S03]  /*0d00*/  FFMA.FTZ R24, R21, R24, 1 ;  /* 0x3f80000015187423 */ /* 0x000fc60000010018 */
[----:B------:R-:W1:Y:S01]  /*0d10*/  MUFU.RCP R22, R22 ;  /* 0x0000001600167308 */ /* 0x000e620000001000 */
[----:B--2---:R-:W-:Y:S01]  /*0d20*/  FADD.FTZ R28, -R26, 1 ;  /* 0x3f8000001a1c7421 */ /* 0x004fe20000010100 */
[----:B------:R-:W-:-:S03]  /*0d30*/  FMUL.FTZ R26, R3, R26 ;  /* 0x0000001a031a7220 */ /* 0x000fc60000410000 */
[----:B------:R-:W-:Y:S01]  /*0d40*/  FFMA.FTZ R19, R19, R28, 1 ;  /* 0x3f80000013137423 */ /* 0x000fe2000001001c */
[----:B0-----:R-:W-:Y:S01]  /*0d50*/  FADD.FTZ R21, -R29, 1 ;  /* 0x3f8000001d157421 */ /* 0x001fe20000010100 */
[----:B------:R-:W-:-:S03]  /*0d60*/  FMUL.FTZ R29, R8, R29 ;  /* 0x0000001d081d7220 */ /* 0x000fc60000410000 */
[----:B------:R-:W-:Y:S01]  /*0d70*/  FFMA.FTZ R28, R18, R21, 1 ;  /* 0x3f800000121c7423 */ /* 0x000fe20000010015 */
[----:B------:R-:W-:Y:S01]  /*0d80*/  FMUL.FTZ R18, R23, R24 ;  /* 0x0000001817127220 */ /* 0x000fe20000410000 */
[----:B-1----:R-:W-:-:S03]  /*0d90*/  FADD.FTZ R21, -R22, 1 ;  /* 0x3f80000016157421 */ /* 0x002fc60000010100 */
[----:B------:R-:W-:Y:S01]  /*0da0*/  FMUL.FTZ R24, R12, R18 ;  /* 0x000000120c187220 */ /* 0x000fe20000410000 */
[----:B------:R-:W-:Y:S01]  /*0db0*/  FMUL.FTZ R22, R9, R22 ;  /* 0x0000001609167220 */ /* 0x000fe20000410000 */
[----:B------:R-:W-:Y:S01]  /*0dc0*/  FFMA.FTZ R25, R16, R21, 1 ;  /* 0x3f80000010197423 */ /* 0x000fe20000010015 */
[----:B------:R-:W-:Y:S01]  /*0dd0*/  FMUL.FTZ R16, R26, R19 ;  /* 0x000000131a107220 */ /* 0x000fe20000410000 */
[----:B------:R-:W-:Y:S01]  /*0de0*/  FFMA.FTZ R23, R15, R24, RZ ;  /* 0x000000180f177223 */ /* 0x000fe200000100ff */
[----:B------:R-:W-:Y:S01]  /*0df0*/  FMUL.FTZ R19, R29, R28 ;  /* 0x0000001c1d137220 */ /* 0x000fe20000410000 */
[----:B------:R-:W-:Y:S01]  /*0e00*/  FADD.FTZ R24, RZ, R24 ;  /* 0x00000018ff187221 */ /* 0x000fe20000010000 */
[----:B------:R-:W-:Y:S01]  /*0e10*/  FMUL.FTZ R21, R13, R16 ;  /* 0x000000100d157220 */ /* 0x000fe20000410000 */
[----:B------:R-:W-:Y:S01]  /*0e20*/  FMUL.FTZ R25, R22, R25 ;  /* 0x0000001916197220 */ /* 0x000fe20000410000 */
[----:B------:R-:W-:Y:S02]  /*0e30*/  FMUL.FTZ R27, R12, R19 ;  /* 0x000000130c1b7220 */ /* 0x000fe40000410000 */
[----:B------:R-:W-:Y:S01]  /*0e40*/  FFMA.FTZ R22, R14, R21, R23 ;  /* 0x000000150e167223 */ /* 0x000fe20000010017 */
[----:B------:R-:W-:Y:S01]  /*0e50*/  FADD.FTZ R24, R21, R24 ;  /* 0x0000001815187221 */ /* 0x000fe20000010000 */
[----:B------:R-:W-:-:S02]  /*0e60*/  FMUL.FTZ R23, R13, R25 ;  /* 0x000000190d177220 */ /* 0x000fc40000410000 */
[----:B------:R-:W-:Y:S01]  /*0e70*/  FFMA.FTZ R21, R17, R27, R22 ;  /* 0x0000001b11157223 */ /* 0x000fe20000010016 */
[----:B------:R-:W-:Y:S01]  /*0e80*/  FADD.FTZ R24, R24, R27 ;  /* 0x0000001b18187221 */ /* 0x000fe20000010000 */
[----:B------:R-:W-:Y:S01]  /*0e90*/  FFMA.FTZ R22, R15, R18, RZ ;  /* 0x000000120f167223 */ /* 0x000fe200000100ff */
[----:B------:R-:W-:Y:S01]  /*0ea0*/  FADD.FTZ R18, RZ, R18 ;  /* 0x00000012ff127221 */ /* 0x000fe20000010000 */
[----:B------:R-:W-:Y:S01]  /*0eb0*/  FFMA.FTZ R21, R20, R23, R21 ;  /* 0x0000001714157223 */ /* 0x000fe20000010015 */
[----:B------:R-:W-:Y:S01]  /*0ec0*/  FADD.FTZ R15, R23, R24 ;  /* 0x00000018170f7221 */ /* 0x000fe20000010000 */
[----:B------:R-:W-:Y:S01]  /*0ed0*/  FFMA.FTZ R23, R14, R16, RZ ;  /* 0x000000100e177223 */ /* 0x000fe200000100ff */
[----:B------:R-:W-:Y:S01]  /*0ee0*/  FADD.FTZ R14, RZ, R16 ;  /* 0x00000010ff0e7221 */ /* 0x000fe20000010000 */
[----:B------:R-:W-:Y:S01]  /*0ef0*/  FFMA.FTZ R16, R17, R19, R22 ;  /* 0x0000001311107223 */ /* 0x000fe20000010016 */
[----:B------:R-:W-:Y:S01]  /*0f00*/  FADD.FTZ R18, R18, R19 ;  /* 0x0000001312127221 */ /* 0x000fe20000010000 */
[----:B------:R-:W-:Y:S01]  /*0f10*/  FFMA.FTZ R17, R20, R25, R23 ;  /* 0x0000001914117223 */ /* 0x000fe20000010017 */
[----:B------:R-:W-:-:S07]  /*0f20*/  FADD.FTZ R19, R14, R25 ;  /* 0x000000190e137221 */ /* 0x000fce0000010000 */
.L_x_1239:
[----:B------:R-:W0:Y:S01]  /*0f30*/  S2R R25, SR_LANEID ;  /* 0x0000000000197919 */ /* 0x000e220000000000 */
[----:B------:R-:W-:Y:S01]  /*0f40*/  MOV R20, R15 ;  /* 0x0000000f00147202 */ /* 0x000fe20000000f00 */
[----:B------:R-:W1:Y:S01]  /*0f50*/  S2UR UR9, SR_CgaCtaId ;  /* 0x00000000000979c3 */ /* 0x000e620000008800 */
[----:B------:R-:W-:Y:S01]  /*0f60*/  UMOV UR8, 0x400 ;  /* 0x0000040000087882 */ /* 0x000fe20000000000 */
[----:B------:R-:W2:Y:S01]  /*0f70*/  SHFL.DOWN PT, R14, R21, 0x1, 0x1f ;  /* 0x08201f00150e7f89 */ /* 0x000ea200000e0000 */
[----:B------:R-:W-:Y:S01]  /*0f80*/  UIADD3 UR8, UPT, UPT, UR8, 0x90, URZ ;  /* 0x0000009008087890 */ /* 0x000fe2000fffe0ff */
[----:B------:R-:W-:Y:S01]  /*0f90*/  BSSY.RECONVERGENT B0, `(.L_x_1240) ;  /* 0x0000028000007945 */ /* 0x000fe20003800200 */
[----:B------:R-:W-:Y:S01]  /*0fa0*/  UMOV UR10, 0x400 ;  /* 0x00000400000a7882 */ /* 0x000fe20000000000 */
[----:B------:R-:W3:Y:S01]  /*0fb0*/  SHFL.DOWN PT, R15, R20, 0x1, 0x1f ;  /* 0x08201f00140f7f89 */ /* 0x000ee200000e0000 */
[C---:B------:R-:W-:Y:S02]  /*0fc0*/  ISETP.NE.AND P1, PT, R33.reuse, RZ, PT ;  /* 0x000000ff2100720c */ /* 0x040fe40003f25270 */
[----:B------:R-:W-:Y:S01]  /*0fd0*/  ISETP.GT.U32.AND P4, PT, R33, 0xc, PT ;  /* 0x0000000c2100780c */ /* 0x000fe20003f84070 */
[----:B-1----:R-:W-:Y:S01]  /*0fe0*/  ULEA UR8, UR9, UR8, 0x18 ;  /* 0x0000000809087291 */ /* 0x002fe2000f8ec0ff */
[----:B0-----:R-:W-:-:S05]  /*0ff0*/  ISETP.GT.AND P0, PT, R25, 0x1e, PT ;  /* 0x0000001e1900780c */ /* 0x001fca0003f04270 */
[----:B------:R-:W-:Y:S02]  /*1000*/  LEA R34, R33, UR8, 0x4 ;  /* 0x0000000821227c11 */ /* 0x000fe4000f8e20ff */
[----:B------:R-:W-:-:S03]  /*1010*/  ISETP.GT.AND P3, PT, R25, 0xf, PT ;  /* 0x0000000f1900780c */ /* 0x000fc60003f64270 */
[----:B------:R-:W-:Y:S03]  /*1020*/  STS.128 [R34], R16 ;  /* 0x0000001022007388 */ /* 0x000fe60000000c00 */
[----:B--2---:R-:W-:Y:S01]  /*1030*/  @!P0 FADD.FTZ R21, R14, R21 ;  /* 0x000000150e158221 */ /* 0x004fe20000010000 */
[----:B---3--:R-:W-:Y:S01]  /*1040*/  @!P0 FADD.FTZ R20, R15, R20 ;  /* 0x000000140f148221 */ /* 0x008fe20000010000 */
[----:B------:R-:W-:-:S03]  /*1050*/  ISETP.GT.AND P0, PT, R25, 0x1d, PT ;  /* 0x0000001d1900780c */ /* 0x000fc60003f04270 */
[----:B------:R-:W0:Y:S04]  /*1060*/  SHFL.DOWN PT, R14, R21, 0x2, 0x1f ;  /* 0x08401f00150e7f89 */ /* 0x000e2800000e0000 */
        /* <DEDUP_REMOVED lines=26> */
.L_x_1241:
[----:B------:R-:W-:Y:S05]  /*1210*/  BSYNC.RECONVERGENT B0 ;  /* 0x0000000000007941 */ /* 0x000fea0003800200 */
.L_x_1240:
        /* <DEDUP_REMOVED lines=10> */
[----:B------:R-:W-:-:S03]  /*12c0*/  FADD.FTZ R14, R14, R21 ;  /* 0x000000150e0e7221 */ /* 0x000fc60000010000 */
[----:B------:R-:W-:Y:S01]  /*12d0*/  FADD.FTZ R15, R31, R22 ;  /* 0x000000161f0f7221 */ /* 0x000fe20000010000 */
[----:B------:R-:W-:Y:S01]  /*12e0*/  FADD.FTZ R14, R14, R23 ;  /* 0x000000170e0e7221 */ /* 0x000fe20000010000 */
[----:B------:R-:W0:Y:S02]  /*12f0*/  LDS.128 R28, [UR8+0x40] ;  /* 0x00004008ff1c7984 */ /* 0x000e240008000c00 */
[----:B--2---:R-:W-:Y:S01]  /*1300*/  FADD.FTZ R15, R15, R24 ;  /* 0x000000180f0f7221 */ /* 0x004fe20000010000 */
[----:B------:R-:W-:Y:S01]  /*1310*/  FADD.FTZ R14, R14, R25 ;  /* 0x000000190e0e7221 */ /* 0x000fe20000010000 */
[----:B------:R-:W1:Y:S02]  /*1320*/  LDS.128 R20, [UR8+0x50] ;  /* 0x00005008ff147984 */ /* 0x000e640008000c00 */
[----:B------:R-:W-:Y:S01]  /*1330*/  FADD.FTZ R15, R15, R26 ;  /* 0x0000001a0f0f7221 */ /* 0x000fe20000010000 */
[----:B------:R-:W-:Y:S02]  /*1340*/  FADD.FTZ R14, R14, R27 ;  /* 0x0000001b0e0e7221 */ /* 0x000fe40000010000 */
[----:B------:R-:W2:Y:S01]  /*1350*/  LDS.128 R24, [UR8+0x60] ;  /* 0x00006008ff187984 */ /* 0x000ea20008000c00 */
[----:B0-----:R-:W-:Y:S01]  /*1360*/  FADD.FTZ R15, R15, R28 ;  /* 0x0000001c0f0f7221 */ /* 0x001fe20000010000 */
[----:B------:R-:W-:-:S03]  /*1370*/  FADD.FTZ R14, R14, R29 ;  /* 0x0000001d0e0e7221 */ /* 0x000fc60000010000 */
[----:B------:R-:W-:Y:S01]  /*1380*/  FADD.FTZ R15, R15, R30 ;  /* 0x0000001e0f0f7221 */ /* 0x000fe20000010000 */
[----:B------:R-:W-:-:S03]  /*1390*/  FADD.FTZ R28, R14, R31 ;  /* 0x0000001f0e1c7221 */ /* 0x000fc60000010000 */
[----:B-1----:R-:W-:Y:S01]  /*13a0*/  FADD.FTZ R29, R15, R20 ;  /* 0x000000140f1d7221 */ /* 0x002fe20000010000 */
[----:B------:R-:W-:Y:S01]  /*13b0*/  FADD.FTZ R28, R28, R21 ;  /* 0x000000151c1c7221 */ /* 0x000fe20000010000 */
[----:B------:R-:W0:Y:S02]  /*13c0*/  LDS.64 R14, [UR8+0x70] ;  /* 0x00007008ff0e7984 */ /* 0x000e240008000a00 */
        /* <DEDUP_REMOVED lines=8> */
.L_x_1243:
[----:B------:R-:W-:Y:S05]  /*1450*/  BSYNC.RECONVERGENT B0 ;  /* 0x0000000000007941 */ /* 0x000fea0003800200 */
.L_x_1242:
        /* <DEDUP_REMOVED lines=19> */
[----:B------:R-:W-:-:S02]  /*1590*/  FADD.FTZ R24, R24, R31 ;  /* 0x0000001f18187221 */ /* 0x000fc40000010000 */
        /* <DEDUP_REMOVED lines=138> */
.L_x_1245:
[----:B------:R-:W-:Y:S05]  /*1e40*/  BSYNC.RECONVERGENT B0 ;  /* 0x0000000000007941 */ /* 0x000fea0003800200 */
.L_x_1244:
[----:B------:R-:W-:Y:S04]  /*1e50*/  BSSY.RECONVERGENT B0, `(.L_x_1246) ;  /* 0x000001d000007945 */ /* 0x000fe80003800200 */
[----:B------:R-:W-:Y:S05]  /*1e60*/  @P4 BRA `(.L_x_1247) ;  /* 0x00000000006c4947 */ /* 0x000fea0003800000 */
[----:B-1-3--:R-:W2:Y:S08]  /*1e70*/  LDC.64 R20, c[0x0][0x3f8] ;  /* 0x0000fe00ff147b82 */ /* 0x00aeb00000000a00 */
        /* <DEDUP_REMOVED lines=26> */
.L_x_1247:
[----:B------:R-:W-:Y:S05]  /*2020*/  BSYNC.RECONVERGENT B0 ;  /* 0x0000000000007941 */ /* 0x000fea0003800200 */
.L_x_1246:
        /* <DEDUP_REMOVED lines=14> */
[----:B------:R-:W-:Y:S01]  /*2110*/  UIMAD UR10, UR13, UR18, UR5 ;  /* 0x000000120d0a72a4 */ /* 0x000fe2000f8e0205 */
[----:B------:R-:W-:-:S03]  /*2120*/  LOP3.LUT P0, R0, R0, 0x2, RZ, 0xc0, !PT ;  /* 0x0000000200007812 */ /* 0x000fc6000780c0ff */
[----:B------:R-:W-:Y:S01]  /*2130*/  UIMAD.WIDE.U32 UR10, UR10, 0x8, UR8 ;  /* 0x000000080a0a78a5 */ /* 0x000fe2000f8e0008 */
[----:B------:R-:W-:Y:S02]  /*2140*/  SEL R23, RZ, UR16, P0 ;  /* 0x00000010ff177c07 */ /* 0x000fe40008000000 */
[----:B------:R-:W-:Y:S02]  /*2150*/  MOV R19, UR20 ;  /* 0x0000001400137c02 */ /* 0x000fe40008000f00 */
[----:B------:R-:W-:Y:S02]  /*2160*/  ISETP.NE.AND P0, PT, R23, -0x1, PT ;  /* 0xffffffff1700780c */ /* 0x000fe40003f05270 */
[----:B------:R-:W-:Y:S02]  /*2170*/  MOV R18, UR10 ;  /* 0x0000000a00127c02 */ /* 0x000fe40008000f00 */
[----:B-1----:R-:W-:Y:S01]  /*2180*/  IADD3 R21, PT, PT, -R0, 0x1, RZ ;  /* 0x0000000100157810 */ /* 0x002fe20007ffe1ff */
[----:B----4-:R-:W-:Y:S01]  /*2190*/  IMAD.WIDE.U32 R16, R19, 0x4, R16 ;  /* 0x0000000413107825 */ /* 0x010fe200078e0010 */
[----:B------:R-:W-:-:S05]  /*21a0*/  MOV R19, UR11 ;  /* 0x0000000b00137c02 */ /* 0x000fca0008000f00 */
[----:B------:R1:W-:Y:S01]  /*21b0*/  STG.E.64 desc[UR14][R18.64], R14 ;  /* 0x0000000e12007986 */ /* 0x0003e2000c101b0e */
[----:B------:R-:W-:Y:S06]  /*21c0*/  MEMBAR.ALL.GPU ;  /* 0x0000000000007992 */ /* 0x000fec000000a000 */
[----:B------:R-:W-:-:S00]  /*21d0*/  ERRBAR ;  /* 0x00000000000079ab */ /* 0x000fc00000000000 */
[----:B------:R-:W-:Y:S06]  /*21e0*/  CGAERRBAR ;  /* 0x00000000000075ab */ /* 0x000fec0000000000 */
[----:B------:R1:W-:Y:S01]  /*21f0*/  REDG.E.ADD.S32.STRONG.GPU desc[UR14][R16.64], R21 ;  /* 0x000000151000798e */ /* 0x0003e2000c12e30e */
[----:B------:R-:W-:Y:S05]  /*2200*/  @!P0 BRA `(.L_x_1249) ;  /* 0x0000000000148947 */ /* 0x000fea0003800000 */
.L_x_1250:
[----:B------:R-:W4:Y:S04]  /*2210*/  LDG.E.STRONG.GPU R0, desc[UR14][R16.64] ;  /* 0x0000000e10007981 */ /* 0x000f28000c1ef900 */
[----:B----4-:R-:W-:Y:S01]  /*2220*/  CCTL.IVALL ;  /* 0x00000000ff00798f */ /* 0x010fe20002000000 */
[----:B------:R-:W-:Y:S05]  /*2230*/  YIELD ;  /* 0x0000000000007946 */ /* 0x000fea0003800000 */
[----:B------:R-:W-:-:S13]  /*2240*/  ISETP.NE.AND P0, PT, R0, R23, PT ;  /* 0x000000170000720c */ /* 0x000fda0003f05270 */
[----:B------:R-:W-:Y:S05]  /*2250*/  @P0 BRA `(.L_x_1250) ;  /* 0xfffffffc00ec0947 */ /* 0x000fea000383ffff */
.L_x_1249:
[----:B------:R-:W-:Y:S05]  /*2260*/  WARPSYNC.ALL ;  /* 0x0000000000007948 */ /* 0x000fea0003800000 */
[----:B------:R-:W-:Y:S01]  /*2270*/  BAR.SYNC.DEFER_BLOCKING 0x0 ;  /* 0x0000000000007b1d */ /* 0x000fe20000010000 */
[----:B------:R-:W-:-:S05]  /*2280*/  HFMA2 R0, -RZ, RZ, 0, 0 ;  /* 0x00000000ff007431 */ /* 0x000fca00000001ff */
[----:B------:R-:W-:Y:S05]  /*2290*/  @!P3 BRA `(.L_x_1251) ;  /* 0x00000004007cb947 */ /* 0x000fea0003800000 */
[----:B----4-:R-:W-:Y:S01]  /*22a0*/  MOV R26, RZ ;  /* 0x000000ff001a7202 */ /* 0x010fe20000000f00 */
[----:B------:R-:W-:Y:S02]  /*22b0*/  ULEA UR11, UR18, UR5, 0x1 ;  /* 0x00000005120b7291 */ /* 0x000fe4000f8e08ff */
[----:B------:R-:W-:Y:S02]  /*22c0*/  ULEA UR12, UR18, UR5, 0x2 ;  /* 0x00000005120c7291 */ /* 0x000fe4000f8e10ff */
[----:B------:R-:W-:Y:S02]  /*22d0*/  UIMAD UR20, UR18, 0x6, UR5 ;  /* 0x00000006121478a4 */ /* 0x000fe4000f8e0205 */
[----:B------:R-:W-:Y:S02]  /*22e0*/  UIMAD UR21, UR18, 0x5, UR5 ;  /* 0x00000005121578a4 */ /* 0x000fe4000f8e0205 */
[----:B------:R-:W-:Y:S02]  /*22f0*/  UIMAD UR22, UR18, 0x3, UR5 ;  /* 0x00000003121678a4 */ /* 0x000fe4000f8e0205 */
[----:B------:R-:W-:-:S02]  /*2300*/  UIMAD UR23, UR18, 0x7, UR5 ;  /* 0x00000007121778a4 */ /* 0x000fc4000f8e0205 */
[----:B------:R-:W-:Y:S02]  /*2310*/  UIADD3 UR24, UPT, UPT, UR5, UR18, URZ ;  /* 0x0000001205187290 */ /* 0x000fe4000fffe0ff */
[----:B------:R-:W-:Y:S02]  /*2320*/  UIADD3 UR25, UPT, UPT, -UR13, URZ, URZ ;  /* 0x000000ff0d197290 */ /* 0x000fe4000fffe1ff */
[----:B------:R-:W-:Y:S01]  /*2330*/  ULOP3.LUT UR30, UR16, 0x7ffffff8, URZ, 0xc0, !UPT ;  /* 0x7ffffff8101e7892 */ /* 0x000fe2000f8ec0ff */
[----:B------:R-:W-:-:S11]  /*2340*/  UMOV UR10, UR5 ;  /* 0x00000005000a7c82 */ /* 0x000fd60008000000 */
.L_x_1252:
[----:B------:R-:W-:Y:S02]  /*2350*/  ISETP.EQ.OR P5, PT, RZ, UR25, P1 ;  /* 0x00000019ff007c0c */ /* 0x000fe40008fa2670 */
[C---:B------:R-:W-:Y:S02]  /*2360*/  IADD3 R0, PT, PT, R26.reuse, 0x1, RZ ;  /* 0x000000011a007810 */ /* 0x040fe40007ffe0ff */
[----:B-1----:R-:W-:Y:S02]  /*2370*/  IADD3 R16, PT, PT, R26, 0x2, RZ ;  /* 0x000000021a107810 */ /* 0x002fe40007ffe0ff */
[----:B------:R-:W-:Y:S02]  /*2380*/  ISETP.EQ.OR P6, PT, R0, UR13, P1 ;  /* 0x0000000d00007c0c */ /* 0x000fe40008fc2670 */
[----:B------:R-:W-:-:S05]  /*2390*/  ISETP.EQ.OR P0, PT, R16, UR13, P1 ;  /* 0x0000000d10007c0c */ /* 0x000fca0008f02670 */
[----:B------:R-:W-:-:S05]  /*23a0*/  VOTEU.ALL UP1, P5 ;  /* 0x0000000000ff7886 */ /* 0x000fca0002820000 */
[----:B------:R-:W-:Y:S01]  /*23b0*/  @!UP1 UIMAD.WIDE.U32 UR26, UR10, 0x8, UR8 ;  /* 0x000000080a1a98a5 */ /* 0x000fe2000f8e0008 */
[----:B------:R-:W-:Y:S02]  /*23c0*/  VOTEU.ALL UP0, P6 ;  /* 0x0000000000ff7886 */ /* 0x000fe40003000000 */
[----:B------:R-:W-:-:S03]  /*23d0*/  VOTEU.ALL UP1, P0 ;  /* 0x0000000000ff7886 */ /* 0x000fc60000020000 */
[----:B------:R-:W-:Y:S01]  /*23e0*/  MOV R16, UR26 ;  /* 0x0000001a00107c02 */ /* 0x000fe20008000f00 */
[----:B------:R-:W-:Y:S01]  /*23f0*/  @!UP0 UIMAD.WIDE.U32 UR28, UR24, 0x8, UR8 ;  /* 0x00000008181c88a5 */ /* 0x000fe2000f8e0008 */
[----:B------:R-:W-:Y:S01]  /*2400*/  MOV R17, UR27 ;  /* 0x0000001b00117c02 */ /* 0x000fe20008000f00 */
[----:B------:R-:W-:-:S04]  /*2410*/  @!UP1 UIMAD.WIDE.U32 UR26, UR11, 0x8, UR8 ;  /* 0x000000080b1a98a5 */ /* 0x000fc8000f8e0008 */
[----:B------:R-:W-:Y:S01]  /*2420*/  MOV R18, UR28 ;  /* 0x0000001c00127c02 */ /* 0x000fe20008000f00 */
[----:B------:R-:W0:Y:S01]  /*2430*/  @!P5 LDG.E.64 R16, desc[UR14][R16.64] ;  /* 0x0000000e1010d981 */ /* 0x000e22000c1e1b00 */
[----:B------:R-:W-:Y:S02]  /*2440*/  MOV R19, UR29 ;  /* 0x0000001d00137c02 */ /* 0x000fe40008000f00 */
[----:B---3--:R-:W-:Y:S02]  /*2450*/  MOV R20, UR26 ;  /* 0x0000001a00147c02 */ /* 0x008fe40008000f00 */
[----:B------:R-:W-:Y:S02]  /*2460*/  MOV R21, UR27 ;  /* 0x0000001b00157c02 */ /* 0x000fe40008000f00 */
[----:B------:R-:W3:Y:S04]  /*2470*/  @!P6 LDG.E.64 R18, desc[UR14][R18.64] ;  /* 0x0000000e1212e981 */ /* 0x000ee8000c1e1b00 */
[----:B------:R-:W4:Y:S01]  /*2480*/  @!P0 LDG.E.64 R20, desc[UR14][R20.64] ;  /* 0x0000000e14148981 */ /* 0x000f22000c1e1b00 */
[----:B------:R-:W-:-:S02]  /*2490*/  IADD3 R0, PT, PT, R26, 0x3, RZ ;  /* 0x000000031a007810 */ /* 0x000fc40007ffe0ff */
[----:B------:R-:W-:Y:S02]  /*24a0*/  IADD3 R22, PT, PT, R26, 0x4, RZ ;  /* 0x000000041a167810 */ /* 0x000fe40007ffe0ff */
[----:B------:R-:W-:Y:S02]  /*24b0*/  ISETP.EQ.OR P3, PT, R0, UR13, P1 ;  /* 0x0000000d00007c0c */ /* 0x000fe40008f62670 */
[----:B------:R-:W-:Y:S02]  /*24c0*/  ISETP.EQ.OR P4, PT, R22, UR13, P1 ;  /* 0x0000000d16007c0c */ /* 0x000fe40008f82670 */
[----:B------:R-:W-:-:S09]  /*24d0*/  IADD3 R0, PT, PT, R26, 0x5, RZ ;  /* 0x000000051a007810 */ /* 0x000fd20007ffe0ff */
[----:B------:R-:W-:Y:S02]  /*24e0*/  VOTEU.ALL UP1, P3 ;  /* 0x0000000000ff7886 */ /* 0x000fe40001820000 */
[----:B------:R-:W-:-:S03]  /*24f0*/  VOTEU.ALL UP0, P4 ;  /* 0x0000000000ff7886 */ /* 0x000fc60002000000 */
[----:B------:R-:W-:Y:S02]  /*2500*/  @!UP1 UIMAD.WIDE.U32 UR26, UR22, 0x8, UR8 ;  /* 0x00000008161a98a5 */ /* 0x000fe4000f8e0008 */
[----:B------:R-:W-:Y:S01]  /*2510*/  @!UP0 UIMAD.WIDE.U32 UR28, UR12, 0x8, UR8 ;  /* 0x000000080c1c88a5 */ /* 0x000fe2000f8e0008 */
[----:B0-----:R-:W-:Y:S01]  /*2520*/  @!P5 FADD.FTZ R14, R14, R16 ;  /* 0x000000100e0ed221 */ /* 0x001fe20000010000 */
[----:B------:R-:W-:Y:S01]  /*2530*/  @!P5 FADD.FTZ R15, R15, R17 ;  /* 0x000000110f0fd221 */ /* 0x000fe20000010000 */
[----:B------:R-:W-:Y:S02]  /*2540*/  IADD3 R16, PT, PT, R26, 0x6, RZ ;  /* 0x000000061a107810 */ /* 0x000fe40007ffe0ff */
[----:B------:R-:W-:Y:S01]  /*2550*/  ISETP.EQ.OR P5, PT, R0, UR13, P1 ;  /* 0x0000000d00007c0c */ /* 0x000fe20008fa2670 */
[----:B---3--:R-:W-:Y:S01]  /*2560*/  @!P6 FADD.FTZ R14, R14, R18 ;  /* 0x000000120e0ee221 */ /* 0x008fe20000010000 */
[----:B------:R-:W-:Y:S01]  /*2570*/  @!P6 FADD.FTZ R15, R15, R19 ;  /* 0x000000130f0fe221 */ /* 0x000fe20000010000 */
[----:B------:R-:W-:-:S02]  /*2580*/  ISETP.EQ.OR P6, PT, R16, UR13, P1 ;  /* 0x0000000d10007c0c */ /* 0x000fc40008fc2670 */
[----:B------:R-:W-:Y:S01]  /*2590*/  IADD3 R0, PT, PT, R26, 0x7, RZ ;  /* 0x000000071a007810 */ /* 0x000fe20007ffe0ff */
[----:B----4-:R-:W-:Y:S01]  /*25a0*/  @!P0 FADD.FTZ R14, R14, R20 ;  /* 0x000000140e0e8221 */ /* 0x010fe20000010000 */
[----:B------:R-:W-:Y:S02]  /*25b0*/  @!P0 FADD.FTZ R15, R15, R21 ;  /* 0x000000150f0f8221 */ /* 0x000fe40000010000 */
[----:B------:R-:W-:-:S04]  /*25c0*/  ISETP.EQ.OR P0, PT, R0, UR13, P1 ;  /* 0x0000000d00007c0c */ /* 0x000fc80008f02670 */
[----:B------:R-:W-:Y:S01]  /*25d0*/  VOTEU.ALL UP1, P5 ;  /* 0x0000000000ff7886 */ /* 0x000fe20002820000 */
[----:B------:R-:W-:Y:S02]  /*25e0*/  MOV R16, UR26 ;  /* 0x0000001a00107c02 */ /* 0x000fe40008000f00 */
[----:B------:R-:W-:Y:S01]  /*25f0*/  MOV R17, UR27 ;  /* 0x0000001b00117c02 */ /* 0x000fe20008000f00 */
[----:B------:R-:W-:Y:S01]  /*2600*/  VOTEU.ALL UP0, P6 ;  /* 0x0000000000ff7886 */ /* 0x000fe20003000000 */
[----:B------:R-:W-:Y:S01]  /*2610*/  @!UP1 UIMAD.WIDE.U32 UR26, UR21, 0x8, UR8 ;  /* 0x00000008151a98a5 */ /* 0x000fe2000f8e0008 */
[----:B------:R-:W-:Y:S02]  /*2620*/  MOV R18, UR28 ;  /* 0x0000001c00127c02 */ /* 0x000fe40008000f00 */
[----:B------:R-:W-:Y:S01]  /*2630*/  MOV R19, UR29 ;  /* 0x0000001d00137c02 */ /* 0x000fe20008000f00 */
[----:B------:R-:W-:Y:S01]  /*2640*/  @!UP0 UIMAD.WIDE.U32 UR28, UR20, 0x8, UR8 ;  /* 0x00000008141c88a5 */ /* 0x000fe2000f8e0008 */
[----:B------:R-:W3:Y:S01]  /*2650*/  @!P3 LDG.E.64 R16, desc[UR14][R16.64] ;  /* 0x0000000e1010b981 */ /* 0x000ee2000c1e1b00 */
[----:B------:R-:W-:Y:S01]  /*2660*/  VOTEU.ALL UP0, P0 ;  /* 0x0000000000ff7886 */ /* 0x000fe20000000000 */
[----:B------:R-:W-:-:S02]  /*2670*/  MOV R20, UR26 ;  /* 0x0000001a00147c02 */ /* 0x000fc40008000f00 */
[----:B------:R-:W-:Y:S01]  /*2680*/  MOV R21, UR27 ;  /* 0x0000001b00157c02 */ /* 0x000fe20008000f00 */
[----:B------:R-:W4:Y:S01]  /*2690*/  @!P4 LDG.E.64 R18, desc[UR14][R18.64] ;  /* 0x0000000e1212c981 */ /* 0x000f22000c1e1b00 */
[----:B------:R-:W-:Y:S01]  /*26a0*/  @!UP0 UIMAD.WIDE.U32 UR26, UR23, 0x8, UR8 ;  /* 0x00000008171a88a5 */ /* 0x000fe2000f8e0008 */
[----:B------:R-:W-:Y:S02]  /*26b0*/  MOV R22, UR28 ;  /* 0x0000001c00167c02 */ /* 0x000fe40008000f00 */
[----:B------:R-:W-:Y:S01]  /*26c0*/  MOV R23, UR29 ;  /* 0x0000001d00177c02 */ /* 0x000fe20008000f00 */
[----:B------:R-:W5:Y:S02]  /*26d0*/  @!P5 LDG.E.64 R20, desc[UR14][R20.64] ;  /* 0x0000000e1414d981 */ /* 0x000f64000c1e1b00 */
[----:B--2---:R-:W-:Y:S02]  /*26e0*/  MOV R24, UR26 ;  /* 0x0000001a00187c02 */ /* 0x004fe40008000f00 */
[----:B------:R-:W-:Y:S01]  /*26f0*/  MOV R25, UR27 ;  /* 0x0000001b00197c02 */ /* 0x000fe20008000f00 */
[----:B------:R-:W2:Y:S05]  /*2700*/  @!P6 LDG.E.64 R22, desc[UR14][R22.64] ;  /* 0x0000000e1616e981 */ /* 0x000eaa000c1e1b00 */
[----:B------:R-:W2:Y:S01]  /*2710*/  @!P0 LDG.E.64 R24, desc[UR14][R24.64] ;  /* 0x0000000e18188981 */ /* 0x000ea2000c1e1b00 */
[----:B------:R-:W-:Y:S01]  /*2720*/  IADD3 R26, PT, PT, R26, 0x8, RZ ;  /* 0x000000081a1a7810 */ /* 0x000fe20007ffe0ff */
[----:B------:R-:W-:-:S02]  /*2730*/  UIADD3 UR25, UPT, UPT, UR25, 0x8, URZ ;  /* 0x0000000819197890 */ /* 0x000fc4000fffe0ff */
[----:B------:R-:W-:Y:S02]  /*2740*/  ULEA UR10, UR18, UR10, 0x3 ;  /* 0x0000000a120a7291 */ /* 0x000fe4000f8e18ff */
[----:B------:R-:W-:Y:S02]  /*2750*/  ULEA UR24, UR18, UR24, 0x3 ;  /* 0x0000001812187291 */ /* 0x000fe4000f8e18ff */
[----:B------:R-:W-:Y:S02]  /*2760*/  ULEA UR11, UR18, UR11, 0x3 ;  /* 0x0000000b120b7291 */ /* 0x000fe4000f8e18ff */
[----:B------:R-:W-:Y:S02]  /*2770*/  ULEA UR22, UR18, UR22, 0x3 ;  /* 0x0000001612167291 */ /* 0x000fe4000f8e18ff */
[----:B------:R-:W-:Y:S02]  /*2780*/  ULEA UR12, UR18, UR12, 0x3 ;  /* 0x0000000c120c7291 */ /* 0x000fe4000f8e18ff */
[----:B------:R-:W-:-:S02]  /*2790*/  ULEA UR21, UR18, UR21, 0x3 ;  /* 0x0000001512157291 */ /* 0x000fc4000f8e18ff */
[----:B------:R-:W-:Y:S02]  /*27a0*/  ULEA UR20, UR18, UR20, 0x3 ;  /* 0x0000001412147291 */ /* 0x000fe4000f8e18ff */
[----:B------:R-:W-:Y:S01]  /*27b0*/  ULEA UR23, UR18, UR23, 0x3 ;  /* 0x0000001712177291 */ /* 0x000fe2000f8e18ff */
[----:B---3--:R-:W-:Y:S01]  /*27c0*/  @!P3 FADD.FTZ R14, R14, R16 ;  /* 0x000000100e0eb221 */ /* 0x008fe20000010000 */
[----:B------:R-:W-:Y:S01]  /*27d0*/  @!P3 FADD.FTZ R15, R15, R17 ;  /* 0x000000110f0fb221 */ /* 0x000fe20000010000 */
[----:B------:R-:W-:Y:S02]  /*27e0*/  ISETP.NE.AND P3, PT, R26, UR30, PT ;  /* 0x0000001e1a007c0c */ /* 0x000fe4000bf65270 */
[----:B----4-:R-:W-:Y:S01]  /*27f0*/  @!P4 FADD.FTZ R14, R14, R18 ;  /* 0x000000120e0ec221 */ /* 0x010fe20000010000 */
[----:B------:R-:W-:-:S03]  /*2800*/  @!P4 FADD.FTZ R15, R15, R19 ;  /* 0x000000130f0fc221 */ /* 0x000fc60000010000 */
[----:B-----5:R-:W-:Y:S01]  /*2810*/  @!P5 FADD.FTZ R14, R14, R20 ;  /* 0x000000140e0ed221 */ /* 0x020fe20000010000 */
[----:B------:R-:W-:-:S03]  /*2820*/  @!P5 FADD.FTZ R15, R15, R21 ;  /* 0x000000150f0fd221 */ /* 0x000fc60000010000 */
[----:B--2---:R-:W-:Y:S01]  /*2830*/  @!P6 FADD.FTZ R14, R14, R22 ;  /* 0x000000160e0ee221 */ /* 0x004fe20000010000 */
[----:B------:R-:W-:-:S03]  /*2840*/  @!P6 FADD.FTZ R15, R15, R23 ;  /* 0x000000170f0fe221 */ /* 0x000fc60000010000 */
[----:B------:R-:W-:Y:S01]  /*2850*/  @!P0 FADD.FTZ R14, R14, R24 ;  /* 0x000000180e0e8221 */ /* 0x000fe20000010000 */
[----:B------:R-:W-:Y:S01]  /*2860*/  @!P0 FADD.FTZ R15, R15, R25 ;  /* 0x000000190f0f8221 */ /* 0x000fe20000010000 */
[----:B------:R-:W-:Y:S06]  /*2870*/  @P3 BRA `(.L_x_1252) ;  /* 0xfffffff800b43947 */ /* 0x000fec000383ffff */
[----:B------:R-:W-:-:S07]  /*2880*/  MOV R0, UR30 ;  /* 0x0000001e00007c02 */ /* 0x000fce0008000f00 */
.L_x_1251:
[----:B------:R-:W-:-:S09]  /*2890*/  ULOP3.LUT UP0, UR10, UR16, 0x7, URZ, 0xc0, !UPT ;  /* 0x00000007100a7892 */ /* 0x000fd2000f80c0ff */
[----:B------:R-:W-:Y:S05]  /*28a0*/  BRA.U !UP0, `(.L_x_1248) ;  /* 0x00000005082c7547 */ /* 0x000fea000b800000 */
[----:B------:R-:W-:Y:S02]  /*28b0*/  UIADD3 UR10, UPT, UPT, UR10, -0x1, URZ ;  /* 0xffffffff0a0a7890 */ /* 0x000fe4000fffe0ff */
[----:B------:R-:W-:Y:S02]  /*28c0*/  ULOP3.LUT UP1, UR11, UR16, 0x3, URZ, 0xc0, !UPT ;  /* 0x00000003100b7892 */ /* 0x000fe4000f82c0ff */
[----:B------:R-:W-:-:S09]  /*28d0*/  UISETP.GE.U32.AND UP0, UPT, UR10, 0x3, UPT ;  /* 0x000000030a00788c */ /* 0x000fd2000bf06070 */
[----:B------:R-:W-:Y:S05]  /*28e0*/  BRA.U !UP0, `(.L_x_1253) ;  /* 0x0000000108907547 */ /* 0x000fea000b800000 */
[C---:B-1--4-:R-:W-:Y:S02]  /*28f0*/  IADD3 R18, PT, PT, R0.reuse, 0x1, RZ ;  /* 0x0000000100127810 */ /* 0x052fe40007ffe0ff */
[----:B------:R-:W-:Y:S02]  /*2900*/  ISETP.EQ.OR P0, PT, R0, UR13, P1 ;  /* 0x0000000d00007c0c */ /* 0x000fe40008f02670 */
[----:B------:R-:W-:Y:S02]  /*2910*/  ISETP.EQ.OR P3, PT, R18, UR13, P1 ;  /* 0x0000000d12007c0c */ /* 0x000fe40008f62670 */
[C---:B------:R-:W-:Y:S02]  /*2920*/  IADD3 R22, PT, PT, R0.reuse, 0x3, RZ ;  /* 0x0000000300167810 */ /* 0x040fe40007ffe0ff */
[----:B---3--:R-:W-:Y:S02]  /*2930*/  IADD3 R20, PT, PT, R0, 0x2, RZ ;  /* 0x0000000200147810 */ /* 0x008fe40007ffe0ff */
        /* <DEDUP_REMOVED lines=18> */
[----:B------:R-:W3:Y:S02]  /*2a60*/  @!P3 LDG.E.64 R18, desc[UR14][R18.64] ;  /* 0x0000000e1212b981 */ /* 0x000ee4000c1e1b00 */
[----:B------:R-:W-:Y:S02]  /*2a70*/  @!P5 IMAD.WIDE.U32 R22, R22, R25, UR8 ;  /* 0x000000081616de25 */ /* 0x000fe4000f8e0019 */
[----:B------:R-:W4:Y:S04]  /*2a80*/  @!P4 LDG.E.64 R20, desc[UR14][R20.64] ;  /* 0x0000000e1414c981 */ /* 0x000f28000c1e1b00 */
[----:B------:R-:W5:Y:S01]  /*2a90*/  @!P5 LDG.E.64 R22, desc[UR14][R22.64] ;  /* 0x0000000e1616d981 */ /* 0x000f62000c1e1b00 */
[----:B------:R-:W-:Y:S01]  /*2aa0*/  IADD3 R0, PT, PT, R0, 0x4, RZ ;  /* 0x0000000400007810 */ /* 0x000fe20007ffe0ff */
[----:B0-----:R-:W-:Y:S01]  /*2ab0*/  @!P0 FADD.FTZ R14, R14, R16 ;  /* 0x000000100e0e8221 */ /* 0x001fe20000010000 */
[----:B------:R-:W-:-:S03]  /*2ac0*/  @!P0 FADD.FTZ R15, R15, R17 ;  /* 0x000000110f0f8221 */ /* 0x000fc60000010000 */
[----:B---3--:R-:W-:Y:S01]  /*2ad0*/  @!P3 FADD.FTZ R14, R14, R18 ;  /* 0x000000120e0eb221 */ /* 0x008fe20000010000 */
[----:B------:R-:W-:-:S03]  /*2ae0*/  @!P3 FADD.FTZ R15, R15, R19 ;  /* 0x000000130f0fb221 */ /* 0x000fc60000010000 */
[----:B----4-:R-:W-:Y:S01]  /*2af0*/  @!P4 FADD.FTZ R14, R14, R20 ;  /* 0x000000140e0ec221 */ /* 0x010fe20000010000 */
[----:B------:R-:W-:-:S03]  /*2b00*/  @!P4 FADD.FTZ R15, R15, R21 ;  /* 0x000000150f0fc221 */ /* 0x000fc60000010000 */
[----:B-----5:R-:W-:Y:S01]  /*2b10*/  @!P5 FADD.FTZ R14, R14, R22 ;  /* 0x000000160e0ed221 */ /* 0x020fe20000010000 */
[----:B------:R-:W-:-:S07]  /*2b20*/  @!P5 FADD.FTZ R15, R15, R23 ;  /* 0x000000170f0fd221 */ /* 0x000fce0000010000 */
.L_x_1253:
[----:B------:R-:W-:Y:S05]  /*2b30*/  BRA.U !UP1, `(.L_x_1248) ;  /* 0x0000000109887547 */ /* 0x000fea000b800000 */
[----:B------:R-:W-:Y:S02]  /*2b40*/  UISETP.NE.AND UP0, UPT, UR11, 0x1, UPT ;  /* 0x000000010b00788c */ /* 0x000fe4000bf05270 */
[----:B------:R-:W-:-:S06]  /*2b50*/  ULOP3.LUT UR10, UR16, 0x1, URZ, 0xc0, !UPT ;  /* 0x00000001100a7892 */ /* 0x000fcc000f8ec0ff */
[----:B---34-:R-:W-:Y:S01]  /*2b60*/  MOV R20, UR10 ;  /* 0x0000000a00147c02 */ /* 0x018fe20008000f00 */
[----:B------:R-:W-:Y:S06]  /*2b70*/  BRA.U !UP0, `(.L_x_1254) ;  /* 0x0000000108487547 */ /* 0x000fec000b800000 */
[C---:B------:R-:W-:Y:S02]  /*2b80*/  ISETP.EQ.OR P3, PT, R0.reuse, UR13, P1 ;  /* 0x0000000d00007c0c */ /* 0x040fe40008f62670 */
[----:B-1----:R-:W-:Y:S02]  /*2b90*/  IADD3 R16, PT, PT, R0, 0x1, RZ ;  /* 0x0000000100107810 */ /* 0x002fe40007ffe0ff */
[----:B------:R-:W-:Y:S02]  /*2ba0*/  MOV R17, UR18 ;  /* 0x0000001200117c02 */ /* 0x000fe40008000f00 */
[----:B------:R-:W-:Y:S02]  /*2bb0*/  ISETP.EQ.OR P0, PT, R16, UR13, P1 ;  /* 0x0000000d10007c0c */ /* 0x000fe40008f02670 */
[----:B------:R-:W-:Y:S02]  /*2bc0*/  MOV R21, UR18 ;  /* 0x0000001200157c02 */ /* 0x000fe40008000f00 */
[----:B------:R-:W-:-:S03]  /*2bd0*/  MOV R19, 0x8 ;  /* 0x0000000800137802 */ /* 0x000fc60000000f00 */
[----:B------:R-:W-:Y:S02]  /*2be0*/  @!P3 IMAD R18, R0, R17, UR5 ;  /* 0x000000050012be24 */ /* 0x000fe4000f8e0211 */
[----:B------:R-:W-:Y:S02]  /*2bf0*/  HFMA2 R17, -RZ, RZ, 0, 4.76837158203125e-07 ;  /* 0x00000008ff117431 */ /* 0x000fe400000001ff */
[----:B------:R-:W-:-:S04]  /*2c00*/  @!P3 IMAD.WIDE.U32 R18, R18, R19, UR8 ;  /* 0x000000081212be25 */ /* 0x000fc8000f8e0013 */
[----:B------:R-:W-:Y:S02]  /*2c10*/  @!P0 IMAD R16, R16, R21, UR5 ;  /* 0x0000000510108e24 */ /* 0x000fe4000f8e0215 */
[----:B------:R-:W0:Y:S02]  /*2c20*/  @!P3 LDG.E.64 R18, desc[UR14][R18.64] ;  /* 0x0000000e1212b981 */ /* 0x000e24000c1e1b00 */
[----:B------:R-:W-:-:S06]  /*2c30*/  @!P0 IMAD.WIDE.U32 R16, R16, R17, UR8 ;  /* 0x0000000810108e25 */ /* 0x000fcc000f8e0011 */
[----:B------:R-:W3:Y:S01]  /*2c40*/  @!P0 LDG.E.64 R16, desc[UR14][R16.64] ;  /* 0x0000000e10108981 */ /* 0x000ee2000c1e1b00 */
[----:B------:R-:W-:Y:S01]  /*2c50*/  IADD3 R0, PT, PT, R0, 0x2, RZ ;  /* 0x0000000200007810 */ /* 0x000fe20007ffe0ff */
[----:B0-----:R-:W-:Y:S01]  /*2c60*/  @!P3 FADD.FTZ R14, R14, R18 ;  /* 0x000000120e0eb221 */ /* 0x001fe20000010000 */
[----:B------:R-:W-:-:S03]  /*2c70*/  @!P3 FADD.FTZ R15, R15, R19 ;  /* 0x000000130f0fb221 */ /* 0x000fc60000010000 */
[----:B---3--:R-:W-:Y:S01]  /*2c80*/  @!P0 FADD.FTZ R14, R14, R16 ;  /* 0x000000100e0e8221 */ /* 0x008fe20000010000 */
[----:B------:R-:W-:-:S07]  /*2c90*/  @!P0 FADD.FTZ R15, R15, R17 ;  /* 0x000000110f0f8221 */ /* 0x000fce0000010000 */
.L_x_1254:
[----:B------:R-:W-:Y:S01]  /*2ca0*/  ISETP.EQ.OR P0, PT, R0, UR13, P1 ;  /* 0x0000000d00007c0c */ /* 0x000fe20008f02670 */
[----:B------:R-:W-:Y:S03]  /*2cb0*/  BSSY.RECONVERGENT B0, `(.L_x_1248) ;  /* 0x000000a000007945 */ /* 0x000fe60003800200 */
[----:B------:R-:W-:-:S13]  /*2cc0*/  ISETP.NE.U32.OR P0, PT, R20, 0x1, P0 ;  /* 0x000000011400780c */ /* 0x000fda0000705470 */
[----:B------:R-:W-:Y:S05]  /*2cd0*/  @P0 BRA `(.L_x_1255) ;  /* 0x00000000001c0947 */ /* 0x000fea0003800000 */
[----:B-1----:R-:W-:Y:S02]  /*2ce0*/  MOV R17, UR18 ;  /* 0x0000001200117c02 */ /* 0x002fe40008000f00 */
[----:B------:R-:W-:-:S03]  /*2cf0*/  MOV R19, 0x8 ;  /* 0x0000000800137802 */ /* 0x000fc60000000f00 */
[----:B------:R-:W-:-:S04]  /*2d00*/  IMAD R16, R0, R17, UR5 ;  /* 0x0000000500107e24 */ /* 0x000fc8000f8e0211 */
[----:B------:R-:W-:-:S06]  /*2d10*/  IMAD.WIDE.U32 R16, R16, R19, UR8 ;  /* 0x0000000810107e25 */ /* 0x000fcc000f8e0013 */
[----:B------:R-:W0:Y:S02]  /*2d20*/  LDG.E.64 R16, desc[UR14][R16.64] ;  /* 0x0000000e10107981 */ /* 0x000e24000c1e1b00 */
[----:B0-----:R-:W-:Y:S01]  /*2d30*/  FADD.FTZ R14, R14, R16 ;  /* 0x000000100e0e7221 */ /* 0x001fe20000010000 */
[----:B------:R-:W-:-:S07]  /*2d40*/  FADD.FTZ R15, R15, R17 ;  /* 0x000000110f0f7221 */ /* 0x000fce0000010000 */
.L_x_1255:
[----:B------:R-:W-:Y:S05]  /*2d50*/  BSYNC.RECONVERGENT B0 ;  /* 0x0000000000007941 */ /* 0x000fea0003800200 */
.L_x_1248:
[----:B------:R-:W5:Y:S01]  /*2d60*/  S2UR UR9, SR_CgaCtaId ;  /* 0x00000000000979c3 */ /* 0x000f620000008800 */
[----:B------:R-:W-:Y:S01]  /*2d70*/  UMOV UR8, 0x400 ;  /* 0x0000040000087882 */ /* 0x000fe20000000000 */
[----:B-1--4-:R-:W-:Y:S01]  /*2d80*/  LOP3.LUT R18, R33, 0xffff, RZ, 0xc0, !PT ;  /* 0x0000ffff21127812 */ /* 0x012fe200078ec0ff */
[----:B------:R-:W1:Y:S01]  /*2d90*/  LDCU.64 UR10, c[0x0][0x400] ;  /* 0x00008000ff0a77ac */ /* 0x000e620008000a00 */
[----:B------:R-:W-:Y:S01]  /*2da0*/  FADD.FTZ R5, R5, -UR31 ;  /* 0x8000001f05057e21 */ /* 0x000fe20008010000 */
[----:B------:R-:W-:Y:S01]  /*2db0*/  FADD.FTZ R6, R6, -UR31 ;  /* 0x8000001f06067e21 */ /* 0x000fe20008010000 */
[----:B------:R-:W-:Y:S01]  /*2dc0*/  FADD.FTZ R7, R7, -UR31 ;  /* 0x8000001f07077e21 */ /* 0x000fe20008010000 */
[----:B------:R-:W-:Y:S01]  /*2dd0*/  IMAD R18, R18, 0x13b2, RZ ;  /* 0x000013b212127824 */ /* 0x000fe200078e02ff */
[----:B------:R-:W4:Y:S01]  /*2de0*/  LDC R0, c[0x0][0x41c] ;  /* 0x00010700ff007b82 */ /* 0x000f220000000800 */
[----:B---3--:R-:W-:Y:S01]  /*2df0*/  FMUL.FTZ R20, R5, UR19 ;  /* 0x0000001305147c20 */ /* 0x008fe20008410000 */
[----:B------:R-:W-:Y:S01]  /*2e00*/  FMUL.FTZ R5, R6, UR19 ;  /* 0x0000001306057c20 */ /* 0x000fe20008410000 */
[----:B------:R-:W-:Y:S01]  /*2e10*/  FMUL.FTZ R6, R7, UR19 ;  /* 0x0000001307067c20 */ /* 0x000fe20008410000 */
[----:B------:R-:W-:Y:S01]  /*2e20*/  SHF.R.U32.HI R19, RZ, 0x10, R18 ;  /* 0x00000010ff137819 */ /* 0x000fe20000011612 */
[----:B------:R-:W-:Y:S01]  /*2e30*/  FADD.FTZ R18, R4, -UR31 ;  /* 0x8000001f04127e21 */ /* 0x000fe20008010000 */
[----:B-----5:R-:W-:-:S03]  /*2e40*/  ULEA UR8, UR9, UR8, 0x18 ;  /* 0x0000000809087291 */ /* 0x020fc6000f8ec0ff */
[----:B----4-:R-:W-:-:S06]  /*2e50*/  IMAD R0, R0, UR13, R19 ;  /* 0x0000000d00007c24 */ /* 0x010fcc000f8e0213 */
[----:B------:R0:W-:Y:S01]  /*2e60*/  @!P1 STS.64 [UR8+0x80], R14 ;  /* 0x0000800eff009988 */ /* 0x0001e20008000a08 */
[----:B------:R-:W-:Y:S01]  /*2e70*/  FMUL.FTZ R19, R18, UR19 ;  /* 0x0000001312137c20 */ /* 0x000fe20008410000 */
[----:B------:R-:W-:Y:S01]  /*2e80*/  BAR.SYNC.DEFER_BLOCKING 0x0 ;  /* 0x0000000000007b1d */ /* 0x000fe20000010000 */
[C---:B-1----:R-:W-:Y:S02]  /*2e90*/  ISETP.GE.U32.AND P0, PT, R0.reuse, UR10, PT ;  /* 0x0000000a00007c0c */ /* 0x042fe4000bf06070 */
[----:B------:R-:W-:Y:S02]  /*2ea0*/  IADD3 R4, PT, PT, R0, 0x20, RZ ;  /* 0x0000002000047810 */ /* 0x000fe40007ffe0ff */
[----:B0-----:R-:W-:Y:S02]  /*2eb0*/  SHF.R.S32.HI R15, RZ, 0x1f, R0 ;  /* 0x0000001fff0f7819 */ /* 0x001fe40000011400 */
[----:B------:R-:W-:Y:S02]  /*2ec0*/  ISETP.GE.U32.AND P1, PT, R4, UR10, PT ;  /* 0x0000000a04007c0c */ /* 0x000fe4000bf26070 */
[----:B------:R-:W-:Y:S01]  /*2ed0*/  ISETP.GE.AND.EX P0, PT, R15, UR11, PT, P0 ;  /* 0x0000000b0f007c0c */ /* 0x000fe2000bf06300 */
[----:B------:R-:W0:Y:S01]  /*2ee0*/  LDS.64 R16, [UR8+0x80] ;  /* 0x00008008ff107984 */ /* 0x000e220008000a00 */
[----:B------:R-:W0:Y:S02]  /*2ef0*/  LDCU UR8, c[0x0][0x42c] ;  /* 0x00008580ff0877ac */ /* 0x000e240008000800 */
[----:B0-----:R-:W-:Y:S01]  /*2f00*/  FMUL.FTZ R16, R16, UR8 ;  /* 0x0000000810107c20 */ /* 0x001fe20008410000 */
[----:B------:R-:W-:-:S04]  /*2f10*/  FMUL.FTZ R17, R17, UR8 ;  /* 0x0000000811117c20 */ /* 0x000fc80008410000 */
[C-C-:B------:R-:W-:Y:S01]  /*2f20*/  FFMA.FTZ R25, R16.reuse, R19, R17.reuse ;  /* 0x0000001310197223 */ /* 0x140fe20000010011 */
[C-C-:B------:R-:W-:Y:S01]  /*2f30*/  FFMA.FTZ R26, R16.reuse, R20, R17.reuse ;  /* 0x00000014101a7223 */ /* 0x140fe20000010011 */
[C-C-:B------:R-:W-:Y:S01]  /*2f40*/  FFMA.FTZ R7, R16.reuse, R5, R17.reuse ;  /* 0x0000000510077223 */ /* 0x140fe20000010011 */
[----:B------:R-:W-:Y:S01]  /*2f50*/  FFMA.FTZ R14, R16, R6, R17 ;  /* 0x00000006100e7223 */ /* 0x000fe20000010011 */
        /* <DEDUP_REMOVED lines=10> */
[----:B------:R-:W2:Y:S01]  /*3000*/  MUFU.RCP R22, R21 ;  /* 0x0000001500167308 */ /* 0x000ea20000001000 */
[----:B0-----:R-:W-:Y:S01]  /*3010*/  FADD.FTZ R23, -R19, 1 ;  /* 0x3f80000013177421 */ /* 0x001fe20000010100 */
[----:B------:R-:W-:-:S03]  /*3020*/  FMUL.FTZ R2, R2, R19 ;  /* 0x0000001302027220 */ /* 0x000fc60000410000 */
[----:B------:R-:W-:Y:S01]  /*3030*/  FFMA.FTZ R23, R16, R23, 1 ;  /* 0x3f80000010177423 */ /* 0x000fe20000010017 */
[----:B--2---:R-:W-:Y:S01]  /*3040*/  FADD.FTZ R24, -R22, 1 ;  /* 0x3f80000016187421 */ /* 0x004fe20000010100 */
[----:B------:R-:W-:Y:S02]  /*3050*/  FMUL.FTZ R3, R3, R22 ;  /* 0x0000001603037220 */ /* 0x000fe40000410000 */
[----:B------:R-:W-:Y:S01]  /*3060*/  FMUL.FTZ R2, R2, R23 ;  /* 0x0000001702027220 */ /* 0x000fe20000410000 */
[----:B------:R-:W-:-:S04]  /*3070*/  FFMA.FTZ R24, R17, R24, 1 ;  /* 0x3f80000011187423 */ /* 0x000fc80000010018 */
[----:B------:R-:W-:-:S07]  /*3080*/  FMUL.FTZ R3, R3, R24 ;  /* 0x0000001803037220 */ /* 0x000fce0000410000 */
.L_x_1256:
[----:B------:R-:W-:Y:S01]  /*3090*/  BSSY.RECONVERGENT B0, `(.L_x_1257) ;  /* 0x0000012000007945 */ /* 0x000fe20003800200 */
[----:B------:R-:W-:Y:S01]  /*30a0*/  FFMA.FTZ R25, R12, R2, -R25 ;  /* 0x000000020c197223 */ /* 0x000fe20000010819 */
[----:B------:R-:W-:Y:S01]  /*30b0*/  SHF.R.S32.HI R2, RZ, 0x1f, R4 ;  /* 0x0000001fff027819 */ /* 0x000fe20000011404 */
        /* <DEDUP_REMOVED lines=12> */
[----:B------:R-:W-:-:S04]  /*3180*/  IADD3 R15, PT, PT, R19, R15, RZ ;  /* 0x0000000f130f7210 */ /* 0x000fc80007ffe0ff */
[----:B------:R-:W-:-:S05]  /*3190*/  LEA.HI.X R17, R18, UR9, R15, 0x2, P0 ;  /* 0x0000000912117c11 */ /* 0x000fca00080f140f */
[----:B------:R0:W-:Y:S02]  /*31a0*/  STG.E.64 desc[UR14][R16.64], R20 ;  /* 0x0000001410007986 */ /* 0x0001e4000c101b0e */
.L_x_1258:
[----:B------:R-:W-:Y:S05]  /*31b0*/  BSYNC.RECONVERGENT B0 ;  /* 0x0000000000007941 */ /* 0x000fea0003800200 */
.L_x_1257:
[----:B------:R-:W-:Y:S05]  /*31c0*/  @!P2 BRA `(.L_x_1259) ;  /* 0x000000000048a947 */ /* 0x000fea0003800000 */
[----:B------:R-:W-:Y:S01]  /*31d0*/  FFMA.FTZ R5, R12, R5, R10 ;  /* 0x000000050c057223 */ /* 0x000fe2000001000a */
[----:B------:R-:W-:-:S03]  /*31e0*/  FFMA.FTZ R6, R13, R6, R11 ;  /* 0x000000060d067223 */ /* 0x000fc6000001000b */
[----:B------:R-:W-:Y:S01]  /*31f0*/  FMUL.FTZ R0, R5, -1.4426950216293334961 ;  /* 0xbfb8aa3b05007820 */ /* 0x000fe20000410000 */
[----:B------:R-:W-:-:S05]  /*3200*/  FMUL.FTZ R10, R6, -1.4426950216293334961 ;  /* 0xbfb8aa3b060a7820 */ /* 0x000fca0000410000 */
[----:B------:R-:W1:Y:S08]  /*3210*/  MUFU.EX2 R0, R0 ;  /* 0x0000000000007308 */ /* 0x000e700000000800 */
[----:B------:R-:W3:Y:S01]  /*3220*/  MUFU.EX2 R10, R10 ;  /* 0x0000000a000a7308 */ /* 0x000ee20000000800 */
[----:B-1----:R-:W-:-:S07]  /*3230*/  FADD.FTZ R3, R0, 1 ;  /* 0x3f80000000037421 */ /* 0x002fce0000010000 */
[----:B------:R-:W1:Y:S01]  /*3240*/  MUFU.RCP R3, R3 ;  /* 0x0000000300037308 */ /* 0x000e620000001000 */
[----:B---3--:R-:W-:-:S07]  /*3250*/  FADD.FTZ R11, R10, 1 ;  /* 0x3f8000000a0b7421 */ /* 0x008fce0000010000 */
[----:B0-----:R-:W0:Y:S01]  /*3260*/  MUFU.RCP R16, R11 ;  /* 0x0000000b00107308 */ /* 0x001e220000001000 */
        /* <DEDUP_REMOVED lines=8> */
.L_x_1259:
        /* <DEDUP_REMOVED lines=8> */
[----:B------:R-:W-:Y:S01]  /*3370*/  MOV R37, R39 ;  /* 0x0000002700257202 */ /* 0x000fe20000000f00 */
[----:B------:R-:W3:Y:S01]  /*3380*/  LDCU.64 UR10, c[0x0][0x380] ;  /* 0x00007000ff0a77ac */ /* 0x000ee20008000a00 */
[----:B-1----:R-:W-:Y:S02]  /*3390*/  IMAD R3, R2, UR8, RZ ;  /* 0x0000000802037c24 */ /* 0x002fe4000f8e02ff */
[----:B------:R-:W-:-:S04]  /*33a0*/  IMAD.WIDE.U32 R36, R4, UR8, R36 ;  /* 0x0000000804247c25 */ /* 0x000fc8000f8e0024 */
[----:B------:R-:W-:Y:S01]  /*33b0*/  IMAD R3, R4, UR9, R3 ;  /* 0x0000000904037c24 */ /* 0x000fe2000f8e0203 */
[----:B---3--:R-:W-:-:S04]  /*33c0*/  LEA R2, P0, R36, UR10, 0x2 ;  /* 0x0000000a24027c11 */ /* 0x008fc8000f8010ff */
[----:B------:R-:W-:-:S04]  /*33d0*/  IADD3 R3, PT, PT, R37, R3, RZ ;  /* 0x0000000325037210 */ /* 0x000fc80007ffe0ff */
[----:B------:R-:W-:-:S05]  /*33e0*/  LEA.HI.X R3, R36, UR11, R3, 0x2, P0 ;  /* 0x0000000b24037c11 */ /* 0x000fca00080f1403 */
[----:B------:R1:W-:Y:S02]  /*33f0*/  STG.E.64 desc[UR14][R2.64], R6 ;  /* 0x0000000602007986 */ /* 0x0003e4000c101b0e */
.L_x_1261:
[----:B------:R-:W-:Y:S05]  /*3400*/  BSYNC.RECONVERGENT B0 ;  /* 0x0000000000007941 */ /* 0x000fea0003800200 */
.L_x_1260:
[----:B------:R-:W-:Y:S02]  /*3410*/  UIADD3 UR6, UPT, UPT, UR18, UR6, URZ ;  /* 0x0000000612067290 */ /* 0x000fe4000fffe0ff */
[----:B------:R-:W-:Y:S02]  /*3420*/  UIADD3 UR4, UPT, UPT, UR4, 0x1, URZ ;  /* 0x0000000104047890 */ /* 0x000fe4000fffe0ff */
[----:B------:R-:W-:-:S09]  /*3430*/  UISETP.GE.AND UP0, UPT, UR6, UR7, UPT ;  /* 0x000000070600728c */ /* 0x000fd2000bf06270 */
[----:B------:R-:W-:Y:S05]  /*3440*/  BRA.U !UP0, `(.L_x_1262) ;  /* 0xffffffcd08507547 */ /* 0x000fea000b83ffff */
.L_x_1237:
[----:B------:R-:W3:Y:S01]  /*3450*/  LDC R4, c[0x0][0x370] ;  /* 0x0000dc00ff047b82 */ /* 0x000ee20000000800 */
[----:B------:R-:W-:Y:S01]  /*3460*/  ISETP.NE.AND P2, PT, R33, RZ, PT ;  /* 0x000000ff2100720c */ /* 0x000fe20003f45270 */
[----:B------:R-:W-:Y:S06]  /*3470*/  BSSY.RECONVERGENT B0, `(.L_x_1263) ;  /* 0x0000011000007945 */ /* 0x000fec0003800200 */
[----:B-1----:R-:W1:Y:S08]  /*3480*/  LDC R7, c[0x0][0x374] ;  /* 0x0000dd00ff077b82 */ /* 0x002e700000000800 */
[----:B------:R-:W4:Y:S01]  /*3490*/  LDC.64 R2, c[0x0][0x3c8] ;  /* 0x0000f200ff027b82 */ /* 0x000f220000000a00 */
[----:B---3--:R-:W-:-:S02]  /*34a0*/  IADD3 R5, PT, PT, R4, -0x1, RZ ;  /* 0xffffffff04057810 */ /* 0x008fc40007ffe0ff */
        /* <DEDUP_REMOVED lines=13> */
.L_x_1264:
[----:B------:R-:W-:Y:S05]  /*3580*/  BSYNC.RECONVERGENT B0 ;  /* 0x0000000000007941 */ /* 0x000fea0003800200 */
.L_x_1263:
[----:B------:R-:W-:Y:S05]  /*3590*/  @P0 EXIT ;  /* 0x000000000000094d */ /* 0x000fea0003800000 */
[----:B------:R-:W-:Y:S05]  /*35a0*/  @P2 BRA `(.L_x_1265) ;  /* 0x0000000000202947 */ /* 0x000fea0003800000 */
[----:B------:R-:W-:-:S05]  /*35b0*/  IMAD R0, R4, R7, RZ ;  /* 0x0000000704007224 */ /* 0x000fca00078e02ff */
[----:B------:R-:W-:-:S13]  /*35c0*/  ISETP.NE.AND P0, PT, R0, -0x1, PT ;  /* 0xffffffff0000780c */ /* 0x000fda0003f05270 */
[----:B------:R-:W-:Y:S05]  /*35d0*/  @!P0 BRA `(.L_x_1265) ;  /* 0x0000000000148947 */ /* 0x000fea0003800000 */
.L_x_1266:
[----:B-1----:R-:W3:Y:S04]  /*35e0*/  LDG.E.STRONG.GPU R5, desc[UR14][R2.64] ;  /* 0x0000000e02057981 */ /* 0x002ee8000c1ef900 */
[----:B---3--:R-:W-:Y:S01]  /*35f0*/  CCTL.IVALL ;  /* 0x00000000ff00798f */ /* 0x008fe20002000000 */
[----:B------:R-:W-:Y:S05]  /*3600*/  YIELD ;  /* 0x0000000000007946 */ /* 0x000fea0003800000 */
[----:B------:R-:W-:-:S13]  /*3610*/  ISETP.NE.AND P0, PT, R5, R0, PT ;  /* 0x000000000500720c */ /* 0x000fda0003f05270 */
[----:B------:R-:W-:Y:S05]  /*3620*/  @P0 BRA `(.L_x_1266) ;  /* 0xfffffffc00ec0947 */ /* 0x000fea000383ffff */
.L_x_1265:
[----:B------:R-:W-:Y:S05]  /*3630*/  WARPSYNC.ALL ;  /* 0x0000000000007948 */ /* 0x000fea0003800000 */
[----:B------:R-:W3:Y:S02]  /*3640*/  LDCU.64 UR10, c[0x0][0x3f8] ;  /* 0x00007f00ff0a77ac */ /* 0x000ee40008000a00 */
[----:B---3--:R-:W-:-:S04]  /*3650*/  ULEA.HI UR8, UP0, UR11, UR10, URZ, 0x1 ;  /* 0x0000000a0b087291 */ /* 0x008fc8000f8108ff */
[----:B------:R-:W-:-:S04]  /*3660*/  UIADD3.X UR9, UPT, UPT, URZ, UR11, URZ, UP0, !UPT ;  /* 0x0000000bff097290 */ /* 0x000fc800087fe4ff */
[----:B------:R-:W-:Y:S02]  /*3670*/  USHF.R.S64 UR8, UR8, 0x1, UR9 ;  /* 0x0000000108087899 */ /* 0x000fe40008001009 */
[----:B------:R-:W-:Y:S01]  /*3680*/  USHF.R.S32.HI UR9, URZ, 0x1, UR9 ;  /* 0x00000001ff097899 */ /* 0x000fe20008011409 */
[----:B------:R-:W-:Y:S03]  /*3690*/  BAR.SYNC.DEFER_BLOCKING 0x0 ;  /* 0x0000000000007b1d */ /* 0x000fe60000010000 */
[----:B------:R-:W-:Y:S02]  /*36a0*/  ISETP.LT.U32.AND P0, PT, R33, UR8, PT ;  /* 0x0000000821007c0c */ /* 0x000fe4000bf01070 */
[----:B------:R-:W-:-:S04]  /*36b0*/  MOV R0, UR9 ;  /* 0x0000000900007c02 */ /* 0x000fc80008000f00 */
[----:B------:R-:W-:-:S13]  /*36c0*/  ISETP.GT.AND.EX P0, PT, R0, RZ, PT, P0 ;  /* 0x000000ff0000720c */ /* 0x000fda0003f04300 */
[----:B------:R-:W-:Y:S05]  /*36d0*/  @!P0 EXIT ;  /* 0x000000000000894d */ /* 0x000fea0003800000 */
[----:B-1----:R-:W-:Y:S01]  /*36e0*/  IADD3 R2, P1, PT, R33, 0x1a0, RZ ;  /* 0x000001a021027810 */ /* 0x002fe20007f3e0ff */
[----:B------:R-:W-:Y:S01]  /*36f0*/  UIMAD.WIDE.U32 UR4, UR10, 0x3, URZ ;  /* 0x000000030a0478a5 */ /* 0x000fe2000f8e00ff */
[----:B------:R-:W-:Y:S01]  /*3700*/  MOV R0, RZ ;  /* 0x000000ff00007202 */ /* 0x000fe20000000f00 */
[----:B------:R-:W-:Y:S01]  /*3710*/  UIMAD UR6, UR11, 0x3, URZ ;  /* 0x000000030b0678a4 */ /* 0x000fe2000f8e02ff */
[----:B------:R-:W-:Y:S01]  /*3720*/  MOV R4, UR9 ;  /* 0x0000000900047c02 */ /* 0x000fe20008000f00 */
[----:B------:R-:W-:Y:S01]  /*3730*/  BSSY.RECONVERGENT B0, `(.L_x_1267) ;  /* 0x000005e000007945 */ /* 0x000fe20003800200 */
[----:B------:R-:W-:Y:S01]  /*3740*/  ISETP.LT.U32.AND P0, PT, R2, UR8, PT ;  /* 0x0000000802007c0c */ /* 0x000fe2000bf01070 */
[----:B------:R-:W-:Y:S01]  /*3750*/  UIADD3 UR6, UPT, UPT, UR5, UR6, URZ ;  /* 0x0000000605067290 */ /* 0x000fe2000fffe0ff */
[----:B------:R-:W-:-:S03]  /*3760*/  IADD3.X R9, PT, PT, RZ, R0, RZ, P1, !PT ;  /* 0x00000000ff097210 */ /* 0x000fc60000ffe4ff */
[----:B------:R-:W-:Y:S01]  /*3770*/  ULEA.HI UR4, UP0, UR6, UR4, URZ, 0x1 ;  /* 0x0000000406047291 */ /* 0x000fe2000f8108ff */
[----:B------:R-:W-:-:S03]  /*3780*/  ISETP.GT.AND.EX P0, PT, R4, R9, PT, P0 ;  /* 0x000000090400720c */ /* 0x000fc60003f04300 */
[----:B------:R-:W-:Y:S01]  /*3790*/  UIADD3.X UR7, UPT, UPT, URZ, UR6, URZ, UP0, !UPT ;  /* 0x00000006ff077290 */ /* 0x000fe200087fe4ff */
[----:B------:R-:W-:Y:S02]  /*37a0*/  SEL R2, R2, UR8, !P0 ;  /* 0x0000000802027c07 */ /* 0x000fe4000c000000 */
[----:B------:R-:W-:Y:S01]  /*37b0*/  SEL R9, R9, UR9, !P0 ;  /* 0x0000000909097c07 */ /* 0x000fe2000c000000 */
[----:B------:R-:W-:Y:S01]  /*37c0*/  USHF.R.S64 UR6, UR4, 0x1, UR7 ;  /* 0x0000000104067899 */ /* 0x000fe20008001007 */
[----:B------:R-:W-:Y:S01]  /*37d0*/  IADD3 R2, P0, PT, R2, -0x1a0, RZ ;  /* 0xfffffe6002027810 */ /* 0x000fe20007f1e0ff */
[----:B------:R-:W-:-:S03]  /*37e0*/  USHF.R.S32.HI UR7, URZ, 0x1, UR7 ;  /* 0x00000001ff077899 */ /* 0x000fc60008011407 */
        /* <DEDUP_REMOVED lines=11> */
[----:B------:R-:W-:-:S05]  /*38a0*/  IADD3 RZ, P0, PT, R3, R4, RZ ;  /* 0x0000000403ff7210 */ /* 0x000fca0007f1e0ff */
[----:B------:R-:W-:-:S05]  /*38b0*/  IMAD.WIDE.U32.X R2, R9, 0x4ec4ec4e, R6, P0 ;  /* 0x4ec4ec4e09027825 */ /* 0x000fca00000e0406 */
[----:B------:R-:W-:-:S04]  /*38c0*/  SHF.R.U64 R2, R2, 0x7, R3 ;  /* 0x0000000702027819 */ /* 0x000fc80000001203 */
[----:B------:R-:W-:-:S04]  /*38d0*/  IADD3 R2, P0, PT, R2, R8, RZ ;  /* 0x0000000802027210 */ /* 0x000fc80007f1e0ff */
[----:B------:R-:W-:Y:S02]  /*38e0*/  LOP3.LUT R4, R2, 0x3, RZ, 0xc0, !PT ;  /* 0x0000000302047812 */ /* 0x000fe400078ec0ff */
[----:B------:R-:W-:Y:S02]  /*38f0*/  LEA.HI.X R3, R3, RZ, RZ, 0x19, P0 ;  /* 0x000000ff03037211 */ /* 0x000fe400000fccff */
[----:B------:R-:W-:Y:S02]  /*3900*/  ISETP.NE.U32.AND P1, PT, R4, 0x3, PT ;  /* 0x000000030400780c */ /* 0x000fe40003f25070 */
[----:B------:R-:W-:Y:S02]  /*3910*/  ISETP.GE.U32.AND P0, PT, R2, 0x3, PT ;  /* 0x000000030200780c */ /* 0x000fe40003f06070 */
[----:B------:R-:W-:Y:S02]  /*3920*/  ISETP.NE.AND.EX P1, PT, RZ, RZ, PT, P1 ;  /* 0x000000ffff00720c */ /* 0x000fe40003f25310 */
[----:B------:R-:W-:-:S11]  /*3930*/  ISETP.GE.U32.AND.EX P0, PT, R3, RZ, PT, P0 ;  /* 0x000000ff0300720c */ /* 0x000fd60003f06100 */
[----:B------:R-:W-:Y:S05]  /*3940*/  @!P1 BRA `(.L_x_1268) ;  /* 0x0000000000f09947 */ /* 0x000fea0003800000 */
[----:B------:R-:W1:Y:S01]  /*3950*/  LDCU.64 UR4, c[0x0][0x3d8] ;  /* 0x00007b00ff0477ac */ /* 0x000e620008000a00 */
[----:B------:R-:W-:Y:S02]  /*3960*/  IADD3 R9, PT, PT, R2, 0x1, RZ ;  /* 0x0000000102097810 */ /* 0x000fe40007ffe0ff */
[----:B------:R-:W-:Y:S01]  /*3970*/  MOV R22, UR6 ;  /* 0x0000000600167c02 */ /* 0x000fe20008000f00 */
[----:B------:R-:W0:Y:S01]  /*3980*/  LDCU.64 UR12, c[0x0][0x390] ;  /* 0x00007200ff0c77ac */ /* 0x000e220008000a00 */
[----:B------:R-:W-:Y:S02]  /*3990*/  MOV R5, UR7 ;  /* 0x0000000700057c02 */ /* 0x000fe40008000f00 */
[----:B------:R-:W-:Y:S01]  /*39a0*/  MOV R26, UR8 ;  /* 0x00000008001a7c02 */ /* 0x000fe20008000f00 */
[----:B------:R-:W3:Y:S01]  /*39b0*/  LDCU.64 UR16, c[0x0][0x388] ;  /* 0x00007100ff1077ac */ /* 0x000ee20008000a00 */
[----:B------:R-:W-:Y:S02]  /*39c0*/  MOV R3, UR9 ;  /* 0x0000000900037c02 */ /* 0x000fe40008000f00 */
[----:B------:R-:W-:-:S02]  /*39d0*/  LOP3.LUT R9, R9, 0x3, RZ, 0xc0, !PT ;  /* 0x0000000309097812 */ /* 0x000fc400078ec0ff */
[----:B------:R-:W-:Y:S02]  /*39e0*/  MOV R2, UR10 ;  /* 0x0000000a00027c02 */ /* 0x000fe40008000f00 */
[----:B------:R-:W-:Y:S02]  /*39f0*/  MOV R6, R33 ;  /* 0x0000002100067202 */ /* 0x000fe40000000f00 */
[----:B------:R-:W-:Y:S02]  /*3a00*/  MOV R7, R0 ;  /* 0x0000000000077202 */ /* 0x000fe40000000f00 */
[C---:B-1----:R-:W-:Y:S01]  /*3a10*/  LEA R4, P1, R33.reuse, UR4, 0x2 ;  /* 0x0000000421047c11 */ /* 0x042fe2000f8210ff */
[----:B------:R-:W-:Y:S01]  /*3a20*/  UMOV UR4, URZ ;  /* 0x000000ff00047c82 */ /* 0x000fe20008000000 */
[----:B------:R-:W-:Y:S01]  /*3a30*/  SHF.L.U32 R18, R33, 0x3, RZ ;  /* 0x0000000321127819 */ /* 0x000fe200000006ff */
[----:B------:R-:W-:Y:S01]  /*3a40*/  IMAD.WIDE.U32 R6, R9, 0x1a0, R6 ;  /* 0x000001a009067825 */ /* 0x000fe200078e0006 */
[----:B------:R-:W-:-:S02]  /*3a50*/  SHF.L.U64.HI R22, R22, 0x2, R5 ;  /* 0x0000000216167819 */ /* 0x000fc40000010205 */
[C-C-:B------:R-:W-:Y:S01]  /*3a60*/  LEA.HI.X R5, R33.reuse, UR5, R0.reuse, 0x2, P1 ;  /* 0x0000000521057c11 */ /* 0x140fe200088f1400 */
[----:B------:R-:W-:Y:S01]  /*3a70*/  USHF.L.U32 UR5, UR11, 0x2, URZ ;  /* 0x000000020b057899 */ /* 0x000fe200080006ff */
[----:B------:R-:W-:Y:S01]  /*3a80*/  SHF.L.U64.HI R26, R26, 0x2, R3 ;  /* 0x000000021a1a7819 */ /* 0x000fe20000010203 */
[----:B------:R-:W-:Y:S01]  /*3a90*/  IMAD.WIDE.U32 R2, R2, 0x4, RZ ;  /* 0x0000000402027825 */ /* 0x000fe200078e00ff */
[----:B------:R-:W-:Y:S02]  /*3aa0*/  SHF.L.U64.HI R19, R33, 0x3, R0 ;  /* 0x0000000321137819 */ /* 0x000fe40000010200 */
[C---:B0-----:R-:W-:Y:S02]  /*3ab0*/  IADD3 R20, P1, PT, R18.reuse, UR12, RZ ;  /* 0x0000000c12147c10 */ /* 0x041fe4000ff3e0ff */
[----:B---3--:R-:W-:Y:S02]  /*3ac0*/  IADD3 R18, P2, PT, R18, UR16, RZ ;  /* 0x0000001012127c10 */ /* 0x008fe4000ff5e0ff */
[----:B------:R-:W-:-:S02]  /*3ad0*/  IADD3 R16, P3, PT, RZ, -R9, RZ ;  /* 0x80000009ff107210 */ /* 0x000fc40007f7e0ff */
[----:B------:R-:W-:Y:S02]  /*3ae0*/  IADD3.X R21, PT, PT, R19, UR13, RZ, P1, !PT ;  /* 0x0000000d13157c10 */ /* 0x000fe40008ffe4ff */
[----:B------:R-:W-:Y:S02]  /*3af0*/  IADD3 R0, PT, PT, R7, UR4, RZ ;  /* 0x0000000407007c10 */ /* 0x000fe4000fffe0ff */
[----:B------:R-:W-:Y:S02]  /*3b00*/  MOV R33, R6 ;  /* 0x0000000600217202 */ /* 0x000fe40000000f00 */
[----:B------:R-:W-:Y:S02]  /*3b10*/  IADD3.X R19, PT, PT, R19, UR17, RZ, P2, !PT ;  /* 0x0000001113137c10 */ /* 0x000fe400097fe4ff */
[----:B--2---:R-:W-:Y:S02]  /*3b20*/  IADD3 R24, PT, PT, R3, UR5, RZ ;  /* 0x0000000503187c10 */ /* 0x004fe4000fffe0ff */
[----:B------:R-:W-:-:S07]  /*3b30*/  IADD3.X R17, PT, PT, RZ, -0x1, RZ, P3, !PT ;  /* 0xffffffffff117810 */ /* 0x000fce0001ffe4ff */
.L_x_1269:
[----:B-1----:R-:W-:Y:S01]  /*3b40*/  MOV R7, UR8 ;  /* 0x0000000800077c02 */ /* 0x002fe20008000f00 */
[----:B------:R-:W2:Y:S01]  /*3b50*/  LDG.E R12, desc[UR14][R4.64] ;  /* 0x0000000e040c7981 */ /* 0x000ea2000c1e1900 */
[----:B------:R-:W-:Y:S02]  /*3b60*/  MOV R11, UR6 ;  /* 0x00000006000b7c02 */ /* 0x000fe40008000f00 */
[----:B------:R-:W-:Y:S02]  /*3b70*/  LEA R6, P1, R7, R4, 0x2 ;  /* 0x0000000407067211 */ /* 0x000fe400078210ff */
[----:B------:R-:W-:Y:S02]  /*3b80*/  IADD3 R8, P2, PT, R4, R2, RZ ;  /* 0x0000000204087210 */ /* 0x000fe40007f5e0ff */
[----:B------:R-:W-:Y:S02]  /*3b90*/  LEA R10, P3, R11, R4, 0x2 ;  /* 0x000000040b0a7211 */ /* 0x000fe400078610ff */
[----:B------:R-:W-:-:S02]  /*3ba0*/  IADD3.X R7, PT, PT, R5, R26, RZ, P1, !PT ;  /* 0x0000001a05077210 */ /* 0x000fc40000ffe4ff */
[C---:B------:R-:W-:Y:S02]  /*3bb0*/  IADD3.X R9, PT, PT, R5.reuse, R24, RZ, P2, !PT ;  /* 0x0000001805097210 */ /* 0x040fe400017fe4ff */
[----:B------:R-:W-:Y:S01]  /*3bc0*/  IADD3.X R11, PT, PT, R5, R22, RZ, P3, !PT ;  /* 0x00000016050b7210 */ /* 0x000fe20001ffe4ff */
[----:B------:R0:W2:Y:S04]  /*3bd0*/  LDG.E R13, desc[UR14][R6.64] ;  /* 0x0000000e060d7981 */ /* 0x0000a8000c1e1900 */
[----:B------:R1:W3:Y:S04]  /*3be0*/  LDG.E R14, desc[UR14][R8.64] ;  /* 0x0000000e080e7981 */ /* 0x0002e8000c1e1900 */
[----:B------:R-:W3:Y:S01]  /*3bf0*/  LDG.E R15, desc[UR14][R10.64] ;  /* 0x0000000e0a0f7981 */ /* 0x000ee2000c1e1900 */
[----:B0-----:R-:W-:-:S02]  /*3c00*/  MOV R6, R18 ;  /* 0x0000001200067202 */ /* 0x001fc40000000f00 */
[----:B------:R-:W-:Y:S02]  /*3c10*/  MOV R7, R19 ;  /* 0x0000001300077202 */ /* 0x000fe40000000f00 */
[----:B-1----:R-:W-:Y:S02]  /*3c20*/  MOV R8, R20 ;  /* 0x0000001400087202 */ /* 0x002fe40000000f00 */
        /* <DEDUP_REMOVED lines=14> */
.L_x_1268:
[----:B------:R-:W-:Y:S05]  /*3d10*/  BSYNC.RECONVERGENT B0 ;  /* 0x0000000000007941 */ /* 0x000fea0003800200 */
.L_x_1267:
[----:B------:R-:W-:Y:S05]  /*3d20*/  @!P0 EXIT ;  /* 0x000000000000894d */ /* 0x000fea0003800000 */
[----:B------:R-:W-:Y:S01]  /*3d30*/  BSSY.RECONVERGENT B0, `(.L_x_1270) ;  /* 0x000005c000007945 */ /* 0x000fe20003800200 */
[----:B------:R-:W-:Y:S02]  /*3d40*/  USHF.L.U64.HI UR5, UR10, 0x2, UR11 ;  /* 0x000000020a057899 */ /* 0x000fe4000801020b */
[----:B------:R-:W-:Y:S02]  /*3d50*/  USHF.L.U32 UR4, UR10, 0x2, URZ ;  /* 0x000000020a047899 */ /* 0x000fe400080006ff */
[----:B------:R-:W-:Y:S01]  /*3d60*/  USHF.L.U64.HI UR7, UR6, 0x2, UR7 ;  /* 0x0000000206077899 */ /* 0x000fe20008010207 */
[----:B------:R-:W3:Y:S01]  /*3d70*/  LDCU.64 UR12, c[0x0][0x3d8] ;  /* 0x00007b00ff0c77ac */ /* 0x000ee20008000a00 */
[----:B------:R-:W4:Y:S01]  /*3d80*/  LDCU.64 UR16, c[0x0][0x388] ;  /* 0x00007100ff1077ac */ /* 0x000f220008000a00 */
[----:B------:R-:W0:Y:S01]  /*3d90*/  LDCU.64 UR18, c[0x0][0x390] ;  /* 0x00007200ff1277ac */ /* 0x000e220008000a00 */
[----:B------:R-:W-:Y:S02]  /*3da0*/  USHF.L.U64.HI UR10, UR8, 0x2, UR9 ;  /* 0x00000002080a7899 */ /* 0x000fe40008010209 */
[----:B------:R-:W-:-:S02]  /*3db0*/  USHF.L.U32 UR11, UR8, 0x2, URZ ;  /* 0x00000002080b7899 */ /* 0x000fc400080006ff */
[----:B------:R-:W-:-:S12]  /*3dc0*/  USHF.L.U32 UR6, UR6, 0x2, URZ ;  /* 0x0000000206067899 */ /* 0x000fd800080006ff */
.L_x_1271:
[C---:B-1----:R-:W-:Y:S02]  /*3dd0*/  SHF.L.U32 R11, R33.reuse, 0x2, RZ ;  /* 0x00000002210b7819 */ /* 0x042fe400000006ff */
[----:B-1----:R-:W-:Y:S02]  /*3de0*/  SHF.L.U64.HI R13, R33, 0x2, R0 ;  /* 0x00000002210d7819 */ /* 0x002fe40000010200 */
[----:B---3--:R-:W-:-:S04]  /*3df0*/  IADD3 R2, P0, PT, R11, UR12, RZ ;  /* 0x0000000c0b027c10 */ /* 0x008fc8000ff1e0ff */
[----:B------:R-:W-:Y:S02]  /*3e00*/  IADD3.X R3, PT, PT, R13, UR13, RZ, P0, !PT ;  /* 0x0000000d0d037c10 */ /* 0x000fe400087fe4ff */
[C---:B------:R-:W-:Y:S02]  /*3e10*/  IADD3 R4, P0, PT, R2.reuse, UR11, RZ ;  /* 0x0000000b02047c10 */ /* 0x040fe4000ff1e0ff */
[C---:B------:R-:W-:Y:S01]  /*3e20*/  IADD3 R8, P1, PT, R2.reuse, UR6, RZ ;  /* 0x0000000602087c10 */ /* 0x040fe2000ff3e0ff */
[----:B0-----:R0:W3:Y:S01]  /*3e30*/  LDG.E R16, desc[UR14][R2.64] ;  /* 0x0000000e02107981 */ /* 0x0010e2000c1e1900 */
[C---:B------:R-:W-:Y:S02]  /*3e40*/  IADD3.X R5, PT, PT, R3.reuse, UR10, RZ, P0, !PT ;  /* 0x0000000a03057c10 */ /* 0x040fe400087fe4ff */
[----:B------:R-:W-:Y:S02]  /*3e50*/  IADD3 R6, P0, PT, R2, UR4, RZ ;  /* 0x0000000402067c10 */ /* 0x000fe4000ff1e0ff */
[C---:B------:R-:W-:Y:S01]  /*3e60*/  IADD3.X R9, PT, PT, R3.reuse, UR7, RZ, P1, !PT ;  /* 0x0000000703097c10 */ /* 0x040fe20008ffe4ff */
[----:B------:R1:W3:Y:S01]  /*3e70*/  LDG.E R17, desc[UR14][R4.64] ;  /* 0x0000000e04117981 */ /* 0x0002e2000c1e1900 */
[----:B------:R-:W-:-:S03]  /*3e80*/  IADD3.X R7, PT, PT, R3, UR5, RZ, P0, !PT ;  /* 0x0000000503077c10 */ /* 0x000fc600087fe4ff */
[----:B------:R-:W5:Y:S04]  /*3e90*/  LDG.E R19, desc[UR14][R8.64] ;  /* 0x0000000e08137981 */ /* 0x000f68000c1e1900 */
[----:B------:R2:W5:Y:S01]  /*3ea0*/  LDG.E R18, desc[UR14][R6.64] ;  /* 0x0000000e06127981 */ /* 0x000562000c1e1900 */
[C---:B------:R-:W-:Y:S02]  /*3eb0*/  SHF.L.U32 R10, R33.reuse, 0x3, RZ ;  /* 0x00000003210a7819 */ /* 0x040fe400000006ff */
[----:B------:R-:W-:Y:S02]  /*3ec0*/  SHF.L.U64.HI R0, R33, 0x3, R0 ;  /* 0x0000000321007819 */ /* 0x000fe40000010200 */
[----:B------:R-:W-:Y:S02]  /*3ed0*/  LOP3.LUT R14, R10, 0xfffffff8, RZ, 0xc0, !PT ;  /* 0xfffffff80a0e7812 */ /* 0x000fe400078ec0ff */
[----:B------:R-:W-:-:S02]  /*3ee0*/  LOP3.LUT R11, R11, 0xfffffffc, RZ, 0xc0, !PT ;  /* 0xfffffffc0b0b7812 */ /* 0x000fc400078ec0ff */
[----:B0-----:R-:W-:Y:S02]  /*3ef0*/  LOP3.LUT R3, R0, 0x3, RZ, 0xc0, !PT ;  /* 0x0000000300037812 */ /* 0x001fe400078ec0ff */
[C---:B----4-:R-:W-:Y:S02]  /*3f00*/  IADD3 R12, P0, PT, R14.reuse, UR16, RZ ;  /* 0x000000100e0c7c10 */ /* 0x050fe4000ff1e0ff */
[----:B------:R-:W-:Y:S02]  /*3f10*/  LOP3.LUT R2, R13, 0x3, RZ, 0xc0, !PT ;  /* 0x000000030d027812 */ /* 0x000fe400078ec0ff */
[----:B------:R-:W-:Y:S02]  /*3f20*/  IADD3 R14, P1, PT, R14, UR18, RZ ;  /* 0x000000120e0e7c10 */ /* 0x000fe4000ff3e0ff */
[----:B-1----:R-:W-:Y:S02]  /*3f30*/  IADD3 R4, P2, PT, R11, UR12, RZ ;  /* 0x0000000c0b047c10 */ /* 0x002fe4000ff5e0ff */
[----:B------:R-:W-:-:S02]  /*3f40*/  IADD3.X R13, PT, PT, R3, UR17, RZ, P0, !PT ;  /* 0x00000011030d7c10 */ /* 0x000fc400087fe4ff */
[----:B------:R-:W-:Y:S02]  /*3f50*/  IADD3.X R15, PT, PT, R3, UR19, RZ, P1, !PT ;  /* 0x00000013030f7c10 */ /* 0x000fe40008ffe4ff */
[----:B------:R-:W-:Y:S02]  /*3f60*/  IADD3.X R5, PT, PT, R2, UR13, RZ, P2, !PT ;  /* 0x0000000d02057c10 */ /* 0x000fe400097fe4ff */
[C---:B--2---:R-:W-:Y:S02]  /*3f70*/  IADD3 R6, P0, PT, R4.reuse, UR11, RZ ;  /* 0x0000000b04067c10 */ /* 0x044fe4000ff1e0ff */
[C---:B------:R-:W-:Y:S02]  /*3f80*/  IADD3 R8, P1, PT, R4.reuse, UR4, RZ ;  /* 0x0000000404087c10 */ /* 0x040fe4000ff3e0ff */
[----:B------:R-:W-:Y:S02]  /*3f90*/  IADD3 R2, P2, PT, R4, UR6, RZ ;  /* 0x0000000604027c10 */ /* 0x000fe4000ff5e0ff */
[----:B------:R-:W-:-:S02]  /*3fa0*/  IADD3.X R7, PT, PT, R5, UR10, RZ, P0, !PT ;  /* 0x0000000a05077c10 */ /* 0x000fc400087fe4ff */
[C---:B------:R-:W-:Y:S02]  /*3fb0*/  IADD3.X R9, PT, PT, R5.reuse, UR5, RZ, P1, !PT ;  /* 0x0000000505097c10 */ /* 0x040fe40008ffe4ff */
[----:B------:R-:W-:Y:S01]  /*3fc0*/  IADD3.X R3, PT, PT, R5, UR7, RZ, P2, !PT ;  /* 0x0000000705037c10 */ /* 0x000fe200097fe4ff */
        /* <DEDUP_REMOVED lines=16> */
[----:B-1----:R-:W3:Y:S04]  /*40d0*/  LDG.E R18, desc[UR14][R4.64+0xd00] ;  /* 0x000d000e04127981 */ /* 0x002ee8000c1e1900 */
[----:B------:R-:W3:Y:S04]  /*40e0*/  LDG.E R19, desc[UR14][R6.64+0xd00] ;  /* 0x000d000e06137981 */ /* 0x000ee8000c1e1900 */
        /* <DEDUP_REMOVED lines=12> */
[----:B--2---:R-:W2:Y:S04]  /*41b0*/  LDG.E R16, desc[UR14][R4.64+0x1380] ;  /* 0x0013800e04107981 */ /* 0x004ea8000c1e1900 */
[----:B------:R-:W2:Y:S04]  /*41c0*/  LDG.E R17, desc[UR14][R6.64+0x1380] ;  /* 0x0013800e06117981 */ /* 0x000ea8000c1e1900 */
[----:B------:R-:W3:Y:S04]  /*41d0*/  LDG.E R20, desc[UR14][R8.64+0x1380] ;  /* 0x0013800e08147981 */ /* 0x000ee8000c1e1900 */
[----:B------:R-:W3:Y:S01]  /*41e0*/  LDG.E R21, desc[UR14][R2.64+0x1380] ;  /* 0x0013800e02157981 */ /* 0x000ee2000c1e1900 */
        /* <DEDUP_REMOVED lines=8> */
[----:B------:R-:W-:Y:S02]  /*4270*/  IADD3 R33, PT, PT, R33, 0x680, RZ ;  /* 0x0000068021217810 */ /* 0x000fe40007ffe0ff */
[----:B------:R-:W-:Y:S02]  /*4280*/  MOV R0, UR9 ;  /* 0x0000000900007c02 */ /* 0x000fe40008000f00 */
[----:B------:R-:W-:-:S04]  /*4290*/  ISETP.LT.U32.AND P0, PT, R33, UR8, PT ;  /* 0x0000000821007c0c */ /* 0x000fc8000bf01070 */
[----:B------:R-:W-:Y:S01]  /*42a0*/  ISETP.GT.AND.EX P0, PT, R0, RZ, PT, P0 ;  /* 0x000000ff0000720c */ /* 0x000fe20003f04300 */
[----:B------:R-:W-:Y:S01]  /*42b0*/  HFMA2 R0, -RZ, RZ, 0, 0 ;  /* 0x00000000ff007431 */ /* 0x000fe200000001ff */
[----:B--2---:R1:W-:Y:S04]  /*42c0*/  STG.E.64 desc[UR14][R10.64], R16 ;  /* 0x000000100a007986 */ /* 0x0043e8000c101b0e */
[----:B---3--:R1:W-:Y:S07]  /*42d0*/  STG.E.64 desc[UR14][R14.64], R20 ;  /* 0x000000140e007986 */ /* 0x0083ee000c101b0e */
[----:B------:R-:W-:Y:S05]  /*42e0*/  @P0 BRA `(.L_x_1271) ;  /* 0xfffffff800b80947 */ /* 0x000fea000383ffff */
[----:B------:R-:W-:Y:S05]  /*42f0*/  BSYNC.RECONVERGENT B0 ;  /* 0x0000000000007941 */ /* 0x000fea0003800200 */
.L_x_1270:
[----:B------:R-:W-:Y:S05]  /*4300*/  EXIT ;  /* 0x000000000000794d */ /* 0x000fea0003800000 */
.L_x_1272:
        /* <DEDUP_REMOVED lines=15> */
.L_x_3431:


//--------------------- .text._Z35group_norm_nhwc_bwd_one_pass_kernelI11Fp32IOFp32WLi128ELi26ELi416EEv26Group_norm_nhwc_bwd_params --------------------------
	.section	.text._Z35group_norm_nhwc_bwd_one_pass_kernelI11Fp32IOFp32WLi128ELi26ELi416EEv26Group_norm_nhwc_bwd_params,"ax",@progbits
	.align	128
        .global         _Z35group_norm_nhwc_bwd_one_pass_kernelI11Fp32IOFp32WLi128ELi26ELi416EEv26Group_norm_nhwc_bwd_params
        .type           _Z35group_norm_nhwc_bwd_one_pass_kernelI11Fp32IOFp32WLi128ELi26ELi416EEv26Group_norm_nhwc_bwd_params,@function
        .size           _Z35group_norm_nhwc_bwd_one_pass_kernelI11Fp32IOFp32WLi128ELi26ELi416EEv26Group_norm_nhwc_bwd_params,(.L_x_3432 - _Z35group_norm_nhwc_bwd_one_pass_kernelI11Fp32IOFp32WLi128ELi26ELi416EEv26Group_norm_nhwc_bwd_params)
        .other          _Z35group_norm_nhwc_bwd_one_pass_kernelI11Fp32IOFp32WLi128ELi26ELi416EEv26Group_norm_nhwc_bwd_params,@"STO_CUDA_ENTRY STV_DEFAULT"
_Z35group_norm_nhwc_bwd_one_pass_kernelI11Fp32IOFp32WLi128ELi26ELi416EEv26Group_norm_nhwc_bwd_params:
.text._Z35group_norm_nhwc_bwd_one_pass_kernelI11Fp32IOFp32WLi128ELi26ELi416EEv26Group_norm_nhwc_bwd_params:
        /* <DEDUP_REMOVED lines=12> */
[----:B------:R-:W1:Y:S01]  /*00c0*/  S2R R47, SR_LANEID ;  /* 0x00000000002f7919 */ /* 0x000e620000000000 */
[----:B------:R-:W-:Y:S01]  /*00d0*/  UMOV UR5, 0x400 ;  /* 0x0000040000057882 */ /* 0x000fe20000000000 */
[----:B------:R-:W-:Y:S01]  /*00e0*/  SHF.R.U32.HI R60, RZ, 0x2, R50 ;  /* 0x00000002ff3c7819 */ /* 0x000fe20000011632 */
[----:B------:R-:W-:Y:S01]  /*00f0*/  IMAD R0, R0, 0x13b2, RZ ;  /* 0x000013b200007824 */ /* 0x000fe200078e02ff */
[----:B------:R-:W-:Y:S01]  /*0100*/  UIADD3 UR6, UPT, UPT, UR5, 0x90, URZ ;  /* 0x0000009005067890 */ /* 0x000fe2000fffe0ff */
[----:B------:R-:W-:Y:S01]  /*0110*/  HFMA2 R52, -RZ, RZ, 0, 0 ;  /* 0x00000000ff347431 */ /* 0x000fe200000001ff */
[----:B------:R-:W-:Y:S01]  /*0120*/  MOV R51, R49 ;  /* 0x0000003100337202 */ /* 0x000fe20000000f00 */
[----:B------:R-:W2:Y:S01]  /*0130*/  S2UR UR7, SR_CgaCtaId ;  /* 0x00000000000779c3 */ /* 0x000ea20000008800 */
[----:B------:R-:W-:Y:S01]  /*0140*/  SHF.R.U32.HI R62, RZ, 0x10, R0 ;  /* 0x00000010ff3e7819 */ /* 0x000fe20000011600 */
[----:B------:R-:W3:Y:S01]  /*0150*/  LDCU.U8 UR11, c[0x0][0x414] ;  /* 0x00008280ff0b77ac */ /* 0x000ee20008000000 */
[----:B------:R-:W-:-:S02]  /*0160*/  LOP3.LUT R60, R60, 0xf8, RZ, 0xc0, !PT ;  /* 0x000000f83c3c7812 */ /* 0x000fc400078ec0ff */
[----:B------:R-:W-:-:S03]  /*0170*/  PRMT R0, R62, 0x9910, RZ ;  /* 0x000099103e007816 */ /* 0x000fc600000000ff */
[----:B------:R-:W4:Y:S02]  /*0180*/  LDC R48, c[0x0][0x374] ;  /* 0x0000dd00ff307b82 */ /* 0x000f240000000800 */
[----:B------:R-:W-:-:S05]  /*0190*/  IMAD R0, R0, 0xd, RZ ;  /* 0x0000000d00007824 */ /* 0x000fca00078e02ff */
[----:B------:R-:W-:Y:S01]  /*01a0*/  IADD3 R0, PT, PT, RZ, -R0, RZ ;  /* 0x80000000ff007210 */ /* 0x000fe20007ffe0ff */
[----:B------:R-:W5:Y:S01]  /*01b0*/  LDC R46, c[0x0][0x370] ;  /* 0x0000dc00ff2e7b82 */ /* 0x000f620000000800 */
[----:B0-----:R-:W-:Y:S02]  /*01c0*/  IMAD R62, R3, UR10, R62 ;  /* 0x0000000a033e7c24 */ /* 0x001fe4000f8e023e */
[----:B------:R-:W-:-:S03]  /*01d0*/  PRMT R3, R0, 0x7710, RZ ;  /* 0x0000771000037816 */ /* 0x000fc600000000ff */
[C---:B------:R-:W-:Y:S02]  /*01e0*/  IADD3 R58, PT, PT, R62.reuse, 0x20, RZ ;  /* 0x000000203e3a7810 */ /* 0x040fe40007ffe0ff */
[----:B------:R-:W-:Y:S01]  /*01f0*/  IADD3 R0, PT, PT, R3, R50, RZ ;  /* 0x0000003203007210 */ /* 0x000fe20007ffe0ff */
[----:B--2---:R-:W-:Y:S01]  /*0200*/  ULEA UR6, UR7, UR6, 0x18 ;  /* 0x0000000607067291 */ /* 0x004fe2000f8ec0ff */
[C---:B------:R-:W-:Y:S01]  /*0210*/  IADD3 R57, PT, PT, R62.reuse, 0x40, RZ ;  /* 0x000000403e397810 */ /* 0x040fe20007ffe0ff */
[----:B------:R-:W-:Y:S01]  /*0220*/  ULEA UR5, UR7, UR5, 0x18 ;  /* 0x0000000507057291 */ /* 0x000fe2000f8ec0ff */
[----:B------:R-:W-:Y:S02]  /*0230*/  IADD3 R56, PT, PT, R62, 0x60, RZ ;  /* 0x000000603e387810 */ /* 0x000fe40007ffe0ff */
[----:B------:R-:W-:Y:S01]  /*0240*/  SHF.L.U32 R45, R0, 0x1, RZ ;  /* 0x00000001002d7819 */ /* 0x000fe200000006ff */
[C-C-:B----4-:R-:W-:Y:S01]  /*0250*/  IMAD R55, R48.reuse, 0x6, R49.reuse ;  /* 0x0000000630377824 */ /* 0x150fe200078e0231 */
[C---:B------:R-:W-:Y:S01]  /*0260*/  LEA R53, R48.reuse, R49, 0x1 ;  /* 0x0000003130357211 */ /* 0x040fe200078e08ff */
[----:B------:R-:W-:Y:S01]  /*0270*/  IMAD R54, R48, 0x5, R49 ;  /* 0x0000000530367824 */ /* 0x000fe200078e0231 */
[----:B------:R-:W-:-:S02]  /*0280*/  LEA R61, R50, UR6, 0x4 ;  /* 0x00000006323d7c11 */ /* 0x000fc4000f8e20ff */
[----:B------:R-:W-:Y:S02]  /*0290*/  SHF.R.S32.HI R44, RZ, 0x1f, R62 ;  /* 0x0000001fff2c7819 */ /* 0x000fe4000001143e */
[----:B------:R-:W-:Y:S02]  /*02a0*/  SHF.R.S32.HI R43, RZ, 0x1f, R58 ;  /* 0x0000001fff2b7819 */ /* 0x000fe4000001143a */
[----:B-----5:R-:W-:Y:S02]  /*02b0*/  LOP3.LUT R59, R46, 0x7, RZ, 0xc0, !PT ;  /* 0x000000072e3b7812 */ /* 0x020fe400078ec0ff */
[----:B------:R-:W-:Y:S02]  /*02c0*/  SHF.R.S32.HI R42, RZ, 0x1f, R57 ;  /* 0x0000001fff2a7819 */ /* 0x000fe40000011439 */
[----:B------:R-:W-:Y:S02]  /*02d0*/  SHF.R.S32.HI R0, RZ, 0x1f, R56 ;  /* 0x0000001fff007819 */ /* 0x000fe40000011438 */
[----:B-1-3--:R-:W-:-:S07]  /*02e0*/  LOP3.LUT R45, R45, 0xffff, RZ, 0xc0, !PT ;  /* 0x0000ffff2d2d7812 */ /* 0x00afce00078ec0ff */
.L_x_1304:
[----:B01----:R-:W0:Y:S01]  /*02f0*/  LDC R8, c[0x0][0x410] ;  /* 0x00010400ff087b82 */ /* 0x003e220000000800 */
[----:B------:R-:W1:Y:S01]  /*0300*/  LDCU.128 UR12, c[0x0][0x400] ;  /* 0x00008000ff0c77ac */ /* 0x000e620008000c00 */
[----:B------:R-:W-:-:S06]  /*0310*/  ISETP.GE.AND P3, PT, R51, RZ, PT ;  /* 0x000000ff3300720c */ /* 0x000fcc0003f66270 */
[----:B--2---:R-:W2:Y:S01]  /*0320*/  LDC.64 R36, c[0x0][0x3a8] ;  /* 0x0000ea00ff247b82 */ /* 0x004ea20000000a00 */
[----:B-1----:R-:W-:-:S04]  /*0330*/  ISETP.GE.U32.AND P1, PT, R58, UR12, PT ;  /* 0x0000000c3a007c0c */ /* 0x002fc8000bf26070 */
[----:B------:R-:W-:Y:S02]  /*0340*/  ISETP.GE.AND.EX P1, PT, R43, UR13, PT, P1 ;  /* 0x0000000d2b007c0c */ /* 0x000fe4000bf26310 */
[----:B0-----:R-:W-:-:S04]  /*0350*/  IABS R5, R8 ;  /* 0x0000000800057213 */ /* 0x001fc80000000000 */
[----:B------:R-:W0:Y:S07]  /*0360*/  I2F.RP R4, R5 ;  /* 0x0000000500047306 */ /* 0x000e2e0000209400 */
[----:B------:R-:W1:Y:S01]  /*0370*/  @!P1 LDC.64 R28, c[0x0][0x3a0] ;  /* 0x0000e800ff1c9b82 */ /* 0x000e620000000a00 */
[----:B0-----:R-:W0:Y:S07]  /*0380*/  MUFU.RCP R4, R4 ;  /* 0x0000000400047308 */ /* 0x001e2e0000001000 */
[----:B---3--:R-:W3:Y:S01]  /*0390*/  @!P1 LDC.64 R26, c[0x0][0x398] ;  /* 0x0000e600ff1a9b82 */ /* 0x008ee20000000a00 */
[----:B0-----:R-:W-:-:S04]  /*03a0*/  IADD3 R2, PT, PT, R4, 0xffffffe, RZ ;  /* 0x0ffffffe04027810 */ /* 0x001fc80007ffe0ff */
[----:B------:R0:W4:Y:S02]  /*03b0*/  F2I.FTZ.U32.TRUNC.NTZ R3, R2 ;  /* 0x0000000200037305 */ /* 0x000124000021f000 */
[----:B0-----:R-:W-:Y:S02]  /*03c0*/  MOV R2, RZ ;  /* 0x000000ff00027202 */ /* 0x001fe40000000f00 */
[----:B----4-:R-:W-:-:S05]  /*03d0*/  IADD3 R6, PT, PT, RZ, -R3, RZ ;  /* 0x80000003ff067210 */ /* 0x010fca0007ffe0ff */
[----:B------:R-:W-:Y:S01]  /*03e0*/  IMAD R7, R6, R5, RZ ;  /* 0x0000000506077224 */ /* 0x000fe200078e02ff */
[----:B------:R-:W-:-:S03]  /*03f0*/  IABS R6, R51 ;  /* 0x0000003300067213 */ /* 0x000fc60000000000 */
[----:B------:R-:W-:Y:S01]  /*0400*/  IMAD.HI.U32 R3, R3, R7, R2 ;  /* 0x0000000703037227 */ /* 0x000fe200078e0002 */
[----:B------:R-:W-:-:S04]  /*0410*/  LOP3.LUT R2, R51, R8, RZ, 0x3c, !PT ;  /* 0x0000000833027212 */ /* 0x000fc800078e3cff */
[----:B------:R-:W-:Y:S01]  /*0420*/  ISETP.GE.AND P0, PT, R2, RZ, PT ;  /* 0x000000ff0200720c */ /* 0x000fe20003f06270 */
[----:B------:R-:W-:-:S05]  /*0430*/  IMAD.HI.U32 R3, R3, R6, RZ ;  /* 0x0000000603037227 */ /* 0x000fca00078e00ff */
[----:B------:R-:W-:-:S05]  /*0440*/  IADD3 R4, PT, PT, -R3, RZ, RZ ;  /* 0x000000ff03047210 */ /* 0x000fca0007ffe1ff */
[C---:B------:R-:W-:Y:S02]  /*0450*/  IMAD R4, R5.reuse, R4, R6 ;  /* 0x0000000405047224 */ /* 0x040fe400078e0206 */
[----:B------:R-:W0:Y:S03]  /*0460*/  @!P1 LDC.64 R6, c[0x0][0x3f8] ;  /* 0x0000fe00ff069b82 */ /* 0x000e260000000a00 */
[----:B------:R-:W-:-:S13]  /*0470*/  ISETP.GT.U32.AND P4, PT, R5, R4, PT ;  /* 0x000000040500720c */ /* 0x000fda0003f84070 */
        /* <DEDUP_REMOVED lines=9> */
[----:B------:R-:W-:Y:S02]  /*0510*/  @P2 IADD3 R3, PT, PT, R3, 0x1, RZ ;  /* 0x0000000103032810 */ /* 0x000fe40007ffe0ff */
[----:B------:R-:W-:Y:S02]  /*0520*/  SEL R63, R5, R4, !P4 ;  /* 0x00000004053f7207 */ /* 0x000fe40006000000 */
[----:B------:R-:W-:-:S02]  /*0530*/  @!P0 IADD3 R3, PT, PT, -R3, RZ, RZ ;  /* 0x000000ff03038210 */ /* 0x000fc40007ffe1ff */
[----:B------:R-:W-:Y:S01]  /*0540*/  ISETP.GE.U32.AND P2, PT, R57, UR12, PT ;  /* 0x0000000c39007c0c */ /* 0x000fe2000bf46070 */
[----:B------:R-:W-:Y:S01]  /*0550*/  IMAD R23, R63, 0x1a, RZ ;  /* 0x0000001a3f177824 */ /* 0x000fe200078e02ff */
[----:B------:R-:W-:Y:S02]  /*0560*/  SEL R5, R5, R3, !P4 ;  /* 0x0000000305057207 */ /* 0x000fe40006000000 */
[----:B------:R-:W-:Y:S02]  /*0570*/  ISETP.GE.AND.EX P2, PT, R42, UR13, PT, P2 ;  /* 0x0000000d2a007c0c */ /* 0x000fe4000bf46320 */
[----:B------:R-:W-:Y:S02]  /*0580*/  SHF.R.S32.HI R4, RZ, 0x1f, R5 ;  /* 0x0000001fff047819 */ /* 0x000fe40000011405 */
[C---:B------:R-:W-:Y:S02]  /*0590*/  IADD3 R66, P0, PT, R23.reuse, R45, RZ ;  /* 0x0000002d17427210 */ /* 0x040fe40007f1e0ff */
[----:B------:R-:W-:Y:S01]  /*05a0*/  ISETP.GE.U32.AND P3, PT, R56, UR12, PT ;  /* 0x0000000c38007c0c */ /* 0x000fe2000bf66070 */
[----:B------:R-:W-:Y:S01]  /*05b0*/  IMAD R4, R4, UR14, RZ ;  /* 0x0000000e04047c24 */ /* 0x000fe2000f8e02ff */
[----:B------:R-:W-:-:S02]  /*05c0*/  LEA.HI.X.SX32 R67, R23, RZ, 0x1, P0 ;  /* 0x000000ff17437211 */ /* 0x000fc400000f0eff */
[----:B------:R-:W-:Y:S01]  /*05d0*/  ISETP.GE.U32.AND P0, PT, R62, UR12, PT ;  /* 0x0000000c3e007c0c */ /* 0x000fe2000bf06070 */
[----:B------:R-:W-:Y:S01]  /*05e0*/  IMAD R65, R5, UR15, R4 ;  /* 0x0000000f05417c24 */ /* 0x000fe2000f8e0204 */
[----:B------:R-:W-:Y:S01]  /*05f0*/  ISETP.GE.AND.EX P3, PT, R0, UR13, PT, P3 ;  /* 0x0000000d00007c0c */ /* 0x000fe2000bf66330 */
[----:B0-----:R-:W-:Y:S01]  /*0600*/  @!P1 IMAD R4, R43, R6, RZ ;  /* 0x000000062b049224 */ /* 0x001fe200078e02ff */
[----:B------:R-:W0:Y:S01]  /*0610*/  @!P2 LDC.64 R2, c[0x0][0x3f8] ;  /* 0x0000fe00ff02ab82 */ /* 0x000e220000000a00 */
[----:B------:R-:W-:Y:S01]  /*0620*/  IMAD.WIDE.U32 R66, R5, UR14, R66 ;  /* 0x0000000e05427c25 */ /* 0x000fe2000f8e0042 */
[----:B------:R-:W-:-:S03]  /*0630*/  ISETP.GE.AND.EX P0, PT, R44, UR13, PT, P0 ;  /* 0x0000000d2c007c0c */ /* 0x000fc6000bf06300 */
[C---:B------:R-:W-:Y:S01]  /*0640*/  @!P1 IMAD R19, R58.reuse, R7, R4 ;  /* 0x000000073a139224 */ /* 0x040fe200078e0204 */
[----:B------:R-:W-:Y:S02]  /*0650*/  IADD3 R65, PT, PT, R67, R65, RZ ;  /* 0x0000004143417210 */ /* 0x000fe40007ffe0ff */
[----:B------:R-:W4:Y:S01]  /*0660*/  LDC.64 R4, c[0x0][0x3b8] ;  /* 0x0000ee00ff047b82 */ /* 0x000f220000000a00 */
[-C--:B------:R-:W-:Y:S02]  /*0670*/  @!P1 MOV R64, R66.reuse ;  /* 0x0000004200409202 */ /* 0x080fe40000000f00 */
[----:B------:R-:W-:Y:S02]  /*0680*/  @!P2 MOV R16, R66 ;  /* 0x000000420010a202 */ /* 0x000fe40000000f00 */
[----:B------:R-:W-:Y:S01]  /*0690*/  @!P2 MOV R17, R65 ;  /* 0x000000410011a202 */ /* 0x000fe20000000f00 */
[----:B------:R-:W-:Y:S02]  /*06a0*/  @!P1 IMAD.WIDE.U32 R6, R58, R6, R64 ;  /* 0x000000063a069225 */ /* 0x000fe400078e0040 */
[----:B------:R-:W2:Y:S03]  /*06b0*/  @!P2 LDC.64 R12, c[0x0][0x3a0] ;  /* 0x0000e800ff0cab82 */ /* 0x000ea60000000a00 */
[----:B------:R-:W-:-:S02]  /*06c0*/  @!P1 IADD3 R19, PT, PT, R7, R19, RZ ;  /* 0x0000001307139210 */ /* 0x000fc40007ffe0ff */
[C---:B------:R-:W-:Y:S02]  /*06d0*/  @!P1 SHF.L.U32 R7, R6.reuse, 0x2, RZ ;  /* 0x0000000206079819 */ /* 0x040fe400000006ff */
[----:B------:R-:W-:Y:S01]  /*06e0*/  @!P1 SHF.L.U64.HI R6, R6, 0x2, R19 ;  /* 0x0000000206069819 */ /* 0x000fe20000010213 */
[----:B------:R-:W2:Y:S01]  /*06f0*/  @!P2 LDC.64 R8, c[0x0][0x398] ;  /* 0x0000e600ff08ab82 */ /* 0x000ea20000000a00 */
[----:B0-----:R-:W-:Y:S01]  /*0700*/  @!P2 IMAD R10, R42, R2, RZ ;  /* 0x000000022a0aa224 */ /* 0x001fe200078e02ff */
[C---:B-1----:R-:W-:Y:S02]  /*0710*/  @!P1 IADD3 R28, P4, PT, R7.reuse, R28, RZ ;  /* 0x0000001c071c9210 */ /* 0x042fe40007f9e0ff */
[----:B---3--:R-:W-:Y:S01]  /*0720*/  @!P1 IADD3 R26, P5, PT, R7, R26, RZ ;  /* 0x0000001a071a9210 */ /* 0x008fe20007fbe0ff */
[C---:B------:R-:W-:Y:S01]  /*0730*/  @!P2 IMAD R21, R57.reuse, R3, R10 ;  /* 0x000000033915a224 */ /* 0x040fe200078e020a */
[C---:B------:R-:W-:Y:S01]  /*0740*/  @!P1 IADD3.X R29, PT, PT, R6.reuse, R29, RZ, P4, !PT ;  /* 0x0000001d061d9210 */ /* 0x040fe200027fe4ff */
[----:B------:R-:W-:Y:S01]  /*0750*/  @!P2 IMAD.WIDE.U32 R2, R57, R2, R16 ;  /* 0x000000023902a225 */ /* 0x000fe200078e0010 */
[----:B------:R-:W0:Y:S01]  /*0760*/  @!P0 LDC.64 R14, c[0x0][0x3f8] ;  /* 0x0000fe00ff0e8b82 */ /* 0x000e220000000a00 */
[----:B------:R-:W-:-:S02]  /*0770*/  @!P1 IADD3.X R27, PT, PT, R6, R27, RZ, P5, !PT ;  /* 0x0000001b061b9210 */ /* 0x000fc40002ffe4ff */
[----:B----4-:R-:W-:Y:S01]  /*0780*/  IMAD.WIDE R4, R51, 0x8, R4 ;  /* 0x0000000833047825 */ /* 0x010fe200078e0204 */
[----:B------:R-:W-:Y:S02]  /*0790*/  @!P2 IADD3 R21, PT, PT, R3, R21, RZ ;  /* 0x000000150315a210 */ /* 0x000fe40007ffe0ff */
[C---:B------:R-:W-:Y:S02]  /*07a0*/  @!P2 SHF.L.U32 R17, R2.reuse, 0x2, RZ ;  /* 0x000000020211a819 */ /* 0x040fe400000006ff */
[----:B------:R-:W1:Y:S01]  /*07b0*/  @!P3 LDC.64 R10, c[0x0][0x3f8] ;  /* 0x0000fe00ff0abb82 */ /* 0x000e620000000a00 */
[----:B------:R-:W3:Y:S01]  /*07c0*/  LDG.E.64 R4, desc[UR8][R4.64] ;  /* 0x0000000804047981 */ /* 0x000ee2000c1e1b00 */
[----:B------:R-:W-:Y:S02]  /*07d0*/  @!P2 SHF.L.U64.HI R21, R2, 0x2, R21 ;  /* 0x000000020215a819 */ /* 0x000fe40000010215 */
[----:B--2---:R-:W-:Y:S02]  /*07e0*/  @!P2 IADD3 R12, P5, PT, R17, R12, RZ ;  /* 0x0000000c110ca210 */ /* 0x004fe40007fbe0ff */
[----:B------:R-:W-:-:S02]  /*07f0*/  @!P0 MOV R24, R66 ;  /* 0x0000004200188202 */ /* 0x000fc40000000f00 */
[----:B------:R-:W2:Y:S01]  /*0800*/  @!P0 LDC.64 R6, c[0x0][0x3a0] ;  /* 0x0000e800ff068b82 */ /* 0x000ea20000000a00 */
[----:B------:R-:W-:Y:S02]  /*0810*/  @!P2 IADD3 R20, P6, PT, R17, R8, RZ ;  /* 0x000000081114a210 */ /* 0x000fe40007fde0ff */
[----:B------:R-:W-:Y:S02]  /*0820*/  @!P0 MOV R25, R65 ;  /* 0x0000004100198202 */ /* 0x000fe40000000f00 */
[----:B------:R-:W-:-:S03]  /*0830*/  ISETP.NE.AND P4, PT, RZ, UR11, PT ;  /* 0x0000000bff007c0c */ /* 0x000fc6000bf85270 */
[----:B------:R-:W4:Y:S01]  /*0840*/  @!P0 LDC.64 R2, c[0x0][0x398] ;  /* 0x0000e600ff028b82 */ /* 0x000f220000000a00 */
[----:B0-----:R-:W-:-:S04]  /*0850*/  @!P0 IMAD R22, R44, R14, RZ ;  /* 0x0000000e2c168224 */ /* 0x001fc800078e02ff */
[----:B------:R-:W-:-:S03]  /*0860*/  @!P0 IMAD R31, R62, R15, R22 ;  /* 0x0000000f3e1f8224 */ /* 0x000fc600078e0216 */
[----:B------:R-:W0:Y:S08]  /*0870*/  @!P3 LDC.64 R16, c[0x0][0x3a0] ;  /* 0x0000e800ff10bb82 */ /* 0x000e300000000a00 */
[----:B------:R-:W0:Y:S01]  /*0880*/  @!P3 LDC.64 R18, c[0x0][0x398] ;  /* 0x0000e600ff12bb82 */ /* 0x000e220000000a00 */
[----:B------:R-:W-:Y:S01]  /*0890*/  @!P0 IMAD.WIDE.U32 R14, R62, R14, R24 ;  /* 0x0000000e3e0e8225 */ /* 0x000fe200078e0018 */
[----:B------:R-:W-:-:S02]  /*08a0*/  @!P3 MOV R24, R66 ;  /* 0x000000420018b202 */ /* 0x000fc40000000f00 */
[----:B------:R-:W-:Y:S01]  /*08b0*/  @!P3 MOV R25, R65 ;  /* 0x000000410019b202 */ /* 0x000fe20000000f00 */
[-C--:B-1----:R-:W-:Y:S01]  /*08c0*/  @!P3 IMAD R8, R0, R10.reuse, RZ ;  /* 0x0000000a0008b224 */ /* 0x082fe200078e02ff */
[----:B------:R-:W-:Y:S02]  /*08d0*/  @!P0 IADD3 R15, PT, PT, R15, R31, RZ ;  /* 0x0000001f0f0f8210 */ /* 0x000fe40007ffe0ff */
[----:B------:R-:W-:Y:S01]  /*08e0*/  @!P0 SHF.L.U32 R31, R14, 0x2, RZ ;  /* 0x000000020e1f8819 */ /* 0x000fe200000006ff */
[C---:B------:R-:W-:Y:S01]  /*08f0*/  @!P3 IMAD R33, R56.reuse, R11, R8 ;  /* 0x0000000b3821b224 */ /* 0x040fe200078e0208 */
[C---:B------:R-:W-:Y:S01]  /*0900*/  @!P2 IADD3.X R13, PT, PT, R21.reuse, R13, RZ, P5, !PT ;  /* 0x0000000d150da210 */ /* 0x040fe20002ffe4ff */
[----:B------:R-:W-:Y:S01]  /*0910*/  @!P3 IMAD.WIDE.U32 R10, R56, R10, R24 ;  /* 0x0000000a380ab225 */ /* 0x000fe200078e0018 */
[----:B------:R-:W1:Y:S01]  /*0920*/  @P4 LDC.64 R34, c[0x0][0x3b0] ;  /* 0x0000ec00ff224b82 */ /* 0x000e620000000a00 */
[----:B------:R-:W-:Y:S02]  /*0930*/  @!P2 IADD3.X R21, PT, PT, R21, R9, RZ, P6, !PT ;  /* 0x000000091515a210 */ /* 0x000fe400037fe4ff */
[----:B------:R-:W-:-:S02]  /*0940*/  @!P0 SHF.L.U64.HI R14, R14, 0x2, R15 ;  /* 0x000000020e0e8819 */ /* 0x000fc4000001020f */
[C---:B--2---:R-:W-:Y:S02]  /*0950*/  @!P0 IADD3 R32, P5, PT, R31.reuse, R6, RZ ;  /* 0x000000061f208210 */ /* 0x044fe40007fbe0ff */
[----:B----4-:R-:W-:Y:S02]  /*0960*/  @!P0 IADD3 R30, P6, PT, R31, R2, RZ ;  /* 0x000000021f1e8210 */ /* 0x010fe40007fde0ff */
[----:B------:R-:W-:Y:S02]  /*0970*/  @!P3 IADD3 R11, PT, PT, R11, R33, RZ ;  /* 0x000000210b0bb210 */ /* 0x000fe40007ffe0ff */
[----:B------:R-:W-:Y:S02]  /*0980*/  @!P3 SHF.L.U32 R9, R10, 0x2, RZ ;  /* 0x000000020a09b819 */ /* 0x000fe400000006ff */
[C---:B------:R-:W-:Y:S02]  /*0990*/  @!P0 IADD3.X R33, PT, PT, R14.reuse, R7, RZ, P5, !PT ;  /* 0x000000070e218210 */ /* 0x040fe40002ffe4ff */
[----:B------:R-:W-:-:S02]  /*09a0*/  @!P0 IADD3.X R31, PT, PT, R14, R3, RZ, P6, !PT ;  /* 0x000000030e1f8210 */ /* 0x000fc400037fe4ff */
[----:B------:R-:W-:Y:S02]  /*09b0*/  @!P3 SHF.L.U64.HI R10, R10, 0x2, R11 ;  /* 0x000000020a0ab819 */ /* 0x000fe4000001020b */
[C---:B0-----:R-:W-:Y:S02]  /*09c0*/  @!P3 IADD3 R24, P5, PT, R9.reuse, R16, RZ ;  /* 0x000000100918b210 */ /* 0x041fe40007fbe0ff */
[----:B------:R-:W-:Y:S02]  /*09d0*/  @!P3 IADD3 R22, P6, PT, R9, R18, RZ ;  /* 0x000000120916b210 */ /* 0x000fe40007fde0ff */
[----:B------:R-:W-:Y:S02]  /*09e0*/  IADD3 R3, PT, PT, R23, R45, RZ ;  /* 0x0000002d17037210 */ /* 0x000fe40007ffe0ff */
[C---:B------:R-:W-:Y:S02]  /*09f0*/  @!P3 IADD3.X R25, PT, PT, R10.reuse, R17, RZ, P5, !PT ;  /* 0x000000110a19b210 */ /* 0x040fe40002ffe4ff */
[----:B------:R-:W-:-:S02]  /*0a00*/  @!P3 IADD3.X R23, PT, PT, R10, R19, RZ, P6, !PT ;  /* 0x000000130a17b210 */ /* 0x000fc400037fe4ff */
[----:B------:R-:W-:-:S06]  /*0a10*/  CS2R R10, SRZ ;  /* 0x00000000000a7805 */ /* 0x000fcc000001ff00 */
[----:B------:R0:W5:Y:S01]  /*0a20*/  @!P2 LDG.E.64 R10, desc[UR8][R12.64] ;  /* 0x000000080c0aa981 */ /* 0x000162000c1e1b00 */
[C---:B------:R-:W-:Y:S01]  /*0a30*/  IMAD.WIDE R36, R3.reuse, 0x4, R36 ;  /* 0x0000000403247825 */ /* 0x040fe200078e0224 */
[----:B------:R-:W-:Y:S02]  /*0a40*/  CS2R R18, SRZ ;  /* 0x0000000000127805 */ /* 0x000fe4000001ff00 */
[----:B------:R-:W-:Y:S02]  /*0a50*/  CS2R R14, SRZ ;  /* 0x00000000000e7805 */ /* 0x000fe4000001ff00 */
[----:B------:R-:W-:Y:S01]  /*0a60*/  MOV R2, RZ ;  /* 0x000000ff00027202 */ /* 0x000fe20000000f00 */
[----:B-1----:R-:W-:Y:S01]  /*0a70*/  @P4 IMAD.WIDE R34, R3, 0x4, R34 ;  /* 0x0000000403224825 */ /* 0x002fe200078e0222 */
[----:B0-----:R-:W-:Y:S02]  /*0a80*/  CS2R R12, SRZ ;  /* 0x00000000000c7805 */ /* 0x001fe4000001ff00 */
[----:B------:R-:W-:-:S02]  /*0a90*/  MOV R3, RZ ;  /* 0x000000ff00037202 */ /* 0x000fc40000000f00 */
[----:B------:R-:W-:Y:S01]  /*0aa0*/  CS2R R16, SRZ ;  /* 0x0000000000107805 */ /* 0x000fe2000001ff00 */
[----:B------:R-:W5:Y:S04]  /*0ab0*/  @!P3 LDG.E.64 R18, desc[UR8][R22.64] ;  /* 0x000000081612b981 */ /* 0x000f68000c1e1b00 */
[----:B------:R0:W5:Y:S04]  /*0ac0*/  @!P2 LDG.E.64 R12, desc[UR8][R20.64] ;  /* 0x00000008140ca981 */ /* 0x000168000c1e1b00 */
[----:B------:R-:W5:Y:S04]  /*0ad0*/  @!P0 LDG.E.64 R14, desc[UR8][R32.64] ;  /* 0x00000008200e8981 */ /* 0x000f68000c1e1b00 */
[----:B------:R-:W5:Y:S01]  /*0ae0*/  @!P0 LDG.E.64 R2, desc[UR8][R30.64] ;  /* 0x000000081e028981 */ /* 0x000f62000c1e1b00 */
[----:B0-----:R-:W-:-:S03]  /*0af0*/  CS2R R20, SRZ ;  /* 0x0000000000147805 */ /* 0x001fc6000001ff00 */
[----:B------:R-:W5:Y:S04]  /*0b00*/  @!P3 LDG.E.64 R16, desc[UR8][R24.64] ;  /* 0x000000081810b981 */ /* 0x000f68000c1e1b00 */
[----:B------:R-:W5:Y:S04]  /*0b10*/  @P4 LDG.E.64 R20, desc[UR8][R34.64] ;  /* 0x0000000822144981 */ /* 0x000f68000c1e1b00 */
[----:B------:R-:W5:Y:S01]  /*0b20*/  LDG.E.64 R22, desc[UR8][R36.64] ;  /* 0x0000000824167981 */ /* 0x000f62000c1e1b00 */
[----:B------:R-:W-:Y:S02]  /*0b30*/  CS2R R6, SRZ ;  /* 0x0000000000067805 */ /* 0x000fe4000001ff00 */
[----:B------:R-:W-:-:S04]  /*0b40*/  CS2R R8, SRZ ;  /* 0x0000000000087805 */ /* 0x000fc8000001ff00 */
[----:B------:R-:W5:Y:S04]  /*0b50*/  @!P1 LDG.E.64 R6, desc[UR8][R28.64] ;  /* 0x000000081c069981 */ /* 0x000f68000c1e1b00 */
[----:B------:R0:W5:Y:S01]  /*0b60*/  @!P1 LDG.E.64 R8, desc[UR8][R26.64] ;  /* 0x000000081a089981 */ /* 0x000162000c1e1b00 */
[----:B------:R-:W-:Y:S01]  /*0b70*/  UISETP.NE.AND UP0, UPT, UR11, URZ, UPT ;  /* 0x000000ff0b00728c */ /* 0x000fe2000bf05270 */
[----:B---3--:R-:W-:-:S05]  /*0b80*/  FFMA.FTZ R5, -R4, R4, R5 ;  /* 0x0000000404057223 */ /* 0x008fca0000010105 */
[----:B------:R-:W-:-:S13]  /*0b90*/  FSETP.GTU.FTZ.AND P1, PT, R5, RZ, PT ;  /* 0x000000ff0500720b */ /* 0x000fda0003f3c000 */
[----:B0-----:R-:W0:Y:S02]  /*0ba0*/  @P1 LDC R26, c[0x0][0x3c0] ;  /* 0x0000f000ff1a1b82 */ /* 0x001e240000000800 */
[----:B0-----:R-:W-:Y:S01]  /*0bb0*/  @P1 FADD.FTZ R26, R5, R26 ;  /* 0x0000001a051a1221 */ /* 0x001fe20000010000 */
[----:B------:R-:W-:-:S06]  /*0bc0*/  MOV R5, 0x3f800000 ;  /* 0x3f80000000057802 */ /* 0x000fcc0000000f00 */
[----:B------:R0:W1:Y:S01]  /*0bd0*/  @P1 MUFU.RSQ R5, R26 ;  /* 0x0000001a00051308 */ /* 0x0000620000001400 */
[----:B------:R-:W-:Y:S05]  /*0be0*/  BRA.U UP0, `(.L_x_1274) ;  /* 0x0000000100e47547 */ /* 0x000fea000b800000 */
[C---:B-----5:R-:W-:Y:S01]  /*0bf0*/  FADD.FTZ R24, -R4.reuse, R14 ;  /* 0x0000000e04187221 */ /* 0x060fe20000010100 */
[----:B0-----:R-:W-:Y:S01]  /*0c00*/  FADD.FTZ R26, -R4, R15 ;  /* 0x0000000f041a7221 */ /* 0x001fe20000010100 */
[----:B------:R-:W-:Y:S01]  /*0c10*/  FMUL.FTZ R28, R2, R22 ;  /* 0x00000016021c7220 */ /* 0x000fe20000410000 */
[----:B------:R-:W-:Y:S01]  /*0c20*/  FMUL.FTZ R27, R3, R23 ;  /* 0x00000017031b7220 */ /* 0x000fe20000410000 */
[-C--:B-1----:R-:W-:Y:S01]  /*0c30*/  FMUL.FTZ R25, R24, R5.reuse ;  /* 0x0000000518197220 */ /* 0x082fe20000410000 */
[----:B------:R-:W-:Y:S01]  /*0c40*/  FMUL.FTZ R24, R26, R5 ;  /* 0x000000051a187220 */ /* 0x000fe20000410000 */
[----:B------:R-:W-:Y:S01]  /*0c50*/  FADD.FTZ R26, RZ, R28 ;  /* 0x0000001cff1a7221 */ /* 0x000fe20000010000 */
[C---:B------:R-:W-:Y:S01]  /*0c60*/  FADD.FTZ R34, -R4.reuse, R16 ;  /* 0x0000001004227221 */ /* 0x040fe20000010100 */
[----:B------:R-:W-:Y:S01]  /*0c70*/  FFMA.FTZ R29, R25, R28, RZ ;  /* 0x0000001c191d7223 */ /* 0x000fe200000100ff */
[----:B------:R-:W-:Y:S01]  /*0c80*/  FADD.FTZ R28, -R4, R6 ;  /* 0x00000006041c7221 */ /* 0x000fe20000010100 */
[----:B------:R-:W-:Y:S01]  /*0c90*/  FADD.FTZ R26, R27, R26 ;  /* 0x0000001a1b1a7221 */ /* 0x000fe20000010000 */
[----:B------:R-:W-:Y:S01]  /*0ca0*/  FFMA.FTZ R25, R2, R25, RZ ;  /* 0x0000001902197223 */ /* 0x000fe200000100ff */
[----:B------:R-:W-:Y:S01]  /*0cb0*/  FFMA.FTZ R29, R24, R27, R29 ;  /* 0x0000001b181d7223 */ /* 0x000fe2000001001d */
[----:B------:R-:W-:Y:S01]  /*0cc0*/  FMUL.FTZ R27, R8, R22 ;  /* 0x00000016081b7220 */ /* 0x000fe20000410000 */
[----:B------:R-:W-:Y:S01]  /*0cd0*/  FMUL.FTZ R30, R28, R5 ;  /* 0x000000051c1e7220 */ /* 0x000fe20000410000 */
[----:B------:R-:W-:Y:S01]  /*0ce0*/  FADD.FTZ R28, -R4, R7 ;  /* 0x00000007041c7221 */ /* 0x000fe20000010100 */
[----:B------:R-:W-:Y:S01]  /*0cf0*/  FFMA.FTZ R24, R3, R24, RZ ;  /* 0x0000001803187223 */ /* 0x000fe200000100ff */
[----:B------:R-:W-:Y:S01]  /*0d00*/  FADD.FTZ R26, R26, R27 ;  /* 0x0000001b1a1a7221 */ /* 0x000fe20000010000 */
[----:B------:R-:W-:Y:S01]  /*0d10*/  FFMA.FTZ R29, R30, R27, R29 ;  /* 0x0000001b1e1d7223 */ /* 0x000fe2000001001d */
[----:B------:R-:W-:Y:S01]  /*0d20*/  FMUL.FTZ R27, R9, R23 ;  /* 0x00000017091b7220 */ /* 0x000fe20000410000 */
[----:B------:R-:W-:Y:S01]  /*0d30*/  FMUL.FTZ R28, R28, R5 ;  /* 0x000000051c1c7220 */ /* 0x000fe20000410000 */
[----:B------:R-:W-:Y:S01]  /*0d40*/  FFMA.FTZ R25, R8, R30, R25 ;  /* 0x0000001e08197223 */ /* 0x000fe20000010019 */
[----:B------:R-:W-:Y:S01]  /*0d50*/  FADD.FTZ R30, -R4, R10 ;  /* 0x0000000a041e7221 */ /* 0x000fe20000010100 */
[----:B------:R-:W-:Y:S01]  /*0d60*/  FADD.FTZ R26, R27, R26 ;  /* 0x0000001a1b1a7221 */ /* 0x000fe20000010000 */
[----:B------:R-:W-:Y:S01]  /*0d70*/  FFMA.FTZ R29, R28, R27, R29 ;  /* 0x0000001b1c1d7223 */ /* 0x000fe2000001001d */
[----:B------:R-:W-:Y:S01]  /*0d80*/  FMUL.FTZ R27, R12, R22 ;  /* 0x000000160c1b7220 */ /* 0x000fe20000410000 */
[----:B------:R-:W-:Y:S01]  /*0d90*/  FMUL.FTZ R32, R30, R5 ;  /* 0x000000051e207220 */ /* 0x000fe20000410000 */
[----:B------:R-:W-:Y:S01]  /*0da0*/  FADD.FTZ R30, -R4, R11 ;  /* 0x0000000b041e7221 */ /* 0x000fe20000010100 */
[----:B------:R-:W-:Y:S01]  /*0db0*/  FFMA.FTZ R24, R9, R28, R24 ;  /* 0x0000001c09187223 */ /* 0x000fe20000010018 */
[----:B------:R-:W-:Y:S01]  /*0dc0*/  FADD.FTZ R26, R26, R27 ;  /* 0x0000001b1a1a7221 */ /* 0x000fe20000010000 */
[----:B------:R-:W-:Y:S01]  /*0dd0*/  FFMA.FTZ R29, R32, R27, R29 ;  /* 0x0000001b201d7223 */ /* 0x000fe2000001001d */
[----:B------:R-:W-:Y:S01]  /*0de0*/  FMUL.FTZ R27, R13, R23 ;  /* 0x000000170d1b7220 */ /* 0x000fe20000410000 */
[----:B------:R-:W-:Y:S01]  /*0df0*/  FMUL.FTZ R30, R30, R5 ;  /* 0x000000051e1e7220 */ /* 0x000fe20000410000 */
[----:B------:R-:W-:Y:S01]  /*0e00*/  FMUL.FTZ R36, R18, R22 ;  /* 0x0000001612247220 */ /* 0x000fe20000410000 */
[----:B------:R-:W-:Y:S01]  /*0e10*/  FFMA.FTZ R25, R12, R32, R25 ;  /* 0x000000200c197223 */ /* 0x000fe20000010019 */
[----:B------:R-:W-:Y:S01]  /*0e20*/  FADD.FTZ R31, R27, R26 ;  /* 0x0000001a1b1f7221 */ /* 0x000fe20000010000 */
[----:B------:R-:W-:Y:S01]  /*0e30*/  FFMA.FTZ R28, R30, R27, R29 ;  /* 0x0000001b1e1c7223 */ /* 0x000fe2000001001d */
[----:B------:R-:W-:Y:S01]  /*0e40*/  FMUL.FTZ R27, R34, R5 ;  /* 0x00000005221b7220 */ /* 0x000fe20000410000 */
[----:B------:R-:W-:Y:S01]  /*0e50*/  FFMA.FTZ R26, R13, R30, R24 ;  /* 0x0000001e0d1a7223 */ /* 0x000fe20000010018 */
[----:B------:R-:W-:Y:S01]  /*0e60*/  FADD.FTZ R29, RZ, R2 ;  /* 0x00000002ff1d7221 */ /* 0x000fe20000010000 */
[----:B------:R-:W-:Y:S01]  /*0e70*/  FADD.FTZ R24, RZ, R3 ;  /* 0x00000003ff187221 */ /* 0x000fe20000010000 */
[----:B------:R-:W-:Y:S01]  /*0e80*/  FADD.FTZ R33, R31, R36 ;  /* 0x000000241f217221 */ /* 0x000fe20000010000 */
[----:B------:R-:W-:Y:S01]  /*0e90*/  FFMA.FTZ R36, R27, R36, R28 ;  /* 0x000000241b247223 */ /* 0x000fe2000001001c */
[----:B------:R-:W-:Y:S01]  /*0ea0*/  FADD.FTZ R28, -R4, R17 ;  /* 0x00000011041c7221 */ /* 0x000fe20000010100 */
[----:B------:R-:W-:Y:S01]  /*0eb0*/  FADD.FTZ R29, R8, R29 ;  /* 0x0000001d081d7221 */ /* 0x000fe20000010000 */
[----:B------:R-:W-:Y:S01]  /*0ec0*/  FADD.FTZ R24, R9, R24 ;  /* 0x0000001809187221 */ /* 0x000fe20000010000 */
[----:B------:R-:W-:Y:S01]  /*0ed0*/  FMUL.FTZ R30, R19, R23 ;  /* 0x00000017131e7220 */ /* 0x000fe20000410000 */
[----:B------:R-:W-:Y:S01]  /*0ee0*/  FMUL.FTZ R31, R28, R5 ;  /* 0x000000051c1f7220 */ /* 0x000fe20000410000 */
[----:B------:R-:W-:Y:S01]  /*0ef0*/  FADD.FTZ R29, R12, R29 ;  /* 0x0000001d0c1d7221 */ /* 0x000fe20000010000 */
[----:B------:R-:W-:Y:S01]  /*0f00*/  FADD.FTZ R32, R13, R24 ;  /* 0x000000180d207221 */ /* 0x000fe20000010000 */
[----:B------:R-:W-:Y:S01]  /*0f10*/  FFMA.FTZ R24, R18, R27, R25 ;  /* 0x0000001b12187223 */ /* 0x000fe20000010019 */
[----:B------:R-:W-:Y:S01]  /*0f20*/  FADD.FTZ R28, R30, R33 ;  /* 0x000000211e1c7221 */ /* 0x000fe20000010000 */
[----:B------:R-:W-:Y:S01]  /*0f30*/  FFMA.FTZ R25, R19, R31, R26 ;  /* 0x0000001f13197223 */ /* 0x000fe2000001001a */
[----:B------:R-:W-:Y:S01]  /*0f40*/  FFMA.FTZ R30, R31, R30, R36 ;  /* 0x0000001e1f1e7223 */ /* 0x000fe20000010024 */
[----:B------:R-:W-:Y:S01]  /*0f50*/  FADD.FTZ R26, R18, R29 ;  /* 0x0000001d121a7221 */ /* 0x000fe20000010000 */
[----:B------:R-:W-:Y:S01]  /*0f60*/  FADD.FTZ R27, R19, R32 ;  /* 0x00000020131b7221 */ /* 0x000fe20000010000 */
[----:B------:R-:W-:Y:S06]  /*0f70*/  BRA `(.L_x_1275) ;  /* 0x0000000800007947 */ /* 0x000fec0003800000 */
.L_x_1274:
[C---:B-----5:R-:W-:Y:S01]  /*0f80*/  FADD.FTZ R24, -R4.reuse, R14 ;  /* 0x0000000e04187221 */ /* 0x060fe20000010100 */
[C---:B------:R-:W-:Y:S01]  /*0f90*/  FADD.FTZ R32, -R4.reuse, R6 ;  /* 0x0000000604207221 */ /* 0x040fe20000010100 */
[----:B------:R-:W-:Y:S02]  /*0fa0*/  FADD.FTZ R36, -R4, R10 ;  /* 0x0000000a04247221 */ /* 0x000fe40000010100 */
[-C--:B-1----:R-:W-:Y:S01]  /*0fb0*/  FMUL.FTZ R25, R24, R5.reuse ;  /* 0x0000000518197220 */ /* 0x082fe20000410000 */
[----:B------:R-:W-:Y:S01]  /*0fc0*/  FADD.FTZ R24, -R4, R15 ;  /* 0x0000000f04187221 */ /* 0x000fe20000010100 */
[----:B------:R-:W-:Y:S01]  /*0fd0*/  FMUL.FTZ R31, R32, R5 ;  /* 0x00000005201f7220 */ /* 0x000fe20000410000 */
[----:B------:R-:W-:Y:S01]  /*0fe0*/  FADD.FTZ R32, -R4, R7 ;  /* 0x0000000704207221 */ /* 0x000fe20000010100 */
[--C-:B0-----:R-:W-:Y:S01]  /*0ff0*/  FFMA.FTZ R26, R22, R25, R20.reuse ;  /* 0x00000019161a7223 */ /* 0x101fe20000010014 */
[----:B------:R-:W-:Y:S01]  /*1000*/  FMUL.FTZ R24, R24, R5 ;  /* 0x0000000518187220 */ /* 0x000fe20000410000 */
[----:B------:R-:W-:-:S02]  /*1010*/  FFMA.FTZ R35, R22, R31, R20 ;  /* 0x0000001f16237223 */ /* 0x000fc40000010014 */
[----:B------:R-:W-:Y:S01]  /*1020*/  FMUL.FTZ R27, R26, -1.4426950216293334961 ;  /* 0xbfb8aa3b1a1b7820 */ /* 0x000fe20000410000 */
[----:B------:R-:W-:Y:S01]  /*1030*/  FFMA.FTZ R28, R23, R24, R21 ;  /* 0x00000018171c7223 */ /* 0x000fe20000010015 */
[----:B------:R-:W-:-:S03]  /*1040*/  FMUL.FTZ R34, R35, -1.4426950216293334961 ;  /* 0xbfb8aa3b23227820 */ /* 0x000fc60000410000 */
[----:B------:R-:W-:Y:S01]  /*1050*/  FMUL.FTZ R30, R28, -1.4426950216293334961 ;  /* 0xbfb8aa3b1c1e7820 */ /* 0x000fe20000410000 */
[----:B------:R-:W0:Y:S08]  /*1060*/  MUFU.EX2 R27, R27 ;  /* 0x0000001b001b7308 */ /* 0x000e300000000800 */
[----:B------:R-:W1:Y:S01]  /*1070*/  MUFU.EX2 R30, R30 ;  /* 0x0000001e001e7308 */ /* 0x000e620000000800 */
[----:B0-----:R-:W-:-:S07]  /*1080*/  FADD.FTZ R29, R27, 1 ;  /* 0x3f8000001b1d7421 */ /* 0x001fce0000010000 */
[----:B------:R-:W0:Y:S01]  /*1090*/  MUFU.RCP R29, R29 ;  /* 0x0000001d001d7308 */ /* 0x000e220000001000 */
[----:B-1----:R-:W-:-:S07]  /*10a0*/  FADD.FTZ R40, R30, 1 ;  /* 0x3f8000001e287421 */ /* 0x002fce0000010000 */
[----:B------:R-:W1:Y:S01]  /*10b0*/  MUFU.RCP R40, R40 ;  /* 0x0000002800287308 */ /* 0x000e620000001000 */
[----:B0-----:R-:W-:-:S04]  /*10c0*/  FADD.FTZ R27, -R29, 1 ;  /* 0x3f8000001d1b7421 */ /* 0x001fc80000010100 */
[----:B------:R-:W-:Y:S01]  /*10d0*/  FFMA.FTZ R27, R26, R27, 1 ;  /* 0x3f8000001a1b7423 */ /* 0x000fe2000001001b */
[----:B------:R-:W-:Y:S01]  /*10e0*/  FMUL.FTZ R26, R32, R5 ;  /* 0x00000005201a7220 */ /* 0x000fe20000410000 */
[----:B------:R-:W-:Y:S02]  /*10f0*/  FMUL.FTZ R32, R2, R29 ;  /* 0x0000001d02207220 */ /* 0x000fe40000410000 */
[----:B------:R0:W2:Y:S01]  /*1100*/  MUFU.EX2 R29, R34 ;  /* 0x00000022001d7308 */ /* 0x0000a20000000800 */
[----:B-1----:R-:W-:Y:S01]  /*1110*/  FADD.FTZ R39, -R40, 1 ;  /* 0x3f80000028277421 */ /* 0x002fe20000010100 */
[----:B------:R-:W-:Y:S01]  /*1120*/  FFMA.FTZ R30, R23, R26, R21 ;  /* 0x0000001a171e7223 */ /* 0x000fe20000010015 */
[----:B------:R-:W-:Y:S01]  /*1130*/  FMUL.FTZ R32, R32, R27 ;  /* 0x0000001b20207220 */ /* 0x000fe20000410000 */
[----:B------:R-:W-:Y:S01]  /*1140*/  FMUL.FTZ R27, R36, R5 ;  /* 0x00000005241b7220 */ /* 0x000fe20000410000 */
[----:B------:R-:W-:Y:S01]  /*1150*/  FFMA.FTZ R39, R28, R39, 1 ;  /* 0x3f8000001c277423 */ /* 0x000fe20000010027 */
[----:B------:R-:W-:Y:S01]  /*1160*/  FADD.FTZ R28, -R4, R11 ;  /* 0x0000000b041c7221 */ /* 0x000fe20000010100 */
[----:B------:R-:W-:Y:S01]  /*1170*/  FMUL.FTZ R38, R30, -1.4426950216293334961 ;  /* 0xbfb8aa3b1e267820 */ /* 0x000fe20000410000 */
[----:B------:R-:W-:Y:S01]  /*1180*/  FFMA.FTZ R33, R22, R27, R20 ;  /* 0x0000001b16217223 */ /* 0x000fe20000010014 */
[----:B------:R-:W-:Y:S01]  /*1190*/  FMUL.FTZ R40, R3, R40 ;  /* 0x0000002803287220 */ /* 0x000fe20000410000 */
[----:B------:R-:W-:-:S02]  /*11a0*/  FMUL.FTZ R28, R28, R5 ;  /* 0x000000051c1c7220 */ /* 0x000fc40000410000 */
[----:B------:R-:W-:Y:S01]  /*11b0*/  FMUL.FTZ R41, R33, -1.4426950216293334961 ;  /* 0xbfb8aa3b21297820 */ /* 0x000fe20000410000 */
[----:B------:R-:W1:Y:S01]  /*11c0*/  MUFU.EX2 R38, R38 ;  /* 0x0000002600267308 */ /* 0x000e620000000800 */
[----:B0-----:R-:W-:Y:S01]  /*11d0*/  FFMA.FTZ R34, R23, R28, R21 ;  /* 0x0000001c17227223 */ /* 0x001fe20000010015 */
[----:B--2---:R-:W-:-:S03]  /*11e0*/  FADD.FTZ R37, R29, 1 ;  /* 0x3f8000001d257421 */ /* 0x004fc60000010000 */
[----:B------:R-:W-:Y:S01]  /*11f0*/  FMUL.FTZ R69, R34, -1.4426950216293334961 ;  /* 0xbfb8aa3b22457820 */ /* 0x000fe20000410000 */
[----:B------:R-:W-:Y:S02]  /*1200*/  FMUL.FTZ R29, R40, R39 ;  /* 0x00000027281d7220 */ /* 0x000fe40000410000 */
[----:B------:R-:W0:Y:S08]  /*1210*/  MUFU.EX2 R41, R41 ;  /* 0x0000002900297308 */ /* 0x000e300000000800 */
[----:B------:R-:W2:Y:S01]  /*1220*/  MUFU.EX2 R36, R69 ;  /* 0x0000004500247308 */ /* 0x000ea20000000800 */
[----:B-1----:R-:W-:-:S07]  /*1230*/  FADD.FTZ R38, R38, 1 ;  /* 0x3f80000026267421 */ /* 0x002fce0000010000 */
[----:B------:R-:W1:Y:S01]  /*1240*/  MUFU.RCP R37, R37 ;  /* 0x0000002500257308 */ /* 0x000e620000001000 */
[----:B0-----:R-:W-:-:S07]  /*1250*/  FADD.FTZ R68, R41, 1 ;  /* 0x3f80000029447421 */ /* 0x001fce0000010000 */
[----:B------:R-:W0:Y:S01]  /*1260*/  MUFU.RCP R38, R38 ;  /* 0x0000002600267308 */ /* 0x000e220000001000 */
[----:B--2---:R-:W-:-:S07]  /*1270*/  FADD.FTZ R40, R36, 1 ;  /* 0x3f80000024287421 */ /* 0x004fce0000010000 */
[----:B------:R-:W2:Y:S01]  /*1280*/  MUFU.RCP R39, R68 ;  /* 0x0000004400277308 */ /* 0x000ea20000001000 */
[----:B-1----:R-:W-:-:S04]  /*1290*/  FADD.FTZ R36, -R37, 1 ;  /* 0x3f80000025247421 */ /* 0x002fc80000010100 */
[----:B------:R-:W-:-:S03]  /*12a0*/  FFMA.FTZ R35, R35, R36, 1 ;  /* 0x3f80000023237423 */ /* 0x000fc60000010024 */
[----:B------:R1:W3:Y:S01]  /*12b0*/  MUFU.RCP R36, R40 ;  /* 0x0000002800247308 */ /* 0x0002e20000001000 */
[----:B0-----:R-:W-:-:S04]  /*12c0*/  FADD.FTZ R41, -R38, 1 ;  /* 0x3f80000026297421 */ /* 0x001fc80000010100 */
[----:B-1----:R-:W-:Y:S01]  /*12d0*/  FFMA.FTZ R40, R30, R41, 1 ;  /* 0x3f8000001e287423 */ /* 0x002fe20000010029 */
[----:B------:R-:W-:Y:S01]  /*12e0*/  FMUL.FTZ R30, R8, R37 ;  /* 0x00000025081e7220 */ /* 0x000fe20000410000 */
[----:B------:R-:W-:Y:S01]  /*12f0*/  FMUL.FTZ R37, R9, R38 ;  /* 0x0000002609257220 */ /* 0x000fe20000410000 */
[----:B--2---:R-:W-:Y:S02]  /*1300*/  FADD.FTZ R68, -R39, 1 ;  /* 0x3f80000027447421 */ /* 0x004fe40000010100 */
[----:B------:R-:W-:Y:S01]  /*1310*/  FMUL.FTZ R38, R30, R35 ;  /* 0x000000231e267220 */ /* 0x000fe20000410000 */
[----:B------:R-:W-:Y:S01]  /*1320*/  FMUL.FTZ R30, R37, R40 ;  /* 0x00000028251e7220 */ /* 0x000fe20000410000 */
[----:B------:R-:W-:Y:S01]  /*1330*/  FFMA.FTZ R33, R33, R68, 1 ;  /* 0x3f80000021217423 */ /* 0x000fe20000010044 */
[----:B---3--:R-:W-:Y:S01]  /*1340*/  FADD.FTZ R35, -R36, 1 ;  /* 0x3f80000024237421 */ /* 0x008fe20000010100 */
[----:B------:R-:W-:Y:S01]  /*1350*/  FMUL.FTZ R36, R13, R36 ;  /* 0x000000240d247220 */ /* 0x000fe20000410000 */
[----:B------:R-:W-:Y:S01]  /*1360*/  FADD.FTZ R40, -R4, R16 ;  /* 0x0000001004287221 */ /* 0x000fe20000010100 */
[----:B------:R-:W-:Y:S01]  /*1370*/  FMUL.FTZ R37, R23, R29 ;  /* 0x0000001d17257220 */ /* 0x000fe20000410000 */
[----:B------:R-:W-:Y:S01]  /*1380*/  FFMA.FTZ R35, R34, R35, 1 ;  /* 0x3f80000022237423 */ /* 0x000fe20000010023 */
[----:B------:R-:W-:Y:S01]  /*1390*/  FMUL.FTZ R34, R12, R39 ;  /* 0x000000270c227220 */ /* 0x000fe20000410000 */
[----:B------:R-:W-:-:S03]  /*13a0*/  FMUL.FTZ R69, R22, R38 ;  /* 0x0000002616457220 */ /* 0x000fc60000410000 */
[----:B------:R-:W-:Y:S01]  /*13b0*/  FMUL.FTZ R34, R34, R33 ;  /* 0x0000002122227220 */ /* 0x000fe20000410000 */
[----:B------:R-:W-:Y:S01]  /*13c0*/  FMUL.FTZ R33, R36, R35 ;  /* 0x0000002324217220 */ /* 0x000fe20000410000 */
[----:B------:R-:W-:Y:S01]  /*13d0*/  FMUL.FTZ R36, R22, R32 ;  /* 0x0000002016247220 */ /* 0x000fe20000410000 */
[----:B------:R-:W-:-:S03]  /*13e0*/  FMUL.FTZ R35, R40, R5 ;  /* 0x0000000528237220 */ /* 0x000fc60000410000 */
[----:B------:R-:W-:Y:S01]  /*13f0*/  FFMA.FTZ R39, R25, R36, RZ ;  /* 0x0000002419277223 */ /* 0x000fe200000100ff */
[----:B------:R-:W-:Y:S01]  /*1400*/  FFMA.FTZ R40, R22, R35, R20 ;  /* 0x0000002316287223 */ /* 0x000fe20000010014 */
[----:B------:R-:W-:Y:S02]  /*1410*/  FADD.FTZ R36, RZ, R36 ;  /* 0x00000024ff247221 */ /* 0x000fe40000010000 */
[----:B------:R-:W-:Y:S01]  /*1420*/  FFMA.FTZ R68, R24, R37, R39 ;  /* 0x0000002518447223 */ /* 0x000fe20000010027 */
[----:B------:R-:W-:Y:S01]  /*1430*/  FMUL.FTZ R39, R40, -1.4426950216293334961 ;  /* 0xbfb8aa3b28277820 */ /* 0x000fe20000410000 */
[----:B------:R-:W-:Y:S01]  /*1440*/  FADD.FTZ R37, R37, R36 ;  /* 0x0000002425257221 */ /* 0x000fe20000010000 */
[----:B------:R-:W-:Y:S01]  /*1450*/  FFMA.FTZ R36, R25, R32, RZ ;  /* 0x0000002019247223 */ /* 0x000fe200000100ff */
[----:B------:R-:W-:Y:S01]  /*1460*/  FADD.FTZ R25, RZ, R32 ;  /* 0x00000020ff197221 */ /* 0x000fe20000010000 */
[----:B------:R-:W-:Y:S01]  /*1470*/  FADD.FTZ R32, -R4, R17 ;  /* 0x0000001104207221 */ /* 0x000fe20000010100 */
[----:B------:R-:W-:Y:S01]  /*1480*/  FADD.FTZ R37, R37, R69 ;  /* 0x0000004525257221 */ /* 0x000fe20000010000 */
[----:B------:R-:W0:Y:S01]  /*1490*/  MUFU.EX2 R39, R39 ;  /* 0x0000002700277308 */ /* 0x000e220000000800 */
[----:B------:R-:W-:Y:S01]  /*14a0*/  FADD.FTZ R25, R25, R38 ;  /* 0x0000002619197221 */ /* 0x000fe20000010000 */
[----:B------:R-:W-:Y:S01]  /*14b0*/  FMUL.FTZ R32, R32, R5 ;  /* 0x0000000520207220 */ /* 0x000fe20000410000 */
[----:B------:R-:W-:-:S03]  /*14c0*/  FFMA.FTZ R36, R31, R38, R36 ;  /* 0x000000261f247223 */ /* 0x000fc60000010024 */
[----:B------:R-:W-:Y:S01]  /*14d0*/  FFMA.FTZ R38, R23, R32, R21 ;  /* 0x0000002017267223 */ /* 0x000fe20000010015 */
[----:B------:R-:W-:Y:S01]  /*14e0*/  FFMA.FTZ R36, R27, R34, R36 ;  /* 0x000000221b247223 */ /* 0x000fe20000010024 */
[----:B0-----:R-:W-:Y:S01]  /*14f0*/  FADD.FTZ R41, R39, 1 ;  /* 0x3f80000027297421 */ /* 0x001fe20000010000 */
[----:B------:R-:W-:Y:S01]  /*1500*/  FFMA.FTZ R39, R31, R69, R68 ;  /* 0x000000451f277223 */ /* 0x000fe20000010044 */
[----:B------:R-:W-:-:S04]  /*1510*/  FMUL.FTZ R68, R38, -1.4426950216293334961 ;  /* 0xbfb8aa3b26447820 */ /* 0x000fc80000410000 */
[----:B------:R-:W0:Y:S08]  /*1520*/  MUFU.RCP R41, R41 ;  /* 0x0000002900297308 */ /* 0x000e300000001000 */
[----:B------:R-:W1:Y:S01]  /*1530*/  MUFU.EX2 R68, R68 ;  /* 0x0000004400447308 */ /* 0x000e620000000800 */
[----:B0-----:R-:W-:-:S04]  /*1540*/  FADD.FTZ R31, -R41, 1 ;  /* 0x3f800000291f7421 */ /* 0x001fc80000010100 */
[----:B------:R-:W-:Y:S01]  /*1550*/  FFMA.FTZ R40, R40, R31, 1 ;  /* 0x3f80000028287423 */ /* 0x000fe2000001001f */
[----:B------:R-:W-:Y:S01]  /*1560*/  FMUL.FTZ R31, R18, R41 ;  /* 0x00000029121f7220 */ /* 0x000fe20000410000 */
[----:B------:R-:W-:Y:S01]  /*1570*/  FFMA.FTZ R41, R24, R29, RZ ;  /* 0x0000001d18297223 */ /* 0x000fe200000100ff */
[----:B------:R-:W-:Y:S02]  /*1580*/  FADD.FTZ R29, RZ, R29 ;  /* 0x0000001dff1d7221 */ /* 0x000fe40000010000 */
[----:B------:R-:W-:Y:S01]  /*1590*/  FMUL.FTZ R31, R31, R40 ;  /* 0x000000281f1f7220 */ /* 0x000fe20000410000 */
[----:B-1----:R-:W-:Y:S01]  /*15a0*/  FADD.FTZ R40, R68, 1 ;  /* 0x3f80000044287421 */ /* 0x002fe20000010000 */
[----:B------:R-:W-:Y:S01]  /*15b0*/  FADD.FTZ R24, R29, R30 ;  /* 0x0000001e1d187221 */ /* 0x000fe20000010000 */
[-C--:B------:R-:W-:Y:S01]  /*15c0*/  FFMA.FTZ R41, R26, R30.reuse, R41 ;  /* 0x0000001e1a297223 */ /* 0x080fe20000010029 */
[----:B------:R-:W-:-:S03]  /*15d0*/  FMUL.FTZ R30, R23, R30 ;  /* 0x0000001e171e7220 */ /* 0x000fc60000410000 */
[----:B------:R-:W0:Y:S01]  /*15e0*/  MUFU.RCP R40, R40 ;  /* 0x0000002800287308 */ /* 0x000e220000001000 */
[----:B------:R-:W-:Y:S01]  /*15f0*/  FFMA.FTZ R26, R26, R30, R39 ;  /* 0x0000001e1a1a7223 */ /* 0x000fe20000010027 */
[----:B------:R-:W-:Y:S01]  /*1600*/  FADD.FTZ R37, R30, R37 ;  /* 0x000000251e257221 */ /* 0x000fe20000010000 */
[----:B------:R-:W-:Y:S01]  /*1610*/  FMUL.FTZ R39, R22, R34 ;  /* 0x0000002216277220 */ /* 0x000fe20000410000 */
[----:B------:R-:W-:-:S03]  /*1620*/  FFMA.FTZ R41, R28, R33, R41 ;  /* 0x000000211c297223 */ /* 0x000fc60000010029 */
[----:B------:R-:W-:Y:S01]  /*1630*/  FFMA.FTZ R27, R27, R39, R26 ;  /* 0x000000271b1b7223 */ /* 0x000fe2000001001a */
[----:B------:R-:W-:Y:S01]  /*1640*/  FADD.FTZ R30, R37, R39 ;  /* 0x00000027251e7221 */ /* 0x000fe20000010000 */
[----:B0-----:R-:W-:-:S04]  /*1650*/  FADD.FTZ R29, -R40, 1 ;  /* 0x3f800000281d7421 */ /* 0x001fc80000010100 */
[----:B------:R-:W-:Y:S01]  /*1660*/  FFMA.FTZ R38, R38, R29, 1 ;  /* 0x3f80000026267423 */ /* 0x000fe2000001001d */
[----:B------:R-:W-:-:S04]  /*1670*/  FMUL.FTZ R29, R19, R40 ;  /* 0x00000028131d7220 */ /* 0x000fc80000410000 */
[----:B------:R-:W-:Y:S01]  /*1680*/  FMUL.FTZ R29, R29, R38 ;  /* 0x000000261d1d7220 */ /* 0x000fe20000410000 */
[----:B------:R-:W-:Y:S01]  /*1690*/  FADD.FTZ R38, R25, R34 ;  /* 0x0000002219267221 */ /* 0x000fe20000010000 */
[----:B------:R-:W-:Y:S01]  /*16a0*/  FMUL.FTZ R25, R23, R33 ;  /* 0x0000002117197220 */ /* 0x000fe20000410000 */
[----:B------:R-:W-:Y:S01]  /*16b0*/  FADD.FTZ R34, R24, R33 ;  /* 0x0000002118227221 */ /* 0x000fe20000010000 */
[----:B------:R-:W-:Y:S02]  /*16c0*/  FFMA.FTZ R24, R35, R31, R36 ;  /* 0x0000001f23187223 */ /* 0x000fe40000010024 */
[----:B------:R-:W-:Y:S01]  /*16d0*/  FFMA.FTZ R26, R28, R25, R27 ;  /* 0x000000191c1a7223 */ /* 0x000fe2000001001b */
[----:B------:R-:W-:Y:S01]  /*16e0*/  FADD.FTZ R30, R25, R30 ;  /* 0x0000001e191e7221 */ /* 0x000fe20000010000 */
[----:B------:R-:W-:-:S04]  /*16f0*/  FMUL.FTZ R25, R22, R31 ;  /* 0x0000001f16197220 */ /* 0x000fc80000410000 */
[----:B------:R-:W-:Y:S01]  /*1700*/  FFMA.FTZ R27, R35, R25, R26 ;  /* 0x00000019231b7223 */ /* 0x000fe2000001001a */
[----:B------:R-:W-:Y:S01]  /*1710*/  FADD.FTZ R26, R30, R25 ;  /* 0x000000191e1a7221 */ /* 0x000fe20000010000 */
[----:B------:R-:W-:-:S04]  /*1720*/  FMUL.FTZ R25, R23, R29 ;  /* 0x0000001d17197220 */ /* 0x000fc80000410000 */
[----:B------:R-:W-:Y:S01]  /*1730*/  FFMA.FTZ R30, R32, R25, R27 ;  /* 0x00000019201e7223 */ /* 0x000fe2000001001b */
[----:B------:R-:W-:Y:S01]  /*1740*/  FADD.FTZ R28, R25, R26 ;  /* 0x0000001a191c7221 */ /* 0x000fe20000010000 */
[----:B------:R-:W-:Y:S01]  /*1750*/  FADD.FTZ R26, R38, R31 ;  /* 0x0000001f261a7221 */ /* 0x000fe20000010000 */
[----:B------:R-:W-:Y:S01]  /*1760*/  FFMA.FTZ R25, R32, R29, R41 ;  /* 0x0000001d20197223 */ /* 0x000fe20000010029 */
[----:B------:R-:W-:-:S07]  /*1770*/  FADD.FTZ R27, R34, R29 ;  /* 0x0000001d221b7221 */ /* 0x000fce0000010000 */
.L_x_1275:
[----:B------:R-:W-:Y:S01]  /*1780*/  MOV R31, R30 ;  /* 0x0000001e001f7202 */ /* 0x000fe20000000f00 */
[----:B------:R-:W-:Y:S01]  /*1790*/  STS.128 [R61], R24 ;  /* 0x000000183d007388 */ /* 0x000fe20000000c00 */
[----:B------:R-:W-:Y:S01]  /*17a0*/  MOV R30, R28 ;  /* 0x0000001c001e7202 */ /* 0x000fe20000000f00 */
[----:B------:R-:W-:Y:S01]  /*17b0*/  BSSY.RECONVERGENT B0, `(.L_x_1276) ;  /* 0x0000022000007945 */ /* 0x000fe20003800200 */
[C---:B------:R-:W-:Y:S01]  /*17c0*/  ISETP.GT.AND P1, PT, R47.reuse, 0x1e, PT ;  /* 0x0000001e2f00780c */ /* 0x040fe20003f24270 */
[----:B------:R-:W0:Y:S01]  /*17d0*/  SHFL.DOWN PT, R28, R31, 0x1, 0x1f ;  /* 0x08201f001f1c7f89 */ /* 0x000e2200000e0000 */
[C---:B------:R-:W-:Y:S02]  /*17e0*/  ISETP.GT.AND P6, PT, R47.reuse, 0xf, PT ;  /* 0x0000000f2f00780c */ /* 0x040fe40003fc4270 */
[----:B------:R-:W-:Y:S01]  /*17f0*/  ISETP.GT.AND P5, PT, R47, 0x17, PT ;  /* 0x000000172f00780c */ /* 0x000fe20003fa4270 */
[----:B------:R-:W1:Y:S01]  /*1800*/  SHFL.DOWN PT, R29, R30, 0x1, 0x1f ;  /* 0x08201f001e1d7f89 */ /* 0x000e6200000e0000 */
[----:B------:R-:W-:-:S02]  /*1810*/  ISETP.NE.AND P2, PT, R50, RZ, PT ;  /* 0x000000ff3200720c */ /* 0x000fc40003f45270 */
        /* <DEDUP_REMOVED lines=27> */
.L_x_1277:
[----:B------:R-:W-:Y:S05]  /*19d0*/  BSYNC.RECONVERGENT B0 ;  /* 0x0000000000007941 */ /* 0x000fea0003800200 */
.L_x_1276:
        /* <DEDUP_REMOVED lines=37> */
.L_x_1279:
[----:B------:R-:W-:Y:S05]  /*1c30*/  BSYNC.RECONVERGENT B0 ;  /* 0x0000000000007941 */ /* 0x000fea0003800200 */
.L_x_1278:
        /* <DEDUP_REMOVED lines=139> */
[----:B------:R-:W-:Y:S02]  /*24f0*/  FADD.FTZ R38, R38, R35 ;  /* 0x0000002326267221 */ /* 0x000fe40000010000 */
[----:B------:R-:W-:Y:S01]  /*2500*/  LDS.128 R32, [R61+0x1930] ;  /* 0x001930003d207984 */ /* 0x000fe20000000c00 */
        /* <DEDUP_REMOVED lines=17> */
.L_x_1281:
[----:B------:R-:W-:Y:S05]  /*2620*/  BSYNC.RECONVERGENT B0 ;  /* 0x0000000000007941 */ /* 0x000fea0003800200 */
.L_x_1280:
[----:B------:R-:W-:Y:S04]  /*2630*/  BSSY.RECONVERGENT B0, `(.L_x_1282) ;  /* 0x000001d000007945 */ /* 0x000fe80003800200 */
[----:B------:R-:W-:Y:S05]  /*2640*/  @P1 BRA `(.L_x_1283) ;  /* 0x00000000006c1947 */ /* 0x000fea0003800000 */
[----:B------:R-:W1:Y:S01]  /*2650*/  LDC.64 R28, c[0x0][0x3f8] ;  /* 0x0000fe00ff1c7b82 */ /* 0x000e620000000a00 */
[----:B------:R-:W-:-:S07]  /*2660*/  IMAD R63, R63, 0xd, R50 ;  /* 0x0000000d3f3f7824 */ /* 0x000fce00078e0232 */
[----:B------:R-:W4:Y:S01]  /*2670*/  LDC.64 R34, c[0x0][0x3d8] ;  /* 0x0000f600ff227b82 */ /* 0x000f220000000a00 */
[----:B-12---:R-:W-:Y:S01]  /*2680*/  IMAD.WIDE.U32 R30, R28, 0x3, RZ ;  /* 0x000000031c1e7825 */ /* 0x006fe200078e00ff */
[----:B------:R-:W-:-:S04]  /*2690*/  LEA R37, R29, R29, 0x1 ;  /* 0x0000001d1d257211 */ /* 0x000fc800078e08ff */
[----:B------:R-:W-:Y:S01]  /*26a0*/  IADD3 R37, PT, PT, R31, R37, RZ ;  /* 0x000000251f257210 */ /* 0x000fe20007ffe0ff */
[----:B----4-:R-:W-:-:S03]  /*26b0*/  IMAD.WIDE R34, R63, 0x4, R34 ;  /* 0x000000043f227825 */ /* 0x010fc600078e0222 */
[----:B------:R-:W-:-:S04]  /*26c0*/  LEA.HI R30, P1, R37, R30, RZ, 0x1 ;  /* 0x0000001e251e7211 */ /* 0x000fc800078308ff */
[----:B------:R-:W-:Y:S01]  /*26d0*/  IADD3.X R37, PT, PT, RZ, R37, RZ, P1, !PT ;  /* 0x00000025ff257210 */ /* 0x000fe20000ffe4ff */
[----:B------:R4:W-:Y:S01]  /*26e0*/  REDG.E.ADD.F32.FTZ.RN.STRONG.GPU desc[UR8][R34.64], R24 ;  /* 0x00000018220079a6 */ /* 0x0009e2000c12f308 */
[----:B------:R-:W-:Y:S02]  /*26f0*/  LEA.HI R33, P1, R29, R28, RZ, 0x1 ;  /* 0x0000001c1d217211 */ /* 0x000fe400078308ff */
[C---:B------:R-:W-:Y:S02]  /*2700*/  SHF.L.U64.HI R37, R30.reuse, 0x1, R37 ;  /* 0x000000011e257819 */ /* 0x040fe40000010225 */
[----:B------:R-:W-:Y:S02]  /*2710*/  SHF.L.U32 R39, R30, 0x1, RZ ;  /* 0x000000011e277819 */ /* 0x000fe400000006ff */
[----:B------:R-:W-:Y:S02]  /*2720*/  IADD3.X R30, PT, PT, RZ, R29, RZ, P1, !PT ;  /* 0x0000001dff1e7210 */ /* 0x000fe40000ffe4ff */
[----:B------:R-:W-:-:S02]  /*2730*/  SHF.L.U32 R31, R33, 0x1, RZ ;  /* 0x00000001211f7819 */ /* 0x000fc400000006ff */
[----:B------:R-:W-:Y:S02]  /*2740*/  SHF.L.U64.HI R33, R33, 0x1, R30 ;  /* 0x0000000121217819 */ /* 0x000fe4000001021e */
[----:B------:R-:W-:Y:S02]  /*2750*/  LOP3.LUT R31, R31, 0xfffffffc, RZ, 0xc0, !PT ;  /* 0xfffffffc1f1f7812 */ /* 0x000fe400078ec0ff */
[----:B------:R-:W-:Y:S02]  /*2760*/  LEA R30, P5, R28, R34, 0x2 ;  /* 0x000000221c1e7211 */ /* 0x000fe400078a10ff */
[----:B------:R-:W-:Y:S02]  /*2770*/  LOP3.LUT R39, R39, 0xfffffffc, RZ, 0xc0, !PT ;  /* 0xfffffffc27277812 */ /* 0x000fe400078ec0ff */
[----:B------:R-:W-:Y:S02]  /*2780*/  IADD3 R32, P1, PT, R34, R31, RZ ;  /* 0x0000001f22207210 */ /* 0x000fe40007f3e0ff */
[----:B------:R-:W-:-:S02]  /*2790*/  LEA.HI.X R31, R28, R35, R29, 0x2, P5 ;  /* 0x000000231c1f7211 */ /* 0x000fc400028f141d */
[----:B------:R-:W-:Y:S02]  /*27a0*/  IADD3 R28, P5, PT, R34, R39, RZ ;  /* 0x00000027221c7210 */ /* 0x000fe40007fbe0ff */
[C---:B------:R-:W-:Y:S02]  /*27b0*/  IADD3.X R33, PT, PT, R35.reuse, R33, RZ, P1, !PT ;  /* 0x0000002123217210 */ /* 0x040fe40000ffe4ff */
[----:B------:R-:W-:-:S03]  /*27c0*/  IADD3.X R29, PT, PT, R35, R37, RZ, P5, !PT ;  /* 0x00000025231d7210 */ /* 0x000fc60002ffe4ff */
[----:B------:R4:W-:Y:S04]  /*27d0*/  REDG.E.ADD.F32.FTZ.RN.STRONG.GPU desc[UR8][R32.64], R25 ;  /* 0x00000019200079a6 */ /* 0x0009e8000c12f308 */
[----:B------:R4:W-:Y:S04]  /*27e0*/  REDG.E.ADD.F32.FTZ.RN.STRONG.GPU desc[UR8][R30.64], R26 ;  /* 0x0000001a1e0079a6 */ /* 0x0009e8000c12f308 */
[----:B------:R4:W-:Y:S02]  /*27f0*/  REDG.E.ADD.F32.FTZ.RN.STRONG.GPU desc[UR8][R28.64], R27 ;  /* 0x0000001b1c0079a6 */ /* 0x0009e4000c12f308 */
.L_x_1283:
[----:B------:R-:W-:Y:S05]  /*2800*/  BSYNC.RECONVERGENT B0 ;  /* 0x0000000000007941 */ /* 0x000fea0003800200 */
.L_x_1282:
        /* <DEDUP_REMOVED lines=10> */
[----:B------:R-:W-:Y:S01]  /*28b0*/  LOP3.LUT P1, R28, R52, 0x2, RZ, 0xc0, !PT ;  /* 0x00000002341c7812 */ /* 0x000fe2000782c0ff */
        /* <DEDUP_REMOVED lines=13> */
.L_x_1286:
[----:B----4-:R-:W4:Y:S04]  /*2990*/  LDG.E.STRONG.GPU R26, desc[UR8][R24.64] ;  /* 0x00000008181a7981 */ /* 0x010f28000c1ef900 */
[----:B----4-:R-:W-:Y:S01]  /*29a0*/  CCTL.IVALL ;  /* 0x00000000ff00798f */ /* 0x010fe20002000000 */
[----:B------:R-:W-:Y:S05]  /*29b0*/  YIELD ;  /* 0x0000000000007946 */ /* 0x000fea0003800000 */
[----:B------:R-:W-:-:S13]  /*29c0*/  ISETP.NE.AND P1, PT, R26, R31, PT ;  /* 0x0000001f1a00720c */ /* 0x000fda0003f25270 */
[----:B------:R-:W-:Y:S05]  /*29d0*/  @P1 BRA `(.L_x_1286) ;  /* 0xfffffffc00ec1947 */ /* 0x000fea000383ffff */
.L_x_1285:
[----:B------:R-:W-:Y:S05]  /*29e0*/  WARPSYNC.ALL ;  /* 0x0000000000007948 */ /* 0x000fea0003800000 */
[----:B------:R-:W-:Y:S01]  /*29f0*/  BAR.SYNC.DEFER_BLOCKING 0x0 ;  /* 0x0000000000007b1d */ /* 0x000fe20000010000 */
[----:B--2---:R-:W-:-:S05]  /*2a00*/  HFMA2 R30, -RZ, RZ, 0, 0 ;  /* 0x00000000ff1e7431 */ /* 0x004fca00000001ff */
[----:B------:R-:W-:Y:S05]  /*2a10*/  @!P3 BRA `(.L_x_1287) ;  /* 0x000000040018b947 */ /* 0x000fea0003800000 */
[CC--:B------:R-:W-:Y:S01]  /*2a20*/  LEA R37, R48.reuse, R49.reuse, 0x2 ;  /* 0x0000003130257211 */ /* 0x0c0fe200078e10ff */
[C-C-:B------:R-:W-:Y:S01]  /*2a30*/  IMAD R36, R48.reuse, 0x7, R49.reuse ;  /* 0x0000000730247824 */ /* 0x140fe200078e0231 */
[----:B------:R-:W-:Y:S01]  /*2a40*/  IADD3 R34, PT, PT, R49, R48, RZ ;  /* 0x0000003031227210 */ /* 0x000fe20007ffe0ff */
[----:B------:R-:W-:Y:S01]  /*2a50*/  IMAD R35, R48, 0x3, R49 ;  /* 0x0000000330237824 */ /* 0x000fe200078e0231 */
[----:B------:R-:W-:Y:S01]  /*2a60*/  MOV R33, RZ ;  /* 0x000000ff00217202 */ /* 0x000fe20000000f00 */
[----:B------:R-:W-:Y:S01]  /*2a70*/  UIADD3 UR6, UPT, UPT, -UR10, URZ, URZ ;  /* 0x000000ff0a067290 */ /* 0x000fe2000fffe1ff */
[----:B------:R-:W-:Y:S02]  /*2a80*/  MOV R32, R49 ;  /* 0x0000003100207202 */ /* 0x000fe40000000f00 */
[----:B-1----:R-:W-:Y:S02]  /*2a90*/  MOV R31, R53 ;  /* 0x00000035001f7202 */ /* 0x002fe40000000f00 */
[----:B------:R-:W-:-:S02]  /*2aa0*/  MOV R28, R54 ;  /* 0x00000036001c7202 */ /* 0x000fc40000000f00 */
[----:B----4-:R-:W-:Y:S02]  /*2ab0*/  MOV R29, R55 ;  /* 0x00000037001d7202 */ /* 0x010fe40000000f00 */
[----:B------:R-:W-:-:S07]  /*2ac0*/  LOP3.LUT R30, R46, 0x7ffffff8, RZ, 0xc0, !PT ;  /* 0x7ffffff82e1e7812 */ /* 0x000fce00078ec0ff */
.L_x_1288:
[----:B------:R-:W-:Y:S02]  /*2ad0*/  ISETP.EQ.OR P3, PT, RZ, UR6, P2 ;  /* 0x00000006ff007c0c */ /* 0x000fe40009762670 */
[----:B------:R-:W-:-:S04]  /*2ae0*/  IADD3 R24, PT, PT, R33, 0x1, RZ ;  /* 0x0000000121187810 */ /* 0x000fc80007ffe0ff */
[----:B------:R-:W-:-:S07]  /*2af0*/  ISETP.EQ.OR P5, PT, R24, UR10, P2 ;  /* 0x0000000a18007c0c */ /* 0x000fce00097a2670 */
[----:B------:R-:W-:-:S06]  /*2b00*/  @!P3 IMAD.WIDE.U32 R24, R32, 0x8, R38 ;  /* 0x000000082018b825 */ /* 0x000fcc00078e0026 */
[----:B------:R-:W0:Y:S01]  /*2b10*/  @!P3 LDG.E.64 R24, desc[UR8][R24.64] ;  /* 0x000000081818b981 */ /* 0x000e22000c1e1b00 */
[----:B------:R-:W-:-:S06]  /*2b20*/  @!P5 IMAD.WIDE.U32 R26, R34, 0x8, R38 ;  /* 0x00000008221ad825 */ /* 0x000fcc00078e0026 */
[----:B------:R-:W2:Y:S01]  /*2b30*/  @!P5 LDG.E.64 R26, desc[UR8][R26.64] ;  /* 0x000000081a1ad981 */ /* 0x000ea2000c1e1b00 */
[----:B------:R-:W-:-:S04]  /*2b40*/  IADD3 R63, PT, PT, R33, 0x2, RZ ;  /* 0x00000002213f7810 */ /* 0x000fc80007ffe0ff */
[----:B------:R-:W-:Y:S02]  /*2b50*/  ISETP.EQ.OR P1, PT, R63, UR10, P2 ;  /* 0x0000000a3f007c0c */ /* 0x000fe40009722670 */
[----:B------:R-:W-:Y:S01]  /*2b60*/  IADD3 R63, PT, PT, R33, 0x3, RZ ;  /* 0x00000003213f7810 */ /* 0x000fe20007ffe0ff */
[----:B0--3--:R-:W-:Y:S01]  /*2b70*/  @!P3 FADD.FTZ R40, R40, R24 ;  /* 0x000000182828b221 */ /* 0x009fe20000010000 */
[----:B------:R-:W-:Y:S02]  /*2b80*/  @!P3 FADD.FTZ R41, R41, R25 ;  /* 0x000000192929b221 */ /* 0x000fe40000010000 */
[----:B------:R-:W-:-:S07]  /*2b90*/  ISETP.EQ.OR P3, PT, R63, UR10, P2 ;  /* 0x0000000a3f007c0c */ /* 0x000fce0009762670 */
[----:B------:R-:W-:-:S04]  /*2ba0*/  @!P1 IMAD.WIDE.U32 R24, R31, 0x8, R38 ;  /* 0x000000081f189825 */ /* 0x000fc800078e0026 */
[----:B--2---:R-:W-:Y:S02]  /*2bb0*/  @!P5 FADD.FTZ R40, R40, R26 ;  /* 0x0000001a2828d221 */ /* 0x004fe40000010000 */
[----:B------:R-:W2:Y:S01]  /*2bc0*/  @!P1 LDG.E.64 R24, desc[UR8][R24.64] ;  /* 0x0000000818189981 */ /* 0x000ea2000c1e1b00 */
[----:B------:R-:W-:Y:S01]  /*2bd0*/  @!P5 FADD.FTZ R41, R41, R27 ;  /* 0x0000001b2929d221 */ /* 0x000fe20000010000 */
[----:B------:R-:W-:-:S06]  /*2be0*/  @!P3 IMAD.WIDE.U32 R26, R35, 0x8, R38 ;  /* 0x00000008231ab825 */ /* 0x000fcc00078e0026 */
[----:B------:R-:W3:Y:S01]  /*2bf0*/  @!P3 LDG.E.64 R26, desc[UR8][R26.64] ;  /* 0x000000081a1ab981 */ /* 0x000ee2000c1e1b00 */
[----:B------:R-:W-:-:S04]  /*2c00*/  IADD3 R63, PT, PT, R33, 0x4, RZ ;  /* 0x00000004213f7810 */ /* 0x000fc80007ffe0ff */
[----:B------:R-:W-:Y:S02]  /*2c10*/  ISETP.EQ.OR P5, PT, R63, UR10, P2 ;  /* 0x0000000a3f007c0c */ /* 0x000fe400097a2670 */
[----:B------:R-:W-:Y:S01]  /*2c20*/  IADD3 R63, PT, PT, R33, 0x5, RZ ;  /* 0x00000005213f7810 */ /* 0x000fe20007ffe0ff */
[----:B--2---:R-:W-:Y:S01]  /*2c30*/  @!P1 FADD.FTZ R40, R40, R24 ;  /* 0x0000001828289221 */ /* 0x004fe20000010000 */
[----:B------:R-:W-:Y:S02]  /*2c40*/  @!P1 FADD.FTZ R41, R41, R25 ;  /* 0x0000001929299221 */ /* 0x000fe40000010000 */
[----:B------:R-:W-:-:S07]  /*2c50*/  ISETP.EQ.OR P1, PT, R63, UR10, P2 ;  /* 0x0000000a3f007c0c */ /* 0x000fce0009722670 */
[----:B------:R-:W-:-:S06]  /*2c60*/  @!P5 IMAD.WIDE.U32 R24, R37, 0x8, R38 ;  /* 0x000000082518d825 */ /* 0x000fcc00078e0026 */
[----:B------:R-:W2:Y:S01]  /*2c70*/  @!P5 LDG.E.64 R24, desc[UR8][R24.64] ;  /* 0x000000081818d981 */ /* 0x000ea2000c1e1b00 */
[----:B---3--:R-:W-:Y:S01]  /*2c80*/  @!P3 FADD.FTZ R40, R40, R26 ;  /* 0x0000001a2828b221 */ /* 0x008fe20000010000 */
[----:B------:R-:W-:Y:S01]  /*2c90*/  @!P3 FADD.FTZ R41, R41, R27 ;  /* 0x0000001b2929b221 */ /* 0x000fe20000010000 */
[----:B------:R-:W-:-:S06]  /*2ca0*/  @!P1 IMAD.WIDE.U32 R26, R28, 0x8, R38 ;  /* 0x000000081c1a9825 */ /* 0x000fcc00078e0026 */
[----:B------:R-:W3:Y:S01]  /*2cb0*/  @!P1 LDG.E.64 R26, desc[UR8][R26.64] ;  /* 0x000000081a1a9981 */ /* 0x000ee2000c1e1b00 */
[----:B------:R-:W-:-:S04]  /*2cc0*/  IADD3 R63, PT, PT, R33, 0x6, RZ ;  /* 0x00000006213f7810 */ /* 0x000fc80007ffe0ff */
[----:B------:R-:W-:Y:S02]  /*2cd0*/  ISETP.EQ.OR P3, PT, R63, UR10, P2 ;  /* 0x0000000a3f007c0c */ /* 0x000fe40009762670 */
[----:B------:R-:W-:-:S04]  /*2ce0*/  IADD3 R63, PT, PT, R33, 0x7, RZ ;  /* 0x00000007213f7810 */ /* 0x000fc80007ffe0ff */
[----:B------:R-:W-:Y:S01]  /*2cf0*/  ISETP.EQ.OR P6, PT, R63, UR10, P2 ;  /* 0x0000000a3f007c0c */ /* 0x000fe200097c2670 */
[----:B--2---:R-:W-:Y:S01]  /*2d00*/  @!P5 FADD.FTZ R40, R40, R24 ;  /* 0x000000182828d221 */ /* 0x004fe20000010000 */
[----:B------:R-:W-:-:S05]  /*2d10*/  @!P5 FADD.FTZ R41, R41, R25 ;  /* 0x000000192929d221 */ /* 0x000fca0000010000 */
[----:B------:R-:W-:-:S06]  /*2d20*/  @!P3 IMAD.WIDE.U32 R24, R29, 0x8, R38 ;  /* 0x000000081d18b825 */ /* 0x000fcc00078e0026 */
[----:B------:R-:W2:Y:S01]  /*2d30*/  @!P3 LDG.E.64 R24, desc[UR8][R24.64] ;  /* 0x000000081818b981 */ /* 0x000ea2000c1e1b00 */
[----:B---3--:R-:W-:Y:S01]  /*2d40*/  @!P1 FADD.FTZ R40, R40, R26 ;  /* 0x0000001a28289221 */ /* 0x008fe20000010000 */
[----:B------:R-:W-:Y:S01]  /*2d50*/  @!P1 FADD.FTZ R41, R41, R27 ;  /* 0x0000001b29299221 */ /* 0x000fe20000010000 */
[----:B------:R-:W-:-:S06]  /*2d60*/  @!P6 IMAD.WIDE.U32 R26, R36, 0x8, R38 ;  /* 0x00000008241ae825 */ /* 0x000fcc00078e0026 */
[----:B------:R-:W3:Y:S01]  /*2d70*/  @!P6 LDG.E.64 R26, desc[UR8][R26.64] ;  /* 0x000000081a1ae981 */ /* 0x000ee2000c1e1b00 */
[----:B------:R-:W-:-:S04]  /*2d80*/  IADD3 R33, PT, PT, R33, 0x8, RZ ;  /* 0x0000000821217810 */ /* 0x000fc80007ffe0ff */
[----:B------:R-:W-:Y:S01]  /*2d90*/  ISETP.NE.AND P1, PT, R33, R30, PT ;  /* 0x0000001e2100720c */ /* 0x000fe20003f25270 */
        /* <DEDUP_REMOVED lines=10> */
[----:B------:R-:W-:-:S03]  /*2e40*/  @!P3 FADD.FTZ R41, R41, R25 ;  /* 0x000000192929b221 */ /* 0x000fc60000010000 */
[----:B---3--:R-:W-:Y:S01]  /*2e50*/  @!P6 FADD.FTZ R40, R40, R26 ;  /* 0x0000001a2828e221 */ /* 0x008fe20000010000 */
[----:B------:R-:W-:Y:S01]  /*2e60*/  @!P6 FADD.FTZ R41, R41, R27 ;  /* 0x0000001b2929e221 */ /* 0x000fe20000010000 */
[----:B------:R-:W-:Y:S06]  /*2e70*/  @P1 BRA `(.L_x_1288) ;  /* 0xfffffffc00141947 */ /* 0x000fec000383ffff */
.L_x_1287:
        /* <DEDUP_REMOVED lines=34> */
.L_x_1289:
        /* <DEDUP_REMOVED lines=18> */
.L_x_1290:
        /* <DEDUP_REMOVED lines=9> */
.L_x_1291:
[----:B------:R-:W-:Y:S05]  /*3250*/  BSYNC.RECONVERGENT B0 ;  /* 0x0000000000007941 */ /* 0x000fea0003800200 */
.L_x_1284:
[----:B------:R-:W5:Y:S01]  /*3260*/  S2UR UR7, SR_CgaCtaId ;  /* 0x00000000000779c3 */ /* 0x000f620000008800 */
[----:B------:R-:W-:Y:S01]  /*3270*/  UMOV UR6, 0x400 ;  /* 0x0000040000067882 */ /* 0x000fe20000000000 */
[C---:B----4-:R-:W-:Y:S01]  /*3280*/  FADD.FTZ R32, -R4.reuse, R14 ;  /* 0x0000000e04207221 */ /* 0x050fe20000010100 */
[C---:B------:R-:W-:Y:S01]  /*3290*/  FADD.FTZ R34, -R4.reuse, R15 ;  /* 0x0000000f04227221 */ /* 0x040fe20000010100 */
[----:B------:R-:W4:Y:S01]  /*32a0*/  LDCU.64 UR14, c[0x0][0x400] ;  /* 0x00008000ff0e77ac */ /* 0x000f220008000a00 */
[C---:B------:R-:W-:Y:S01]  /*32b0*/  FADD.FTZ R14, -R4.reuse, R6 ;  /* 0x00000006040e7221 */ /* 0x040fe20000010100 */
[C---:B------:R-:W-:Y:S01]  /*32c0*/  FADD.FTZ R26, -R4.reuse, R7 ;  /* 0x00000007041a7221 */ /* 0x040fe20000010100 */
[C---:B------:R-:W-:Y:S01]  /*32d0*/  FADD.FTZ R28, -R4.reuse, R10 ;  /* 0x0000000a041c7221 */ /* 0x040fe20000010100 */
[C---:B--2---:R-:W-:Y:S01]  /*32e0*/  FADD.FTZ R30, -R4.reuse, R11 ;  /* 0x0000000b041e7221 */ /* 0x044fe20000010100 */
[C---:B------:R-:W-:Y:S01]  /*32f0*/  FADD.FTZ R16, -R4.reuse, R16 ;  /* 0x0000001004107221 */ /* 0x040fe20000010100 */
[----:B------:R-:W-:Y:S01]  /*3300*/  FADD.FTZ R4, -R4, R17 ;  /* 0x0000001104047221 */ /* 0x000fe20000010100 */
[-C--:B-1----:R-:W-:Y:S01]  /*3310*/  FMUL.FTZ R31, R32, R5.reuse ;  /* 0x00000005201f7220 */ /* 0x082fe20000410000 */
[----:B------:R-:W-:Y:S01]  /*3320*/  FMUL.FTZ R10, R34, R5 ;  /* 0x00000005220a7220 */ /* 0x000fe20000410000 */
[----:B-----5:R-:W-:-:S09]  /*3330*/  ULEA UR6, UR7, UR6, 0x18 ;  /* 0x0000000607067291 */ /* 0x020fd2000f8ec0ff */
[----:B------:R-:W-:Y:S01]  /*3340*/  @!P2 STS.64 [UR6+0x80], R40 ;  /* 0x00008028ff00a988 */ /* 0x000fe20008000a06 */
[----:B------:R-:W-:Y:S06]  /*3350*/  BAR.SYNC.DEFER_BLOCKING 0x0 ;  /* 0x0000000000007b1d */ /* 0x000fec0000010000 */
[----:B------:R-:W1:Y:S01]  /*3360*/  LDS.64 R24, [UR6+0x80] ;  /* 0x00008006ff187984 */ /* 0x000e620008000a00 */
[----:B------:R-:W1:Y:S02]  /*3370*/  LDCU UR6, c[0x0][0x42c] ;  /* 0x00008580ff0677ac */ /* 0x000e640008000800 */
[----:B-1----:R-:W-:Y:S01]  /*3380*/  FMUL.FTZ R24, R24, UR6 ;  /* 0x0000000618187c20 */ /* 0x002fe20008410000 */
[----:B------:R-:W-:Y:S01]  /*3390*/  FMUL.FTZ R25, R25, UR6 ;  /* 0x0000000619197c20 */ /* 0x000fe20008410000 */
[----:B----4-:R-:W-:Y:S06]  /*33a0*/  @!P4 BRA `(.L_x_1292) ;  /* 0x000000000048c947 */ /* 0x010fec0003800000 */
        /* <DEDUP_REMOVED lines=18> */
.L_x_1292:
[----:B------:R-:W-:Y:S04]  /*34d0*/  BSSY.RECONVERGENT B0, `(.L_x_1293) ;  /* 0x0000013000007945 */ /* 0x000fe80003800200 */
[----:B------:R-:W-:Y:S05]  /*34e0*/  @P0 BRA `(.L_x_1294) ;  /* 0x0000000000440947 */ /* 0x000fea0003800000 */
[----:B------:R-:W1:Y:S01]  /*34f0*/  LDCU.64 UR12, c[0x0][0x3f8] ;  /* 0x00007f00ff0c77ac */ /* 0x000e620008000a00 */
[----:B------:R-:W-:Y:S01]  /*3500*/  MOV R6, R66 ;  /* 0x0000004200067202 */ /* 0x000fe20000000f00 */
[C-C-:B------:R-:W-:Y:S01]  /*3510*/  FFMA.FTZ R11, R24.reuse, R31, R25.reuse ;  /* 0x0000001f180b7223 */ /* 0x140fe20000010019 */
[----:B------:R-:W-:Y:S01]  /*3520*/  MOV R7, R65 ;  /* 0x0000004100077202 */ /* 0x000fe20000000f00 */
[----:B------:R-:W2:Y:S01]  /*3530*/  LDCU.64 UR6, c[0x0][0x380] ;  /* 0x00007000ff0677ac */ /* 0x000ea20008000a00 */
[----:B------:R-:W-:Y:S01]  /*3540*/  FFMA.FTZ R32, R24, R10, R25 ;  /* 0x0000000a18207223 */ /* 0x000fe20000010019 */
[----:B------:R-:W-:-:S03]  /*3550*/  FFMA.FTZ R10, R22, R2, -R11 ;  /* 0x00000002160a7223 */ /* 0x000fc6000001080b */
[----:B------:R-:W-:Y:S01]  /*3560*/  FFMA.FTZ R32, R23, R3, -R32 ;  /* 0x0000000317207223 */ /* 0x000fe20000010820 */
[----:B------:R-:W-:-:S03]  /*3570*/  FMUL.FTZ R10, R10, R5 ;  /* 0x000000050a0a7220 */ /* 0x000fc60000410000 */
[----:B------:R-:W-:Y:S01]  /*3580*/  FMUL.FTZ R11, R32, R5 ;  /* 0x00000005200b7220 */ /* 0x000fe20000410000 */
[----:B-1----:R-:W-:Y:S02]  /*3590*/  IMAD R15, R44, UR12, RZ ;  /* 0x0000000c2c0f7c24 */ /* 0x002fe4000f8e02ff */
[----:B------:R-:W-:-:S04]  /*35a0*/  IMAD.WIDE.U32 R6, R62, UR12, R6 ;  /* 0x0000000c3e067c25 */ /* 0x000fc8000f8e0006 */
[----:B------:R-:W-:Y:S01]  /*35b0*/  IMAD R15, R62, UR13, R15 ;  /* 0x0000000d3e0f7c24 */ /* 0x000fe2000f8e020f */
[----:B--2---:R-:W-:-:S04]  /*35c0*/  LEA R2, P0, R6, UR6, 0x2 ;  /* 0x0000000606027c11 */ /* 0x004fc8000f8010ff */
[----:B------:R-:W-:-:S04]  /*35d0*/  IADD3 R15, PT, PT, R7, R15, RZ ;  /* 0x0000000f070f7210 */ /* 0x000fc80007ffe0ff */
[----:B------:R-:W-:-:S05]  /*35e0*/  LEA.HI.X R3, R6, UR7, R15, 0x2, P0 ;  /* 0x0000000706037c11 */ /* 0x000fca00080f140f */
[----:B------:R1:W-:Y:S02]  /*35f0*/  STG.E.64 desc[UR8][R2.64], R10 ;  /* 0x0000000a02007986 */ /* 0x0003e4000c101b08 */
.L_x_1294:
[----:B------:R-:W-:Y:S05]  /*3600*/  BSYNC.RECONVERGENT B0 ;  /* 0x0000000000007941 */ /* 0x000fea0003800200 */
.L_x_1293:
[----:B------:R-:W-:Y:S01]  /*3610*/  UISETP.NE.AND UP0, UPT, UR11, URZ, UPT ;  /* 0x000000ff0b00728c */ /* 0x000fe2000bf05270 */
[-C--:B-1----:R-:W-:Y:S01]  /*3620*/  FMUL.FTZ R3, R14, R5.reuse ;  /* 0x000000050e037220 */ /* 0x082fe20000410000 */
[-C--:B------:R-:W-:Y:S01]  /*3630*/  FMUL.FTZ R26, R26, R5.reuse ;  /* 0x000000051a1a7220 */ /* 0x080fe20000410000 */
[-C--:B------:R-:W-:Y:S01]  /*3640*/  FMUL.FTZ R28, R28, R5.reuse ;  /* 0x000000051c1c7220 */ /* 0x080fe20000410000 */
[-C--:B------:R-:W-:Y:S01]  /*3650*/  FMUL.FTZ R30, R30, R5.reuse ;  /* 0x000000051e1e7220 */ /* 0x080fe20000410000 */
[-C--:B------:R-:W-:Y:S01]  /*3660*/  FMUL.FTZ R16, R16, R5.reuse ;  /* 0x0000000510107220 */ /* 0x080fe20000410000 */
[----:B------:R-:W-:Y:S01]  /*3670*/  ISETP.GE.U32.AND P0, PT, R58, UR14, PT ;  /* 0x0000000e3a007c0c */ /* 0x000fe2000bf06070 */
[----:B------:R-:W-:Y:S01]  /*3680*/  FMUL.FTZ R4, R4, R5 ;  /* 0x0000000504047220 */ /* 0x000fe20000410000 */
[----:B------:R-:W-:Y:S01]  /*3690*/  ISETP.GE.U32.AND P1, PT, R57, UR14, PT ;  /* 0x0000000e39007c0c */ /* 0x000fe2000bf26070 */
[C-C-:B------:R-:W-:Y:S01]  /*36a0*/  FFMA.FTZ R27, R24.reuse, R3, R25.reuse ;  /* 0x00000003181b7223 */ /* 0x140fe20000010019 */
[C-C-:B------:R-:W-:Y:S01]  /*36b0*/  FFMA.FTZ R34, R24.reuse, R26, R25.reuse ;  /* 0x0000001a18227223 */ /* 0x140fe20000010019 */
[C-C-:B------:R-:W-:Y:S01]  /*36c0*/  FFMA.FTZ R15, R24.reuse, R28, R25.reuse ;  /* 0x0000001c180f7223 */ /* 0x140fe20000010019 */
[C-C-:B------:R-:W-:Y:S01]  /*36d0*/  FFMA.FTZ R10, R24.reuse, R30, R25.reuse ;  /* 0x0000001e180a7223 */ /* 0x140fe20000010019 */
[--C-:B------:R-:W-:Y:S01]  /*36e0*/  FFMA.FTZ R11, R24, R16, R25.reuse ;  /* 0x00000010180b7223 */ /* 0x100fe20000010019 */
[----:B------:R-:W-:Y:S01]  /*36f0*/  ISETP.GE.U32.AND P2, PT, R56, UR14, PT ;  /* 0x0000000e38007c0c */ /* 0x000fe2000bf46070 */
[----:B------:R-:W-:Y:S01]  /*3700*/  FFMA.FTZ R24, R24, R4, R25 ;  /* 0x0000000418187223 */ /* 0x000fe20000010019 */
[----:B------:R-:W-:-:S02]  /*3710*/  ISETP.GE.AND.EX P0, PT, R43, UR15, PT, P0 ;  /* 0x0000000f2b007c0c */ /* 0x000fc4000bf06300 */
[----:B------:R-:W-:Y:S01]  /*3720*/  ISETP.GE.AND.EX P1, PT, R42, UR15, PT, P1 ;  /* 0x0000000f2a007c0c */ /* 0x000fe2000bf26310 */
[----:B------:R-:W-:-:S12]  /*3730*/  BRA.U !UP0, `(.L_x_1295) ;  /* 0x0000000108487547 */ /* 0x000fd8000b800000 */
        /* <DEDUP_REMOVED lines=18> */
.L_x_1295:
[----:B------:R-:W-:Y:S01]  /*3860*/  BSSY.RECONVERGENT B0, `(.L_x_1296) ;  /* 0x0000011000007945 */ /* 0x000fe20003800200 */
[----:B------:R-:W-:Y:S01]  /*3870*/  FFMA.FTZ R8, R22, R8, -R27 ;  /* 0x0000000816087223 */ /* 0x000fe2000001081b */
[----:B------:R-:W-:Y:S02]  /*3880*/  FFMA.FTZ R34, R23, R9, -R34 ;  /* 0x0000000917227223 */ /* 0x000fe40000010822 */
[----:B------:R-:W-:Y:S05]  /*3890*/  @P0 BRA `(.L_x_1297) ;  /* 0x0000000000340947 */ /* 0x000fea0003800000 */
[----:B------:R-:W1:Y:S01]  /*38a0*/  LDCU.64 UR6, c[0x0][0x3f8] ;  /* 0x00007f00ff0677ac */ /* 0x000e620008000a00 */
[----:B------:R-:W-:Y:S01]  /*38b0*/  MOV R2, R66 ;  /* 0x0000004200027202 */ /* 0x000fe20000000f00 */
[----:B------:R-:W-:Y:S01]  /*38c0*/  FMUL.FTZ R8, R8, R5 ;  /* 0x0000000508087220 */ /* 0x000fe20000410000 */
[----:B------:R-:W-:Y:S01]  /*38d0*/  MOV R3, R65 ;  /* 0x0000004100037202 */ /* 0x000fe20000000f00 */
[----:B------:R-:W2:Y:S01]  /*38e0*/  LDCU.64 UR12, c[0x0][0x380] ;  /* 0x00007000ff0c77ac */ /* 0x000ea20008000a00 */
        /* <DEDUP_REMOVED lines=8> */
.L_x_1297:
[----:B------:R-:W-:Y:S05]  /*3970*/  BSYNC.RECONVERGENT B0 ;  /* 0x0000000000007941 */ /* 0x000fea0003800200 */
.L_x_1296:
[----:B------:R-:W-:Y:S05]  /*3980*/  BRA.U !UP0, `(.L_x_1298) ;  /* 0x0000000108487547 */ /* 0x000fea000b800000 */
[----:B------:R-:W-:Y:S01]  /*3990*/  FFMA.FTZ R28, R22, R28, R20 ;  /* 0x0000001c161c7223 */ /* 0x000fe20000010014 */
[----:B------:R-:W-:-:S03]  /*39a0*/  FFMA.FTZ R30, R23, R30, R21 ;  /* 0x0000001e171e7223 */ /* 0x000fc60000010015 */
[----:B------:R-:W-:Y:S01]  /*39b0*/  FMUL.FTZ R2, R28, -1.4426950216293334961 ;  /* 0xbfb8aa3b1c027820 */ /* 0x000fe20000410000 */
[----:B-1----:R-:W-:-:S05]  /*39c0*/  FMUL.FTZ R6, R30, -1.4426950216293334961 ;  /* 0xbfb8aa3b1e067820 */ /* 0x002fca0000410000 */
        /* <DEDUP_REMOVED lines=14> */
.L_x_1298:
[----:B------:R-:W-:Y:S01]  /*3ab0*/  BSSY.RECONVERGENT B0, `(.L_x_1299) ;  /* 0x0000011000007945 */ /* 0x000fe20003800200 */
[----:B-1----:R-:W-:Y:S01]  /*3ac0*/  FFMA.FTZ R8, R22, R12, -R15 ;  /* 0x0000000c16087223 */ /* 0x002fe2000001080f */
        /* <DEDUP_REMOVED lines=15> */
.L_x_1300:
[----:B------:R-:W-:Y:S05]  /*3bc0*/  BSYNC.RECONVERGENT B0 ;  /* 0x0000000000007941 */ /* 0x000fea0003800200 */
.L_x_1299:
        /* <DEDUP_REMOVED lines=19> */
.L_x_1301:
[----:B------:R-:W-:Y:S01]  /*3d00*/  ISETP.GE.AND.EX P2, PT, R0, UR15, PT, P2 ;  /* 0x0000000f00007c0c */ /* 0x000fe2000bf46320 */
[----:B------:R-:W-:Y:S01]  /*3d10*/  FFMA.FTZ R18, R22, R18, -R11 ;  /* 0x0000001216127223 */ /* 0x000fe2000001080b */
[----:B------:R-:W-:Y:S01]  /*3d20*/  FFMA.FTZ R24, R23, R19, -R24 ;  /* 0x0000001317187223 */ /* 0x000fe20000010818 */
[----:B------:R-:W-:Y:S02]  /*3d30*/  BSSY.RECONVERGENT B0, `(.L_x_1302) ;  /* 0x000000e000007945 */ /* 0x000fe40003800200 */
[-C--:B------:R-:W-:Y:S01]  /*3d40*/  FMUL.FTZ R18, R18, R5.reuse ;  /* 0x0000000512127220 */ /* 0x080fe20000410000 */
[----:B------:R-:W-:-:S07]  /*3d50*/  FMUL.FTZ R19, R24, R5 ;  /* 0x0000000518137220 */ /* 0x000fce0000410000 */
[----:B------:R-:W-:Y:S05]  /*3d60*/  @P2 BRA `(.L_x_1303) ;  /* 0x0000000000282947 */ /* 0x000fea0003800000 */
[----:B------:R-:W2:Y:S01]  /*3d70*/  LDCU.64 UR6, c[0x0][0x3f8] ;  /* 0x00007f00ff0677ac */ /* 0x000ea20008000a00 */
[----:B------:R-:W-:Y:S01]  /*3d80*/  MOV R64, R66 ;  /* 0x0000004200407202 */ /* 0x000fe20000000f00 */
[----:B------:R-:W4:Y:S01]  /*3d90*/  LDCU.64 UR12, c[0x0][0x380] ;  /* 0x00007000ff0c77ac */ /* 0x000f220008000a00 */
[----:B--2---:R-:W-:-:S03]  /*3da0*/  IMAD R3, R0, UR6, RZ ;  /* 0x0000000600037c24 */ /* 0x004fc6000f8e02ff */
[----:B------:R-:W-:-:S04]  /*3db0*/  IMAD.WIDE.U32 R64, R56, UR6, R64 ;  /* 0x0000000638407c25 */ /* 0x000fc8000f8e0040 */
[----:B------:R-:W-:Y:S01]  /*3dc0*/  IMAD R3, R56, UR7, R3 ;  /* 0x0000000738037c24 */ /* 0x000fe2000f8e0203 */
[----:B----4-:R-:W-:-:S04]  /*3dd0*/  LEA R2, P0, R64, UR12, 0x2 ;  /* 0x0000000c40027c11 */ /* 0x010fc8000f8010ff */
[----:B------:R-:W-:-:S04]  /*3de0*/  IADD3 R3, PT, PT, R65, R3, RZ ;  /* 0x0000000341037210 */ /* 0x000fc80007ffe0ff */
[----:B------:R-:W-:-:S05]  /*3df0*/  LEA.HI.X R3, R64, UR13, R3, 0x2, P0 ;  /* 0x0000000d40037c11 */ /* 0x000fca00080f1403 */
[----:B------:R2:W-:Y:S02]  /*3e00*/  STG.E.64 desc[UR8][R2.64], R18 ;  /* 0x0000001202007986 */ /* 0x0005e4000c101b08 */
.L_x_1303:
[----:B------:R-:W-:Y:S05]  /*3e10*/  BSYNC.RECONVERGENT B0 ;  /* 0x0000000000007941 */ /* 0x000fea0003800200 */
.L_x_1302:
[----:B------:R-:W-:Y:S02]  /*3e20*/  IADD3 R51, PT, PT, R48, R51, RZ ;  /* 0x0000003330337210 */ /* 0x000fe40007ffe0ff */
[----:B------:R-:W-:Y:S02]  /*3e30*/  IADD3 R52, PT, PT, R52, 0x1, RZ ;  /* 0x0000000134347810 */ /* 0x000fe40007ffe0ff */
[----:B------:R-:W-:-:S13]  /*3e40*/  ISETP.GE.AND P0, PT, R51, UR4, PT ;  /* 0x0000000433007c0c */ /* 0x000fda000bf06270 */
[----:B------:R-:W-:Y:S05]  /*3e50*/  @!P0 BRA `(.L_x_1304) ;  /* 0xffffffc400248947 */ /* 0x000fea000383ffff */
.L_x_1273:
[----:B------:R-:W4:Y:S01]  /*3e60*/  LDC R4, c[0x0][0x370] ;  /* 0x0000dc00ff047b82 */ /* 0x000f220000000800 */
[----:B------:R-:W-:Y:S01]  /*3e70*/  ISETP.NE.AND P2, PT, R50, RZ, PT ;  /* 0x000000ff3200720c */ /* 0x000fe20003f45270 */
[----:B------:R-:W-:Y:S06]  /*3e80*/  BSSY.RECONVERGENT B0, `(.L_x_1305) ;  /* 0x0000011000007945 */ /* 0x000fec0003800200 */
[----:B-1----:R-:W1:Y:S08]  /*3e90*/  LDC R7, c[0x0][0x374] ;  /* 0x0000dd00ff077b82 */ /* 0x002e700000000800 */
[----:B--2---:R-:W2:Y:S01]  /*3ea0*/  LDC.64 R2, c[0x0][0x3c8] ;  /* 0x0000f200ff027b82 */ /* 0x004ea20000000a00 */
[----:B----4-:R-:W-:-:S02]  /*3eb0*/  IADD3 R5, PT, PT, R4, -0x1, RZ ;  /* 0xffffffff04057810 */ /* 0x010fc40007ffe0ff */
[----:B------:R-:W-:Y:S02]  /*3ec0*/  ISETP.NE.AND P1, PT, R4, 0x1, PT ;  /* 0x000000010400780c */ /* 0x000fe40003f25270 */
[----:B-1----:R-:W-:-:S04]  /*3ed0*/  IADD3 R0, PT, PT, R7, -0x1, RZ ;  /* 0xffffffff07007810 */ /* 0x002fc80007ffe0ff */
        /* <DEDUP_REMOVED lines=11> */
.L_x_1306:
[----:B------:R-:W-:Y:S05]  /*3f90*/  BSYNC.RECONVERGENT B0 ;  /* 0x0000000000007941 */ /* 0x000fea0003800200 */
.L_x_1305:
[----:B------:R-:W-:Y:S05]  /*3fa0*/  @P0 EXIT ;  /* 0x000000000000094d */ /* 0x000fea0003800000 */
[----:B------:R-:W-:Y:S05]  /*3fb0*/  @P2 BRA `(.L_x_1307) ;  /* 0x0000000000202947 */ /* 0x000fea0003800000 */
[----:B------:R-:W-:-:S05]  /*3fc0*/  IMAD R0, R4, R7, RZ ;  /* 0x0000000704007224 */ /* 0x000fca00078e02ff */
[----:B------:R-:W-:-:S13]  /*3fd0*/  ISETP.NE.AND P0, PT, R0, -0x1, PT ;  /* 0xffffffff0000780c */ /* 0x000fda0003f05270 */
[----:B------:R-:W-:Y:S05]  /*3fe0*/  @!P0 BRA `(.L_x_1307) ;  /* 0x0000000000148947 */ /* 0x000fea0003800000 */
.L_x_1308:
[----:B-1----:R-:W2:Y:S04]  /*3ff0*/  LDG.E.STRONG.GPU R5, desc[UR8][R2.64] ;  /* 0x0000000802057981 */ /* 0x002ea8000c1ef900 */
[----:B--2---:R-:W-:Y:S01]  /*4000*/  CCTL.IVALL ;  /* 0x00000000ff00798f */ /* 0x004fe20002000000 */
[----:B------:R-:W-:Y:S05]  /*4010*/  YIELD ;  /* 0x0000000000007946 */ /* 0x000fea0003800000 */
[----:B------:R-:W-:-:S13]  /*4020*/  ISETP.NE.AND P0, PT, R5, R0, PT ;  /* 0x000000000500720c */ /* 0x000fda0003f05270 */
[----:B------:R-:W-:Y:S05]  /*4030*/  @P0 BRA `(.L_x_1308) ;  /* 0xfffffffc00ec0947 */ /* 0x000fea000383ffff */
.L_x_1307:
[----:B------:R-:W-:Y:S05]  /*4040*/  WARPSYNC.ALL ;  /* 0x0000000000007948 */ /* 0x000fea0003800000 */
[----:B------:R-:W1:Y:S08]  /*4050*/  LDC.64 R6, c[0x0][0x3f8] ;  /* 0x0000fe00ff067b82 */ /* 0x000e700000000a00 */
        /* <DEDUP_REMOVED lines=48> */
[C---:B------:R-:W-:Y:S01]  /*4360*/  SHF.L.U32 R21, R50.reuse, 0x3, RZ ;  /* 0x0000000332157819 */ /* 0x040fe200000006ff */
[----:B------:R-:W2:Y:S01]  /*4370*/  LDCU.64 UR6, c[0x0][0x390] ;  /* 0x00007200ff0677ac */ /* 0x000ea20008000a00 */
[----:B------:R-:W-:Y:S02]  /*4380*/  LOP3.LUT R9, R9, 0x3, RZ, 0xc0, !PT ;  /* 0x0000000309097812 */ /* 0x000fe400078ec0ff */
[--C-:B------:R-:W-:Y:S01]  /*4390*/  SHF.L.U64.HI R22, R50, 0x3, R51.reuse ;  /* 0x0000000332167819 */ /* 0x100fe20000010233 */
[----:B------:R-:W4:Y:S01]  /*43a0*/  LDCU.64 UR10, c[0x0][0x388] ;  /* 0x00007100ff0a77ac */ /* 0x000f220008000a00 */
[----:B------:R-:W-:Y:S01]  /*43b0*/  SHF.L.U32 R29, R7, 0x2, RZ ;  /* 0x00000002071d7819 */ /* 0x000fe200000006ff */
[----:B------:R-:W-:Y:S01]  /*43c0*/  IMAD.WIDE.U32 R4, R9, 0x1a0, R50 ;  /* 0x000001a009047825 */ /* 0x000fe200078e0032 */
[----:B------:R-:W-:-:S02]  /*43d0*/  SHF.L.U64.HI R31, R3, 0x2, R0 ;  /* 0x00000002031f7819 */ /* 0x000fc40000010200 */
[----:B------:R-:W-:Y:S02]  /*43e0*/  SHF.L.U64.HI R27, R28, 0x2, R33 ;  /* 0x000000021c1b7819 */ /* 0x000fe40000010221 */
[C---:B-1----:R-:W-:Y:S01]  /*43f0*/  LEA R25, P1, R50.reuse, UR4, 0x2 ;  /* 0x0000000432197c11 */ /* 0x042fe2000f8210ff */
[----:B------:R-:W-:Y:S01]  /*4400*/  UMOV UR4, URZ ;  /* 0x000000ff00047c82 */ /* 0x000fe20008000000 */
[----:B--2---:R-:W-:Y:S02]  /*4410*/  IADD3 R23, P2, PT, R21, UR6, RZ ;  /* 0x0000000615177c10 */ /* 0x004fe4000ff5e0ff */
[----:B------:R-:W-:Y:S02]  /*4420*/  LEA.HI.X R26, R50, UR5, R51, 0x2, P1 ;  /* 0x00000005321a7c11 */ /* 0x000fe400088f1433 */
[----:B------:R-:W-:Y:S02]  /*4430*/  IADD3 R51, PT, PT, R5, UR4, RZ ;  /* 0x0000000405337c10 */ /* 0x000fe4000fffe0ff */
[----:B------:R-:W-:Y:S01]  /*4440*/  MOV R50, R4 ;  /* 0x0000000400327202 */ /* 0x000fe20000000f00 */
[----:B------:R-:W-:Y:S01]  /*4450*/  IMAD.WIDE.U32 R4, R6, 0x4, RZ ;  /* 0x0000000406047825 */ /* 0x000fe200078e00ff */
[----:B------:R-:W-:-:S02]  /*4460*/  IADD3.X R24, PT, PT, R22, UR7, RZ, P2, !PT ;  /* 0x0000000716187c10 */ /* 0x000fc400097fe4ff */
[----:B----4-:R-:W-:Y:S02]  /*4470*/  IADD3 R21, P1, PT, R21, UR10, RZ ;  /* 0x0000000a15157c10 */ /* 0x010fe4000ff3e0ff */
[----:B------:R-:W-:Y:S02]  /*4480*/  IADD3 R2, P2, PT, RZ, -R9, RZ ;  /* 0x80000009ff027210 */ /* 0x000fe40007f5e0ff */
[----:B------:R-:W-:Y:S02]  /*4490*/  IADD3.X R22, PT, PT, R22, UR11, RZ, P1, !PT ;  /* 0x0000000b16167c10 */ /* 0x000fe40008ffe4ff */
[----:B------:R-:W-:Y:S02]  /*44a0*/  IADD3 R29, PT, PT, R5, R29, RZ ;  /* 0x0000001d051d7210 */ /* 0x000fe40007ffe0ff */
[----:B------:R-:W-:-:S07]  /*44b0*/  IADD3.X R20, PT, PT, RZ, -0x1, RZ, P2, !PT ;  /* 0xffffffffff147810 */ /* 0x000fce00017fe4ff */
.L_x_1311:
        /* <DEDUP_REMOVED lines=10> */
[----:B------:R-:W5:Y:S04]  /*4560*/  LDG.E R18, desc[UR8][R12.64] ;  /* 0x000000080c127981 */ /* 0x000f68000c1e1900 */
[----:B------:R-:W5:Y:S01]  /*4570*/  LDG.E R19, desc[UR8][R14.64] ;  /* 0x000000080e137981 */ /* 0x000f62000c1e1900 */
[----:B-1----:R-:W-:-:S02]  /*4580*/  MOV R10, R23 ;  /* 0x00000017000a7202 */ /* 0x002fc40000000f00 */
[----:B----4-:R-:W-:Y:S02]  /*4590*/  MOV R8, R21 ;  /* 0x0000001500087202 */ /* 0x010fe40000000f00 */
        /* <DEDUP_REMOVED lines=13> */
[----:B-----5:R1:W-:Y:S01]  /*4670*/  STG.E.64 desc[UR8][R10.64], R18 ;  /* 0x000000120a007986 */ /* 0x0203e2000c101b08 */
[----:B------:R-:W-:Y:S05]  /*4680*/  @P1 BRA `(.L_x_1311) ;  /* 0xfffffffc008c1947 */ /* 0x000fea000383ffff */
.L_x_1310:
[----:B------:R-:W-:Y:S05]  /*4690*/  BSYNC.RECONVERGENT B0 ;  /* 0x0000000000007941 */ /* 0x000fea0003800200 */
.L_x_1309:
        /* <DEDUP_REMOVED lines=10> */
.L_x_1312:
[C---:B------:R-:W-:Y:S02]  /*4740*/  SHF.L.U32 R9, R50.reuse, 0x2, RZ ;  /* 0x0000000232097819 */ /* 0x040fe400000006ff */
[----:B-1----:R-:W-:Y:S02]  /*4750*/  SHF.L.U64.HI R19, R50, 0x2, R51 ;  /* 0x0000000232137819 */ /* 0x002fe40000010233 */
[----:B--2---:R-:W-:-:S04]  /*4760*/  IADD3 R10, P0, PT, R9, UR4, RZ ;  /* 0x00000004090a7c10 */ /* 0x004fc8000ff1e0ff */
[----:B------:R-:W-:Y:S02]  /*4770*/  IADD3.X R11, PT, PT, R19, UR5, RZ, P0, !PT ;  /* 0x00000005130b7c10 */ /* 0x000fe400087fe4ff */
[C---:B------:R-:W-:Y:S02]  /*4780*/  IADD3 R12, P0, PT, R10.reuse, R5, RZ ;  /* 0x000000050a0c7210 */ /* 0x040fe40007f1e0ff */
[C---:B------:R-:W-:Y:S01]  /*4790*/  IADD3 R16, P1, PT, R10.reuse, R8, RZ ;  /* 0x000000080a107210 */ /* 0x040fe20007f3e0ff */
[----:B------:R2:W5:Y:S01]  /*47a0*/  LDG.E R22, desc[UR8][R10.64] ;  /* 0x000000080a167981 */ /* 0x000562000c1e1900 */
[C---:B------:R-:W-:Y:S02]  /*47b0*/  IADD3.X R13, PT, PT, R11.reuse, R4, RZ, P0, !PT ;  /* 0x000000040b0d7210 */ /* 0x040fe400007fe4ff */
[----:B------:R-:W-:Y:S02]  /*47c0*/  IADD3 R14, P0, PT, R10, R6, RZ ;  /* 0x000000060a0e7210 */ /* 0x000fe40007f1e0ff */
[C---:B------:R-:W-:Y:S01]  /*47d0*/  IADD3.X R17, PT, PT, R11.reuse, R7, RZ, P1, !PT ;  /* 0x000000070b117210 */ /* 0x040fe20000ffe4ff */
[----:B------:R-:W5:Y:S01]  /*47e0*/  LDG.E R23, desc[UR8][R12.64] ;  /* 0x000000080c177981 */ /* 0x000f62000c1e1900 */
[----:B------:R-:W-:-:S03]  /*47f0*/  IADD3.X R15, PT, PT, R11, R2, RZ, P0, !PT ;  /* 0x000000020b0f7210 */ /* 0x000fc600007fe4ff */
[----:B------:R-:W3:Y:S04]  /*4800*/  LDG.E R25, desc[UR8][R16.64] ;  /* 0x0000000810197981 */ /* 0x000ee8000c1e1900 */
[----:B------:R0:W3:Y:S01]  /*4810*/  LDG.E R24, desc[UR8][R14.64] ;  /* 0x000000080e187981 */ /* 0x0000e2000c1e1900 */
[C---:B------:R-:W-:Y:S02]  /*4820*/  SHF.L.U32 R33, R50.reuse, 0x3, RZ ;  /* 0x0000000332217819 */ /* 0x040fe400000006ff */
[----:B------:R-:W-:Y:S02]  /*4830*/  SHF.L.U64.HI R51, R50, 0x3, R51 ;  /* 0x0000000332337819 */ /* 0x000fe40000010233 */
[----:B------:R-:W-:Y:S02]  /*4840*/  LOP3.LUT R20, R33, 0xfffffff8, RZ, 0xc0, !PT ;  /* 0xfffffff821147812 */ /* 0x000fe400078ec0ff */
[----:B------:R-:W-:-:S02]  /*4850*/  LOP3.LUT R9, R9, 0xfffffffc, RZ, 0xc0, !PT ;  /* 0xfffffffc09097812 */ /* 0x000fc400078ec0ff */
[----:B------:R-:W-:Y:S02]  /*4860*/  LOP3.LUT R21, R51, 0x3, RZ, 0xc0, !PT ;  /* 0x0000000333157812 */ /* 0x000fe400078ec0ff */
[C---:B----4-:R-:W-:Y:S02]  /*4870*/  IADD3 R18, P0, PT, R20.reuse, UR6, RZ ;  /* 0x0000000614127c10 */ /* 0x050fe4000ff1e0ff */
[----:B--2---:R-:W-:Y:S02]  /*4880*/  LOP3.LUT R11, R19, 0x3, RZ, 0xc0, !PT ;  /* 0x00000003130b7812 */ /* 0x004fe400078ec0ff */
[----:B-1----:R-:W-:Y:S02]  /*4890*/  IADD3 R20, P1, PT, R20, UR10, RZ ;  /* 0x0000000a14147c10 */ /* 0x002fe4000ff3e0ff */
[----:B------:R-:W-:Y:S02]  /*48a0*/  IADD3 R10, P2, PT, R9, UR4, RZ ;  /* 0x00000004090a7c10 */ /* 0x000fe4000ff5e0ff */
[----:B------:R-:W-:-:S02]  /*48b0*/  IADD3.X R19, PT, PT, R21, UR7, RZ, P0, !PT ;  /* 0x0000000715137c10 */ /* 0x000fc400087fe4ff */
[----:B------:R-:W-:Y:S02]  /*48c0*/  IADD3.X R21, PT, PT, R21, UR11, RZ, P1, !PT ;  /* 0x0000000b15157c10 */ /* 0x000fe40008ffe4ff */
[----:B------:R-:W-:Y:S02]  /*48d0*/  IADD3.X R11, PT, PT, R11, UR5, RZ, P2, !PT ;  /* 0x000000050b0b7c10 */ /* 0x000fe400097fe4ff */
[C---:B0-----:R-:W-:Y:S02]  /*48e0*/  IADD3 R14, P0, PT, R10.reuse, R5, RZ ;  /* 0x000000050a0e7210 */ /* 0x041fe40007f1e0ff */
[C---:B------:R-:W-:Y:S02]  /*48f0*/  IADD3 R16, P1, PT, R10.reuse, R6, RZ ;  /* 0x000000060a107210 */ /* 0x040fe40007f3e0ff */
[----:B------:R-:W-:Y:S02]  /*4900*/  IADD3 R12, P2, PT, R10, R8, RZ ;  /* 0x000000080a0c7210 */ /* 0x000fe40007f5e0ff */
[----:B------:R-:W-:-:S02]  /*4910*/  IADD3.X R15, PT, PT, R11, R4, RZ, P0, !PT ;  /* 0x000000040b0f7210 */ /* 0x000fc400007fe4ff */
[C---:B------:R-:W-:Y:S02]  /*4920*/  IADD3.X R17, PT, PT, R11.reuse, R2, RZ, P1, !PT ;  /* 0x000000020b117210 */ /* 0x040fe40000ffe4ff */
[----:B------:R-:W-:Y:S01]  /*4930*/  IADD3.X R13, PT, PT, R11, R7, RZ, P2, !PT ;  /* 0x000000070b0d7210 */ /* 0x000fe200017fe4ff */
[----:B-----5:R0:W-:Y:S04]  /*4940*/  STG.E.64 desc[UR8][R18.64], R22 ;  /* 0x0000001612007986 */ /* 0x0201e8000c101b08 */
[----:B---3--:R1:W-:Y:S04]  /*4950*/  STG.E.64 desc[UR8][R20.64], R24 ;  /* 0x0000001814007986 */ /* 0x0083e8000c101b08 */
        /* <DEDUP_REMOVED lines=48> */
.L_x_1313:
        /* <DEDUP_REMOVED lines=10> */
.L_x_3432:


//--------------------- .text._Z35group_norm_nhwc_bwd_one_pass_kernelI11Fp32IOFp32WLi256ELi26ELi416EEv26Group_norm_nhwc_bwd_params --------------------------
	.section	.text._Z35group_norm_nhwc_bwd_one_pass_kernelI11Fp32IOFp32WLi256ELi26ELi416EEv26Group_norm_nhwc_bwd_params,"ax",@progbits
	.align	128
        .global         _Z35group_norm_nhwc_bwd_one_pass_kernelI11Fp32IOFp32WLi256ELi26ELi416EEv26Group_norm_nhwc_bwd_params
        .type           _Z35group_norm_nhwc_bwd_one_pass_kernelI11Fp32IOFp32WLi256ELi26ELi416EEv26Group_norm_nhwc_bwd_params,@function
        .size           _Z35group_norm_nhwc_bwd_one_pass_kernelI11Fp32IOFp32WLi256ELi26ELi416EEv26Group_norm_nhwc_bwd_params,(.L_x_3433 - _Z35group_norm_nhwc_bwd_one_pass_kernelI11Fp32IOFp32WLi256ELi26ELi416EEv26Group_norm_nhwc_bwd_params)
        .other          _Z35group_norm_nhwc_bwd_one_pass_kernelI11Fp32IOFp32WLi256ELi26ELi416EEv26Group_norm_nhwc_bwd_params,@"STO_CUDA_ENTRY STV_DEFAULT"
_Z35group_norm_nhwc_bwd_one_pass_kernelI11Fp32IOFp32WLi256ELi26ELi416EEv26Group_norm_nhwc_bwd_params:
.text._Z35group_norm_nhwc_bwd_one_pass_kernelI11Fp32IOFp32WLi256ELi26ELi416EEv26Group_norm_nhwc_bwd_params:
        /* <DEDUP_REMOVED lines=11> */
[----:B------:R-:W0:Y:S01]  /*00b0*/  S2R R57, SR_LANEID ;  /* 0x0000000000397919 */ /* 0x000e220000000000 */
[----:B------:R-:W1:Y:S01]  /*00c0*/  LDC R58, c[0x0][0x374] ;  /* 0x0000dd00ff3a7b82 */ /* 0x000e620000000800 */
[----:B------:R-:W-:Y:S01]  /*00d0*/  HFMA2 R62, -RZ, RZ, 0, 0 ;  /* 0x00000000ff3e7431 */ /* 0x000fe200000001ff */
[----:B------:R-:W-:Y:S01]  /*00e0*/  MOV R61, R59 ;  /* 0x0000003b003d7202 */ /* 0x000fe20000000f00 */
[----:B------:R-:W-:Y:S01]  /*00f0*/  IMAD R0, R0, 0x13b2, RZ ;  /* 0x000013b200007824 */ /* 0x000fe200078e02ff */
[----:B------:R-:W2:Y:S04]  /*0100*/  LDCU.U8 UR11, c[0x0][0x414] ;  /* 0x00008280ff0b77ac */ /* 0x000ea80008000000 */
[----:B------:R-:W-:-:S04]  /*0110*/  SHF.R.U32.HI R63, RZ, 0x10, R0 ;  /* 0x00000010ff3f7819 */ /* 0x000fc80000011600 */
[----:B------:R-:W-:-:S05]  /*0120*/  PRMT R0, R63, 0x9910, RZ ;  /* 0x000099103f007816 */ /* 0x000fca00000000ff */
[----:B------:R-:W-:-:S05]  /*0130*/  IMAD R0, R0, 0xd, RZ ;  /* 0x0000000d00007824 */ /* 0x000fca00078e02ff */
[----:B------:R-:W-:-:S04]  /*0140*/  IADD3 R0, PT, PT, RZ, -R0, RZ ;  /* 0x80000000ff007210 */ /* 0x000fc80007ffe0ff */
[----:B------:R-:W-:-:S04]  /*0150*/  PRMT R3, R0, 0x7710, RZ ;  /* 0x0000771000037816 */ /* 0x000fc800000000ff */
[----:B------:R-:W-:-:S04]  /*0160*/  IADD3 R0, PT, PT, R3, R60, RZ ;  /* 0x0000003c03007210 */ /* 0x000fc80007ffe0ff */
[----:B------:R-:W-:-:S04]  /*0170*/  SHF.L.U32 R0, R0, 0x1, RZ ;  /* 0x0000000100007819 */ /* 0x000fc800000006ff */
[----:B0-2---:R-:W-:-:S07]  /*0180*/  LOP3.LUT R56, R0, 0xffff, RZ, 0xc0, !PT ;  /* 0x0000ffff00387812 */ /* 0x005fce00078ec0ff */
.L_x_1357:
[----:B0-----:R-:W0:Y:S01]  /*0190*/  LDC R10, c[0x0][0x410] ;  /* 0x00010400ff0a7b82 */ /* 0x001e220000000800 */
[----:B------:R-:W-:Y:S01]  /*01a0*/  IABS R6, R61 ;  /* 0x0000003d00067213 */ /* 0x000fe20000000000 */
[----:B------:R-:W2:Y:S01]  /*01b0*/  LDCU.128 UR12, c[0x0][0x400] ;  /* 0x00008000ff0c77ac */ /* 0x000ea20008000c00 */
[----:B------:R-:W-:Y:S02]  /*01c0*/  ISETP.GE.AND P2, PT, R61, RZ, PT ;  /* 0x000000ff3d00720c */ /* 0x000fe40003f46270 */
[----:B------:R-:W-:Y:S02]  /*01d0*/  CS2R R52, SRZ ;  /* 0x0000000000347805 */ /* 0x000fe4000001ff00 */
[----:B------:R-:W-:Y:S01]  /*01e0*/  CS2R R50, SRZ ;  /* 0x0000000000327805 */ /* 0x000fe2000001ff00 */
[----:B------:R-:W3:Y:S01]  /*01f0*/  LDC R8, c[0x0][0x41c] ;  /* 0x00010700ff087b82 */ /* 0x000ee20000000800 */
[----:B0-----:R-:W-:-:S04]  /*0200*/  IABS R5, R10 ;  /* 0x0000000a00057213 */ /* 0x001fc80000000000 */
[----:B------:R-:W0:Y:S08]  /*0210*/  I2F.RP R0, R5 ;  /* 0x0000000500007306 */ /* 0x000e300000209400 */
[----:B0-----:R-:W0:Y:S02]  /*0220*/  MUFU.RCP R0, R0 ;  /* 0x0000000000007308 */ /* 0x001e240000001000 */
[----:B0-----:R-:W-:-:S06]  /*0230*/  IADD3 R2, PT, PT, R0, 0xffffffe, RZ ;  /* 0x0ffffffe00027810 */ /* 0x001fcc0007ffe0ff */
[----:B------:R0:W4:Y:S02]  /*0240*/  F2I.FTZ.U32.TRUNC.NTZ R3, R2 ;  /* 0x0000000200037305 */ /* 0x000124000021f000 */
[----:B0-----:R-:W-:Y:S02]  /*0250*/  MOV R2, RZ ;  /* 0x000000ff00027202 */ /* 0x001fe40000000f00 */
[----:B----4-:R-:W-:-:S05]  /*0260*/  IADD3 R4, PT, PT, RZ, -R3, RZ ;  /* 0x80000003ff047210 */ /* 0x010fca0007ffe0ff */
[----:B------:R-:W-:-:S04]  /*0270*/  IMAD R7, R4, R5, RZ ;  /* 0x0000000504077224 */ /* 0x000fc800078e02ff */
[----:B------:R-:W-:Y:S01]  /*0280*/  IMAD.HI.U32 R3, R3, R7, R2 ;  /* 0x0000000703037227 */ /* 0x000fe200078e0002 */
[----:B------:R-:W-:-:S04]  /*0290*/  LOP3.LUT R2, R61, R10, RZ, 0x3c, !PT ;  /* 0x0000000a3d027212 */ /* 0x000fc800078e3cff */
[----:B------:R-:W-:Y:S01]  /*02a0*/  ISETP.GE.AND P1, PT, R2, RZ, PT ;  /* 0x000000ff0200720c */ /* 0x000fe20003f26270 */
[----:B------:R-:W-:-:S04]  /*02b0*/  IMAD.HI.U32 R4, R3, R6, RZ ;  /* 0x0000000603047227 */ /* 0x000fc800078e00ff */
[----:B---3--:R-:W-:Y:S01]  /*02c0*/  IMAD R3, R8, UR10, R63 ;  /* 0x0000000a08037c24 */ /* 0x008fe2000f8e023f */
[----:B------:R-:W-:-:S04]  /*02d0*/  IADD3 R0, PT, PT, -R4, RZ, RZ ;  /* 0x000000ff04007210 */ /* 0x000fc80007ffe1ff */
[----:B--2---:R-:W-:Y:S01]  /*02e0*/  ISETP.GE.U32.AND P3, PT, R3, UR12, PT ;  /* 0x0000000c03007c0c */ /* 0x004fe2000bf66070 */
[----:B------:R-:W-:Y:S01]  /*02f0*/  IMAD R0, R5, R0, R6 ;  /* 0x0000000005007224 */ /* 0x000fe200078e0206 */
[----:B------:R-:W-:Y:S02]  /*0300*/  SHF.R.S32.HI R13, RZ, 0x1f, R3 ;  /* 0x0000001fff0d7819 */ /* 0x000fe40000011403 */
[----:B------:R-:W-:Y:S02]  /*0310*/  IADD3 R17, PT, PT, R3, 0x20, RZ ;  /* 0x0000002003117810 */ /* 0x000fe40007ffe0ff */
[----:B------:R-:W-:Y:S02]  /*0320*/  ISETP.GT.U32.AND P4, PT, R5, R0, PT ;  /* 0x000000000500720c */ /* 0x000fe40003f84070 */
[----:B------:R-:W-:Y:S02]  /*0330*/  ISETP.GE.AND.EX P3, PT, R13, UR13, PT, P3 ;  /* 0x0000000d0d007c0c */ /* 0x000fe4000bf66330 */
[----:B------:R-:W-:-:S02]  /*0340*/  ISETP.GE.U32.AND P5, PT, R17, UR12, PT ;  /* 0x0000000c11007c0c */ /* 0x000fc4000bfa6070 */
[----:B------:R-:W-:Y:S02]  /*0350*/  SHF.R.S32.HI R19, RZ, 0x1f, R17 ;  /* 0x0000001fff137819 */ /* 0x000fe40000011411 */
[----:B------:R-:W-:Y:S02]  /*0360*/  IADD3 R9, PT, PT, R3, 0x40, RZ ;  /* 0x0000004003097810 */ /* 0x000fe40007ffe0ff */
[----:B------:R-:W-:Y:S02]  /*0370*/  ISETP.GE.AND.EX P5, PT, R19, UR13, PT, P5 ;  /* 0x0000000d13007c0c */ /* 0x000fe4000bfa6350 */
[----:B------:R-:W-:Y:S02]  /*0380*/  SHF.R.S32.HI R25, RZ, 0x1f, R9 ;  /* 0x0000001fff197819 */ /* 0x000fe40000011409 */
[----:B------:R-:W-:Y:S01]  /*0390*/  @!P4 IADD3 R0, PT, PT, R0, -R5, RZ ;  /* 0x800000050000c210 */ /* 0x000fe20007ffe0ff */
[----:B------:R-:W0:Y:S01]  /*03a0*/  @!P3 LDC.64 R26, c[0x0][0x3f8] ;  /* 0x0000fe00ff1abb82 */ /* 0x000e220000000a00 */
[----:B------:R-:W-:-:S02]  /*03b0*/  @!P4 IADD3 R4, PT, PT, R4, 0x1, RZ ;  /* 0x000000010404c810 */ /* 0x000fc40007ffe0ff */
[CC--:B------:R-:W-:Y:S02]  /*03c0*/  ISETP.GE.U32.AND P0, PT, R0.reuse, R5.reuse, PT ;  /* 0x000000050000720c */ /* 0x0c0fe40003f06070 */
[-C--:B------:R-:W-:Y:S02]  /*03d0*/  ISETP.GT.U32.AND P6, PT, R5, R0.reuse, PT ;  /* 0x000000000500720c */ /* 0x080fe40003fc4070 */
[----:B------:R-:W-:Y:S01]  /*03e0*/  IADD3 R5, PT, PT, R0, -R5, RZ ;  /* 0x8000000500057210 */ /* 0x000fe20007ffe0ff */
[----:B------:R-:W2:Y:S01]  /*03f0*/  @!P3 LDC.64 R20, c[0x0][0x398] ;  /* 0x0000e600ff14bb82 */ /* 0x000ea20000000a00 */
[----:B------:R-:W-:Y:S02]  /*0400*/  ISETP.NE.AND P4, PT, R10, RZ, PT ;  /* 0x000000ff0a00720c */ /* 0x000fe40003f85270 */
[----:B------:R-:W-:Y:S02]  /*0410*/  SEL R0, R5, R0, !P6 ;  /* 0x0000000005007207 */ /* 0x000fe40007000000 */
[----:B------:R-:W-:-:S02]  /*0420*/  LOP3.LUT R5, RZ, R10, RZ, 0x33, !PT ;  /* 0x0000000aff057212 */ /* 0x000fc400078e33ff */
[----:B------:R-:W-:Y:S01]  /*0430*/  @!P2 IADD3 R0, PT, PT, -R0, RZ, RZ ;  /* 0x000000ff0000a210 */ /* 0x000fe20007ffe1ff */
[----:B------:R-:W3:Y:S01]  /*0440*/  @!P5 LDC.64 R22, c[0x0][0x3a0] ;  /* 0x0000e800ff16db82 */ /* 0x000ee20000000a00 */
[----:B------:R-:W-:Y:S02]  /*0450*/  @P0 IADD3 R4, PT, PT, R4, 0x1, RZ ;  /* 0x0000000104040810 */ /* 0x000fe40007ffe0ff */
[----:B------:R-:W-:Y:S02]  /*0460*/  SEL R0, R5, R0, !P4 ;  /* 0x0000000005007207 */ /* 0x000fe40006000000 */
[----:B------:R-:W-:Y:S02]  /*0470*/  @!P1 IADD3 R4, PT, PT, -R4, RZ, RZ ;  /* 0x000000ff04049210 */ /* 0x000fe40007ffe1ff */
[----:B------:R-:W-:Y:S01]  /*0480*/  IADD3 R8, PT, PT, R3, 0x60, RZ ;  /* 0x0000006003087810 */ /* 0x000fe20007ffe0ff */
[----:B------:R-:W-:Y:S01]  /*0490*/  IMAD R11, R0, 0x1a, RZ ;  /* 0x0000001a000b7824 */ /* 0x000fe200078e02ff */
[----:B------:R-:W-:-:S02]  /*04a0*/  SEL R7, R5, R4, !P4 ;  /* 0x0000000405077207 */ /* 0x000fc40006000000 */
[----:B------:R-:W4:Y:S01]  /*04b0*/  @!P5 LDC.64 R4, c[0x0][0x3f8] ;  /* 0x0000fe00ff04db82 */ /* 0x000f220000000a00 */
[----:B------:R-:W-:Y:S02]  /*04c0*/  ISETP.GE.U32.AND P4, PT, R9, UR12, PT ;  /* 0x0000000c09007c0c */ /* 0x000fe4000bf86070 */
[----:B------:R-:W-:Y:S02]  /*04d0*/  IADD3 R66, P0, PT, R11, R56, RZ ;  /* 0x000000380b427210 */ /* 0x000fe40007f1e0ff */
[----:B------:R-:W-:Y:S02]  /*04e0*/  ISETP.GE.AND.EX P4, PT, R25, UR13, PT, P4 ;  /* 0x0000000d19007c0c */ /* 0x000fe4000bf86340 */
[----:B------:R-:W-:Y:S02]  /*04f0*/  SHF.R.S32.HI R2, RZ, 0x1f, R7 ;  /* 0x0000001fff027819 */ /* 0x000fe40000011407 */
[----:B------:R-:W-:Y:S02]  /*0500*/  LEA.HI.X.SX32 R67, R11, RZ, 0x1, P0 ;  /* 0x000000ff0b437211 */ /* 0x000fe400000f0eff */
[----:B------:R-:W1:Y:S01]  /*0510*/  @!P3 LDC.64 R10, c[0x0][0x3a0] ;  /* 0x0000e800ff0abb82 */ /* 0x000e620000000a00 */
[----:B------:R-:W-:Y:S01]  /*0520*/  IMAD R2, R2, UR14, RZ ;  /* 0x0000000e02027c24 */ /* 0x000fe2000f8e02ff */
[----:B------:R-:W-:Y:S01]  /*0530*/  ISETP.GE.U32.AND P0, PT, R8, UR12, PT ;  /* 0x0000000c08007c0c */ /* 0x000fe2000bf06070 */
[----:B------:R-:W-:Y:S01]  /*0540*/  IMAD.WIDE.U32 R66, R7, UR14, R66 ;  /* 0x0000000e07427c25 */ /* 0x000fe2000f8e0042 */
[----:B------:R-:W-:-:S03]  /*0550*/  SHF.R.S32.HI R31, RZ, 0x1f, R8 ;  /* 0x0000001fff1f7819 */ /* 0x000fc60000011408 */
[----:B------:R-:W-:Y:S01]  /*0560*/  IMAD R69, R7, UR15, R2 ;  /* 0x0000000f07457c24 */ /* 0x000fe2000f8e0202 */
[----:B------:R-:W2:Y:S01]  /*0570*/  @!P4 LDC.64 R14, c[0x0][0x3f8] ;  /* 0x0000fe00ff0ecb82 */ /* 0x000ea20000000a00 */
[----:B0-----:R-:W-:Y:S01]  /*0580*/  @!P3 IMAD R2, R13, R26, RZ ;  /* 0x0000001a0d02b224 */ /* 0x001fe200078e02ff */
[----:B------:R-:W-:Y:S02]  /*0590*/  @!P3 MOV R68, R66 ;  /* 0x000000420044b202 */ /* 0x000fe40000000f00 */
[----:B------:R-:W-:Y:S01]  /*05a0*/  IADD3 R69, PT, PT, R67, R69, RZ ;  /* 0x0000004543457210 */ /* 0x000fe20007ffe0ff */
[----:B------:R-:W-:Y:S01]  /*05b0*/  @!P3 IMAD R27, R3, R27, R2 ;  /* 0x0000001b031bb224 */ /* 0x000fe200078e0202 */
[----:B------:R-:W-:Y:S01]  /*05c0*/  ISETP.GE.AND.EX P0, PT, R31, UR13, PT, P0 ;  /* 0x0000000d1f007c0c */ /* 0x000fe2000bf06300 */
[----:B----4-:R-:W-:Y:S01]  /*05d0*/  @!P5 IMAD R2, R19, R4, RZ ;  /* 0x000000041302d224 */ /* 0x010fe200078e02ff */
[----:B------:R-:W-:Y:S01]  /*05e0*/  @!P5 MOV R12, R66 ;  /* 0x00000042000cd202 */ /* 0x000fe20000000f00 */
[----:B------:R-:W0:Y:S01]  /*05f0*/  @!P5 LDC.64 R18, c[0x0][0x398] ;  /* 0x0000e600ff12db82 */ /* 0x000e220000000a00 */
[----:B------:R-:W-:Y:S01]  /*0600*/  @!P5 MOV R13, R69 ;  /* 0x00000045000dd202 */ /* 0x000fe20000000f00 */
[----:B------:R-:W-:Y:S01]  /*0610*/  @!P3 IMAD.WIDE.U32 R6, R3, R26, R68 ;  /* 0x0000001a0306b225 */ /* 0x000fe200078e0044 */
[----:B------:R-:W-:-:S03]  /*0620*/  @!P4 MOV R16, R66 ;  /* 0x000000420010c202 */ /* 0x000fc60000000f00 */
[----:B------:R-:W-:Y:S01]  /*0630*/  @!P5 IMAD R29, R17, R5, R2 ;  /* 0x00000005111dd224 */ /* 0x000fe200078e0202 */
[----:B------:R-:W-:Y:S01]  /*0640*/  IADD3 R2, PT, PT, R3, 0x80, RZ ;  /* 0x0000008003027810 */ /* 0x000fe20007ffe0ff */
[----:B------:R-:W-:Y:S01]  /*0650*/  @!P5 IMAD.WIDE.U32 R4, R17, R4, R12 ;  /* 0x000000041104d225 */ /* 0x000fe200078e000c */
[----:B------:R-:W-:Y:S02]  /*0660*/  @!P3 IADD3 R13, PT, PT, R7, R27, RZ ;  /* 0x0000001b070db210 */ /* 0x000fe40007ffe0ff */
[----:B------:R-:W-:Y:S02]  /*0670*/  ISETP.GE.U32.AND P1, PT, R2, UR12, PT ;  /* 0x0000000c02007c0c */ /* 0x000fe4000bf26070 */
[C---:B------:R-:W-:Y:S02]  /*0680*/  @!P3 SHF.L.U64.HI R26, R6.reuse, 0x2, R13 ;  /* 0x00000002061ab819 */ /* 0x040fe4000001020d */
[----:B------:R-:W-:Y:S01]  /*0690*/  SHF.R.S32.HI R27, RZ, 0x1f, R2 ;  /* 0x0000001fff1b7819 */ /* 0x000fe20000011402 */
[----:B------:R-:W4:Y:S01]  /*06a0*/  @!P0 LDC.64 R12, c[0x0][0x3f8] ;  /* 0x0000fe00ff0c8b82 */ /* 0x000f220000000a00 */
[----:B------:R-:W-:Y:S01]  /*06b0*/  @!P3 SHF.L.U32 R7, R6, 0x2, RZ ;  /* 0x000000020607b819 */ /* 0x000fe200000006ff */
[----:B--2---:R-:W-:Y:S01]  /*06c0*/  @!P4 IMAD R6, R25, R14, RZ ;  /* 0x0000000e1906c224 */ /* 0x004fe200078e02ff */
[----:B------:R-:W-:-:S02]  /*06d0*/  @!P5 IADD3 R5, PT, PT, R5, R29, RZ ;  /* 0x0000001d0505d210 */ /* 0x000fc40007ffe0ff */
[----:B------:R-:W-:Y:S01]  /*06e0*/  ISETP.GE.AND.EX P1, PT, R27, UR13, PT, P1 ;  /* 0x0000000d1b007c0c */ /* 0x000fe2000bf26310 */
[----:B------:R-:W-:Y:S01]  /*06f0*/  @!P4 IMAD R29, R9, R15, R6 ;  /* 0x0000000f091dc224 */ /* 0x000fe200078e0206 */
[C---:B-1----:R-:W-:Y:S02]  /*0700*/  @!P3 IADD3 R10, P6, PT, R7.reuse, R10, RZ ;  /* 0x0000000a070ab210 */ /* 0x042fe40007fde0ff */
[----:B------:R-:W-:Y:S02]  /*0710*/  @!P3 IADD3 R20, P2, PT, R7, R20, RZ ;  /* 0x000000140714b210 */ /* 0x000fe40007f5e0ff */
[C---:B------:R-:W-:Y:S01]  /*0720*/  @!P5 SHF.L.U32 R25, R4.reuse, 0x2, RZ ;  /* 0x000000020419d819 */ /* 0x040fe200000006ff */
[----:B------:R-:W1:Y:S01]  /*0730*/  @!P4 LDC.64 R6, c[0x0][0x398] ;  /* 0x0000e600ff06cb82 */ /* 0x000e620000000a00 */
[----:B------:R-:W-:Y:S02]  /*0740*/  @!P5 SHF.L.U64.HI R24, R4, 0x2, R5 ;  /* 0x000000020418d819 */ /* 0x000fe40000010205 */
[----:B------:R-:W-:-:S02]  /*0750*/  @!P3 IADD3.X R11, PT, PT, R26, R11, RZ, P6, !PT ;  /* 0x0000000b1a0bb210 */ /* 0x000fc400037fe4ff */
[----:B------:R-:W-:Y:S02]  /*0760*/  @!P3 IADD3.X R21, PT, PT, R26, R21, RZ, P2, !PT ;  /* 0x000000151a15b210 */ /* 0x000fe400017fe4ff */
[C---:B---3--:R-:W-:Y:S01]  /*0770*/  @!P5 IADD3 R22, P6, PT, R25.reuse, R22, RZ ;  /* 0x000000161916d210 */ /* 0x048fe20007fde0ff */
[----:B------:R-:W2:Y:S01]  /*0780*/  @!P4 LDC.64 R4, c[0x0][0x3a0] ;  /* 0x0000e800ff04cb82 */ /* 0x000ea20000000a00 */
[----:B0-----:R-:W-:Y:S01]  /*0790*/  @!P5 IADD3 R18, P2, PT, R25, R18, RZ ;  /* 0x000000121912d210 */ /* 0x001fe20007f5e0ff */
[----:B------:R-:W5:Y:S01]  /*07a0*/  @!P3 LDG.E.64 R52, desc[UR8][R10.64] ;  /* 0x000000080a34b981 */ /* 0x000f62000c1e1b00 */
[----:B------:R-:W-:Y:S01]  /*07b0*/  @!P4 MOV R17, R69 ;  /* 0x000000450011c202 */ /* 0x000fe20000000f00 */
[----:B----4-:R-:W-:Y:S01]  /*07c0*/  @!P0 IMAD R31, R31, R12, RZ ;  /* 0x0000000c1f1f8224 */ /* 0x010fe200078e02ff */
[C---:B------:R-:W-:Y:S01]  /*07d0*/  @!P5 IADD3.X R23, PT, PT, R24.reuse, R23, RZ, P6, !PT ;  /* 0x000000171817d210 */ /* 0x040fe200037fe4ff */
[----:B------:R0:W5:Y:S01]  /*07e0*/  @!P3 LDG.E.64 R50, desc[UR8][R20.64] ;  /* 0x000000081432b981 */ /* 0x000162000c1e1b00 */
[----:B------:R-:W-:Y:S01]  /*07f0*/  @!P5 IADD3.X R19, PT, PT, R24, R19, RZ, P2, !PT ;  /* 0x000000131813d210 */ /* 0x000fe200017fe4ff */
[----:B------:R-:W-:Y:S01]  /*0800*/  @!P4 IMAD.WIDE.U32 R14, R9, R14, R16 ;  /* 0x0000000e090ec225 */ /* 0x000fe200078e0010 */
[----:B------:R-:W3:Y:S01]  /*0810*/  @!P1 LDC.64 R24, c[0x0][0x3f8] ;  /* 0x0000fe00ff189b82 */ /* 0x000ee20000000a00 */
[----:B------:R-:W-:-:S02]  /*0820*/  IADD3 R9, PT, PT, R3, 0xa0, RZ ;  /* 0x000000a003097810 */ /* 0x000fc40007ffe0ff */
[----:B------:R-:W-:Y:S01]  /*0830*/  @!P0 IMAD R13, R8, R13, R31 ;  /* 0x0000000d080d8224 */ /* 0x000fe200078e021f */
[----:B------:R-:W-:Y:S02]  /*0840*/  @!P4 IADD3 R15, PT, PT, R15, R29, RZ ;  /* 0x0000001d0f0fc210 */ /* 0x000fe40007ffe0ff */
[----:B------:R-:W-:Y:S02]  /*0850*/  ISETP.GE.U32.AND P6, PT, R9, UR12, PT ;  /* 0x0000000c09007c0c */ /* 0x000fe4000bfc6070 */
[----:B------:R-:W-:Y:S01]  /*0860*/  SHF.R.S32.HI R29, RZ, 0x1f, R9 ;  /* 0x0000001fff1d7819 */ /* 0x000fe20000011409 */
[----:B------:R-:W4:Y:S01]  /*0870*/  @!P0 LDC.64 R16, c[0x0][0x398] ;  /* 0x0000e600ff108b82 */ /* 0x000f220000000a00 */
[----:B------:R-:W-:Y:S02]  /*0880*/  @!P4 SHF.L.U32 R33, R14, 0x2, RZ ;  /* 0x000000020e21c819 */ /* 0x000fe400000006ff */
[----:B------:R-:W-:Y:S02]  /*0890*/  ISETP.GE.AND.EX P2, PT, R29, UR13, PT, P6 ;  /* 0x0000000d1d007c0c */ /* 0x000fe4000bf46360 */
[----:B------:R-:W-:-:S02]  /*08a0*/  @!P0 MOV R30, R66 ;  /* 0x00000042001e8202 */ /* 0x000fc40000000f00 */
[----:B------:R-:W-:Y:S01]  /*08b0*/  @!P0 MOV R31, R69 ;  /* 0x00000045001f8202 */ /* 0x000fe20000000f00 */
[----:B0-----:R-:W0:Y:S01]  /*08c0*/  @!P1 LDC.64 R20, c[0x0][0x3a0] ;  /* 0x0000e800ff149b82 */ /* 0x001e220000000a00 */
[----:B------:R-:W-:Y:S02]  /*08d0*/  @!P4 SHF.L.U64.HI R26, R14, 0x2, R15 ;  /* 0x000000020e1ac819 */ /* 0x000fe4000001020f */
[----:B--2---:R-:W-:Y:S01]  /*08e0*/  @!P4 IADD3 R4, P6, PT, R33, R4, RZ ;  /* 0x000000042104c210 */ /* 0x004fe20007fde0ff */
[----:B------:R-:W-:-:S03]  /*08f0*/  @!P0 IMAD.WIDE.U32 R30, R8, R12, R30 ;  /* 0x0000000c081e8225 */ /* 0x000fc600078e001e */
[----:B------:R-:W-:Y:S01]  /*0900*/  @!P4 IADD3.X R5, PT, PT, R26, R5, RZ, P6, !PT ;  /* 0x000000051a05c210 */ /* 0x000fe200037fe4ff */
[----:B---3--:R-:W-:Y:S01]  /*0910*/  @!P1 IMAD R27, R27, R24, RZ ;  /* 0x000000181b1b9224 */ /* 0x008fe200078e02ff */
[----:B-1----:R-:W-:Y:S01]  /*0920*/  @!P4 IADD3 R6, P6, PT, R33, R6, RZ ;  /* 0x000000062106c210 */ /* 0x002fe20007fde0ff */
[----:B------:R-:W1:Y:S01]  /*0930*/  @!P0 LDC.64 R14, c[0x0][0x3a0] ;  /* 0x0000e800ff0e8b82 */ /* 0x000e620000000a00 */
[----:B------:R-:W-:Y:S02]  /*0940*/  @!P0 IADD3 R33, PT, PT, R31, R13, RZ ;  /* 0x0000000d1f218210 */ /* 0x000fe40007ffe0ff */
[-C--:B------:R-:W-:Y:S02]  /*0950*/  @!P1 MOV R10, R66.reuse ;  /* 0x00000042000a9202 */ /* 0x080fe40000000f00 */
[----:B------:R-:W-:Y:S01]  /*0960*/  @!P1 MOV R11, R69 ;  /* 0x00000045000b9202 */ /* 0x000fe20000000f00 */
[----:B------:R-:W-:Y:S01]  /*0970*/  @!P1 IMAD R27, R2, R25, R27 ;  /* 0x00000019021b9224 */ /* 0x000fe200078e021b */
[----:B------:R-:W-:Y:S01]  /*0980*/  @!P2 MOV R28, R66 ;  /* 0x00000042001ca202 */ /* 0x000fe20000000f00 */
[----:B------:R-:W2:Y:S01]  /*0990*/  @!P2 LDC.64 R12, c[0x0][0x3f8] ;  /* 0x0000fe00ff0cab82 */ /* 0x000ea20000000a00 */
[----:B------:R-:W-:Y:S01]  /*09a0*/  @!P0 SHF.L.U32 R31, R30, 0x2, RZ ;  /* 0x000000021e1f8819 */ /* 0x000fe200000006ff */
[----:B------:R-:W-:Y:S01]  /*09b0*/  @!P1 IMAD.WIDE.U32 R24, R2, R24, R10 ;  /* 0x0000001802189225 */ /* 0x000fe200078e000a */
[----:B------:R-:W-:-:S02]  /*09c0*/  @!P0 SHF.L.U64.HI R8, R30, 0x2, R33 ;  /* 0x000000021e088819 */ /* 0x000fc40000010221 */
[----:B------:R-:W-:Y:S02]  /*09d0*/  @!P4 IADD3.X R7, PT, PT, R26, R7, RZ, P6, !PT ;  /* 0x000000071a07c210 */ /* 0x000fe400037fe4ff */
[----:B------:R-:W-:Y:S02]  /*09e0*/  @!P1 IADD3 R11, PT, PT, R25, R27, RZ ;  /* 0x0000001b190b9210 */ /* 0x000fe40007ffe0ff */
[----:B------:R-:W-:Y:S02]  /*09f0*/  CS2R R48, SRZ ;  /* 0x0000000000307805 */ /* 0x000fe4000001ff00 */
[----:B------:R-:W-:Y:S01]  /*0a00*/  CS2R R46, SRZ ;  /* 0x00000000002e7805 */ /* 0x000fe2000001ff00 */
[----:B------:R-:W3:Y:S01]  /*0a10*/  @!P2 LDC.64 R36, c[0x0][0x398] ;  /* 0x0000e600ff24ab82 */ /* 0x000ee20000000a00 */
[----:B------:R-:W-:Y:S01]  /*0a20*/  @!P1 SHF.L.U64.HI R32, R24, 0x2, R11 ;  /* 0x0000000218209819 */ /* 0x000fe2000001020b */
[----:B--2---:R-:W-:-:S06]  /*0a30*/  @!P2 IMAD R2, R29, R12, RZ ;  /* 0x0000000c1d02a224 */ /* 0x004fcc00078e02ff */
[----:B------:R-:W2:Y:S01]  /*0a40*/  LDC.64 R10, c[0x0][0x3b8] ;  /* 0x0000ee00ff0a7b82 */ /* 0x000ea20000000a00 */
[----:B------:R-:W-:Y:S01]  /*0a50*/  @!P2 MOV R29, R69 ;  /* 0x00000045001da202 */ /* 0x000fe20000000f00 */
[----:B------:R3:W5:Y:S01]  /*0a60*/  @!P5 LDG.E.64 R48, desc[UR8][R22.64] ;  /* 0x000000081630d981 */ /* 0x000762000c1e1b00 */
[C---:B------:R-:W-:Y:S02]  /*0a70*/  @!P2 IMAD R35, R9.reuse, R13, R2 ;  /* 0x0000000d0923a224 */ /* 0x040fe400078e0202 */
[----:B------:R-:W-:Y:S01]  /*0a80*/  @!P2 IMAD.WIDE.U32 R28, R9, R12, R28 ;  /* 0x0000000c091ca225 */ /* 0x000fe200078e001c */
[----:B-1----:R-:W-:Y:S02]  /*0a90*/  @!P0 IADD3 R14, P3, PT, R31, R14, RZ ;  /* 0x0000000e1f0e8210 */ /* 0x002fe40007f7e0ff */
[----:B------:R-:W3:Y:S01]  /*0aa0*/  @!P1 LDC.64 R26, c[0x0][0x398] ;  /* 0x0000e600ff1a9b82 */ /* 0x000ee20000000a00 */
[----:B------:R-:W-:Y:S01]  /*0ab0*/  IADD3 R30, PT, PT, R3, 0xc0, RZ ;  /* 0x000000c0031e7810 */ /* 0x000fe20007ffe0ff */
[----:B------:R1:W5:Y:S01]  /*0ac0*/  @!P5 LDG.E.64 R46, desc[UR8][R18.64] ;  /* 0x00000008122ed981 */ /* 0x000362000c1e1b00 */
[----:B------:R-:W-:-:S02]  /*0ad0*/  @!P2 IADD3 R29, PT, PT, R29, R35, RZ ;  /* 0x000000231d1da210 */ /* 0x000fc40007ffe0ff */
[C---:B------:R-:W-:Y:S02]  /*0ae0*/  @!P2 SHF.L.U32 R9, R28.reuse, 0x2, RZ ;  /* 0x000000021c09a819 */ /* 0x040fe400000006ff */
[----:B------:R-:W-:Y:S02]  /*0af0*/  @!P2 SHF.L.U64.HI R12, R28, 0x2, R29 ;  /* 0x000000021c0ca819 */ /* 0x000fe4000001021d */
[----:B----4-:R-:W-:Y:S01]  /*0b00*/  @!P0 IADD3 R16, P6, PT, R31, R16, RZ ;  /* 0x000000101f108210 */ /* 0x010fe20007fde0ff */
[----:B--2---:R-:W-:Y:S01]  /*0b10*/  IMAD.WIDE R28, R61, 0x8, R10 ;  /* 0x000000083d1c7825 */ /* 0x004fe200078e020a */
[----:B------:R-:W-:Y:S02]  /*0b20*/  @!P0 IADD3.X R15, PT, PT, R8, R15, RZ, P3, !PT ;  /* 0x0000000f080f8210 */ /* 0x000fe40001ffe4ff */
[----:B------:R-:W-:-:S03]  /*0b30*/  ISETP.GE.U32.AND P3, PT, R30, UR12, PT ;  /* 0x0000000c1e007c0c */ /* 0x000fc6000bf66070 */
[----:B------:R-:W2:Y:S01]  /*0b40*/  LDG.E.64 R28, desc[UR8][R28.64] ;  /* 0x000000081c1c7981 */ /* 0x000ea2000c1e1b00 */
[----:B------:R-:W-:Y:S02]  /*0b50*/  SHF.R.S32.HI R31, RZ, 0x1f, R30 ;  /* 0x0000001fff1f7819 */ /* 0x000fe4000001141e */
[----:B------:R-:W-:Y:S02]  /*0b60*/  @!P0 IADD3.X R17, PT, PT, R8, R17, RZ, P6, !PT ;  /* 0x0000001108118210 */ /* 0x000fe400037fe4ff */
[----:B------:R-:W-:Y:S02]  /*0b70*/  ISETP.GE.AND.EX P3, PT, R31, UR13, PT, P3 ;  /* 0x0000000d1f007c0c */ /* 0x000fe4000bf66330 */
[----:B------:R-:W-:Y:S02]  /*0b80*/  IADD3 R8, PT, PT, R3, 0xe0, RZ ;  /* 0x000000e003087810 */ /* 0x000fe40007ffe0ff */
[----:B------:R-:W-:Y:S02]  /*0b90*/  @!P1 SHF.L.U32 R33, R24, 0x2, RZ ;  /* 0x0000000218219819 */ /* 0x000fe400000006ff */
[----:B------:R-:W4:Y:S01]  /*0ba0*/  @!P2 LDC.64 R24, c[0x0][0x3a0] ;  /* 0x0000e800ff18ab82 */ /* 0x000f220000000a00 */
[----:B------:R-:W-:-:S02]  /*0bb0*/  ISETP.GE.U32.AND P5, PT, R8, UR12, PT ;  /* 0x0000000c08007c0c */ /* 0x000fc4000bfa6070 */
[----:B------:R-:W-:-:S04]  /*0bc0*/  SHF.R.S32.HI R13, RZ, 0x1f, R8 ;  /* 0x0000001fff0d7819 */ /* 0x000fc80000011408 */
[----:B------:R-:W-:Y:S01]  /*0bd0*/  ISETP.GE.AND.EX P5, PT, R13, UR13, PT, P5 ;  /* 0x0000000d0d007c0c */ /* 0x000fe2000bfa6350 */
[----:B------:R-:W1:Y:S01]  /*0be0*/  @!P3 LDC.64 R2, c[0x0][0x3f8] ;  /* 0x0000fe00ff02bb82 */ /* 0x000e620000000a00 */
[----:B0-----:R-:W-:-:S04]  /*0bf0*/  @!P1 IADD3 R20, P6, PT, R33, R20, RZ ;  /* 0x0000001421149210 */ /* 0x001fc80007fde0ff */
[C---:B------:R-:W-:Y:S02]  /*0c00*/  @!P1 IADD3.X R21, PT, PT, R32.reuse, R21, RZ, P6, !PT ;  /* 0x0000001520159210 */ /* 0x040fe400037fe4ff */
[----:B---3--:R-:W-:Y:S01]  /*0c10*/  @!P1 IADD3 R22, P6, PT, R33, R26, RZ ;  /* 0x0000001a21169210 */ /* 0x008fe20007fde0ff */
[----:B------:R-:W0:Y:S08]  /*0c20*/  @!P3 LDC.64 R38, c[0x0][0x3a0] ;  /* 0x0000e800ff26bb82 */ /* 0x000e300000000a00 */
[----:B------:R-:W3:Y:S01]  /*0c30*/  @!P5 LDC.64 R10, c[0x0][0x3f8] ;  /* 0x0000fe00ff0adb82 */ /* 0x000ee20000000a00 */
[----:B------:R-:W-:-:S02]  /*0c40*/  @!P1 IADD3.X R23, PT, PT, R32, R27, RZ, P6, !PT ;  /* 0x0000001b20179210 */ /* 0x000fc400037fe4ff */
[----:B----4-:R-:W-:-:S04]  /*0c50*/  @!P2 IADD3 R24, P6, PT, R9, R24, RZ ;  /* 0x000000180918a210 */ /* 0x010fc80007fde0ff */
[C---:B------:R-:W-:Y:S01]  /*0c60*/  @!P2 IADD3.X R25, PT, PT, R12.reuse, R25, RZ, P6, !PT ;  /* 0x000000190c19a210 */ /* 0x040fe200037fe4ff */
[----:B-1----:R-:W-:Y:S01]  /*0c70*/  @!P3 IMAD R31, R31, R2, RZ ;  /* 0x000000021f1fb224 */ /* 0x002fe200078e02ff */
[----:B------:R-:W-:Y:S01]  /*0c80*/  @!P2 IADD3 R36, P6, PT, R9, R36, RZ ;  /* 0x000000240924a210 */ /* 0x000fe20007fde0ff */
[----:B------:R-:W1:Y:S01]  /*0c90*/  @!P3 LDC.64 R40, c[0x0][0x398] ;  /* 0x0000e600ff28bb82 */ /* 0x000e620000000a00 */
[----:B------:R-:W-:Y:S02]  /*0ca0*/  @!P3 MOV R18, R66 ;  /* 0x000000420012b202 */ /* 0x000fe40000000f00 */
[----:B------:R-:W-:Y:S02]  /*0cb0*/  @!P3 MOV R19, R69 ;  /* 0x000000450013b202 */ /* 0x000fe40000000f00 */
[----:B------:R-:W-:Y:S02]  /*0cc0*/  @!P2 IADD3.X R37, PT, PT, R12, R37, RZ, P6, !PT ;  /* 0x000000250c25a210 */ /* 0x000fe400037fe4ff */
[----:B------:R-:W-:Y:S01]  /*0cd0*/  ISETP.NE.AND P6, PT, RZ, UR11, PT ;  /* 0x0000000bff007c0c */ /* 0x000fe2000bfc5270 */
[C---:B------:R-:W-:Y:S01]  /*0ce0*/  @!P3 IMAD R9, R30.reuse, R3, R31 ;  /* 0x000000031e09b224 */ /* 0x040fe200078e021f */
[----:B------:R-:W-:Y:S01]  /*0cf0*/  PRMT R12, R63, 0x9910, RZ ;  /* 0x000099103f0c7816 */ /* 0x000fe200000000ff */
[----:B------:R-:W-:Y:S01]  /*0d00*/  @!P3 IMAD.WIDE.U32 R18, R30, R2, R18 ;  /* 0x000000021e12b225 */ /* 0x000fe200078e0012 */
[----:B------:R-:W-:Y:S01]  /*0d10*/  MOV R3, RZ ;  /* 0x000000ff00037202 */ /* 0x000fe20000000f00 */
[----:B------:R-:W4:Y:S01]  /*0d20*/  @!P5 LDC.64 R30, c[0x0][0x3a0] ;  /* 0x0000e800ff1edb82 */ /* 0x000f220000000a00 */
[----:B------:R-:W-:-:S02]  /*0d30*/  MOV R2, RZ ;  /* 0x000000ff00027202 */ /* 0x000fc40000000f00 */
[----:B------:R-:W-:Y:S01]  /*0d40*/  CS2R R44, SRZ ;  /* 0x00000000002c7805 */ /* 0x000fe2000001ff00 */
[----:B---3--:R-:W-:Y:S02]  /*0d50*/  @!P5 IMAD R13, R13, R10, RZ ;  /* 0x0000000a0d0dd224 */ /* 0x008fe400078e02ff */
[----:B------:R-:W-:Y:S01]  /*0d60*/  IMAD R12, R12, 0xd, RZ ;  /* 0x0000000d0c0c7824 */ /* 0x000fe200078e02ff */
[----:B------:R3:W5:Y:S01]  /*0d70*/  @!P4 LDG.E.64 R2, desc[UR8][R6.64] ;  /* 0x000000080602c981 */ /* 0x000762000c1e1b00 */
[----:B------:R-:W4:Y:S01]  /*0d80*/  @!P5 LDC.64 R32, c[0x0][0x398] ;  /* 0x0000e600ff20db82 */ /* 0x000f220000000a00 */
[----:B------:R-:W-:Y:S02]  /*0d90*/  @!P3 IADD3 R9, PT, PT, R19, R9, RZ ;  /* 0x000000091309b210 */ /* 0x000fe40007ffe0ff */
[----:B------:R0:W5:Y:S01]  /*0da0*/  @!P4 LDG.E.64 R44, desc[UR8][R4.64] ;  /* 0x00000008042cc981 */ /* 0x000162000c1e1b00 */
[----:B------:R-:W-:-:S04]  /*0db0*/  @!P3 SHF.L.U32 R19, R18, 0x2, RZ ;  /* 0x000000021213b819 */ /* 0x000fc800000006ff */
[----:B------:R-:W4:Y:S01]  /*0dc0*/  LDC.64 R26, c[0x0][0x3a8] ;  /* 0x0000ea00ff1a7b82 */ /* 0x000f220000000a00 */
[----:B---3--:R-:W-:Y:S01]  /*0dd0*/  @!P5 IMAD R7, R8, R11, R13 ;  /* 0x0000000b0807d224 */ /* 0x008fe200078e020d */
[----:B------:R-:W-:Y:S02]  /*0de0*/  IADD3 R11, PT, PT, RZ, -R12, RZ ;  /* 0x8000000cff0b7210 */ /* 0x000fe40007ffe0ff */
[----:B0-----:R-:W-:Y:S02]  /*0df0*/  @!P5 MOV R4, R66 ;  /* 0x000000420004d202 */ /* 0x001fe40000000f00 */
[----:B------:R-:W-:Y:S02]  /*0e00*/  @!P5 MOV R5, R69 ;  /* 0x000000450005d202 */ /* 0x000fe40000000f00 */
[----:B------:R-:W0:Y:S01]  /*0e10*/  @P6 LDC.64 R34, c[0x0][0x3b0] ;  /* 0x0000ec00ff226b82 */ /* 0x000e220000000a00 */
[----:B------:R-:W-:Y:S02]  /*0e20*/  PRMT R11, R11, 0x7710, RZ ;  /* 0x000077100b0b7816 */ /* 0x000fe400000000ff */
[----:B------:R-:W-:Y:S01]  /*0e30*/  @!P3 SHF.L.U64.HI R18, R18, 0x2, R9 ;  /* 0x000000021212b819 */ /* 0x000fe20000010209 */
[----:B------:R-:W-:Y:S01]  /*0e40*/  @!P5 IMAD.WIDE.U32 R8, R8, R10, R4 ;  /* 0x0000000a0808d225 */ /* 0x000fe200078e0004 */
[----:B------:R-:W-:-:S02]  /*0e50*/  @!P3 IADD3 R38, P4, PT, R19, R38, RZ ;  /* 0x000000261326b210 */ /* 0x000fc40007f9e0ff */
[----:B------:R-:W-:Y:S02]  /*0e60*/  IADD3 R11, PT, PT, R11, R60, RZ ;  /* 0x0000003c0b0b7210 */ /* 0x000fe40007ffe0ff */
[----:B------:R-:W-:Y:S02]  /*0e70*/  @!P3 IADD3.X R39, PT, PT, R18, R39, RZ, P4, !PT ;  /* 0x000000271227b210 */ /* 0x000fe400027fe4ff */
[----:B-1----:R-:W-:Y:S02]  /*0e80*/  @!P3 IADD3 R40, P4, PT, R19, R40, RZ ;  /* 0x000000281328b210 */ /* 0x002fe40007f9e0ff */
[----:B------:R-:W-:Y:S02]  /*0e90*/  @!P5 IADD3 R7, PT, PT, R9, R7, RZ ;  /* 0x000000070907d210 */ /* 0x000fe40007ffe0ff */
[----:B------:R-:W-:Y:S02]  /*0ea0*/  @!P5 SHF.L.U32 R5, R8, 0x2, RZ ;  /* 0x000000020805d819 */ /* 0x000fe400000006ff */
[----:B------:R-:W-:-:S02]  /*0eb0*/  SHF.L.U32 R11, R11, 0x1, RZ ;  /* 0x000000010b0b7819 */ /* 0x000fc400000006ff */
[----:B------:R-:W-:Y:S02]  /*0ec0*/  @!P3 IADD3.X R41, PT, PT, R18, R41, RZ, P4, !PT ;  /* 0x000000291229b210 */ /* 0x000fe400027fe4ff */
[----:B------:R-:W-:Y:S02]  /*0ed0*/  @!P5 SHF.L.U64.HI R8, R8, 0x2, R7 ;  /* 0x000000020808d819 */ /* 0x000fe40000010207 */
[----:B----4-:R-:W-:Y:S02]  /*0ee0*/  @!P5 IADD3 R30, P4, PT, R5, R30, RZ ;  /* 0x0000001e051ed210 */ /* 0x010fe40007f9e0ff */
[----:B------:R-:W-:Y:S02]  /*0ef0*/  LOP3.LUT R56, R11, 0xffff, RZ, 0xc0, !PT ;  /* 0x0000ffff0b387812 */ /* 0x000fe400078ec0ff */
[----:B------:R-:W-:Y:S02]  /*0f00*/  @!P5 IADD3.X R31, PT, PT, R8, R31, RZ, P4, !PT ;  /* 0x0000001f081fd210 */ /* 0x000fe400027fe4ff */
[----:B------:R-:W-:Y:S01]  /*0f10*/  @!P5 IADD3 R32, P4, PT, R5, R32, RZ ;  /* 0x000000200520d210 */ /* 0x000fe20007f9e0ff */
[----:B------:R-:W-:Y:S01]  /*0f20*/  IMAD R9, R0, 0x1a, R56 ;  /* 0x0000001a00097824 */ /* 0x000fe200078e0238 */
[----:B------:R-:W-:-:S02]  /*0f30*/  CS2R R4, SRZ ;  /* 0x0000000000047805 */ /* 0x000fc4000001ff00 */
[----:B------:R-:W-:Y:S02]  /*0f40*/  CS2R R6, SRZ ;  /* 0x0000000000067805 */ /* 0x000fe4000001ff00 */
[----:B------:R-:W-:Y:S01]  /*0f50*/  @!P5 IADD3.X R33, PT, PT, R8, R33, RZ, P4, !PT ;  /* 0x000000210821d210 */ /* 0x000fe200027fe4ff */
[C---:B------:R-:W-:Y:S01]  /*0f60*/  IMAD.WIDE R26, R9.reuse, 0x4, R26 ;  /* 0x00000004091a7825 */ /* 0x040fe200078e021a */
[----:B------:R-:W-:Y:S02]  /*0f70*/  CS2R R10, SRZ ;  /* 0x00000000000a7805 */ /* 0x000fe4000001ff00 */
[----:B------:R-:W-:Y:S01]  /*0f80*/  CS2R R12, SRZ ;  /* 0x00000000000c7805 */ /* 0x000fe2000001ff00 */
[----:B------:R1:W5:Y:S01]  /*0f90*/  @!P0 LDG.E.64 R4, desc[UR8][R14.64] ;  /* 0x000000080e048981 */ /* 0x000362000c1e1b00 */
[----:B0-----:R-:W-:Y:S01]  /*0fa0*/  @P6 IMAD.WIDE R34, R9, 0x4, R34 ;  /* 0x0000000409226825 */ /* 0x001fe200078e0222 */
[----:B------:R-:W-:Y:S02]  /*0fb0*/  CS2R R8, SRZ ;  /* 0x0000000000087805 */ /* 0x000fe4000001ff00 */
[----:B------:R-:W-:Y:S01]  /*0fc0*/  CS2R R18, SRZ ;  /* 0x0000000000127805 */ /* 0x000fe2000001ff00 */
[----:B------:R0:W5:Y:S04]  /*0fd0*/  @!P0 LDG.E.64 R6, desc[UR8][R16.64] ;  /* 0x0000000810068981 */ /* 0x000168000c1e1b00 */
[----:B------:R3:W5:Y:S01]  /*0fe0*/  @!P1 LDG.E.64 R8, desc[UR8][R20.64] ;  /* 0x0000000814089981 */ /* 0x000762000c1e1b00 */
[----:B-1----:R-:W-:-:S03]  /*0ff0*/  CS2R R14, SRZ ;  /* 0x00000000000e7805 */ /* 0x002fc6000001ff00 */
[----:B------:R1:W5:Y:S01]  /*1000*/  @!P1 LDG.E.64 R10, desc[UR8][R22.64] ;  /* 0x00000008160a9981 */ /* 0x000362000c1e1b00 */
[----:B0-----:R-:W-:-:S03]  /*1010*/  CS2R R16, SRZ ;  /* 0x0000000000107805 */ /* 0x001fc6000001ff00 */
[----:B------:R0:W5:Y:S01]  /*1020*/  @!P2 LDG.E.64 R12, desc[UR8][R24.64] ;  /* 0x00000008180ca981 */ /* 0x000162000c1e1b00 */
[----:B---3--:R-:W-:-:S03]  /*1030*/  CS2R R20, SRZ ;  /* 0x0000000000147805 */ /* 0x008fc6000001ff00 */
[----:B------:R3:W5:Y:S01]  /*1040*/  @!P2 LDG.E.64 R14, desc[UR8][R36.64] ;  /* 0x00000008240ea981 */ /* 0x000762000c1e1b00 */
[----:B-1----:R-:W-:-:S03]  /*1050*/  CS2R R22, SRZ ;  /* 0x0000000000167805 */ /* 0x002fc6000001ff00 */
[----:B------:R3:W5:Y:S01]  /*1060*/  @!P3 LDG.E.64 R16, desc[UR8][R38.64] ;  /* 0x000000082610b981 */ /* 0x000762000c1e1b00 */
[----:B0-----:R-:W-:-:S03]  /*1070*/  CS2R R24, SRZ ;  /* 0x0000000000187805 */ /* 0x001fc6000001ff00 */
[----:B------:R3:W5:Y:S04]  /*1080*/  @!P3 LDG.E.64 R18, desc[UR8][R40.64] ;  /* 0x000000082812b981 */ /* 0x000768000c1e1b00 */
[----:B------:R3:W5:Y:S04]  /*1090*/  @!P5 LDG.E.64 R20, desc[UR8][R30.64] ;  /* 0x000000081e14d981 */ /* 0x000768000c1e1b00 */
[----:B------:R3:W5:Y:S04]  /*10a0*/  @!P5 LDG.E.64 R22, desc[UR8][R32.64] ;  /* 0x000000082016d981 */ /* 0x000768000c1e1b00 */
        /* <DEDUP_REMOVED lines=15> */
[----:B---3--:R-:W-:Y:S05]  /*11a0*/  BRA.U UP1, `(.L_x_1315) ;  /* 0x0000000501c47547 */ /* 0x008fea000b800000 */
[----:B-----5:R-:W-:Y:S01]  /*11b0*/  FADD.FTZ R29, R52, -UR14 ;  /* 0x8000000e341d7e21 */ /* 0x020fe20008010000 */
[----:B------:R-:W-:Y:S01]  /*11c0*/  FMUL.FTZ R30, R50, R26 ;  /* 0x0000001a321e7220 */ /* 0x000fe20000410000 */
[----:B------:R-:W-:Y:S01]  /*11d0*/  FADD.FTZ R28, R53, -UR14 ;  /* 0x8000000e351c7e21 */ /* 0x000fe20008010000 */
[----:B------:R-:W-:Y:S01]  /*11e0*/  FMUL.FTZ R31, R51, R27 ;  /* 0x0000001b331f7220 */ /* 0x000fe20000410000 */
[----:B------:R-:W-:Y:S01]  /*11f0*/  FMUL.FTZ R29, R29, UR7 ;  /* 0x000000071d1d7c20 */ /* 0x000fe20008410000 */
[----:B------:R-:W-:Y:S01]  /*1200*/  FADD.FTZ R34, R48, -UR14 ;  /* 0x8000000e30227e21 */ /* 0x000fe20008010000 */
[----:B------:R-:W-:Y:S01]  /*1210*/  FMUL.FTZ R28, R28, UR7 ;  /* 0x000000071c1c7c20 */ /* 0x000fe20008410000 */
[----:B------:R-:W-:Y:S01]  /*1220*/  FADD.FTZ R32, RZ, R30 ;  /* 0x0000001eff207221 */ /* 0x000fe20000010000 */
[----:B------:R-:W-:Y:S01]  /*1230*/  FFMA.FTZ R33, R29, R30, RZ ;  /* 0x0000001e1d217223 */ /* 0x000fe200000100ff */
[----:B------:R-:W-:Y:S01]  /*1240*/  FFMA.FTZ R35, R50, R29, RZ ;  /* 0x0000001d32237223 */ /* 0x000fe200000100ff */
[----:B------:R-:W-:Y:S01]  /*1250*/  FADD.FTZ R29, R49, -UR14 ;  /* 0x8000000e311d7e21 */ /* 0x000fe20008010000 */
[----:B------:R-:W-:Y:S01]  /*1260*/  FMUL.FTZ R37, R46, R26 ;  /* 0x0000001a2e257220 */ /* 0x000fe20000410000 */
[----:B------:R-:W-:Y:S01]  /*1270*/  FMUL.FTZ R34, R34, UR7 ;  /* 0x0000000722227c20 */ /* 0x000fe20008410000 */
[----:B------:R-:W-:Y:S01]  /*1280*/  FADD.FTZ R32, R31, R32 ;  /* 0x000000201f207221 */ /* 0x000fe20000010000 */
[----:B------:R-:W-:Y:S01]  /*1290*/  FFMA.FTZ R33, R28, R31, R33 ;  /* 0x0000001f1c217223 */ /* 0x000fe20000010021 */
[----:B------:R-:W-:Y:S01]  /*12a0*/  FMUL.FTZ R30, R29, UR7 ;  /* 0x000000071d1e7c20 */ /* 0x000fe20008410000 */
[----:B------:R-:W-:Y:S01]  /*12b0*/  FADD.FTZ R31, R44, -UR14 ;  /* 0x8000000e2c1f7e21 */ /* 0x000fe20008010000 */
[----:B------:R-:W-:Y:S01]  /*12c0*/  FADD.FTZ R32, R32, R37 ;  /* 0x0000002520207221 */ /* 0x000fe20000010000 */
[----:B------:R-:W-:Y:S01]  /*12d0*/  FFMA.FTZ R33, R34, R37, R33 ;  /* 0x0000002522217223 */ /* 0x000fe20000010021 */
[----:B------:R-:W-:Y:S01]  /*12e0*/  FMUL.FTZ R29, R47, R27 ;  /* 0x0000001b2f1d7220 */ /* 0x000fe20000410000 */
[----:B------:R-:W-:Y:S01]  /*12f0*/  FFMA.FTZ R35, R46, R34, R35 ;  /* 0x000000222e237223 */ /* 0x000fe20000010023 */
[----:B------:R-:W-:Y:S01]  /*1300*/  FFMA.FTZ R28, R51, R28, RZ ;  /* 0x0000001c331c7223 */ /* 0x000fe200000100ff */
[----:B------:R-:W-:Y:S01]  /*1310*/  FMUL.FTZ R37, R2, R26 ;  /* 0x0000001a02257220 */ /* 0x000fe20000410000 */
[----:B------:R-:W-:Y:S01]  /*1320*/  FMUL.FTZ R34, R31, UR7 ;  /* 0x000000071f227c20 */ /* 0x000fe20008410000 */
[----:B------:R-:W-:Y:S01]  /*1330*/  FADD.FTZ R32, R29, R32 ;  /* 0x000000201d207221 */ /* 0x000fe20000010000 */
[----:B------:R-:W-:Y:S01]  /*1340*/  FFMA.FTZ R33, R30, R29, R33 ;  /* 0x0000001d1e217223 */ /* 0x000fe20000010021 */
[----:B------:R-:W-:Y:S01]  /*1350*/  FADD.FTZ R29, R45, -UR14 ;  /* 0x8000000e2d1d7e21 */ /* 0x000fe20008010000 */
[----:B------:R-:W-:Y:S01]  /*1360*/  FFMA.FTZ R28, R47, R30, R28 ;  /* 0x0000001e2f1c7223 */ /* 0x000fe2000001001c */
[----:B------:R-:W-:Y:S01]  /*1370*/  FFMA.FTZ R35, R2, R34, R35 ;  /* 0x0000002202237223 */ /* 0x000fe20000010023 */
[----:B------:R-:W-:Y:S01]  /*1380*/  FADD.FTZ R31, R32, R37 ;  /* 0x00000025201f7221 */ /* 0x000fe20000010000 */
[----:B------:R-:W-:Y:S01]  /*1390*/  FMUL.FTZ R30, R3, R27 ;  /* 0x0000001b031e7220 */ /* 0x000fe20000410000 */
[----:B------:R-:W-:Y:S01]  /*13a0*/  FFMA.FTZ R34, R34, R37, R33 ;  /* 0x0000002522227223 */ /* 0x000fe20000010021 */
[----:B------:R-:W-:Y:S01]  /*13b0*/  FMUL.FTZ R29, R29, UR7 ;  /* 0x000000071d1d7c20 */ /* 0x000fe20008410000 */
[----:B------:R-:W-:Y:S01]  /*13c0*/  FADD.FTZ R32, R4, -UR14 ;  /* 0x8000000e04207e21 */ /* 0x000fe20008010000 */
[----:B------:R-:W-:Y:S01]  /*13d0*/  FMUL.FTZ R36, R6, R26 ;  /* 0x0000001a06247220 */ /* 0x000fe20000410000 */
[----:B------:R-:W-:Y:S01]  /*13e0*/  FADD.FTZ R31, R30, R31 ;  /* 0x0000001f1e1f7221 */ /* 0x000fe20000010000 */
[----:B------:R-:W-:Y:S01]  /*13f0*/  FFMA.FTZ R28, R3, R29, R28 ;  /* 0x0000001d031c7223 */ /* 0x000fe2000001001c */
[----:B------:R-:W-:Y:S01]  /*1400*/  FFMA.FTZ R34, R29, R30, R34 ;  /* 0x0000001e1d227223 */ /* 0x000fe20000010022 */
[----:B------:R-:W-:Y:S01]  /*1410*/  FMUL.FTZ R33, R32, UR7 ;  /* 0x0000000720217c20 */ /* 0x000fe20008410000 */
[----:B------:R-:W-:Y:S01]  /*1420*/  FADD.FTZ R29, R5, -UR14 ;  /* 0x8000000e051d7e21 */ /* 0x000fe20008010000 */
        /* <DEDUP_REMOVED lines=9> */
[----:B------:R-:W-:Y:S01]  /*14c0*/  FFMA.FTZ R34, R29, R30, R34 ;  /* 0x0000001e1d227223 */ /* 0x000fe20000010022 */
[----:B------:R-:W-:Y:S01]  /*14d0*/  FMUL.FTZ R33, R32, UR7 ;  /* 0x0000000720217c20 */ /* 0x000fe20008410000 */
[----:B------:R-:W-:Y:S01]  /*14e0*/  FADD.FTZ R29, R9, -UR14 ;  /* 0x8000000e091d7e21 */ /* 0x000fe20008010000 */
[----:B------:R-:W-:Y:S01]  /*14f0*/  FADD.FTZ R31, R31, R36 ;  /* 0x000000241f1f7221 */ /* 0x000fe20000010000 */
[----:B------:R-:W-:Y:S01]  /*1500*/  FMUL.FTZ R30, R11, R27 ;  /* 0x0000001b0b1e7220 */ /* 0x000fe20000410000 */
[----:B------:R-:W-:Y:S01]  /*1510*/  FFMA.FTZ R34, R33, R36, R34 ;  /* 0x0000002421227223 */ /* 0x000fe20000010022 */
[----:B------:R-:W-:Y:S01]  /*1520*/  FADD.FTZ R32, R12, -UR14 ;  /* 0x8000000e0c207e21 */ /* 0x000fe20008010000 */
[----:B------:R-:W-:Y:S01]  /*1530*/  FMUL.FTZ R29, R29, UR7 ;  /* 0x000000071d1d7c20 */ /* 0x000fe20008410000 */
[----:B------:R-:W-:Y:S01]  /*1540*/  FMUL.FTZ R36, R14, R26 ;  /* 0x0000001a0e247220 */ /* 0x000fe20000410000 */
[----:B------:R-:W-:Y:S01]  /*1550*/  FADD.FTZ R31, R30, R31 ;  /* 0x0000001f1e1f7221 */ /* 0x000fe20000010000 */
[----:B------:R-:W-:Y:S01]  /*1560*/  FFMA.FTZ R35, R10, R33, R35 ;  /* 0x000000210a237223 */ /* 0x000fe20000010023 */
[----:B------:R-:W-:Y:S01]  /*1570*/  FMUL.FTZ R33, R32, UR7 ;  /* 0x0000000720217c20 */ /* 0x000fe20008410000 */
[----:B------:R-:W-:Y:S01]  /*1580*/  FFMA.FTZ R28, R11, R29, R28 ;  /* 0x0000001d0b1c7223 */ /* 0x000fe2000001001c */
[----:B------:R-:W-:Y:S01]  /*1590*/  FFMA.FTZ R34, R29, R30, R34 ;  /* 0x0000001e1d227223 */ /* 0x000fe20000010022 */
        /* <DEDUP_REMOVED lines=11> */
[----:B------:R-:W-:Y:S01]  /*1650*/  FADD.FTZ R38, R31, R36 ;  /* 0x000000241f267221 */ /* 0x000fe20000010000 */
[----:B------:R-:W-:Y:S01]  /*1660*/  FFMA.FTZ R30, R15, R29, R28 ;  /* 0x0000001d0f1e7223 */ /* 0x000fe2000001001c */
[----:B------:R-:W-:Y:S01]  /*1670*/  FADD.FTZ R32, R17, -UR14 ;  /* 0x8000000e11207e21 */ /* 0x000fe20008010000 */
[----:B------:R-:W-:Y:S01]  /*1680*/  FADD.FTZ R31, RZ, R50 ;  /* 0x00000032ff1f7221 */ /* 0x000fe20000010000 */
[----:B------:R-:W-:Y:S01]  /*1690*/  FADD.FTZ R28, RZ, R51 ;  /* 0x00000033ff1c7221 */ /* 0x000fe20000010000 */
[----:B------:R-:W-:Y:S01]  /*16a0*/  FFMA.FTZ R29, R18, R33, R35 ;  /* 0x00000021121d7223 */ /* 0x000fe20000010023 */
[----:B------:R-:W-:Y:S01]  /*16b0*/  FFMA.FTZ R35, R33, R36, R34 ;  /* 0x0000002421237223 */ /* 0x000fe20000010022 */
[----:B------:R-:W-:Y:S01]  /*16c0*/  FMUL.FTZ R32, R32, UR7 ;  /* 0x0000000720207c20 */ /* 0x000fe20008410000 */
[----:B------:R-:W-:Y:S01]  /*16d0*/  FMUL.FTZ R33, R19, R27 ;  /* 0x0000001b13217220 */ /* 0x000fe20000410000 */
[----:B------:R-:W-:Y:S01]  /*16e0*/  FADD.FTZ R31, R46, R31 ;  /* 0x0000001f2e1f7221 */ /* 0x000fe20000010000 */
[----:B------:R-:W-:Y:S01]  /*16f0*/  FADD.FTZ R28, R47, R28 ;  /* 0x0000001c2f1c7221 */ /* 0x000fe20000010000 */
[----:B------:R-:W-:Y:S01]  /*1700*/  FFMA.FTZ R30, R19, R32, R30 ;  /* 0x00000020131e7223 */ /* 0x000fe2000001001e */
[----:B------:R-:W-:Y:S01]  /*1710*/  FFMA.FTZ R35, R32, R33, R35 ;  /* 0x0000002120237223 */ /* 0x000fe20000010023 */
[----:B------:R-:W-:Y:S01]  /*1720*/  FADD.FTZ R31, R2, R31 ;  /* 0x0000001f021f7221 */ /* 0x000fe20000010000 */
[----:B------:R-:W-:Y:S01]  /*1730*/  FADD.FTZ R32, R3, R28 ;  /* 0x0000001c03207221 */ /* 0x000fe20000010000 */
[----:B------:R-:W-:Y:S01]  /*1740*/  FADD.FTZ R38, R33, R38 ;  /* 0x0000002621267221 */ /* 0x000fe20000010000 */
[----:B------:R-:W-:Y:S01]  /*1750*/  FADD.FTZ R33, R20, -UR14 ;  /* 0x8000000e14217e21 */ /* 0x000fe20008010000 */
[----:B------:R-:W-:Y:S01]  /*1760*/  FADD.FTZ R31, R6, R31 ;  /* 0x0000001f061f7221 */ /* 0x000fe20000010000 */
[----:B------:R-:W-:Y:S01]  /*1770*/  FADD.FTZ R32, R7, R32 ;  /* 0x0000002007207221 */ /* 0x000fe20000010000 */
[----:B------:R-:W-:Y:S01]  /*1780*/  FMUL.FTZ R37, R22, R26 ;  /* 0x0000001a16257220 */ /* 0x000fe20000410000 */
[----:B------:R-:W-:Y:S01]  /*1790*/  FMUL.FTZ R28, R33, UR7 ;  /* 0x00000007211c7c20 */ /* 0x000fe20008410000 */
[----:B------:R-:W-:Y:S01]  /*17a0*/  FADD.FTZ R31, R10, R31 ;  /* 0x0000001f0a1f7221 */ /* 0x000fe20000010000 */
[----:B------:R-:W-:Y:S01]  /*17b0*/  FADD.FTZ R32, R11, R32 ;  /* 0x000000200b207221 */ /* 0x000fe20000010000 */
[----:B------:R-:W-:Y:S01]  /*17c0*/  FADD.FTZ R33, R21, -UR14 ;  /* 0x8000000e15217e21 */ /* 0x000fe20008010000 */
[----:B------:R-:W-:Y:S01]  /*17d0*/  FFMA.FTZ R36, R28, R37, R35 ;  /* 0x000000251c247223 */ /* 0x000fe20000010023 */
[----:B------:R-:W-:Y:S01]  /*17e0*/  FADD.FTZ R31, R14, R31 ;  /* 0x0000001f0e1f7221 */ /* 0x000fe20000010000 */
[----:B------:R-:W-:Y:S01]  /*17f0*/  FADD.FTZ R32, R15, R32 ;  /* 0x000000200f207221 */ /* 0x000fe20000010000 */
[----:B------:R-:W-:Y:S01]  /*1800*/  FMUL.FTZ R35, R33, UR7 ;  /* 0x0000000721237c20 */ /* 0x000fe20008410000 */
[----:B------:R-:W-:Y:S01]  /*1810*/  FADD.FTZ R39, R38, R37 ;  /* 0x0000002526277221 */ /* 0x000fe20000010000 */
[----:B------:R-:W-:Y:S01]  /*1820*/  FMUL.FTZ R34, R23, R27 ;  /* 0x0000001b17227220 */ /* 0x000fe20000410000 */
[----:B------:R-:W-:Y:S01]  /*1830*/  FADD.FTZ R31, R18, R31 ;  /* 0x0000001f121f7221 */ /* 0x000fe20000010000 */
[----:B------:R-:W-:Y:S01]  /*1840*/  FADD.FTZ R32, R19, R32 ;  /* 0x0000002013207221 */ /* 0x000fe20000010000 */
[----:B------:R-:W-:Y:S01]  /*1850*/  FFMA.FTZ R28, R22, R28, R29 ;  /* 0x0000001c161c7223 */ /* 0x000fe2000001001d */
[----:B------:R-:W-:Y:S01]  /*1860*/  FFMA.FTZ R29, R23, R35, R30 ;  /* 0x00000023171d7223 */ /* 0x000fe2000001001e */
[----:B------:R-:W-:Y:S01]  /*1870*/  FADD.FTZ R33, R34, R39 ;  /* 0x0000002722217221 */ /* 0x000fe20000010000 */
[----:B------:R-:W-:Y:S01]  /*1880*/  FADD.FTZ R30, R22, R31 ;  /* 0x0000001f161e7221 */ /* 0x000fe20000010000 */
[----:B------:R-:W-:Y:S01]  /*1890*/  FFMA.FTZ R34, R35, R34, R36 ;  /* 0x0000002223227223 */ /* 0x000fe20000010024 */
[----:B------:R-:W-:Y:S01]  /*18a0*/  FADD.FTZ R31, R23, R32 ;  /* 0x00000020171f7221 */ /* 0x000fe20000010000 */
[----:B------:R-:W-:Y:S06]  /*18b0*/  BRA `(.L_x_1316) ;  /* 0x0000001000007947 */ /* 0x000fec0003800000 */
.L_x_1315:
        /* <DEDUP_REMOVED lines=10> */
[----:B------:R-:W-:-:S02]  /*1960*/  FFMA.FTZ R36, R26, R43, R24 ;  /* 0x0000002b1a247223 */ /* 0x000fc40000010018 */
[----:B------:R-:W-:Y:S01]  /*1970*/  FMUL.FTZ R32, R30, -1.4426950216293334961 ;  /* 0xbfb8aa3b1e207820 */ /* 0x000fe20000410000 */
[----:B------:R-:W-:Y:S01]  /*1980*/  FMUL.FTZ R34, R31, -1.4426950216293334961 ;  /* 0xbfb8aa3b1f227820 */ /* 0x000fe20000410000 */
[----:B------:R-:W-:-:S04]  /*1990*/  FMUL.FTZ R37, R36, -1.4426950216293334961 ;  /* 0xbfb8aa3b24257820 */ /* 0x000fc80000410000 */
        /* <DEDUP_REMOVED lines=8> */
[----:B------:R-:W1:Y:S01]  /*1a20*/  MUFU.RCP R54, R54 ;  /* 0x0000003600367308 */ /* 0x000e620000001000 */
[----:B--2---:R-:W-:-:S07]  /*1a30*/  FADD.FTZ R39, R37, 1 ;  /* 0x3f80000025277421 */ /* 0x004fce0000010000 */
[----:B------:R-:W2:Y:S01]  /*1a40*/  MUFU.EX2 R42, R42 ;  /* 0x0000002a002a7308 */ /* 0x000ea20000000800 */
[----:B0-----:R-:W-:-:S04]  /*1a50*/  FADD.FTZ R35, -R33, 1 ;  /* 0x3f80000021237421 */ /* 0x001fc80000010100 */
[----:B------:R-:W-:Y:S01]  /*1a60*/  FFMA.FTZ R35, R30, R35, 1 ;  /* 0x3f8000001e237423 */ /* 0x000fe20000010023 */
[----:B------:R-:W-:Y:S02]  /*1a70*/  FMUL.FTZ R30, R50, R33 ;  /* 0x00000021321e7220 */ /* 0x000fe40000410000 */
[----:B------:R-:W0:Y:S01]  /*1a80*/  MUFU.RCP R39, R39 ;  /* 0x0000002700277308 */ /* 0x000e220000001000 */
[----:B-1----:R-:W-:Y:S01]  /*1a90*/  FADD.FTZ R34, -R54, 1 ;  /* 0x3f80000036227421 */ /* 0x002fe20000010100 */
[----:B------:R-:W-:Y:S01]  /*1aa0*/  FMUL.FTZ R30, R30, R35 ;  /* 0x000000231e1e7220 */ /* 0x000fe20000410000 */
[----:B------:R-:W-:Y:S01]  /*1ab0*/  FADD.FTZ R35, R44, -UR14 ;  /* 0x8000000e2c237e21 */ /* 0x000fe20008010000 */
[----:B------:R-:W-:Y:S01]  /*1ac0*/  FMUL.FTZ R54, R51, R54 ;  /* 0x0000003633367220 */ /* 0x000fe20000410000 */
[----:B------:R-:W-:Y:S01]  /*1ad0*/  FFMA.FTZ R41, R31, R34, 1 ;  /* 0x3f8000001f297423 */ /* 0x000fe20000010022 */
[----:B------:R-:W-:Y:S01]  /*1ae0*/  FADD.FTZ R34, R45, -UR14 ;  /* 0x8000000e2d227e21 */ /* 0x000fe20008010000 */
[----:B------:R-:W-:Y:S01]  /*1af0*/  FMUL.FTZ R35, R35, UR7 ;  /* 0x0000000723237c20 */ /* 0x000fe20008410000 */
[----:B--2---:R-:W-:-:S02]  /*1b00*/  FADD.FTZ R42, R42, 1 ;  /* 0x3f8000002a2a7421 */ /* 0x004fc40000010000 */
[----:B------:R-:W-:Y:S01]  /*1b10*/  FMUL.FTZ R34, R34, UR7 ;  /* 0x0000000722227c20 */ /* 0x000fe20008410000 */
[----:B------:R-:W-:Y:S01]  /*1b20*/  FFMA.FTZ R31, R26, R35, R24 ;  /* 0x000000231a1f7223 */ /* 0x000fe20000010018 */
[----:B------:R-:W-:Y:S02]  /*1b30*/  FMUL.FTZ R37, R54, R41 ;  /* 0x0000002936257220 */ /* 0x000fe40000410000 */
[----:B------:R-:W-:Y:S01]  /*1b40*/  FFMA.FTZ R33, R27, R34, R25 ;  /* 0x000000221b217223 */ /* 0x000fe20000010019 */
[----:B------:R-:W-:Y:S01]  /*1b50*/  FMUL.FTZ R55, R31, -1.4426950216293334961 ;  /* 0xbfb8aa3b1f377820 */ /* 0x000fe20000410000 */
[----:B------:R-:W-:Y:S01]  /*1b60*/  MUFU.RCP R42, R42 ;  /* 0x0000002a002a7308 */ /* 0x000fe20000001000 */
[----:B0-----:R-:W-:Y:S01]  /*1b70*/  FADD.FTZ R41, -R39, 1 ;  /* 0x3f80000027297421 */ /* 0x001fe20000010100 */
[----:B------:R-:W-:Y:S01]  /*1b80*/  FMUL.FTZ R38, R33, -1.4426950216293334961 ;  /* 0xbfb8aa3b21267820 */ /* 0x000fe20000410000 */
[----:B------:R-:W-:-:S05]  /*1b90*/  FMUL.FTZ R39, R46, R39 ;  /* 0x000000272e277220 */ /* 0x000fca0000410000 */
[----:B------:R-:W0:Y:S08]  /*1ba0*/  MUFU.EX2 R55, R55 ;  /* 0x0000003700377308 */ /* 0x000e300000000800 */
[----:B------:R-:W1:Y:S01]  /*1bb0*/  MUFU.EX2 R38, R38 ;  /* 0x0000002600267308 */ /* 0x000e620000000800 */
[----:B0-----:R-:W-:-:S07]  /*1bc0*/  FADD.FTZ R64, R55, 1 ;  /* 0x3f80000037407421 */ /* 0x001fce0000010000 */
[----:B------:R-:W0:Y:S01]  /*1bd0*/  MUFU.RCP R55, R64 ;  /* 0x0000004000377308 */ /* 0x000e220000001000 */
[----:B-1----:R-:W-:Y:S01]  /*1be0*/  FADD.FTZ R65, R38, 1 ;  /* 0x3f80000026417421 */ /* 0x002fe20000010000 */
[----:B------:R-:W-:Y:S01]  /*1bf0*/  FFMA.FTZ R38, R36, R41, 1 ;  /* 0x3f80000024267423 */ /* 0x000fe20000010029 */
[----:B------:R-:W-:-:S05]  /*1c00*/  FADD.FTZ R41, -R42, 1 ;  /* 0x3f8000002a297421 */ /* 0x000fca0000010100 */
[----:B------:R-:W1:Y:S01]  /*1c10*/  MUFU.RCP R36, R65 ;  /* 0x0000004100247308 */ /* 0x000e620000001000 */
[----:B------:R-:W-:Y:S01]  /*1c20*/  FFMA.FTZ R54, R32, R41, 1 ;  /* 0x3f80000020367423 */ /* 0x000fe20000010029 */
[----:B------:R-:W-:Y:S01]  /*1c30*/  FMUL.FTZ R32, R39, R38 ;  /* 0x0000002627207220 */ /* 0x000fe20000410000 */
[----:B------:R-:W-:Y:S01]  /*1c40*/  FMUL.FTZ R41, R47, R42 ;  /* 0x0000002a2f297220 */ /* 0x000fe20000410000 */
[----:B------:R-:W-:-:S03]  /*1c50*/  FMUL.FTZ R39, R27, R37 ;  /* 0x000000251b277220 */ /* 0x000fc60000410000 */
[----:B------:R-:W-:Y:S01]  /*1c60*/  FMUL.FTZ R41, R41, R54 ;  /* 0x0000003629297220 */ /* 0x000fe20000410000 */
[----:B0-----:R-:W-:Y:S01]  /*1c70*/  FADD.FTZ R38, -R55, 1 ;  /* 0x3f80000037267421 */ /* 0x001fe20000010100 */
[----:B------:R-:W-:-:S03]  /*1c80*/  FMUL.FTZ R55, R2, R55 ;  /* 0x0000003702377220 */ /* 0x000fc60000410000 */
[----:B------:R-:W-:Y:S01]  /*1c90*/  FFMA.FTZ R38, R31, R38, 1 ;  /* 0x3f8000001f267423 */ /* 0x000fe20000010026 */
[----:B------:R-:W-:Y:S01]  /*1ca0*/  FADD.FTZ R31, R4, -UR14 ;  /* 0x8000000e041f7e21 */ /* 0x000fe20008010000 */
[----:B-1----:R-:W-:-:S03]  /*1cb0*/  FADD.FTZ R42, -R36, 1 ;  /* 0x3f800000242a7421 */ /* 0x002fc60000010100 */
[----:B------:R-:W-:Y:S01]  /*1cc0*/  FMUL.FTZ R31, R31, UR7 ;  /* 0x000000071f1f7c20 */ /* 0x000fe20008410000 */
[----:B------:R-:W-:-:S03]  /*1cd0*/  FFMA.FTZ R42, R33, R42, 1 ;  /* 0x3f800000212a7423 */ /* 0x000fc6000001002a */
[C---:B------:R-:W-:Y:S01]  /*1ce0*/  FFMA.FTZ R54, R26.reuse, R31, R24 ;  /* 0x0000001f1a367223 */ /* 0x040fe20000010018 */
[----:B------:R-:W-:Y:S01]  /*1cf0*/  FMUL.FTZ R33, R3, R36 ;  /* 0x0000002403217220 */ /* 0x000fe20000410000 */
[----:B------:R-:W-:Y:S01]  /*1d00*/  FMUL.FTZ R36, R55, R38 ;  /* 0x0000002637247220 */ /* 0x000fe20000410000 */
[----:B------:R-:W-:Y:S01]  /*1d10*/  FMUL.FTZ R38, R26, R30 ;  /* 0x0000001e1a267220 */ /* 0x000fe20000410000 */
[----:B------:R-:W-:Y:S01]  /*1d20*/  FMUL.FTZ R65, R54, -1.4426950216293334961 ;  /* 0xbfb8aa3b36417820 */ /* 0x000fe20000410000 */
[----:B------:R-:W-:Y:S02]  /*1d30*/  FMUL.FTZ R33, R33, R42 ;  /* 0x0000002a21217220 */ /* 0x000fe40000410000 */
[C---:B------:R-:W-:Y:S01]  /*1d40*/  FFMA.FTZ R55, R29.reuse, R38, RZ ;  /* 0x000000261d377223 */ /* 0x040fe200000100ff */
[----:B------:R-:W-:Y:S01]  /*1d50*/  FADD.FTZ R42, RZ, R38 ;  /* 0x00000026ff2a7221 */ /* 0x000fe20000010000 */
[----:B------:R-:W-:Y:S01]  /*1d60*/  FFMA.FTZ R38, R29, R30, RZ ;  /* 0x0000001e1d267223 */ /* 0x000fe200000100ff */
[----:B------:R-:W0:Y:S01]  /*1d70*/  MUFU.EX2 R65, R65 ;  /* 0x0000004100417308 */ /* 0x000e220000000800 */
[----:B------:R-:W-:Y:S01]  /*1d80*/  FFMA.FTZ R64, R28, R39, R55 ;  /* 0x000000271c407223 */ /* 0x000fe20000010037 */
[----:B------:R-:W-:Y:S01]  /*1d90*/  FADD.FTZ R42, R39, R42 ;  /* 0x0000002a272a7221 */ /* 0x000fe20000010000 */
[----:B------:R-:W-:Y:S01]  /*1da0*/  FADD.FTZ R39, RZ, R30 ;  /* 0x0000001eff277221 */ /* 0x000fe20000010000 */
[-C--:B------:R-:W-:Y:S01]  /*1db0*/  FFMA.FTZ R38, R43, R32.reuse, R38 ;  /* 0x000000202b267223 */ /* 0x080fe20000010026 */
[----:B------:R-:W-:-:S02]  /*1dc0*/  FMUL.FTZ R29, R26, R32 ;  /* 0x000000201a1d7220 */ /* 0x000fc40000410000 */
[----:B------:R-:W-:Y:S01]  /*1dd0*/  FADD.FTZ R39, R39, R32 ;  /* 0x0000002027277221 */ /* 0x000fe20000010000 */
[----:B------:R-:W-:Y:S01]  /*1de0*/  FFMA.FTZ R38, R35, R36, R38 ;  /* 0x0000002423267223 */ /* 0x000fe20000010026 */
[----:B------:R-:W-:Y:S02]  /*1df0*/  FFMA.FTZ R43, R43, R29, R64 ;  /* 0x0000001d2b2b7223 */ /* 0x000fe40000010040 */
[----:B------:R-:W-:Y:S01]  /*1e00*/  FADD.FTZ R39, R39, R36 ;  /* 0x0000002427277221 */ /* 0x000fe20000010000 */
[----:B0-----:R-:W-:-:S06]  /*1e10*/  FADD.FTZ R55, R65, 1 ;  /* 0x3f80000041377421 */ /* 0x001fcc0000010000 */
[----:B------:R-:W0:Y:S02]  /*1e20*/  MUFU.RCP R55, R55 ;  /* 0x0000003700377308 */ /* 0x000e240000001000 */
[----:B0-----:R-:W-:Y:S01]  /*1e30*/  FADD.FTZ R30, -R55, 1 ;  /* 0x3f800000371e7421 */ /* 0x001fe20000010100 */
[----:B------:R-:W-:Y:S01]  /*1e40*/  FMUL.FTZ R32, R6, R55 ;  /* 0x0000003706207220 */ /* 0x000fe20000410000 */
[----:B------:R-:W-:Y:S02]  /*1e50*/  FFMA.FTZ R55, R28, R37, RZ ;  /* 0x000000251c377223 */ /* 0x000fe400000100ff */
[----:B------:R-:W-:Y:S01]  /*1e60*/  FFMA.FTZ R30, R54, R30, 1 ;  /* 0x3f800000361e7423 */ /* 0x000fe2000001001e */
[----:B------:R-:W-:Y:S01]  /*1e70*/  FADD.FTZ R54, R42, R29 ;  /* 0x0000001d2a367221 */ /* 0x000fe20000010000 */
[----:B------:R-:W-:Y:S01]  /*1e80*/  FADD.FTZ R42, RZ, R37 ;  /* 0x00000025ff2a7221 */ /* 0x000fe20000010000 */
[-C--:B------:R-:W-:Y:S01]  /*1e90*/  FFMA.FTZ R37, R40, R41.reuse, R55 ;  /* 0x0000002928257223 */ /* 0x080fe20000010037 */
[----:B------:R-:W-:Y:S01]  /*1ea0*/  FMUL.FTZ R32, R32, R30 ;  /* 0x0000001e20207220 */ /* 0x000fe20000410000 */
[----:B------:R-:W-:Y:S01]  /*1eb0*/  FADD.FTZ R30, R5, -UR14 ;  /* 0x8000000e051e7e21 */ /* 0x000fe20008010000 */
[----:B------:R-:W-:Y:S01]  /*1ec0*/  FADD.FTZ R42, R42, R41 ;  /* 0x000000292a2a7221 */ /* 0x000fe20000010000 */
[----:B------:R-:W-:Y:S01]  /*1ed0*/  FMUL.FTZ R41, R27, R41 ;  /* 0x000000291b297220 */ /* 0x000fe20000410000 */
[----:B------:R-:W-:Y:S01]  /*1ee0*/  FFMA.FTZ R38, R31, R32, R38 ;  /* 0x000000201f267223 */ /* 0x000fe20000010026 */
[----:B------:R-:W-:-:S02]  /*1ef0*/  FMUL.FTZ R30, R30, UR7 ;  /* 0x000000071e1e7c20 */ /* 0x000fc40008410000 */
        /* <DEDUP_REMOVED lines=10> */
[----:B0-----:R-:W-:-:S04]  /*1fa0*/  FADD.FTZ R28, -R64, 1 ;  /* 0x3f800000401c7421 */ /* 0x001fc80000010100 */
[----:B------:R-:W-:Y:S01]  /*1fb0*/  FFMA.FTZ R29, R29, R28, 1 ;  /* 0x3f8000001d1d7423 */ /* 0x000fe2000001001c */
[----:B------:R-:W-:-:S04]  /*1fc0*/  FMUL.FTZ R28, R7, R64 ;  /* 0x00000040071c7220 */ /* 0x000fc80000410000 */
[----:B------:R-:W-:Y:S01]  /*1fd0*/  FMUL.FTZ R28, R28, R29 ;  /* 0x0000001d1c1c7220 */ /* 0x000fe20000410000 */
        /* <DEDUP_REMOVED lines=9> */
[-C--:B------:R-:W-:Y:S01]  /*2070*/  FFMA.FTZ R43, R34, R33.reuse, R37 ;  /* 0x00000021222b7223 */ /* 0x080fe20000010025 */
[----:B------:R-:W-:Y:S01]  /*2080*/  FADD.FTZ R37, R12, -UR14 ;  /* 0x8000000e0c257e21 */ /* 0x000fe20008010000 */
[----:B------:R-:W-:Y:S01]  /*2090*/  FFMA.FTZ R36, R41, R36, 1 ;  /* 0x3f80000029247423 */ /* 0x000fe20000010024 */
[----:B------:R-:W-:Y:S01]  /*20a0*/  FADD.FTZ R41, R42, R33 ;  /* 0x000000212a297221 */ /* 0x000fe20000010000 */
[----:B------:R-:W-:Y:S01]  /*20b0*/  FMUL.FTZ R42, R27, R33 ;  /* 0x000000211b2a7220 */ /* 0x000fe20000410000 */
[----:B------:R-:W-:Y:S01]  /*20c0*/  FMUL.FTZ R37, R37, UR7 ;  /* 0x0000000725257c20 */ /* 0x000fe20008410000 */
[----:B------:R-:W-:Y:S01]  /*20d0*/  FMUL.FTZ R35, R35, R36 ;  /* 0x0000002423237220 */ /* 0x000fe20000410000 */
[----:B------:R-:W-:Y:S01]  /*20e0*/  FADD.FTZ R36, R9, -UR14 ;  /* 0x8000000e09247e21 */ /* 0x000fe20008010000 */
[----:B------:R-:W-:Y:S01]  /*20f0*/  FADD.FTZ R54, R42, R54 ;  /* 0x000000362a367221 */ /* 0x000fe20000010000 */
[----:B------:R-:W-:Y:S01]  /*2100*/  FFMA.FTZ R43, R30, R28, R43 ;  /* 0x0000001c1e2b7223 */ /* 0x000fe2000001002b */
[----:B------:R-:W-:Y:S01]  /*2110*/  FFMA.FTZ R38, R29, R35, R38 ;  /* 0x000000231d267223 */ /* 0x000fe20000010026 */
[----:B------:R-:W-:-:S04]  /*2120*/  FMUL.FTZ R36, R36, UR7 ;  /* 0x0000000724247c20 */ /* 0x000fc80008410000 */
[----:B------:R-:W-:-:S04]  /*2130*/  FFMA.FTZ R64, R27, R36, R25 ;  /* 0x000000241b407223 */ /* 0x000fc80000010019 */
[----:B------:R-:W-:-:S06]  /*2140*/  FMUL.FTZ R40, R64, -1.4426950216293334961 ;  /* 0xbfb8aa3b40287820 */ /* 0x000fcc0000410000 */
[----:B------:R-:W0:Y:S02]  /*2150*/  MUFU.EX2 R40, R40 ;  /* 0x0000002800287308 */ /* 0x000e240000000800 */
[----:B0-----:R-:W-:Y:S01]  /*2160*/  FADD.FTZ R65, R40, 1 ;  /* 0x3f80000028417421 */ /* 0x001fe20000010000 */
[----:B------:R-:W-:Y:S01]  /*2170*/  FFMA.FTZ R40, R34, R42, R55 ;  /* 0x0000002a22287223 */ /* 0x000fe20000010037 */
[----:B------:R-:W-:Y:S01]  /*2180*/  FFMA.FTZ R42, R26, R37, R24 ;  /* 0x000000251a2a7223 */ /* 0x000fe20000010018 */
[----:B------:R-:W-:-:S03]  /*2190*/  FADD.FTZ R34, R39, R32 ;  /* 0x0000002027227221 */ /* 0x000fc60000010000 */
[----:B------:R-:W0:Y:S01]  /*21a0*/  MUFU.RCP R65, R65 ;  /* 0x0000004100417308 */ /* 0x000e220000001000 */
[----:B------:R-:W-:Y:S01]  /*21b0*/  FADD.FTZ R34, R34, R35 ;  /* 0x0000002322227221 */ /* 0x000fe20000010000 */
[----:B------:R-:W-:Y:S01]  /*21c0*/  FMUL.FTZ R35, R26, R35 ;  /* 0x000000231a237220 */ /* 0x000fe20000410000 */
[----:B0-----:R-:W-:-:S04]  /*21d0*/  FADD.FTZ R33, -R65, 1 ;  /* 0x3f80000041217421 */ /* 0x001fc80000010100 */
[----:B------:R-:W-:Y:S01]  /*21e0*/  FFMA.FTZ R64, R64, R33, 1 ;  /* 0x3f80000040407423 */ /* 0x000fe20000010021 */
[----:B------:R-:W-:Y:S01]  /*21f0*/  FMUL.FTZ R33, R11, R65 ;  /* 0x000000410b217220 */ /* 0x000fe20000410000 */
[----:B------:R-:W-:Y:S01]  /*2200*/  FMUL.FTZ R65, R26, R32 ;  /* 0x000000201a417220 */ /* 0x000fe20000410000 */
[----:B------:R-:W-:Y:S02]  /*2210*/  FADD.FTZ R32, R13, -UR14 ;  /* 0x8000000e0d207e21 */ /* 0x000fe40008010000 */
[----:B------:R-:W-:Y:S01]  /*2220*/  FMUL.FTZ R33, R33, R64 ;  /* 0x0000004021217220 */ /* 0x000fe20000410000 */
[----:B------:R-:W-:Y:S01]  /*2230*/  FMUL.FTZ R64, R42, -1.4426950216293334961 ;  /* 0xbfb8aa3b2a407820 */ /* 0x000fe20000410000 */
[----:B------:R-:W-:Y:S01]  /*2240*/  FFMA.FTZ R39, R31, R65, R40 ;  /* 0x000000411f277223 */ /* 0x000fe20000010028 */
[----:B------:R-:W-:Y:S01]  /*2250*/  FMUL.FTZ R32, R32, UR7 ;  /* 0x0000000720207c20 */ /* 0x000fe20008410000 */
[----:B------:R-:W-:Y:S01]  /*2260*/  FADD.FTZ R40, R41, R28 ;  /* 0x0000001c29287221 */ /* 0x000fe20000010000 */
[----:B------:R-:W-:Y:S01]  /*2270*/  FMUL.FTZ R41, R27, R28 ;  /* 0x0000001c1b297220 */ /* 0x000fe20000410000 */
[----:B------:R-:W-:Y:S01]  /*2280*/  FADD.FTZ R54, R54, R65 ;  /* 0x0000004136367221 */ /* 0x000fe20000010000 */
[----:B------:R-:W0:Y:S01]  /*2290*/  MUFU.EX2 R64, R64 ;  /* 0x0000004000407308 */ /* 0x000e220000000800 */
[----:B------:R-:W-:Y:S01]  /*22a0*/  FFMA.FTZ R43, R36, R33, R43 ;  /* 0x00000021242b7223 */ /* 0x000fe2000001002b */
[----:B------:R-:W-:Y:S01]  /*22b0*/  FFMA.FTZ R30, R30, R41, R39 ;  /* 0x000000291e1e7223 */ /* 0x000fe20000010027 */
[----:B------:R-:W-:-:S03]  /*22c0*/  FADD.FTZ R54, R41, R54 ;  /* 0x0000003629367221 */ /* 0x000fc60000010000 */
[----:B------:R-:W-:Y:S01]  /*22d0*/  FFMA.FTZ R41, R29, R35, R30 ;  /* 0x000000231d297223 */ /* 0x000fe2000001001e */
[----:B------:R-:W-:Y:S01]  /*22e0*/  FADD.FTZ R30, R17, -UR14 ;  /* 0x8000000e111e7e21 */ /* 0x000fe20008010000 */
[----:B------:R-:W-:Y:S01]  /*22f0*/  FADD.FTZ R54, R54, R35 ;  /* 0x0000002336367221 */ /* 0x000fe20000010000 */
[----:B------:R-:W-:Y:S01]  /*2300*/  FADD.FTZ R35, R40, R33 ;  /* 0x0000002128237221 */ /* 0x000fe20000010000 */
[----:B------:R-:W-:Y:S01]  /*2310*/  FMUL.FTZ R40, R27, R33 ;  /* 0x000000211b287220 */ /* 0x000fe20000410000 */
[----:B------:R-:W-:-:S03]  /*2320*/  FMUL.FTZ R30, R30, UR7 ;  /* 0x000000071e1e7c20 */ /* 0x000fc60008410000 */
[----:B------:R-:W-:Y:S01]  /*2330*/  FFMA.FTZ R36, R36, R40, R41 ;  /* 0x0000002824247223 */ /* 0x000fe20000010029 */
[----:B------:R-:W-:Y:S01]  /*2340*/  FADD.FTZ R41, R20, -UR14 ;  /* 0x8000000e14297e21 */ /* 0x000fe20008010000 */
[----:B------:R-:W-:Y:S01]  /*2350*/  FADD.FTZ R54, R40, R54 ;  /* 0x0000003628367221 */ /* 0x000fe20000010000 */
[----:B0-----:R-:W-:Y:S02]  /*2360*/  FADD.FTZ R55, R64, 1 ;  /* 0x3f80000040377421 */ /* 0x001fe40000010000 */
[----:B------:R-:W-:-:S04]  /*2370*/  FMUL.FTZ R41, R41, UR7 ;  /* 0x0000000729297c20 */ /* 0x000fc80008410000 */
[----:B------:R-:W0:Y:S01]  /*2380*/  MUFU.RCP R55, R55 ;  /* 0x0000003700377308 */ /* 0x000e220000001000 */
[----:B------:R-:W-:Y:S01]  /*2390*/  FFMA.FTZ R40, R26, R41, R24 ;  /* 0x000000291a287223 */ /* 0x000fe20000010018 */
[----:B0-----:R-:W-:-:S04]  /*23a0*/  FADD.FTZ R31, -R55, 1 ;  /* 0x3f800000371f7421 */ /* 0x001fc80000010100 */
[----:B------:R-:W-:Y:S01]  /*23b0*/  FFMA.FTZ R42, R42, R31, 1 ;  /* 0x3f8000002a2a7423 */ /* 0x000fe2000001001f */
[----:B------:R-:W-:-:S04]  /*23c0*/  FMUL.FTZ R31, R14, R55 ;  /* 0x000000370e1f7220 */ /* 0x000fc80000410000 */
[----:B------:R-:W-:Y:S01]  /*23d0*/  FMUL.FTZ R31, R31, R42 ;  /* 0x0000002a1f1f7220 */ /* 0x000fe20000410000 */
[----:B------:R-:W-:-:S03]  /*23e0*/  FFMA.FTZ R42, R27, R32, R25 ;  /* 0x000000201b2a7223 */ /* 0x000fc60000010019 */
[-C--:B------:R-:W-:Y:S01]  /*23f0*/  FMUL.FTZ R65, R26, R31.reuse ;  /* 0x0000001f1a417220 */ /* 0x080fe20000410000 */
[----:B------:R-:W-:Y:S01]  /*2400*/  FMUL.FTZ R55, R42, -1.4426950216293334961 ;  /* 0xbfb8aa3b2a377820 */ /* 0x000fe20000410000 */
[C---:B------:R-:W-:Y:S01]  /*2410*/  FFMA.FTZ R38, R37.reuse, R31, R38 ;  /* 0x0000001f25267223 */ /* 0x040fe20000010026 */
[----:B------:R-:W-:Y:S01]  /*2420*/  FADD.FTZ R34, R34, R31 ;  /* 0x0000001f22227221 */ /* 0x000fe20000010000 */
[----:B------:R-:W-:Y:S01]  /*2430*/  FFMA.FTZ R37, R37, R65, R36 ;  /* 0x0000004125257223 */ /* 0x000fe20000010024 */
[----:B------:R-:W-:Y:S01]  /*2440*/  FADD.FTZ R36, R21, -UR14 ;  /* 0x8000000e15247e21 */ /* 0x000fe20008010000 */
[----:B------:R-:W-:Y:S01]  /*2450*/  FADD.FTZ R54, R54, R65 ;  /* 0x0000004136367221 */ /* 0x000fe20000010000 */
[----:B------:R-:W0:Y:S02]  /*2460*/  MUFU.EX2 R55, R55 ;  /* 0x0000003700377308 */ /* 0x000e240000000800 */
[----:B------:R-:W-:Y:S01]  /*2470*/  FMUL.FTZ R36, R36, UR7 ;  /* 0x0000000724247c20 */ /* 0x000fe20008410000 */
[----:B0-----:R-:W-:-:S06]  /*2480*/  FADD.FTZ R64, R55, 1 ;  /* 0x3f80000037407421 */ /* 0x001fcc0000010000 */
[----:B------:R-:W0:Y:S02]  /*2490*/  MUFU.RCP R64, R64 ;  /* 0x0000004000407308 */ /* 0x000e240000001000 */
[----:B0-----:R-:W-:Y:S01]  /*24a0*/  FADD.FTZ R39, -R64, 1 ;  /* 0x3f80000040277421 */ /* 0x001fe20000010100 */
[----:B------:R-:W-:-:S03]  /*24b0*/  FMUL.FTZ R28, R15, R64 ;  /* 0x000000400f1c7220 */ /* 0x000fc60000410000 */
[----:B------:R-:W-:-:S04]  /*24c0*/  FFMA.FTZ R39, R42, R39, 1 ;  /* 0x3f8000002a277423 */ /* 0x000fc80000010027 */
[----:B------:R-:W-:Y:S01]  /*24d0*/  FMUL.FTZ R28, R28, R39 ;  /* 0x000000271c1c7220 */ /* 0x000fe20000410000 */
[----:B------:R-:W-:-:S03]  /*24e0*/  FADD.FTZ R39, R16, -UR14 ;  /* 0x8000000e10277e21 */ /* 0x000fc60008010000 */
[----:B------:R-:W-:Y:S01]  /*24f0*/  FFMA.FTZ R43, R32, R28, R43 ;  /* 0x0000001c202b7223 */ /* 0x000fe2000001002b */
[----:B------:R-:W-:-:S04]  /*2500*/  FMUL.FTZ R39, R39, UR7 ;  /* 0x0000000727277c20 */ /* 0x000fc80008410000 */
[----:B------:R-:W-:-:S04]  /*2510*/  FFMA.FTZ R42, R26, R39, R24 ;  /* 0x000000271a2a7223 */ /* 0x000fc80000010018 */
[----:B------:R-:W-:-:S06]  /*2520*/  FMUL.FTZ R64, R42, -1.4426950216293334961 ;  /* 0xbfb8aa3b2a407820 */ /* 0x000fcc0000410000 */
[----:B------:R-:W0:Y:S02]  /*2530*/  MUFU.EX2 R64, R64 ;  /* 0x0000004000407308 */ /* 0x000e240000000800 */
[----:B0-----:R-:W-:-:S06]  /*2540*/  FADD.FTZ R55, R64, 1 ;  /* 0x3f80000040377421 */ /* 0x001fcc0000010000 */
[----:B------:R-:W0:Y:S02]  /*2550*/  MUFU.RCP R55, R55 ;  /* 0x0000003700377308 */ /* 0x000e240000001000 */
[----:B0-----:R-:W-:-:S04]  /*2560*/  FADD.FTZ R29, -R55, 1 ;  /* 0x3f800000371d7421 */ /* 0x001fc80000010100 */
[----:B------:R-:W-:Y:S01]  /*2570*/  FFMA.FTZ R42, R42, R29, 1 ;  /* 0x3f8000002a2a7423 */ /* 0x000fe2000001001d */
[----:B------:R-:W-:-:S04]  /*2580*/  FMUL.FTZ R29, R18, R55 ;  /* 0x00000037121d7220 */ /* 0x000fc80000410000 */
[----:B------:R-:W-:Y:S01]  /*2590*/  FMUL.FTZ R29, R29, R42 ;  /* 0x0000002a1d1d7220 */ /* 0x000fe20000410000 */
[----:B------:R-:W-:-:S03]  /*25a0*/  FFMA.FTZ R42, R27, R30, R25 ;  /* 0x0000001e1b2a7223 */ /* 0x000fc60000010019 */
[----:B------:R-:W-:Y:S01]  /*25b0*/  FFMA.FTZ R38, R39, R29, R38 ;  /* 0x0000001d27267223 */ /* 0x000fe20000010026 */
        /* <DEDUP_REMOVED lines=8> */
[----:B------:R-:W-:-:S03]  /*2640*/  FMUL.FTZ R42, R40, -1.4426950216293334961 ;  /* 0xbfb8aa3b282a7820 */ /* 0x000fc60000410000 */
[----:B------:R-:W-:-:S03]  /*2650*/  FFMA.FTZ R43, R30, R33, R43 ;  /* 0x000000211e2b7223 */ /* 0x000fc6000001002b */
[----:B------:R-:W0:Y:S02]  /*2660*/  MUFU.EX2 R42, R42 ;  /* 0x0000002a002a7308 */ /* 0x000e240000000800 */
[----:B0-----:R-:W-:Y:S01]  /*2670*/  FADD.FTZ R55, R42, 1 ;  /* 0x3f8000002a377421 */ /* 0x001fe20000010000 */
[----:B------:R-:W-:-:S05]  /*2680*/  FFMA.FTZ R42, R27, R36, R25 ;  /* 0x000000241b2a7223 */ /* 0x000fca0000010019 */
[----:B------:R-:W0:Y:S02]  /*2690*/  MUFU.RCP R55, R55 ;  /* 0x0000003700377308 */ /* 0x000e240000001000 */
[----:B0-----:R-:W-:-:S04]  /*26a0*/  FADD.FTZ R31, -R55, 1 ;  /* 0x3f800000371f7421 */ /* 0x001fc80000010100 */
[----:B------:R-:W-:Y:S01]  /*26b0*/  FFMA.FTZ R40, R40, R31, 1 ;  /* 0x3f80000028287423 */ /* 0x000fe2000001001f */
[----:B------:R-:W-:Y:S01]  /*26c0*/  FMUL.FTZ R31, R22, R55 ;  /* 0x00000037161f7220 */ /* 0x000fe20000410000 */
[----:B------:R-:W-:-:S03]  /*26d0*/  FMUL.FTZ R55, R42, -1.4426950216293334961 ;  /* 0xbfb8aa3b2a377820 */ /* 0x000fc60000410000 */
[----:B------:R-:W-:Y:S01]  /*26e0*/  FMUL.FTZ R31, R31, R40 ;  /* 0x000000281f1f7220 */ /* 0x000fe20000410000 */
[----:B------:R-:W-:Y:S01]  /*26f0*/  FADD.FTZ R40, R35, R28 ;  /* 0x0000001c23287221 */ /* 0x000fe20000010000 */
[----:B------:R-:W-:Y:S01]  /*2700*/  FMUL.FTZ R35, R27, R28 ;  /* 0x0000001c1b237220 */ /* 0x000fe20000410000 */
[----:B------:R-:W0:Y:S03]  /*2710*/  MUFU.EX2 R55, R55 ;  /* 0x0000003700377308 */ /* 0x000e260000000800 */
[----:B------:R-:W-:Y:S01]  /*2720*/  FFMA.FTZ R28, R32, R35, R37 ;  /* 0x00000023201c7223 */ /* 0x000fe20000010025 */
[----:B------:R-:W-:Y:S01]  /*2730*/  FADD.FTZ R54, R35, R54 ;  /* 0x0000003623367221 */ /* 0x000fe20000010000 */
[----:B------:R-:W-:-:S04]  /*2740*/  FMUL.FTZ R35, R26, R29 ;  /* 0x0000001d1a237220 */ /* 0x000fc80000410000 */
[----:B------:R-:W-:Y:S01]  /*2750*/  FFMA.FTZ R39, R39, R35, R28 ;  /* 0x0000002327277223 */ /* 0x000fe2000001001c */
[----:B------:R-:W-:Y:S01]  /*2760*/  FADD.FTZ R54, R54, R35 ;  /* 0x0000002336367221 */ /* 0x000fe20000010000 */
[----:B------:R-:W-:Y:S01]  /*2770*/  FADD.FTZ R35, R40, R33 ;  /* 0x0000002128237221 */ /* 0x000fe20000010000 */
[----:B0-----:R-:W-:-:S06]  /*2780*/  FADD.FTZ R64, R55, 1 ;  /* 0x3f80000037407421 */ /* 0x001fcc0000010000 */
[----:B------:R-:W0:Y:S02]  /*2790*/  MUFU.RCP R64, R64 ;  /* 0x0000004000407308 */ /* 0x000e240000001000 */
[----:B0-----:R-:W-:Y:S01]  /*27a0*/  FADD.FTZ R37, -R64, 1 ;  /* 0x3f80000040257421 */ /* 0x001fe20000010100 */
[----:B------:R-:W-:-:S03]  /*27b0*/  FMUL.FTZ R32, R23, R64 ;  /* 0x0000004017207220 */ /* 0x000fc60000410000 */
[----:B------:R-:W-:Y:S01]  /*27c0*/  FFMA.FTZ R37, R42, R37, 1 ;  /* 0x3f8000002a257423 */ /* 0x000fe20000010025 */
[----:B------:R-:W-:Y:S01]  /*27d0*/  FADD.FTZ R42, R34, R29 ;  /* 0x0000001d222a7221 */ /* 0x000fe20000010000 */
[----:B------:R-:W-:Y:S02]  /*27e0*/  FMUL.FTZ R29, R27, R33 ;  /* 0x000000211b1d7220 */ /* 0x000fe40000410000 */
[----:B------:R-:W-:Y:S02]  /*27f0*/  FMUL.FTZ R32, R32, R37 ;  /* 0x0000002520207220 */ /* 0x000fe40000410000 */
[----:B------:R-:W-:Y:S01]  /*2800*/  FFMA.FTZ R28, R30, R29, R39 ;  /* 0x0000001d1e1c7223 */ /* 0x000fe20000010027 */
[----:B------:R-:W-:Y:S01]  /*2810*/  FADD.FTZ R54, R29, R54 ;  /* 0x000000361d367221 */ /* 0x000fe20000010000 */
[----:B------:R-:W-:Y:S01]  /*2820*/  FMUL.FTZ R29, R26, R31 ;  /* 0x0000001f1a1d7220 */ /* 0x000fe20000410000 */
[----:B------:R-:W-:-:S03]  /*2830*/  FADD.FTZ R30, R42, R31 ;  /* 0x0000001f2a1e7221 */ /* 0x000fc60000010000 */
[----:B------:R-:W-:Y:S01]  /*2840*/  FFMA.FTZ R37, R41, R29, R28 ;  /* 0x0000001d29257223 */ /* 0x000fe2000001001c */
[----:B------:R-:W-:Y:S01]  /*2850*/  FADD.FTZ R54, R54, R29 ;  /* 0x0000001d36367221 */ /* 0x000fe20000010000 */
[-C--:B------:R-:W-:Y:S01]  /*2860*/  FMUL.FTZ R29, R27, R32.reuse ;  /* 0x000000201b1d7220 */ /* 0x080fe20000410000 */
[----:B------:R-:W-:Y:S01]  /*2870*/  FFMA.FTZ R28, R41, R31, R38 ;  /* 0x0000001f291c7223 */ /* 0x000fe20000010026 */
[----:B------:R-:W-:Y:S02]  /*2880*/  FADD.FTZ R31, R35, R32 ;  /* 0x00000020231f7221 */ /* 0x000fe40000010000 */
[C---:B------:R-:W-:Y:S01]  /*2890*/  FFMA.FTZ R34, R36.reuse, R29, R37 ;  /* 0x0000001d24227223 */ /* 0x040fe20000010025 */
[----:B------:R-:W-:Y:S01]  /*28a0*/  FADD.FTZ R33, R29, R54 ;  /* 0x000000361d217221 */ /* 0x000fe20000010000 */
[----:B------:R-:W-:-:S07]  /*28b0*/  FFMA.FTZ R29, R36, R32, R43 ;  /* 0x00000020241d7223 */ /* 0x000fce000001002b */
.L_x_1316:
        /* <DEDUP_REMOVED lines=8> */
[----:B------:R-:W-:Y:S01]  /*2940*/  UMOV UR12, 0x400 ;  /* 0x00000400000c7882 */ /* 0x000fe20000000000 */
[----:B------:R-:W2:Y:S01]  /*2950*/  SHFL.DOWN PT, R33, R34, 0x1, 0x1f ;  /* 0x08201f0022217f89 */ /* 0x000ea200000e0000 */
[----:B------:R-:W-:Y:S01]  /*2960*/  BSSY.RECONVERGENT B0, `(.L_x_1317) ;  /* 0x0000024000007945 */ /* 0x000fe20003800200 */
[----:B------:R-:W-:-:S02]  /*2970*/  ISETP.NE.AND P1, PT, R60, RZ, PT ;  /* 0x000000ff3c00720c */ /* 0x000fc40003f25270 */
[----:B------:R-:W-:Y:S01]  /*2980*/  ISETP.GT.U32.AND P3, PT, R60, 0xc, PT ;  /* 0x0000000c3c00780c */ /* 0x000fe20003f64070 */
[----:B0-----:R-:W-:-:S03]  /*2990*/  ULEA UR5, UR6, UR5, 0x18 ;  /* 0x0000000506057291 */ /* 0x001fc6000f8ec0ff */
[----:B-1----:R-:W-:-:S03]  /*29a0*/  @!P0 FADD.FTZ R35, R32, R35 ;  /* 0x0000002320238221 */ /* 0x002fc60000010000 */
[----:B------:R-:W-:Y:S01]  /*29b0*/  LEA R64, R60, UR5, 0x4 ;  /* 0x000000053c407c11 */ /* 0x000fe2000f8e20ff */
[----:B--2---:R-:W-:Y:S01]  /*29c0*/  @!P0 FADD.FTZ R34, R33, R34 ;  /* 0x0000002221228221 */ /* 0x004fe20000010000 */
        /* <DEDUP_REMOVED lines=29> */
.L_x_1318:
[----:B------:R-:W-:Y:S05]  /*2ba0*/  BSYNC.RECONVERGENT B0 ;  /* 0x0000000000007941 */ /* 0x000fea0003800200 */
.L_x_1317:
[----:B------:R-:W-:Y:S06]  /*2bb0*/  BAR.SYNC.DEFER_BLOCKING 0x0 ;  /* 0x0000000000007b1d */ /* 0x000fec0000010000 */
[----:B------:R-:W-:Y:S04]  /*2bc0*/  BSSY.RECONVERGENT B0, `(.L_x_1319) ;  /* 0x0000022000007945 */ /* 0x000fe80003800200 */
[----:B------:R-:W-:Y:S05]  /*2bd0*/  @P1 BRA `(.L_x_1320) ;  /* 0x0000000000801947 */ /* 0x000fea0003800000 */
[----:B------:R-:W-:-:S09]  /*2be0*/  ULEA UR5, UR6, UR12, 0x18 ;  /* 0x0000000c06057291 */ /* 0x000fd2000f8ec0ff */
[----:B------:R-:W4:Y:S04]  /*2bf0*/  LDS.64 R36, [UR5+0x18] ;  /* 0x00001805ff247984 */ /* 0x000f280008000a00 */
[----:B-123--:R-:W0:Y:S01]  /*2c00*/  LDS.128 R32, [UR5+0x20] ;  /* 0x00002005ff207984 */ /* 0x00ee220008000c00 */
[----:B----4-:R-:W-:Y:S01]  /*2c10*/  FADD.FTZ R41, R54, R36 ;  /* 0x0000002436297221 */ /* 0x010fe20000010000 */
[----:B------:R-:W-:Y:S02]  /*2c20*/  FADD.FTZ R40, R55, R37 ;  /* 0x0000002537287221 */ /* 0x000fe40000010000 */
[----:B------:R-:W1:Y:S01]  /*2c30*/  LDS.128 R36, [UR5+0x30] ;  /* 0x00003005ff247984 */ /* 0x000e620008000c00 */
[----:B0-----:R-:W-:Y:S01]  /*2c40*/  FADD.FTZ R55, R41, R32 ;  /* 0x0000002029377221 */ /* 0x001fe20000010000 */
[----:B------:R-:W-:-:S02]  /*2c50*/  FADD.FTZ R32, R40, R33 ;  /* 0x0000002128207221 */ /* 0x000fc40000010000 */
[----:B------:R-:W0:Y:S01]  /*2c60*/  LDS.128 R40, [UR5+0x40] ;  /* 0x00004005ff287984 */ /* 0x000e220008000c00 */
[----:B------:R-:W-:Y:S01]  /*2c70*/  FADD.FTZ R55, R55, R34 ;  /* 0x0000002237377221 */ /* 0x000fe20000010000 */
[----:B------:R-:W-:-:S04]  /*2c80*/  FADD.FTZ R32, R32, R35 ;  /* 0x0000002320207221 */ /* 0x000fc80000010000 */
[----:B-1----:R-:W-:Y:S01]  /*2c90*/  FADD.FTZ R32, R32, R37 ;  /* 0x0000002520207221 */ /* 0x002fe20000010000 */
[----:B------:R-:W-:-:S03]  /*2ca0*/  FADD.FTZ R55, R55, R36 ;  /* 0x0000002437377221 */ /* 0x000fc60000010000 */
[----:B------:R-:W-:Y:S01]  /*2cb0*/  FADD.FTZ R32, R32, R39 ;  /* 0x0000002720207221 */ /* 0x000fe20000010000 */
[----:B------:R-:W-:-:S03]  /*2cc0*/  FADD.FTZ R55, R55, R38 ;  /* 0x0000002637377221 */ /* 0x000fc60000010000 */
[----:B0-----:R-:W-:Y:S01]  /*2cd0*/  FADD.FTZ R36, R32, R41 ;  /* 0x0000002920247221 */ /* 0x001fe20000010000 */
[----:B------:R-:W-:Y:S01]  /*2ce0*/  FADD.FTZ R55, R55, R40 ;  /* 0x0000002837377221 */ /* 0x000fe20000010000 */
[----:B------:R-:W0:Y:S02]  /*2cf0*/  LDS.128 R32, [UR5+0x50] ;  /* 0x00005005ff207984 */ /* 0x000e240008000c00 */
[----:B------:R-:W-:Y:S01]  /*2d00*/  FADD.FTZ R40, R36, R43 ;  /* 0x0000002b24287221 */ /* 0x000fe20000010000 */
[----:B------:R-:W-:Y:S01]  /*2d10*/  FADD.FTZ R41, R55, R42 ;  /* 0x0000002a37297221 */ /* 0x000fe20000010000 */
[----:B------:R-:W1:Y:S04]  /*2d20*/  LDS.128 R36, [UR5+0x60] ;  /* 0x00006005ff247984 */ /* 0x000e680008000c00 */
[----:B------:R-:W2:Y:S01]  /*2d30*/  LDS.64 R54, [UR5+0x70] ;  /* 0x00007005ff367984 */ /* 0x000ea20008000a00 */
[----:B0-----:R-:W-:Y:S01]  /*2d40*/  FADD.FTZ R41, R41, R32 ;  /* 0x0000002029297221 */ /* 0x001fe20000010000 */
[----:B------:R-:W-:-:S03]  /*2d50*/  FADD.FTZ R40, R40, R33 ;  /* 0x0000002128287221 */ /* 0x000fc60000010000 */
[----:B------:R-:W-:Y:S01]  /*2d60*/  FADD.FTZ R41, R41, R34 ;  /* 0x0000002229297221 */ /* 0x000fe20000010000 */
[----:B------:R-:W-:-:S03]  /*2d70*/  FADD.FTZ R40, R40, R35 ;  /* 0x0000002328287221 */ /* 0x000fc60000010000 */
[----:B-1----:R-:W-:Y:S01]  /*2d80*/  FADD.FTZ R41, R41, R36 ;  /* 0x0000002429297221 */ /* 0x002fe20000010000 */
[----:B------:R-:W-:-:S03]  /*2d90*/  FADD.FTZ R40, R40, R37 ;  /* 0x0000002528287221 */ /* 0x000fc60000010000 */
[----:B------:R-:W-:Y:S01]  /*2da0*/  FADD.FTZ R41, R41, R38 ;  /* 0x0000002629297221 */ /* 0x000fe20000010000 */
[----:B------:R-:W-:-:S03]  /*2db0*/  FADD.FTZ R40, R40, R39 ;  /* 0x0000002728287221 */ /* 0x000fc60000010000 */
[----:B--2---:R-:W-:Y:S01]  /*2dc0*/  FADD.FTZ R54, R41, R54 ;  /* 0x0000003629367221 */ /* 0x004fe20000010000 */
[----:B------:R-:W-:-:S07]  /*2dd0*/  FADD.FTZ R55, R40, R55 ;  /* 0x0000003728377221 */ /* 0x000fce0000010000 */
.L_x_1320:
[----:B------:R-:W-:Y:S05]  /*2de0*/  BSYNC.RECONVERGENT B0 ;  /* 0x0000000000007941 */ /* 0x000fea0003800200 */
.L_x_1319:
        /* <DEDUP_REMOVED lines=15> */
[----:B---3--:R-:W-:Y:S01]  /*2ee0*/  FADD.FTZ R38, R28, R41 ;  /* 0x000000291c267221 */ /* 0x008fe20000010000 */
[----:B------:R-:W-:Y:S01]  /*2ef0*/  FADD.FTZ R39, R65, R40 ;  /* 0x0000002841277221 */ /* 0x000fe20000010000 */
[----:B------:R-:W2:Y:S01]  /*2f00*/  LDS.128 R28, [R64+0x410] ;  /* 0x00041000401c7984 */ /* 0x000ea20000000c00 */
        /* <DEDUP_REMOVED lines=8> */
[----:B------:R-:W-:Y:S01]  /*2f90*/  LDS.128 R32, [R64+0x5b0] ;  /* 0x0005b00040207984 */ /* 0x000fe20000000c00 */
[----:B------:R-:W-:Y:S01]  /*2fa0*/  FADD.FTZ R41, R41, R30 ;  /* 0x0000001e29297221 */ /* 0x000fe20000010000 */
[----:B------:R-:W-:-:S02]  /*2fb0*/  FADD.FTZ R40, R40, R31 ;  /* 0x0000001f28287221 */ /* 0x000fc40000010000 */
[----:B------:R-:W1:Y:S02]  /*2fc0*/  LDS.128 R36, [R64+0x4e0] ;  /* 0x0004e00040247984 */ /* 0x000e640000000c00 */
        /* <DEDUP_REMOVED lines=128> */
.L_x_1322:
[----:B------:R-:W-:Y:S05]  /*37d0*/  BSYNC.RECONVERGENT B0 ;  /* 0x0000000000007941 */ /* 0x000fea0003800200 */
.L_x_1321:
[----:B------:R-:W-:Y:S04]  /*37e0*/  BSSY.RECONVERGENT B0, `(.L_x_1323) ;  /* 0x000001d000007945 */ /* 0x000fe80003800200 */
[----:B------:R-:W-:Y:S05]  /*37f0*/  @P3 BRA `(.L_x_1324) ;  /* 0x00000000006c3947 */ /* 0x000fea0003800000 */
[----:B---3--:R-:W1:Y:S08]  /*3800*/  LDC.64 R32, c[0x0][0x3f8] ;  /* 0x0000fe00ff207b82 */ /* 0x008e700000000a00 */
[----:B------:R-:W3:Y:S01]  /*3810*/  LDC.64 R38, c[0x0][0x3d8] ;  /* 0x0000f600ff267b82 */ /* 0x000ee20000000a00 */
[----:B-12---:R-:W-:Y:S01]  /*3820*/  IMAD.WIDE.U32 R34, R32, 0x3, RZ ;  /* 0x0000000320227825 */ /* 0x006fe200078e00ff */
[----:B------:R-:W-:-:S04]  /*3830*/  LEA R41, R33, R33, 0x1 ;  /* 0x0000002121297211 */ /* 0x000fc800078e08ff */
[----:B------:R-:W-:Y:S01]  /*3840*/  IADD3 R41, PT, PT, R35, R41, RZ ;  /* 0x0000002923297210 */ /* 0x000fe20007ffe0ff */
[----:B------:R-:W-:-:S03]  /*3850*/  IMAD R35, R0, 0xd, R60 ;  /* 0x0000000d00237824 */ /* 0x000fc600078e023c */
[----:B------:R-:W-:Y:S01]  /*3860*/  LEA.HI R34, P0, R41, R34, RZ, 0x1 ;  /* 0x0000002229227211 */ /* 0x000fe200078108ff */
[----:B---3--:R-:W-:-:S03]  /*3870*/  IMAD.WIDE R38, R35, 0x4, R38 ;  /* 0x0000000423267825 */ /* 0x008fc600078e0226 */
[----:B------:R-:W-:Y:S02]  /*3880*/  IADD3.X R41, PT, PT, RZ, R41, RZ, P0, !PT ;  /* 0x00000029ff297210 */ /* 0x000fe400007fe4ff */
[----:B------:R-:W-:Y:S01]  /*3890*/  LEA.HI R37, P0, R33, R32, RZ, 0x1 ;  /* 0x0000002021257211 */ /* 0x000fe200078108ff */
[----:B------:R4:W-:Y:S01]  /*38a0*/  REDG.E.ADD.F32.FTZ.RN.STRONG.GPU desc[UR8][R38.64], R28 ;  /* 0x0000001c260079a6 */ /* 0x0009e2000c12f308 */
[C---:B------:R-:W-:Y:S02]  /*38b0*/  SHF.L.U32 R43, R34.reuse, 0x1, RZ ;  /* 0x00000001222b7819 */ /* 0x040fe400000006ff */
[----:B------:R-:W-:Y:S02]  /*38c0*/  SHF.L.U32 R35, R37, 0x1, RZ ;  /* 0x0000000125237819 */ /* 0x000fe400000006ff */
[----:B------:R-:W-:Y:S02]  /*38d0*/  SHF.L.U64.HI R41, R34, 0x1, R41 ;  /* 0x0000000122297819 */ /* 0x000fe40000010229 */
[----:B------:R-:W-:-:S02]  /*38e0*/  IADD3.X R0, PT, PT, RZ, R33, RZ, P0, !PT ;  /* 0x00000021ff007210 */ /* 0x000fc400007fe4ff */
[----:B------:R-:W-:Y:S02]  /*38f0*/  LOP3.LUT R35, R35, 0xfffffffc, RZ, 0xc0, !PT ;  /* 0xfffffffc23237812 */ /* 0x000fe400078ec0ff */
[----:B------:R-:W-:Y:S02]  /*3900*/  LEA R34, P2, R32, R38, 0x2 ;  /* 0x0000002620227211 */ /* 0x000fe400078410ff */
[----:B------:R-:W-:Y:S02]  /*3910*/  LOP3.LUT R43, R43, 0xfffffffc, RZ, 0xc0, !PT ;  /* 0xfffffffc2b2b7812 */ /* 0x000fe400078ec0ff */
[----:B------:R-:W-:Y:S02]  /*3920*/  SHF.L.U64.HI R37, R37, 0x1, R0 ;  /* 0x0000000125257819 */ /* 0x000fe40000010200 */
        /* <DEDUP_REMOVED lines=8> */
.L_x_1324:
[----:B------:R-:W-:Y:S05]  /*39b0*/  BSYNC.RECONVERGENT B0 ;  /* 0x0000000000007941 */ /* 0x000fea0003800200 */
.L_x_1323:
[----:B------:R-:W5:Y:S02]  /*39c0*/  LDCU UR5, c[0x0][0x370] ;  /* 0x00006e00ff0577ac */ /* 0x000f640008000800 */
[----:B-----5:R-:W-:-:S09]  /*39d0*/  UISETP.GE.U32.AND UP0, UPT, UR5, 0x2, UPT ;  /* 0x000000020500788c */ /* 0x020fd2000bf06070 */
[----:B------:R-:W-:Y:S05]  /*39e0*/  BRA.U !UP0, `(.L_x_1325) ;  /* 0x0000000908b87547 */ /* 0x000fea000b800000 */
[----:B------:R-:W5:Y:S01]  /*39f0*/  LDC R0, c[0x0][0x370] ;  /* 0x0000dc00ff007b82 */ /* 0x000f620000000800 */
[----:B----4-:R-:W-:-:S05]  /*3a00*/  LOP3.LUT R29, R62, 0x1, RZ, 0xc0, !PT ;  /* 0x000000013e1d7812 */ /* 0x010fca00078ec0ff */
[----:B------:R-:W-:Y:S02]  /*3a10*/  IMAD R31, R29, R58, RZ ;  /* 0x0000003a1d1f7224 */ /* 0x000fe400078e02ff */
[----:B------:R-:W4:Y:S02]  /*3a20*/  LDC.64 R42, c[0x0][0x3d0] ;  /* 0x0000f400ff2a7b82 */ /* 0x000f240000000a00 */
[----:B-----5:R-:W-:-:S05]  /*3a30*/  IMAD R0, R31, R0, RZ ;  /* 0x000000001f007224 */ /* 0x020fca00078e02ff */
[----:B------:R-:W-:-:S05]  /*3a40*/  SHF.L.U32 R29, R0, 0x1, RZ ;  /* 0x00000001001d7819 */ /* 0x000fca00000006ff */
[----:B----4-:R-:W-:Y:S01]  /*3a50*/  IMAD.WIDE R42, R29, 0x4, R42 ;  /* 0x000000041d2a7825 */ /* 0x010fe200078e022a */
[----:B------:R-:W-:Y:S06]  /*3a60*/  @P1 BRA `(.L_x_1326) ;  /* 0x0000000000541947 */ /* 0x000fec0003800000 */
[----:B------:R-:W4:Y:S01]  /*3a70*/  LDC.64 R28, c[0x0][0x3c8] ;  /* 0x0000f200ff1c7b82 */ /* 0x000f220000000a00 */
[----:B------:R-:W-:Y:S01]  /*3a80*/  IADD3 R31, PT, PT, R31, R59, RZ ;  /* 0x0000003b1f1f7210 */ /* 0x000fe20007ffe0ff */
[----:B------:R-:W-:Y:S01]  /*3a90*/  IMAD R33, R58, UR10, R59 ;  /* 0x0000000a3a217c24 */ /* 0x000fe2000f8e023b */
[----:B------:R-:W-:-:S03]  /*3aa0*/  LOP3.LUT P0, R0, R62, 0x2, RZ, 0xc0, !PT ;  /* 0x000000023e007812 */ /* 0x000fc6000780c0ff */
[----:B----4-:R-:W-:-:S04]  /*3ab0*/  IMAD.WIDE.U32 R28, R31, 0x4, R28 ;  /* 0x000000041f1c7825 */ /* 0x010fc800078e001c */
[----:B------:R-:W-:Y:S01]  /*3ac0*/  IMAD.WIDE.U32 R30, R33, 0x8, R42 ;  /* 0x00000008211e7825 */ /* 0x000fe200078e002a */
[----:B------:R-:W-:Y:S02]  /*3ad0*/  IADD3 R33, PT, PT, -R0, 0x1, RZ ;  /* 0x0000000100217810 */ /* 0x000fe40007ffe1ff */
[----:B------:R-:W1:Y:S02]  /*3ae0*/  LDC R0, c[0x0][0x370] ;  /* 0x0000dc00ff007b82 */ /* 0x000e640000000800 */
[----:B------:R4:W-:Y:S01]  /*3af0*/  STG.E.64 desc[UR8][R30.64], R54 ;  /* 0x000000361e007986 */ /* 0x0009e2000c101b08 */
[----:B------:R-:W-:Y:S06]  /*3b00*/  MEMBAR.ALL.GPU ;  /* 0x0000000000007992 */ /* 0x000fec000000a000 */
[----:B------:R-:W-:-:S00]  /*3b10*/  ERRBAR ;  /* 0x00000000000079ab */ /* 0x000fc00000000000 */
[----:B------:R-:W-:Y:S06]  /*3b20*/  CGAERRBAR ;  /* 0x00000000000075ab */ /* 0x000fec0000000000 */
[----:B------:R4:W-:Y:S01]  /*3b30*/  REDG.E.ADD.S32.STRONG.GPU desc[UR8][R28.64], R33 ;  /* 0x000000211c00798e */ /* 0x0009e2000c12e308 */
[----:B-1----:R-:W-:-:S04]  /*3b40*/  SEL R35, R0, RZ, !P0 ;  /* 0x000000ff00237207 */ /* 0x002fc80004000000 */
[----:B------:R-:W-:-:S13]  /*3b50*/  ISETP.NE.AND P0, PT, R35, -0x1, PT ;  /* 0xffffffff2300780c */ /* 0x000fda0003f05270 */
[----:B----4-:R-:W-:Y:S05]  /*3b60*/  @!P0 BRA `(.L_x_1326) ;  /* 0x0000000000148947 */ /* 0x010fea0003800000 */
.L_x_1327:
[----:B------:R-:W4:Y:S04]  /*3b70*/  LDG.E.STRONG.GPU R0, desc[UR8][R28.64] ;  /* 0x000000081c007981 */ /* 0x000f28000c1ef900 */
[----:B----4-:R-:W-:Y:S01]  /*3b80*/  CCTL.IVALL ;  /* 0x00000000ff00798f */ /* 0x010fe20002000000 */
[----:B------:R-:W-:Y:S05]  /*3b90*/  YIELD ;  /* 0x0000000000007946 */ /* 0x000fea0003800000 */
[----:B------:R-:W-:-:S13]  /*3ba0*/  ISETP.NE.AND P0, PT, R0, R35, PT ;  /* 0x000000230000720c */ /* 0x000fda0003f05270 */
[----:B------:R-:W-:Y:S05]  /*3bb0*/  @P0 BRA `(.L_x_1327) ;  /* 0xfffffffc00ec0947 */ /* 0x000fea000383ffff */
.L_x_1326:
[----:B------:R-:W4:Y:S01]  /*3bc0*/  LDC R0, c[0x0][0x370] ;  /* 0x0000dc00ff007b82 */ /* 0x000f220000000800 */
[----:B------:R-:W-:Y:S05]  /*3bd0*/  WARPSYNC.ALL ;  /* 0x0000000000007948 */ /* 0x000fea0003800000 */
[----:B----4-:R-:W-:Y:S02]  /*3be0*/  ISETP.GE.U32.AND P0, PT, R0, 0x8, PT ;  /* 0x000000080000780c */ /* 0x010fe40003f06070 */
[----:B------:R-:W-:Y:S01]  /*3bf0*/  BAR.SYNC.DEFER_BLOCKING 0x0 ;  /* 0x0000000000007b1d */ /* 0x000fe20000010000 */
[----:B------:R-:W-:-:S10]  /*3c00*/  HFMA2 R0, -RZ, RZ, 0, 0 ;  /* 0x00000000ff007431 */ /* 0x000fd400000001ff */
        /* <DEDUP_REMOVED lines=11> */
.L_x_1329:
[----:B------:R-:W-:Y:S02]  /*3cc0*/  ISETP.EQ.OR P3, PT, RZ, UR5, P1 ;  /* 0x00000005ff007c0c */ /* 0x000fe40008f62670 */
[----:B------:R-:W-:-:S04]  /*3cd0*/  IADD3 R30, PT, PT, R28, 0x1, RZ ;  /* 0x000000011c1e7810 */ /* 0x000fc80007ffe0ff */
[----:B------:R-:W-:-:S07]  /*3ce0*/  ISETP.EQ.OR P4, PT, R30, UR10, P1 ;  /* 0x0000000a1e007c0c */ /* 0x000fce0008f82670 */
[----:B------:R-:W-:-:S06]  /*3cf0*/  @!P3 IMAD.WIDE.U32 R30, R29, 0x8, R42 ;  /* 0x000000081d1eb825 */ /* 0x000fcc00078e002a */
[----:B------:R-:W0:Y:S01]  /*3d00*/  @!P3 LDG.E.64 R30, desc[UR8][R30.64] ;  /* 0x000000081e1eb981 */ /* 0x000e22000c1e1b00 */
[----:B---3--:R-:W-:Y:S01]  /*3d10*/  @!P4 IMAD.WIDE.U32 R32, R0, 0x8, R42 ;  /* 0x000000080020c825 */ /* 0x008fe200078e002a */
[----:B--2---:R-:W-:-:S04]  /*3d20*/  IADD3 R34, PT, PT, R28, 0x2, RZ ;  /* 0x000000021c227810 */ /* 0x004fc80007ffe0ff */
[----:B------:R-:W-:Y:S01]  /*3d30*/  ISETP.EQ.OR P0, PT, R34, UR10, P1 ;  /* 0x0000000a22007c0c */ /* 0x000fe20008f02670 */
[----:B------:R-:W2:Y:S01]  /*3d40*/  @!P4 LDG.E.64 R32, desc[UR8][R32.64] ;  /* 0x000000082020c981 */ /* 0x000ea2000c1e1b00 */
[----:B------:R-:W-:-:S04]  /*3d50*/  IADD3 R34, PT, PT, R28, 0x3, RZ ;  /* 0x000000031c227810 */ /* 0x000fc80007ffe0ff */
[----:B------:R-:W-:-:S07]  /*3d60*/  ISETP.EQ.OR P2, PT, R34, UR10, P1 ;  /* 0x0000000a22007c0c */ /* 0x000fce0008f42670 */
[----:B-1----:R-:W-:-:S06]  /*3d70*/  @!P0 IMAD.WIDE.U32 R34, R36, 0x8, R42 ;  /* 0x0000000824228825 */ /* 0x002fcc00078e002a */
[----:B------:R-:W3:Y:S01]  /*3d80*/  @!P0 LDG.E.64 R34, desc[UR8][R34.64] ;  /* 0x0000000822228981 */ /* 0x000ee2000c1e1b00 */
[----:B0-----:R-:W-:Y:S01]  /*3d90*/  @!P3 FADD.FTZ R54, R54, R30 ;  /* 0x0000001e3636b221 */ /* 0x001fe20000010000 */
[----:B------:R-:W-:Y:S01]  /*3da0*/  @!P3 FADD.FTZ R55, R55, R31 ;  /* 0x0000001f3737b221 */ /* 0x000fe20000010000 */
[----:B------:R-:W-:-:S04]  /*3db0*/  @!P2 IMAD.WIDE.U32 R30, R37, 0x8, R42 ;  /* 0x00000008251ea825 */ /* 0x000fc800078e002a */
[----:B--2---:R-:W-:Y:S02]  /*3dc0*/  @!P4 FADD.FTZ R54, R54, R32 ;  /* 0x000000203636c221 */ /* 0x004fe40000010000 */
[----:B------:R-:W2:Y:S01]  /*3dd0*/  @!P2 LDG.E.64 R30, desc[UR8][R30.64] ;  /* 0x000000081e1ea981 */ /* 0x000ea2000c1e1b00 */
[----:B------:R-:W-:Y:S01]  /*3de0*/  IADD3 R32, PT, PT, R28, 0x4, RZ ;  /* 0x000000041c207810 */ /* 0x000fe20007ffe0ff */
[----:B------:R-:W-:-:S03]  /*3df0*/  @!P4 FADD.FTZ R55, R55, R33 ;  /* 0x000000213737c221 */ /* 0x000fc60000010000 */
[----:B------:R-:W-:Y:S01]  /*3e00*/  ISETP.EQ.OR P4, PT, R32, UR10, P1 ;  /* 0x0000000a20007c0c */ /* 0x000fe20008f82670 */
[----:B---3--:R-:W-:Y:S01]  /*3e10*/  @!P0 FADD.FTZ R54, R54, R34 ;  /* 0x0000002236368221 */ /* 0x008fe20000010000 */
[----:B------:R-:W-:-:S11]  /*3e20*/  @!P0 FADD.FTZ R55, R55, R35 ;  /* 0x0000002337378221 */ /* 0x000fd60000010000 */
[----:B------:R-:W-:-:S06]  /*3e30*/  @!P4 IMAD.WIDE.U32 R34, R38, 0x8, R42 ;  /* 0x000000082622c825 */ /* 0x000fcc00078e002a */
[----:B------:R-:W3:Y:S01]  /*3e40*/  @!P4 LDG.E.64 R34, desc[UR8][R34.64] ;  /* 0x000000082222c981 */ /* 0x000ee2000c1e1b00 */
[----:B------:R-:W-:-:S04]  /*3e50*/  IADD3 R32, PT, PT, R28, 0x5, RZ ;  /* 0x000000051c207810 */ /* 0x000fc80007ffe0ff */
[----:B------:R-:W-:-:S13]  /*3e60*/  ISETP.EQ.OR P3, PT, R32, UR10, P1 ;  /* 0x0000000a20007c0c */ /* 0x000fda0008f62670 */
[----:B------:R-:W-:-:S06]  /*3e70*/  @!P3 IMAD.WIDE.U32 R32, R39, 0x8, R42 ;  /* 0x000000082720b825 */ /* 0x000fcc00078e002a */
[----:B------:R-:W4:Y:S01]  /*3e80*/  @!P3 LDG.E.64 R32, desc[UR8][R32.64] ;  /* 0x000000082020b981 */ /* 0x000f22000c1e1b00 */
[----:B--2---:R-:W-:Y:S01]  /*3e90*/  @!P2 FADD.FTZ R54, R54, R30 ;  /* 0x0000001e3636a221 */ /* 0x004fe20000010000 */
[----:B------:R-:W-:-:S04]  /*3ea0*/  IADD3 R30, PT, PT, R28, 0x6, RZ ;  /* 0x000000061c1e7810 */ /* 0x000fc80007ffe0ff */
[----:B------:R-:W-:Y:S02]  /*3eb0*/  ISETP.EQ.OR P0, PT, R30, UR10, P1 ;  /* 0x0000000a1e007c0c */ /* 0x000fe40008f02670 */
[----:B------:R-:W-:Y:S01]  /*3ec0*/  IADD3 R30, PT, PT, R28, 0x7, RZ ;  /* 0x000000071c1e7810 */ /* 0x000fe20007ffe0ff */
[----:B------:R-:W-:-:S03]  /*3ed0*/  @!P2 FADD.FTZ R55, R55, R31 ;  /* 0x0000001f3737a221 */ /* 0x000fc60000010000 */
[----:B------:R-:W-:-:S07]  /*3ee0*/  ISETP.EQ.OR P2, PT, R30, UR10, P1 ;  /* 0x0000000a1e007c0c */ /* 0x000fce0008f42670 */
[----:B------:R-:W-:-:S06]  /*3ef0*/  @!P0 IMAD.WIDE.U32 R30, R40, 0x8, R42 ;  /* 0x00000008281e8825 */ /* 0x000fcc00078e002a */
[----:B------:R-:W2:Y:S01]  /*3f00*/  @!P0 LDG.E.64 R30, desc[UR8][R30.64] ;  /* 0x000000081e1e8981 */ /* 0x000ea2000c1e1b00 */
[----:B---3--:R-:W-:Y:S01]  /*3f10*/  @!P4 FADD.FTZ R54, R54, R34 ;  /* 0x000000223636c221 */ /* 0x008fe20000010000 */
[----:B------:R-:W-:Y:S01]  /*3f20*/  @!P4 FADD.FTZ R55, R55, R35 ;  /* 0x000000233737c221 */ /* 0x000fe20000010000 */
[----:B------:R-:W-:-:S06]  /*3f30*/  @!P2 IMAD.WIDE.U32 R34, R41, 0x8, R42 ;  /* 0x000000082922a825 */ /* 0x000fcc00078e002a */
[----:B------:R-:W3:Y:S01]  /*3f40*/  @!P2 LDG.E.64 R34, desc[UR8][R34.64] ;  /* 0x000000082222a981 */ /* 0x000ee2000c1e1b00 */
[----:B----4-:R-:W-:Y:S02]  /*3f50*/  @!P3 FADD.FTZ R55, R55, R33 ;  /* 0x000000213737b221 */ /* 0x010fe40000010000 */
[----:B------:R-:W0:Y:S01]  /*3f60*/  LDC R33, c[0x0][0x370] ;  /* 0x0000dc00ff217b82 */ /* 0x000e220000000800 */
[----:B------:R-:W-:Y:S01]  /*3f70*/  @!P3 FADD.FTZ R54, R54, R32 ;  /* 0x000000203636b221 */ /* 0x000fe20000010000 */
[----:B------:R-:W-:Y:S01]  /*3f80*/  IADD3 R28, PT, PT, R28, 0x8, RZ ;  /* 0x000000081c1c7810 */ /* 0x000fe20007ffe0ff */
[----:B------:R-:W-:Y:S01]  /*3f90*/  UIADD3 UR5, UPT, UPT, UR5, 0x8, URZ ;  /* 0x0000000805057890 */ /* 0x000fe2000fffe0ff */
[C---:B------:R-:W-:Y:S02]  /*3fa0*/  LEA R29, R58.reuse, R29, 0x3 ;  /* 0x0000001d3a1d7211 */ /* 0x040fe400078e18ff */
[----:B0-----:R-:W-:Y:S02]  /*3fb0*/  LOP3.LUT R33, R33, 0x7ffffff8, RZ, 0xc0, !PT ;  /* 0x7ffffff821217812 */ /* 0x001fe400078ec0ff */
[----:B------:R-:W-:-:S02]  /*3fc0*/  LEA R0, R58, R0, 0x3 ;  /* 0x000000003a007211 */ /* 0x000fc400078e18ff */
[C---:B------:R-:W-:Y:S02]  /*3fd0*/  LEA R36, R58.reuse, R36, 0x3 ;  /* 0x000000243a247211 */ /* 0x040fe400078e18ff */
[C---:B------:R-:W-:Y:S02]  /*3fe0*/  LEA R37, R58.reuse, R37, 0x3 ;  /* 0x000000253a257211 */ /* 0x040fe400078e18ff */
[C---:B------:R-:W-:Y:S02]  /*3ff0*/  LEA R38, R58.reuse, R38, 0x3 ;  /* 0x000000263a267211 */ /* 0x040fe400078e18ff */
[C---:B------:R-:W-:Y:S02]  /*4000*/  LEA R39, R58.reuse, R39, 0x3 ;  /* 0x000000273a277211 */ /* 0x040fe400078e18ff */
[C---:B------:R-:W-:Y:S02]  /*4010*/  LEA R40, R58.reuse, R40, 0x3 ;  /* 0x000000283a287211 */ /* 0x040fe400078e18ff */
[----:B------:R-:W-:Y:S01]  /*4020*/  LEA R41, R58, R41, 0x3 ;  /* 0x000000293a297211 */ /* 0x000fe200078e18ff */
[----:B--2---:R-:W-:Y:S01]  /*4030*/  @!P0 FADD.FTZ R54, R54, R30 ;  /* 0x0000001e36368221 */ /* 0x004fe20000010000 */
[----:B------:R-:W-:Y:S01]  /*4040*/  @!P0 FADD.FTZ R55, R55, R31 ;  /* 0x0000001f37378221 */ /* 0x000fe20000010000 */
[----:B------:R-:W-:-:S02]  /*4050*/  ISETP.NE.AND P0, PT, R28, R33, PT ;  /* 0x000000211c00720c */ /* 0x000fc40003f05270 */
[----:B---3--:R-:W-:Y:S01]  /*4060*/  @!P2 FADD.FTZ R54, R54, R34 ;  /* 0x000000223636a221 */ /* 0x008fe20000010000 */
[----:B------:R-:W-:-:S10]  /*4070*/  @!P2 FADD.FTZ R55, R55, R35 ;  /* 0x000000233737a221 */ /* 0x000fd40000010000 */
[----:B------:R-:W-:Y:S05]  /*4080*/  @P0 BRA `(.L_x_1329) ;  /* 0xfffffffc000c0947 */ /* 0x000fea000383ffff */
[----:B------:R-:W-:-:S07]  /*4090*/  MOV R0, R33 ;  /* 0x0000002100007202 */ /* 0x000fce0000000f00 */
.L_x_1328:
[----:B------:R-:W4:Y:S02]  /*40a0*/  LDCU UR5, c[0x0][0x370] ;  /* 0x00006e00ff0577ac */ /* 0x000f240008000800 */
[----:B----4-:R-:W-:-:S09]  /*40b0*/  ULOP3.LUT UP0, URZ, UR5, 0x7, URZ, 0xc0, !UPT ;  /* 0x0000000705ff7892 */ /* 0x010fd2000f80c0ff */
[----:B------:R-:W-:Y:S05]  /*40c0*/  BRA.U !UP0, `(.L_x_1325) ;  /* 0x0000000508007547 */ /* 0x000fea000b800000 */
[----:B------:R-:W4:Y:S01]  /*40d0*/  LDCU UR5, c[0x0][0x370] ;  /* 0x00006e00ff0577ac */ /* 0x000f220008000800 */
[----:B------:R-:W5:Y:S01]  /*40e0*/  LDCU UR6, c[0x0][0x370] ;  /* 0x00006e00ff0677ac */ /* 0x000f620008000800 */
[----:B----4-:R-:W-:-:S04]  /*40f0*/  ULOP3.LUT UR5, UR5, 0x7, URZ, 0xc0, !UPT ;  /* 0x0000000705057892 */ /* 0x010fc8000f8ec0ff */
[----:B------:R-:W-:Y:S02]  /*4100*/  UIADD3 UR5, UPT, UPT, UR5, -0x1, URZ ;  /* 0xffffffff05057890 */ /* 0x000fe4000fffe0ff */
[----:B-----5:R-:W-:Y:S02]  /*4110*/  ULOP3.LUT UP1, UR6, UR6, 0x3, URZ, 0xc0, !UPT ;  /* 0x0000000306067892 */ /* 0x020fe4000f82c0ff */
[----:B------:R-:W-:-:S09]  /*4120*/  UISETP.GE.U32.AND UP0, UPT, UR5, 0x3, UPT ;  /* 0x000000030500788c */ /* 0x000fd2000bf06070 */
[----:B------:R-:W-:Y:S05]  /*4130*/  BRA.U !UP0, `(.L_x_1330) ;  /* 0x0000000108707547 */ /* 0x000fea000b800000 */
[C---:B------:R-:W-:Y:S02]  /*4140*/  IADD3 R31, PT, PT, R0.reuse, 0x1, RZ ;  /* 0x00000001001f7810 */ /* 0x040fe40007ffe0ff */
[C---:B------:R-:W-:Y:S02]  /*4150*/  ISETP.EQ.OR P0, PT, R0.reuse, UR10, P1 ;  /* 0x0000000a00007c0c */ /* 0x040fe40008f02670 */
[C---:B-1----:R-:W-:Y:S02]  /*4160*/  IADD3 R35, PT, PT, R0.reuse, 0x2, RZ ;  /* 0x0000000200237810 */ /* 0x042fe40007ffe0ff */
        /* <DEDUP_REMOVED lines=11> */
[--C-:B--2---:R-:W-:Y:S01]  /*4220*/  @!P3 IMAD.WIDE.U32 R34, R35, 0x8, R42.reuse ;  /* 0x000000082322b825 */ /* 0x104fe200078e002a */
[----:B------:R-:W2:Y:S03]  /*4230*/  @!P2 LDG.E.64 R30, desc[UR8][R30.64] ;  /* 0x000000081e1ea981 */ /* 0x000ea6000c1e1b00 */
[----:B---3--:R-:W-:-:S02]  /*4240*/  @!P4 IMAD.WIDE.U32 R32, R33, 0x8, R42 ;  /* 0x000000082120c825 */ /* 0x008fc400078e002a */
        /* <DEDUP_REMOVED lines=11> */
.L_x_1330:
[----:B------:R-:W-:Y:S05]  /*4300*/  BRA.U !UP1, `(.L_x_1325) ;  /* 0x0000000109707547 */ /* 0x000fea000b800000 */
[----:B---3--:R-:W3:Y:S01]  /*4310*/  LDC R32, c[0x0][0x370] ;  /* 0x0000dc00ff207b82 */ /* 0x008ee20000000800 */
[----:B------:R-:W-:Y:S01]  /*4320*/  UISETP.NE.AND UP0, UPT, UR6, 0x1, UPT ;  /* 0x000000010600788c */ /* 0x000fe2000bf05270 */
[----:B---3--:R-:W-:-:S08]  /*4330*/  LOP3.LUT R32, R32, 0x1, RZ, 0xc0, !PT ;  /* 0x0000000120207812 */ /* 0x008fd000078ec0ff */
[----:B------:R-:W-:Y:S05]  /*4340*/  BRA.U !UP0, `(.L_x_1331) ;  /* 0x0000000108387547 */ /* 0x000fea000b800000 */
        /* <DEDUP_REMOVED lines=14> */
.L_x_1331:
[----:B------:R-:W-:Y:S01]  /*4430*/  ISETP.EQ.OR P0, PT, R0, UR10, P1 ;  /* 0x0000000a00007c0c */ /* 0x000fe20008f02670 */
[----:B------:R-:W-:Y:S03]  /*4440*/  BSSY.RECONVERGENT B0, `(.L_x_1325) ;  /* 0x0000008000007945 */ /* 0x000fe60003800200 */
[----:B------:R-:W-:-:S13]  /*4450*/  ISETP.NE.U32.OR P0, PT, R32, 0x1, P0 ;  /* 0x000000012000780c */ /* 0x000fda0000705470 */
[----:B------:R-:W-:Y:S05]  /*4460*/  @P0 BRA `(.L_x_1332) ;  /* 0x0000000000140947 */ /* 0x000fea0003800000 */
[----:B------:R-:W-:-:S04]  /*4470*/  IMAD R29, R58, R0, R59 ;  /* 0x000000003a1d7224 */ /* 0x000fc800078e023b */
[----:B------:R-:W-:-:S06]  /*4480*/  IMAD.WIDE.U32 R42, R29, 0x8, R42 ;  /* 0x000000081d2a7825 */ /* 0x000fcc00078e002a */
[----:B------:R-:W0:Y:S02]  /*4490*/  LDG.E.64 R42, desc[UR8][R42.64] ;  /* 0x000000082a2a7981 */ /* 0x000e24000c1e1b00 */
[----:B0-----:R-:W-:Y:S01]  /*44a0*/  FADD.FTZ R54, R54, R42 ;  /* 0x0000002a36367221 */ /* 0x001fe20000010000 */
[----:B------:R-:W-:-:S07]  /*44b0*/  FADD.FTZ R55, R55, R43 ;  /* 0x0000002b37377221 */ /* 0x000fce0000010000 */
.L_x_1332:
[----:B------:R-:W-:Y:S05]  /*44c0*/  BSYNC.RECONVERGENT B0 ;  /* 0x0000000000007941 */ /* 0x000fea0003800200 */
.L_x_1325:
[----:B------:R-:W5:Y:S01]  /*44d0*/  S2UR UR6, SR_CgaCtaId ;  /* 0x00000000000679c3 */ /* 0x000f620000008800 */
[----:B------:R-:W-:Y:S01]  /*44e0*/  UMOV UR5, 0x400 ;  /* 0x0000040000057882 */ /* 0x000fe20000000000 */
[----:B------:R-:W0:Y:S01]  /*44f0*/  LDCU.64 UR16, c[0x0][0x400] ;  /* 0x00008000ff1077ac */ /* 0x000e220008000a00 */
[----:B------:R-:W-:Y:S01]  /*4500*/  FADD.FTZ R52, R52, -UR14 ;  /* 0x8000000e34347e21 */ /* 0x000fe20008010000 */
[----:B--2-4-:R-:W-:-:S03]  /*4510*/  FADD.FTZ R34, R53, -UR14 ;  /* 0x8000000e35227e21 */ /* 0x014fc60008010000 */
[----:B------:R-:W-:Y:S01]  /*4520*/  FMUL.FTZ R33, R52, UR7 ;  /* 0x0000000734217c20 */ /* 0x000fe20008410000 */
[----:B------:R-:W2:Y:S01]  /*4530*/  LDC R0, c[0x0][0x41c] ;  /* 0x00010700ff007b82 */ /* 0x000ea20000000800 */
[----:B------:R-:W-:Y:S01]  /*4540*/  FMUL.FTZ R34, R34, UR7 ;  /* 0x0000000722227c20 */ /* 0x000fe20008410000 */
[----:B-----5:R-:W-:Y:S01]  /*4550*/  ULEA UR5, UR6, UR5, 0x18 ;  /* 0x0000000506057291 */ /* 0x020fe2000f8ec0ff */
[----:B--2---:R-:W-:-:S08]  /*4560*/  IMAD R0, R0, UR10, R63 ;  /* 0x0000000a00007c24 */ /* 0x004fd0000f8e023f */
[----:B------:R-:W-:Y:S01]  /*4570*/  @!P1 STS.64 [UR5+0x80], R54 ;  /* 0x00008036ff009988 */ /* 0x000fe20008000a05 */
[----:B------:R-:W-:Y:S01]  /*4580*/  BAR.SYNC.DEFER_BLOCKING 0x0 ;  /* 0x0000000000007b1d */ /* 0x000fe20000010000 */
[----:B0-----:R-:W-:-:S05]  /*4590*/  ISETP.GE.U32.AND P2, PT, R0, UR16, PT ;  /* 0x0000001000007c0c */ /* 0x001fca000bf46070 */
[----:B------:R-:W0:Y:S01]  /*45a0*/  LDS.64 R30, [UR5+0x80] ;  /* 0x00008005ff1e7984 */ /* 0x000e220008000a00 */
[----:B------:R-:W0:Y:S02]  /*45b0*/  LDCU UR5, c[0x0][0x42c] ;  /* 0x00008580ff0577ac */ /* 0x000e240008000800 */
[----:B0-----:R-:W-:Y:S01]  /*45c0*/  FMUL.FTZ R29, R30, UR5 ;  /* 0x000000051e1d7c20 */ /* 0x001fe20008410000 */
[----:B------:R-:W-:-:S04]  /*45d0*/  FMUL.FTZ R28, R31, UR5 ;  /* 0x000000051f1c7c20 */ /* 0x000fc80008410000 */
[----:B------:R-:W-:Y:S01]  /*45e0*/  FFMA.FTZ R31, R29, R33, R28 ;  /* 0x000000211d1f7223 */ /* 0x000fe2000001001c */
[----:B------:R-:W-:Y:S06]  /*45f0*/  @!P6 BRA `(.L_x_1333) ;  /* 0x000000000048e947 */ /* 0x000fec0003800000 */
[----:B------:R-:W-:Y:S01]  /*4600*/  FFMA.FTZ R30, R26, R33, R24 ;  /* 0x000000211a1e7223 */ /* 0x000fe20000010018 */
[----:B---3--:R-:W-:-:S03]  /*4610*/  FFMA.FTZ R32, R27, R34, R25 ;  /* 0x000000221b207223 */ /* 0x008fc60000010019 */
[----:B------:R-:W-:Y:S01]  /*4620*/  FMUL.FTZ R33, R30, -1.4426950216293334961 ;  /* 0xbfb8aa3b1e217820 */ /* 0x000fe20000410000 */
[----:B------:R-:W-:-:S05]  /*4630*/  FMUL.FTZ R36, R32, -1.4426950216293334961 ;  /* 0xbfb8aa3b20247820 */ /* 0x000fca0000410000 */
[----:B------:R-:W1:Y:S08]  /*4640*/  MUFU.EX2 R33, R33 ;  /* 0x0000002100217308 */ /* 0x000e700000000800 */
[----:B------:R-:W0:Y:S01]  /*4650*/  MUFU.EX2 R36, R36 ;  /* 0x0000002400247308 */ /* 0x000e220000000800 */
[----:B-1----:R-:W-:-:S07]  /*4660*/  FADD.FTZ R35, R33, 1 ;  /* 0x3f80000021237421 */ /* 0x002fce0000010000 */
[----:B------:R-:W1:Y:S01]  /*4670*/  MUFU.RCP R35, R35 ;  /* 0x0000002300237308 */ /* 0x000e620000001000 */
[----:B0-----:R-:W-:-:S07]  /*4680*/  FADD.FTZ R37, R36, 1 ;  /* 0x3f80000024257421 */ /* 0x001fce0000010000 */
        /* <DEDUP_REMOVED lines=9> */
.L_x_1333:
[----:B-1----:R-:W-:Y:S01]  /*4720*/  SHF.R.S32.HI R35, RZ, 0x1f, R0 ;  /* 0x0000001fff237819 */ /* 0x002fe20000011400 */
[----:B------:R-:W-:Y:S01]  /*4730*/  FFMA.FTZ R50, R26, R50, -R31 ;  /* 0x000000321a327223 */ /* 0x000fe2000001081f */
[----:B------:R-:W-:Y:S01]  /*4740*/  IADD3 R43, PT, PT, R0, 0x20, RZ ;  /* 0x00000020002b7810 */ /* 0x000fe20007ffe0ff */
[----:B------:R-:W-:Y:S01]  /*4750*/  FADD.FTZ R36, R48, -UR14 ;  /* 0x8000000e30247e21 */ /* 0x000fe20008010000 */
[----:B------:R-:W-:Y:S01]  /*4760*/  ISETP.GE.AND.EX P2, PT, R35, UR17, PT, P2 ;  /* 0x0000001123007c0c */ /* 0x000fe2000bf46320 */
[----:B------:R-:W-:Y:S01]  /*4770*/  FFMA.FTZ R34, R29, R34, R28 ;  /* 0x000000221d227223 */ /* 0x000fe2000001001c */
[C---:B------:R-:W-:Y:S01]  /*4780*/  IADD3 R30, PT, PT, R0.reuse, 0x40, RZ ;  /* 0x00000040001e7810 */ /* 0x040fe20007ffe0ff */
[----:B------:R-:W-:Y:S01]  /*4790*/  BSSY.RECONVERGENT B0, `(.L_x_1334) ;  /* 0x0000024000007945 */ /* 0x000fe20003800200 */
[C---:B------:R-:W-:Y:S01]  /*47a0*/  IADD3 R31, PT, PT, R0.reuse, 0x60, RZ ;  /* 0x00000060001f7810 */ /* 0x040fe20007ffe0ff */
[----:B------:R-:W-:Y:S01]  /*47b0*/  FADD.FTZ R48, R49, -UR14 ;  /* 0x8000000e31307e21 */ /* 0x000fe20008010000 */
[----:B---3--:R-:W-:Y:S01]  /*47c0*/  IADD3 R32, PT, PT, R0, 0x80, RZ ;  /* 0x0000008000207810 */ /* 0x008fe20007ffe0ff */
[----:B------:R-:W-:Y:S01]  /*47d0*/  FMUL.FTZ R49, R36, UR7 ;  /* 0x0000000724317c20 */ /* 0x000fe20008410000 */
[----:B------:R-:W-:Y:S01]  /*47e0*/  IADD3 R33, PT, PT, R0, 0xa0, RZ ;  /* 0x000000a000217810 */ /* 0x000fe20007ffe0ff */
[----:B------:R-:W-:Y:S01]  /*47f0*/  FFMA.FTZ R51, R27, R51, -R34 ;  /* 0x000000331b337223 */ /* 0x000fe20000010822 */
[----:B------:R-:W-:-:S02]  /*4800*/  ISETP.GE.U32.AND P1, PT, R43, UR16, PT ;  /* 0x000000102b007c0c */ /* 0x000fc4000bf26070 */
[----:B------:R-:W-:Y:S02]  /*4810*/  ISETP.GE.U32.AND P0, PT, R30, UR16, PT ;  /* 0x000000101e007c0c */ /* 0x000fe4000bf06070 */
[----:B------:R-:W-:Y:S02]  /*4820*/  ISETP.GE.U32.AND P5, PT, R31, UR16, PT ;  /* 0x000000101f007c0c */ /* 0x000fe4000bfa6070 */
[----:B------:R-:W-:Y:S02]  /*4830*/  ISETP.GE.U32.AND P3, PT, R32, UR16, PT ;  /* 0x0000001020007c0c */ /* 0x000fe4000bf66070 */
[----:B------:R-:W-:Y:S02]  /*4840*/  ISETP.GE.U32.AND P4, PT, R33, UR16, PT ;  /* 0x0000001021007c0c */ /* 0x000fe4000bf86070 */
[----:B------:R-:W-:Y:S02]  /*4850*/  SHF.R.S32.HI R42, RZ, 0x1f, R43 ;  /* 0x0000001fff2a7819 */ /* 0x000fe4000001142b */
[----:B------:R-:W-:-:S02]  /*4860*/  SHF.R.S32.HI R38, RZ, 0x1f, R30 ;  /* 0x0000001fff267819 */ /* 0x000fc4000001141e */
[----:B------:R-:W-:Y:S02]  /*4870*/  SHF.R.S32.HI R39, RZ, 0x1f, R31 ;  /* 0x0000001fff277819 */ /* 0x000fe4000001141f */
[----:B------:R-:W-:Y:S02]  /*4880*/  SHF.R.S32.HI R40, RZ, 0x1f, R32 ;  /* 0x0000001fff287819 */ /* 0x000fe40000011420 */
[----:B------:R-:W-:Y:S02]  /*4890*/  SHF.R.S32.HI R41, RZ, 0x1f, R33 ;  /* 0x0000001fff297819 */ /* 0x000fe40000011421 */
[----:B------:R-:W-:Y:S02]  /*48a0*/  ISETP.GE.AND.EX P1, PT, R42, UR17, PT, P1 ;  /* 0x000000112a007c0c */ /* 0x000fe4000bf26310 */
[----:B------:R-:W-:Y:S02]  /*48b0*/  ISETP.GE.AND.EX P0, PT, R38, UR17, PT, P0 ;  /* 0x0000001126007c0c */ /* 0x000fe4000bf06300 */
[----:B------:R-:W-:-:S02]  /*48c0*/  ISETP.GE.AND.EX P5, PT, R39, UR17, PT, P5 ;  /* 0x0000001127007c0c */ /* 0x000fc4000bfa6350 */
[----:B------:R-:W-:Y:S02]  /*48d0*/  ISETP.GE.AND.EX P3, PT, R40, UR17, PT, P3 ;  /* 0x0000001128007c0c */ /* 0x000fe4000bf66330 */
[----:B------:R-:W-:Y:S01]  /*48e0*/  ISETP.GE.AND.EX P4, PT, R41, UR17, PT, P4 ;  /* 0x0000001129007c0c */ /* 0x000fe2000bf86340 */
[----:B------:R-:W-:-:S12]  /*48f0*/  @P2 BRA `(.L_x_1335) ;  /* 0x0000000000342947 */ /* 0x000fd80003800000 */
[----:B------:R-:W0:Y:S01]  /*4900*/  LDCU.64 UR18, c[0x0][0x3f8] ;  /* 0x00007f00ff1277ac */ /* 0x000e220008000a00 */
[----:B------:R-:W-:Y:S02]  /*4910*/  MOV R36, R66 ;  /* 0x0000004200247202 */ /* 0x000fe40000000f00 */
[----:B------:R-:W-:Y:S01]  /*4920*/  MOV R37, R69 ;  /* 0x0000004500257202 */ /* 0x000fe20000000f00 */
[----:B------:R-:W1:Y:S01]  /*4930*/  LDCU.64 UR12, c[0x0][0x380] ;  /* 0x00007000ff0c77ac */ /* 0x000e620008000a00 */
[----:B0-----:R-:W-:Y:S02]  /*4940*/  IMAD R35, R35, UR18, RZ ;  /* 0x0000001223237c24 */ /* 0x001fe4000f8e02ff */
[----:B------:R-:W-:-:S04]  /*4950*/  IMAD.WIDE.U32 R36, R0, UR18, R36 ;  /* 0x0000001200247c25 */ /* 0x000fc8000f8e0024 */
[----:B------:R-:W-:Y:S01]  /*4960*/  IMAD R35, R0, UR19, R35 ;  /* 0x0000001300237c24 */ /* 0x000fe2000f8e0223 */
[----:B-1----:R-:W-:-:S04]  /*4970*/  LEA R34, P2, R36, UR12, 0x2 ;  /* 0x0000000c24227c11 */ /* 0x002fc8000f8410ff */
[----:B------:R-:W-:Y:S01]  /*4980*/  IADD3 R35, PT, PT, R37, R35, RZ ;  /* 0x0000002325237210 */ /* 0x000fe20007ffe0ff */
[----:B------:R-:W-:-:S03]  /*4990*/  FMUL.FTZ R37, R51, UR7 ;  /* 0x0000000733257c20 */ /* 0x000fc60008410000 */
[----:B------:R-:W-:Y:S01]  /*49a0*/  LEA.HI.X R35, R36, UR13, R35, 0x2, P2 ;  /* 0x0000000d24237c11 */ /* 0x000fe200090f1423 */
[----:B------:R-:W-:-:S05]  /*49b0*/  FMUL.FTZ R36, R50, UR7 ;  /* 0x0000000732247c20 */ /* 0x000fca0008410000 */
[----:B------:R0:W-:Y:S02]  /*49c0*/  STG.E.64 desc[UR8][R34.64], R36 ;  /* 0x0000002422007986 */ /* 0x0001e4000c101b08 */
.L_x_1335:
[----:B------:R-:W-:Y:S05]  /*49d0*/  BSYNC.RECONVERGENT B0 ;  /* 0x0000000000007941 */ /* 0x000fea0003800200 */
.L_x_1334:
[----:B0-----:R-:W-:Y:S01]  /*49e0*/  FFMA.FTZ R35, R29, R49, R28 ;  /* 0x000000311d237223 */ /* 0x001fe2000001001c */
        /* <DEDUP_REMOVED lines=20> */
.L_x_1336:
[----:B------:R-:W-:Y:S01]  /*4b30*/  FADD.FTZ R49, R44, -UR14 ;  /* 0x8000000e2c317e21 */ /* 0x000fe20008010000 */
[----:B------:R-:W-:Y:S01]  /*4b40*/  FFMA.FTZ R48, R29, R48, R28 ;  /* 0x000000301d307223 */ /* 0x000fe2000001001c */
[----:B------:R-:W-:Y:S01]  /*4b50*/  BSSY.RECONVERGENT B0, `(.L_x_1337) ;  /* 0x0000013000007945 */ /* 0x000fe20003800200 */
[----:B------:R-:W-:Y:S01]  /*4b60*/  FFMA.FTZ R36, R26, R46, -R35 ;  /* 0x0000002e1a247223 */ /* 0x000fe20000010823 */
[----:B------:R-:W-:Y:S01]  /*4b70*/  FADD.FTZ R45, R45, -UR14 ;  /* 0x8000000e2d2d7e21 */ /* 0x000fe20008010000 */
[----:B------:R-:W-:Y:S01]  /*4b80*/  FMUL.FTZ R49, R49, UR7 ;  /* 0x0000000731317c20 */ /* 0x000fe20008410000 */
        /* <DEDUP_REMOVED lines=15> */
.L_x_1338:
[----:B------:R-:W-:Y:S05]  /*4c80*/  BSYNC.RECONVERGENT B0 ;  /* 0x0000000000007941 */ /* 0x000fea0003800200 */
.L_x_1337:
[----:B------:R-:W-:Y:S01]  /*4c90*/  FFMA.FTZ R35, R29, R49, R28 ;  /* 0x000000311d237223 */ /* 0x000fe2000001001c */
[----:B------:R-:W-:Y:S01]  /*4ca0*/  FMUL.FTZ R48, R45, UR7 ;  /* 0x000000072d307c20 */ /* 0x000fe20008410000 */
[----:B------:R-:W-:Y:S06]  /*4cb0*/  @!P6 BRA `(.L_x_1339) ;  /* 0x000000000048e947 */ /* 0x000fec0003800000 */
        /* <DEDUP_REMOVED lines=18> */
.L_x_1339:
[----:B0-----:R-:W-:Y:S01]  /*4de0*/  FADD.FTZ R36, R4, -UR14 ;  /* 0x8000000e04247e21 */ /* 0x001fe20008010000 */
        /* <DEDUP_REMOVED lines=20> */
.L_x_1341:
[----:B------:R-:W-:Y:S05]  /*4f30*/  BSYNC.RECONVERGENT B0 ;  /* 0x0000000000007941 */ /* 0x000fea0003800200 */
.L_x_1340:
        /* <DEDUP_REMOVED lines=21> */
.L_x_1342:
[----:B------:R-:W-:Y:S01]  /*5090*/  FADD.FTZ R8, R8, -UR14 ;  /* 0x8000000e08087e21 */ /* 0x000fe20008010000 */
[----:B------:R-:W-:Y:S01]  /*50a0*/  FFMA.FTZ R2, R29, R42, R28 ;  /* 0x0000002a1d027223 */ /* 0x000fe2000001001c */
[----:B------:R-:W-:Y:S01]  /*50b0*/  BSSY.RECONVERGENT B0, `(.L_x_1343) ;  /* 0x0000013000007945 */ /* 0x000fe20003800200 */
[----:B------:R-:W-:Y:S01]  /*50c0*/  FFMA.FTZ R37, R26, R6, -R37 ;  /* 0x000000061a257223 */ /* 0x000fe20000010825 */
[----:B------:R-:W-:Y:S01]  /*50d0*/  FADD.FTZ R9, R9, -UR14 ;  /* 0x8000000e09097e21 */ /* 0x000fe20008010000 */
[----:B0-----:R-:W-:Y:S01]  /*50e0*/  FMUL.FTZ R35, R8, UR7 ;  /* 0x0000000708237c20 */ /* 0x001fe20008410000 */
        /* <DEDUP_REMOVED lines=15> */
.L_x_1344:
[----:B------:R-:W-:Y:S05]  /*51e0*/  BSYNC.RECONVERGENT B0 ;  /* 0x0000000000007941 */ /* 0x000fea0003800200 */
.L_x_1343:
        /* <DEDUP_REMOVED lines=21> */
.L_x_1345:
[----:B------:R-:W-:Y:S01]  /*5340*/  FADD.FTZ R12, R12, -UR14 ;  /* 0x8000000e0c0c7e21 */ /* 0x000fe20008010000 */
[----:B------:R-:W-:Y:S01]  /*5350*/  FFMA.FTZ R2, R29, R34, R28 ;  /* 0x000000221d027223 */ /* 0x000fe2000001001c */
[----:B------:R-:W-:Y:S01]  /*5360*/  BSSY.RECONVERGENT B0, `(.L_x_1346) ;  /* 0x0000013000007945 */ /* 0x000fe20003800200 */
[----:B------:R-:W-:Y:S01]  /*5370*/  FFMA.FTZ R31, R26, R10, -R31 ;  /* 0x0000000a1a1f7223 */ /* 0x000fe2000001081f */
[----:B------:R-:W-:Y:S01]  /*5380*/  FADD.FTZ R13, R13, -UR14 ;  /* 0x8000000e0d0d7e21 */ /* 0x000fe20008010000 */
[----:B------:R-:W-:Y:S01]  /*5390*/  FMUL.FTZ R35, R12, UR7 ;  /* 0x000000070c237c20 */ /* 0x000fe20008410000 */
[----:B0-----:R-:W-:Y:S01]  /*53a0*/  FFMA.FTZ R7, R27, R11, -R2 ;  /* 0x0000000b1b077223 */ /* 0x001fe20000010802 */
        /* <DEDUP_REMOVED lines=14> */
.L_x_1347:
[----:B------:R-:W-:Y:S05]  /*5490*/  BSYNC.RECONVERGENT B0 ;  /* 0x0000000000007941 */ /* 0x000fea0003800200 */
.L_x_1346:
[----:B------:R-:W-:Y:S01]  /*54a0*/  FFMA.FTZ R11, R29, R35, R28 ;  /* 0x000000231d0b7223 */ /* 0x000fe2000001001c */
[----:B------:R-:W-:Y:S01]  /*54b0*/  FMUL.FTZ R12, R13, UR7 ;  /* 0x000000070d0c7c20 */ /* 0x000fe20008410000 */
[----:B------:R-:W-:Y:S06]  /*54c0*/  @!P6 BRA `(.L_x_1348) ;  /* 0x000000000048e947 */ /* 0x000fec0003800000 */
        /* <DEDUP_REMOVED lines=18> */
.L_x_1348:
[----:B0-----:R-:W-:Y:S01]  /*55f0*/  FFMA.FTZ R2, R29, R12, R28 ;  /* 0x0000000c1d027223 */ /* 0x001fe2000001001c */
[----:B------:R-:W-:Y:S01]  /*5600*/  BSSY.RECONVERGENT B0, `(.L_x_1349) ;  /* 0x0000013000007945 */ /* 0x000fe20003800200 */
[----:B------:R-:W-:Y:S01]  /*5610*/  FFMA.FTZ R11, R26, R14, -R11 ;  /* 0x0000000e1a0b7223 */ /* 0x000fe2000001080b */
[----:B------:R-:W-:Y:S01]  /*5620*/  FADD.FTZ R16, R16, -UR14 ;  /* 0x8000000e10107e21 */ /* 0x000fe20008010000 */
        /* <DEDUP_REMOVED lines=10> */
[----:B------:R-:W-:Y:S01]  /*56d0*/  IMAD R33, R33, UR13, R6 ;  /* 0x0000000d21217c24 */ /* 0x000fe2000f8e0206 */
[----:B-1----:R-:W-:Y:S01]  /*56e0*/  LEA R2, P0, R4, UR18, 0x2 ;  /* 0x0000001204027c11 */ /* 0x002fe2000f8010ff */
[----:B------:R-:W-:-:S03]  /*56f0*/  FMUL.FTZ R6, R11, UR7 ;  /* 0x000000070b067c20 */ /* 0x000fc60008410000 */
[----:B------:R-:W-:-:S04]  /*5700*/  IADD3 R33, PT, PT, R5, R33, RZ ;  /* 0x0000002105217210 */ /* 0x000fc80007ffe0ff */
[----:B------:R-:W-:-:S05]  /*5710*/  LEA.HI.X R3, R4, UR19, R33, 0x2, P0 ;  /* 0x0000001304037c11 */ /* 0x000fca00080f1421 */
[----:B------:R0:W-:Y:S02]  /*5720*/  STG.E.64 desc[UR8][R2.64], R6 ;  /* 0x0000000602007986 */ /* 0x0001e4000c101b08 */
.L_x_1350:
[----:B------:R-:W-:Y:S05]  /*5730*/  BSYNC.RECONVERGENT B0 ;  /* 0x0000000000007941 */ /* 0x000fea0003800200 */
.L_x_1349:
[----:B------:R-:W-:Y:S01]  /*5740*/  UISETP.NE.AND UP0, UPT, UR11, URZ, UPT ;  /* 0x000000ff0b00728c */ /* 0x000fe2000bf05270 */
[----:B------:R-:W-:Y:S01]  /*5750*/  FADD.FTZ R20, R20, -UR14 ;  /* 0x8000000e14147e21 */ /* 0x000fe20008010000 */
[----:B------:R-:W-:Y:S01]  /*5760*/  IADD3 R31, PT, PT, R0, 0xc0, RZ ;  /* 0x000000c0001f7810 */ /* 0x000fe20007ffe0ff */
[----:B------:R-:W-:Y:S01]  /*5770*/  FADD.FTZ R21, R21, -UR14 ;  /* 0x8000000e15157e21 */ /* 0x000fe20008010000 */
[----:B------:R-:W-:Y:S01]  /*5780*/  FMUL.FTZ R5, R16, UR7 ;  /* 0x0000000710057c20 */ /* 0x000fe20008410000 */
[----:B------:R-:W-:Y:S01]  /*5790*/  FMUL.FTZ R17, R17, UR7 ;  /* 0x0000000711117c20 */ /* 0x000fe20008410000 */
[----:B------:R-:W-:Y:S01]  /*57a0*/  FMUL.FTZ R33, R20, UR7 ;  /* 0x0000000714217c20 */ /* 0x000fe20008410000 */
[----:B------:R-:W-:Y:S01]  /*57b0*/  IADD3 R0, PT, PT, R0, 0xe0, RZ ;  /* 0x000000e000007810 */ /* 0x000fe20007ffe0ff */
[----:B------:R-:W-:Y:S01]  /*57c0*/  FMUL.FTZ R21, R21, UR7 ;  /* 0x0000000715157c20 */ /* 0x000fe20008410000 */
[----:B------:R-:W-:Y:S01]  /*57d0*/  ISETP.GE.U32.AND P0, PT, R31, UR16, PT ;  /* 0x000000101f007c0c */ /* 0x000fe2000bf06070 */
[C-C-:B------:R-:W-:Y:S01]  /*57e0*/  FFMA.FTZ R15, R29.reuse, R5, R28.reuse ;  /* 0x000000051d0f7223 */ /* 0x140fe2000001001c */
[----:B------:R-:W-:Y:S01]  /*57f0*/  SHF.R.S32.HI R14, RZ, 0x1f, R31 ;  /* 0x0000001fff0e7819 */ /* 0x000fe2000001141f */
[C-C-:B------:R-:W-:Y:S01]  /*5800*/  FFMA.FTZ R12, R29.reuse, R17, R28.reuse ;  /* 0x000000111d0c7223 */ /* 0x140fe2000001001c */
[C-C-:B0-----:R-:W-:Y:S01]  /*5810*/  FFMA.FTZ R3, R29.reuse, R33, R28.reuse ;  /* 0x000000211d037223 */ /* 0x141fe2000001001c */
[----:B------:R-:W-:Y:S01]  /*5820*/  ISETP.GE.U32.AND P1, PT, R0, UR16, PT ;  /* 0x0000001000007c0c */ /* 0x000fe2000bf26070 */
[----:B------:R-:W-:Y:S01]  /*5830*/  FFMA.FTZ R28, R29, R21, R28 ;  /* 0x000000151d1c7223 */ /* 0x000fe2000001001c */
        /* <DEDUP_REMOVED lines=20> */
.L_x_1351:
        /* <DEDUP_REMOVED lines=18> */
.L_x_1353:
[----:B------:R-:W-:Y:S05]  /*5aa0*/  BSYNC.RECONVERGENT B0 ;  /* 0x0000000000007941 */ /* 0x000fea0003800200 */
.L_x_1352:
        /* <DEDUP_REMOVED lines=19> */
.L_x_1354:
[----:B------:R-:W-:Y:S01]  /*5be0*/  ISETP.GE.AND.EX P1, PT, R11, UR17, PT, P1 ;  /* 0x000000110b007c0c */ /* 0x000fe2000bf26310 */
[----:B------:R-:W-:Y:S01]  /*5bf0*/  FFMA.FTZ R3, R26, R22, -R3 ;  /* 0x000000161a037223 */ /* 0x000fe20000010803 */
[----:B------:R-:W-:Y:S01]  /*5c00*/  FFMA.FTZ R28, R27, R23, -R28 ;  /* 0x000000171b1c7223 */ /* 0x000fe2000001081c */
[----:B------:R-:W-:Y:S02]  /*5c10*/  BSSY.RECONVERGENT B0, `(.L_x_1355) ;  /* 0x000000e000007945 */ /* 0x000fe40003800200 */
[----:B0-----:R-:W-:Y:S01]  /*5c20*/  FMUL.FTZ R4, R3, UR7 ;  /* 0x0000000703047c20 */ /* 0x001fe20008410000 */
[----:B------:R-:W-:-:S07]  /*5c30*/  FMUL.FTZ R5, R28, UR7 ;  /* 0x000000071c057c20 */ /* 0x000fce0008410000 */
[----:B------:R-:W-:Y:S05]  /*5c40*/  @P1 BRA `(.L_x_1356) ;  /* 0x0000000000281947 */ /* 0x000fea0003800000 */
[----:B------:R-:W0:Y:S01]  /*5c50*/  LDCU.64 UR6, c[0x0][0x3f8] ;  /* 0x00007f00ff0677ac */ /* 0x000e220008000a00 */
[----:B------:R-:W-:Y:S01]  /*5c60*/  MOV R67, R69 ;  /* 0x0000004500437202 */ /* 0x000fe20000000f00 */
[----:B------:R-:W1:Y:S01]  /*5c70*/  LDCU.64 UR12, c[0x0][0x380] ;  /* 0x00007000ff0c77ac */ /* 0x000e620008000a00 */
[----:B0-----:R-:W-:Y:S02]  /*5c80*/  IMAD R11, R11, UR6, RZ ;  /* 0x000000060b0b7c24 */ /* 0x001fe4000f8e02ff */
[----:B------:R-:W-:-:S04]  /*5c90*/  IMAD.WIDE.U32 R66, R0, UR6, R66 ;  /* 0x0000000600427c25 */ /* 0x000fc8000f8e0042 */
[----:B------:R-:W-:Y:S01]  /*5ca0*/  IMAD R11, R0, UR7, R11 ;  /* 0x00000007000b7c24 */ /* 0x000fe2000f8e020b */
[----:B-1----:R-:W-:-:S04]  /*5cb0*/  LEA R2, P0, R66, UR12, 0x2 ;  /* 0x0000000c42027c11 */ /* 0x002fc8000f8010ff */
[----:B------:R-:W-:-:S04]  /*5cc0*/  IADD3 R11, PT, PT, R67, R11, RZ ;  /* 0x0000000b430b7210 */ /* 0x000fc80007ffe0ff */
[----:B------:R-:W-:-:S05]  /*5cd0*/  LEA.HI.X R3, R66, UR13, R11, 0x2, P0 ;  /* 0x0000000d42037c11 */ /* 0x000fca00080f140b */
[----:B------:R0:W-:Y:S02]  /*5ce0*/  STG.E.64 desc[UR8][R2.64], R4 ;  /* 0x0000000402007986 */ /* 0x0001e4000c101b08 */
.L_x_1356:
[----:B------:R-:W-:Y:S05]  /*5cf0*/  BSYNC.RECONVERGENT B0 ;  /* 0x0000000000007941 */ /* 0x000fea0003800200 */
.L_x_1355:
[----:B------:R-:W-:Y:S02]  /*5d00*/  IADD3 R61, PT, PT, R58, R61, RZ ;  /* 0x0000003d3a3d7210 */ /* 0x000fe40007ffe0ff */
[----:B------:R-:W-:Y:S02]  /*5d10*/  IADD3 R62, PT, PT, R62, 0x1, RZ ;  /* 0x000000013e3e7810 */ /* 0x000fe40007ffe0ff */
[----:B------:R-:W-:-:S13]  /*5d20*/  ISETP.GE.AND P0, PT, R61, UR4, PT ;  /* 0x000000043d007c0c */ /* 0x000fda000bf06270 */
[----:B------:R-:W-:Y:S05]  /*5d30*/  @!P0 BRA `(.L_x_1357) ;  /* 0xffffffa400148947 */ /* 0x000fea000383ffff */
.L_x_1314:
[----:B0-----:R-:W0:Y:S01]  /*5d40*/  LDC R4, c[0x0][0x370] ;  /* 0x0000dc00ff047b82 */ /* 0x001e220000000800 */
[----:B------:R-:W-:Y:S01]  /*5d50*/  ISETP.NE.AND P2, PT, R60, RZ, PT ;  /* 0x000000ff3c00720c */ /* 0x000fe20003f45270 */
[----:B------:R-:W-:Y:S06]  /*5d60*/  BSSY.RECONVERGENT B0, `(.L_x_1358) ;  /* 0x0000011000007945 */ /* 0x000fec0003800200 */
[----:B------:R-:W1:Y:S08]  /*5d70*/  LDC R7, c[0x0][0x374] ;  /* 0x0000dd00ff077b82 */ /* 0x000e700000000800 */
[----:B------:R-:W2:Y:S01]  /*5d80*/  LDC.64 R2, c[0x0][0x3c8] ;  /* 0x0000f200ff027b82 */ /* 0x000ea20000000a00 */
[----:B0-----:R-:W-:-:S02]  /*5d90*/  IADD3 R5, PT, PT, R4, -0x1, RZ ;  /* 0xffffffff04057810 */ /* 0x001fc40007ffe0ff */
        /* <DEDUP_REMOVED lines=13> */
.L_x_1359:
[----:B------:R-:W-:Y:S05]  /*5e70*/  BSYNC.RECONVERGENT B0 ;  /* 0x0000000000007941 */ /* 0x000fea0003800200 */
.L_x_1358:
[----:B------:R-:W-:Y:S05]  /*5e80*/  @P0 EXIT ;  /* 0x000000000000094d */ /* 0x000fea0003800000 */
[----:B------:R-:W-:Y:S05]  /*5e90*/  @P2 BRA `(.L_x_1360) ;  /* 0x0000000000202947 */ /* 0x000fea0003800000 */
[----:B------:R-:W-:-:S05]  /*5ea0*/  IMAD R0, R4, R7, RZ ;  /* 0x0000000704007224 */ /* 0x000fca00078e02ff */
[----:B------:R-:W-:-:S13]  /*5eb0*/  ISETP.NE.AND P0, PT, R0, -0x1, PT ;  /* 0xffffffff0000780c */ /* 0x000fda0003f05270 */
[----:B------:R-:W-:Y:S05]  /*5ec0*/  @!P0 BRA `(.L_x_1360) ;  /* 0x0000000000148947 */ /* 0x000fea0003800000 */
.L_x_1361:
[----:B0-----:R-:W2:Y:S04]  /*5ed0*/  LDG.E.STRONG.GPU R5, desc[UR8][R2.64] ;  /* 0x0000000802057981 */ /* 0x001ea8000c1ef900 */
[----:B--2---:R-:W-:Y:S01]  /*5ee0*/  CCTL.IVALL ;  /* 0x00000000ff00798f */ /* 0x004fe20002000000 */
[----:B------:R-:W-:Y:S05]  /*5ef0*/  YIELD ;  /* 0x0000000000007946 */ /* 0x000fea0003800000 */
[----:B------:R-:W-:-:S13]  /*5f00*/  ISETP.NE.AND P0, PT, R5, R0, PT ;  /* 0x000000000500720c */ /* 0x000fda0003f05270 */
[----:B------:R-:W-:Y:S05]  /*5f10*/  @P0 BRA `(.L_x_1361) ;  /* 0xfffffffc00ec0947 */ /* 0x000fea000383ffff */
.L_x_1360:
        /* <DEDUP_REMOVED lines=50> */
[C---:B------:R-:W-:Y:S01]  /*6240*/  SHF.L.U32 R21, R60.reuse, 0x3, RZ ;  /* 0x000000033c157819 */ /* 0x040fe200000006ff */
[----:B------:R-:W1:Y:S01]  /*6250*/  LDCU.64 UR6, c[0x0][0x390] ;  /* 0x00007200ff0677ac */ /* 0x000e620008000a00 */
[----:B------:R-:W-:Y:S02]  /*6260*/  LOP3.LUT R9, R9, 0x3, RZ, 0xc0, !PT ;  /* 0x0000000309097812 */ /* 0x000fe400078ec0ff */
[--C-:B------:R-:W-:Y:S01]  /*6270*/  SHF.L.U64.HI R22, R60, 0x3, R61.reuse ;  /* 0x000000033c167819 */ /* 0x100fe2000001023d */
[----:B------:R-:W2:Y:S01]  /*6280*/  LDCU.64 UR10, c[0x0][0x388] ;  /* 0x00007100ff0a77ac */ /* 0x000ea20008000a00 */
[----:B------:R-:W-:Y:S01]  /*6290*/  SHF.L.U32 R29, R7, 0x2, RZ ;  /* 0x00000002071d7819 */ /* 0x000fe200000006ff */
        /* <DEDUP_REMOVED lines=11> */
[----:B--2---:R-:W-:Y:S02]  /*6350*/  IADD3 R21, P1, PT, R21, UR10, RZ ;  /* 0x0000000a15157c10 */ /* 0x004fe4000ff3e0ff */
[----:B------:R-:W-:Y:S02]  /*6360*/  IADD3 R2, P2, PT, RZ, -R9, RZ ;  /* 0x80000009ff027210 */ /* 0x000fe40007f5e0ff */
[----:B------:R-:W-:Y:S02]  /*6370*/  IADD3.X R22, PT, PT, R22, UR11, RZ, P1, !PT ;  /* 0x0000000b16167c10 */ /* 0x000fe40008ffe4ff */
[----:B------:R-:W-:Y:S02]  /*6380*/  IADD3 R29, PT, PT, R5, R29, RZ ;  /* 0x0000001d051d7210 */ /* 0x000fe40007ffe0ff */
[----:B------:R-:W-:-:S07]  /*6390*/  IADD3.X R20, PT, PT, RZ, -0x1, RZ, P2, !PT ;  /* 0xffffffffff147810 */ /* 0x000fce00017fe4ff */
.L_x_1364:
        /* <DEDUP_REMOVED lines=29> */
.L_x_1363:
[----:B------:R-:W-:Y:S05]  /*6570*/  BSYNC.RECONVERGENT B0 ;  /* 0x0000000000007941 */ /* 0x000fea0003800200 */
.L_x_1362:
        /* <DEDUP_REMOVED lines=10> */
.L_x_1365:
        /* <DEDUP_REMOVED lines=19> */
[C---:B--2---:R-:W-:Y:S02]  /*6750*/  IADD3 R18, P0, PT, R20.reuse, UR6, RZ ;  /* 0x0000000614127c10 */ /* 0x044fe4000ff1e0ff */
[----:B-1----:R-:W-:Y:S02]  /*6760*/  LOP3.LUT R11, R19, 0x3, RZ, 0xc0, !PT ;  /* 0x00000003130b7812 */ /* 0x002fe400078ec0ff */
[----:B0-----:R-:W-:Y:S02]  /*6770*/  IADD3 R20, P1, PT, R20, UR10, RZ ;  /* 0x0000000a14147c10 */ /* 0x001fe4000ff3e0ff */
        /* <DEDUP_REMOVED lines=60> */
.L_x_1366:
        /* <DEDUP_REMOVED lines=12> */
.L_x_3433:


//--------------------- .text._Z35group_norm_nhwc_bwd_one_pass_kernelI11Fp32IOFp32WLi512ELi26ELi416EEv26Group_norm_nhwc_bwd_params --------------------------
	.section	.text._Z35group_norm_nhwc_bwd_one_pass_kernelI11Fp32IOFp32WLi512ELi26ELi416EEv26Group_norm_nhwc_bwd_params,"ax",@progbits
	.align	128
        .global         _Z35group_norm_nhwc_bwd_one_pass_kernelI11Fp32IOFp32WLi512ELi26ELi416EEv26Group_norm_nhwc_bwd_params
        .type           _Z35group_norm_nhwc_bwd_one_pass_kernelI11Fp32IOFp32WLi512ELi26ELi416EEv26Group_norm_nhwc_bwd_params,@function
        .size           _Z35group_norm_nhwc_bwd_one_pass_kernelI11Fp32IOFp32WLi512ELi26ELi416EEv26Group_norm_nhwc_bwd_params,(.L_x_3434 - _Z35group_norm_nhwc_bwd_one_pass_kernelI11Fp32IOFp32WLi512ELi26ELi416EEv26Group_norm_nhwc_bwd_params)
        .other          _Z35group_norm_nhwc_bwd_one_pass_kernelI11Fp32IOFp32WLi512ELi26ELi416EEv26Group_norm_nhwc_bwd_params,@"STO_CUDA_ENTRY STV_DEFAULT"
_Z35group_norm_nhwc_bwd_one_pass_kernelI11Fp32IOFp32WLi512ELi26ELi416EEv26Group_norm_nhwc_bwd_params:
.text._Z35group_norm_nhwc_bwd_one_pass_kernelI11Fp32IOFp32WLi512ELi26ELi416EEv26Group_norm_nhwc_bwd_params:
        /* <DEDUP_REMOVED lines=12> */
[----:B------:R-:W1:Y:S01]  /*00c0*/  S2R R106, SR_LANEID ;  /* 0x00000000006a7919 */ /* 0x000e620000000000 */
[----:B------:R-:W2:Y:S01]  /*00d0*/  LDCU UR29, c[0x0][0x374] ;  /* 0x00006e80ff1d77ac */ /* 0x000ea20008000800 */
[----:B------:R-:W-:Y:S01]  /*00e0*/  SHF.R.U32.HI R116, RZ, 0x2, R115 ;  /* 0x00000002ff747819 */ /* 0x000fe20000011673 */
[----:B------:R-:W-:Y:S01]  /*00f0*/  IMAD R0, R0, 0x13b2, RZ ;  /* 0x000013b200007824 */ /* 0x000fe200078e02ff */
[----:B------:R-:W3:Y:S02]  /*0100*/  LDCU UR31, c[0x0][0x370] ;  /* 0x00006e00ff1f77ac */ /* 0x000ee40008000800 */
[----:B------:R-:W-:Y:S01]  /*0110*/  LOP3.LUT R116, R116, 0xf8, RZ, 0xc0, !PT ;  /* 0x000000f874747812 */ /* 0x000fe200078ec0ff */
[----:B------:R-:W4:Y:S01]  /*0120*/  S2UR UR6, SR_CgaCtaId ;  /* 0x00000000000679c3 */ /* 0x000f220000008800 */
[----:B------:R-:W-:Y:S01]  /*0130*/  SHF.R.U32.HI R118, RZ, 0x10, R0 ;  /* 0x00000010ff767819 */ /* 0x000fe20000011600 */
[----:B------:R-:W-:Y:S01]  /*0140*/  UMOV UR9, 0x400 ;  /* 0x0000040000097882 */ /* 0x000fe20000000000 */
[----:B------:R-:W0:Y:S02]  /*0150*/  LDCU.U8 UR30, c[0x0][0x414] ;  /* 0x00008280ff1e77ac */ /* 0x000e240008000000 */
[----:B------:R-:W-:Y:S01]  /*0160*/  PRMT R0, R118, 0x9910, RZ ;  /* 0x0000991076007816 */ /* 0x000fe200000000ff */
[----:B------:R-:W-:Y:S01]  /*0170*/  UIADD3 UR4, UPT, UPT, UR9, 0x90, URZ ;  /* 0x0000009009047890 */ /* 0x000fe2000fffe0ff */
[----:B------:R-:W-:-:S03]  /*0180*/  UMOV UR17, UR5 ;  /* 0x0000000500117c82 */ /* 0x000fc60008000000 */
[----:B------:R-:W-:Y:S01]  /*0190*/  IMAD R0, R0, 0xd, RZ ;  /* 0x0000000d00007824 */ /* 0x000fe200078e02ff */
[----:B--2---:R-:W-:Y:S02]  /*01a0*/  UIMAD UR32, UR28, UR29, UR5 ;  /* 0x0000001d1c2072a4 */ /* 0x004fe4000f8e0205 */
[----:B------:R-:W-:Y:S02]  /*01b0*/  UIMAD UR10, UR29, 0x7, UR5 ;  /* 0x000000071d0a78a4 */ /* 0x000fe4000f8e0205 */
[----:B------:R-:W-:Y:S01]  /*01c0*/  IADD3 R0, PT, PT, RZ, -R0, RZ ;  /* 0x80000000ff007210 */ /* 0x000fe20007ffe0ff */
[----:B0-----:R-:W-:Y:S01]  /*01d0*/  IMAD R118, R3, UR28, R118 ;  /* 0x0000001c03767c24 */ /* 0x001fe2000f8e0276 */
[----:B------:R-:W-:Y:S02]  /*01e0*/  UIMAD UR11, UR29, 0x6, UR5 ;  /* 0x000000061d0b78a4 */ /* 0x000fe4000f8e0205 */
[----:B------:R-:W-:Y:S01]  /*01f0*/  PRMT R0, R0, 0x7710, RZ ;  /* 0x0000771000007816 */ /* 0x000fe200000000ff */
[----:B------:R-:W-:Y:S01]  /*0200*/  UIMAD UR12, UR29, 0x5, UR5 ;  /* 0x000000051d0c78a4 */ /* 0x000fe2000f8e0205 */
[----:B------:R-:W-:Y:S01]  /*0210*/  IADD3 R114, PT, PT, R118, 0x20, RZ ;  /* 0x0000002076727810 */ /* 0x000fe20007ffe0ff */
[----:B------:R-:W-:Y:S01]  /*0220*/  ULEA UR13, UR29, UR5, 0x2 ;  /* 0x000000051d0d7291 */ /* 0x000fe2000f8e10ff */
[----:B------:R-:W-:Y:S01]  /*0230*/  IADD3 R0, PT, PT, R0, R115, RZ ;  /* 0x0000007300007210 */ /* 0x000fe20007ffe0ff */
[----:B----4-:R-:W-:Y:S01]  /*0240*/  ULEA UR4, UR6, UR4, 0x18 ;  /* 0x0000000406047291 */ /* 0x010fe2000f8ec0ff */
[C---:B------:R-:W-:Y:S01]  /*0250*/  IADD3 R112, PT, PT, R118.reuse, 0x1a0, RZ ;  /* 0x000001a076707810 */ /* 0x040fe20007ffe0ff */
[----:B------:R-:W-:Y:S01]  /*0260*/  ULEA UR9, UR6, UR9, 0x18 ;  /* 0x0000000906097291 */ /* 0x000fe2000f8ec0ff */
[C---:B------:R-:W-:Y:S01]  /*0270*/  IADD3 R110, PT, PT, R118.reuse, 0x1c0, RZ ;  /* 0x000001c0766e7810 */ /* 0x040fe20007ffe0ff */
[----:B------:R-:W-:Y:S01]  /*0280*/  UIMAD UR14, UR29, 0x3, UR5 ;  /* 0x000000031d0e78a4 */ /* 0x000fe2000f8e0205 */
[----:B------:R-:W-:Y:S01]  /*0290*/  IADD3 R108, PT, PT, R118, 0x1e0, RZ ;  /* 0x000001e0766c7810 */ /* 0x000fe20007ffe0ff */
[----:B------:R-:W-:Y:S01]  /*02a0*/  ULEA UR15, UR29, UR5, 0x1 ;  /* 0x000000051d0f7291 */ /* 0x000fe2000f8e08ff */
[----:B------:R-:W-:Y:S01]  /*02b0*/  SHF.L.U32 R0, R0, 0x1, RZ ;  /* 0x0000000100007819 */ /* 0x000fe200000006ff */
[----:B------:R-:W-:Y:S01]  /*02c0*/  UIADD3 UR16, UPT, UPT, UR5, UR29, URZ ;  /* 0x0000001d05107290 */ /* 0x000fe2000fffe0ff */
[----:B------:R-:W-:Y:S01]  /*02d0*/  SHF.R.S32.HI R113, RZ, 0x1f, R118 ;  /* 0x0000001fff717819 */ /* 0x000fe20000011476 */
[----:B---3--:R-:W-:Y:S01]  /*02e0*/  ULOP3.LUT UR33, UR31, 0x7, URZ, 0xc0, !UPT ;  /* 0x000000071f217892 */ /* 0x008fe2000f8ec0ff */
[----:B------:R-:W-:Y:S01]  /*02f0*/  SHF.R.S32.HI R111, RZ, 0x1f, R114 ;  /* 0x0000001fff6f7819 */ /* 0x000fe20000011472 */
[----:B------:R-:W-:Y:S01]  /*0300*/  ULOP3.LUT UR34, UR31, 0x3, URZ, 0xc0, !UPT ;  /* 0x000000031f227892 */ /* 0x000fe2000f8ec0ff */
[----:B------:R-:W-:Y:S01]  /*0310*/  SHF.R.S32.HI R109, RZ, 0x1f, R112 ;  /* 0x0000001fff6d7819 */ /* 0x000fe20000011470 */
[----:B------:R-:W-:Y:S01]  /*0320*/  ULOP3.LUT UR35, UR31, 0x7ffffff8, URZ, 0xc0, !UPT ;  /* 0x7ffffff81f237892 */ /* 0x000fe2000f8ec0ff */
[----:B------:R-:W-:-:S02]  /*0330*/  SHF.R.S32.HI R107, RZ, 0x1f, R110 ;  /* 0x0000001fff6b7819 */ /* 0x000fc4000001146e */
[----:B------:R-:W-:Y:S02]  /*0340*/  SHF.R.S32.HI R105, RZ, 0x1f, R108 ;  /* 0x0000001fff697819 */ /* 0x000fe4000001146c */
[----:B------:R-:W-:Y:S02]  /*0350*/  LOP3.LUT R104, R0, 0xffff, RZ, 0xc0, !PT ;  /* 0x0000ffff00687812 */ /* 0x000fe400078ec0ff */
[----:B------:R-:W-:Y:S01]  /*0360*/  LEA R117, R115, UR4, 0x4 ;  /* 0x0000000473757c11 */ /* 0x000fe2000f8e20ff */
[----:B-1----:R-:W-:-:S06]  /*0370*/  UMOV UR4, URZ ;  /* 0x000000ff00047c82 */ /* 0x002fcc0008000000 */
.L_x_1434:
[----:B0-----:R-:W0:Y:S01]  /*0380*/  LDC R6, c[0x0][0x410] ;  /* 0x00010400ff067b82 */ /* 0x001e220000000800 */
[----:B-1----:R-:W1:Y:S01]  /*0390*/  LDCU.128 UR20, c[0x0][0x400] ;  /* 0x00008000ff1477ac */ /* 0x002e620008000c00 */
[C---:B------:R-:W-:Y:S02]  /*03a0*/  IADD3 R13, PT, PT, R118.reuse, 0x180, RZ ;  /* 0x00000180760d7810 */ /* 0x040fe40007ffe0ff */
[----:B------:R-:W-:Y:S02]  /*03b0*/  ISETP.LE.AND P1, PT, RZ, UR17, PT ;  /* 0x00000011ff007c0c */ /* 0x000fe4000bf23270 */
[C---:B------:R-:W-:Y:S02]  /*03c0*/  IADD3 R21, PT, PT, R118.reuse, 0x40, RZ ;  /* 0x0000004076157810 */ /* 0x040fe40007ffe0ff */
[C---:B------:R-:W-:Y:S02]  /*03d0*/  IADD3 R27, PT, PT, R118.reuse, 0x60, RZ ;  /* 0x00000060761b7810 */ /* 0x040fe40007ffe0ff */
[----:B------:R-:W-:-:S02]  /*03e0*/  IADD3 R33, PT, PT, R118, 0x80, RZ ;  /* 0x0000008076217810 */ /* 0x000fc40007ffe0ff */
[C---:B------:R-:W-:Y:S02]  /*03f0*/  IADD3 R35, PT, PT, R118.reuse, 0xa0, RZ ;  /* 0x000000a076237810 */ /* 0x040fe40007ffe0ff */
[C---:B------:R-:W-:Y:S02]  /*0400*/  IADD3 R39, PT, PT, R118.reuse, 0xc0, RZ ;  /* 0x000000c076277810 */ /* 0x040fe40007ffe0ff */
[----:B------:R-:W-:Y:S02]  /*0410*/  IADD3 R43, PT, PT, R118, 0x100, RZ ;  /* 0x00000100762b7810 */ /* 0x000fe40007ffe0ff */
[----:B------:R-:W-:Y:S02]  /*0420*/  CS2R R94, SRZ ;  /* 0x00000000005e7805 */ /* 0x000fe4000001ff00 */
[----:B------:R-:W-:Y:S02]  /*0430*/  SHF.R.S32.HI R15, RZ, 0x1f, R13 ;  /* 0x0000001fff0f7819 */ /* 0x000fe4000001140d */
[----:B------:R-:W-:-:S02]  /*0440*/  CS2R R92, SRZ ;  /* 0x00000000005c7805 */ /* 0x000fc4000001ff00 */
[----:B-1----:R-:W-:Y:S02]  /*0450*/  ISETP.GE.U32.AND P4, PT, R13, UR20, PT ;  /* 0x000000140d007c0c */ /* 0x002fe4000bf86070 */
[----:B------:R-:W-:Y:S02]  /*0460*/  IADD3 R47, PT, PT, R118, 0x120, RZ ;  /* 0x00000120762f7810 */ /* 0x000fe40007ffe0ff */
[----:B------:R-:W-:Y:S02]  /*0470*/  CS2R R90, SRZ ;  /* 0x00000000005a7805 */ /* 0x000fe4000001ff00 */
[----:B0-----:R-:W-:Y:S02]  /*0480*/  IABS R5, R6 ;  /* 0x0000000600057213 */ /* 0x001fe40000000000 */
[----:B------:R-:W-:Y:S02]  /*0490*/  CS2R R88, SRZ ;  /* 0x0000000000587805 */ /* 0x000fe4000001ff00 */
[----:B------:R-:W-:-:S02]  /*04a0*/  ISETP.GE.AND.EX P4, PT, R15, UR21, PT, P4 ;  /* 0x000000150f007c0c */ /* 0x000fc4000bf86340 */
[----:B------:R-:W-:Y:S01]  /*04b0*/  CS2R R86, SRZ ;  /* 0x0000000000567805 */ /* 0x000fe2000001ff00 */
[----:B------:R-:W0:Y:S01]  /*04c0*/  I2F.RP R0, R5 ;  /* 0x0000000500007306 */ /* 0x000e220000209400 */
[----:B------:R-:W-:Y:S02]  /*04d0*/  SHF.R.S32.HI R23, RZ, 0x1f, R21 ;  /* 0x0000001fff177819 */ /* 0x000fe40000011415 */
[----:B------:R-:W-:Y:S02]  /*04e0*/  CS2R R84, SRZ ;  /* 0x0000000000547805 */ /* 0x000fe4000001ff00 */
[----:B------:R-:W-:Y:S02]  /*04f0*/  SHF.R.S32.HI R29, RZ, 0x1f, R27 ;  /* 0x0000001fff1d7819 */ /* 0x000fe4000001141b */
[----:B------:R-:W-:Y:S02]  /*0500*/  CS2R R82, SRZ ;  /* 0x0000000000527805 */ /* 0x000fe4000001ff00 */
[----:B------:R-:W-:-:S02]  /*0510*/  SHF.R.S32.HI R31, RZ, 0x1f, R33 ;  /* 0x0000001fff1f7819 */ /* 0x000fc40000011421 */
[----:B------:R-:W-:Y:S02]  /*0520*/  CS2R R80, SRZ ;  /* 0x0000000000507805 */ /* 0x000fe4000001ff00 */
[----:B------:R-:W-:Y:S01]  /*0530*/  SHF.R.S32.HI R37, RZ, 0x1f, R35 ;  /* 0x0000001fff257819 */ /* 0x000fe20000011423 */
[----:B------:R-:W1:Y:S01]  /*0540*/  LDCU.64 UR6, c[0x0][0x3b8] ;  /* 0x00007700ff0677ac */ /* 0x000e620008000a00 */
[----:B------:R-:W-:Y:S01]  /*0550*/  SHF.R.S32.HI R41, RZ, 0x1f, R39 ;  /* 0x0000001fff297819 */ /* 0x000fe20000011427 */
[----:B------:R-:W2:Y:S01]  /*0560*/  @!P4 LDC.64 R10, c[0x0][0x3f8] ;  /* 0x0000fe00ff0acb82 */ /* 0x000ea20000000a00 */
[----:B0-----:R-:W0:Y:S07]  /*0570*/  MUFU.RCP R0, R0 ;  /* 0x0000000000007308 */ /* 0x001e2e0000001000 */
[----:B------:R-:W3:Y:S01]  /*0580*/  @!P4 LDC.64 R16, c[0x0][0x398] ;  /* 0x0000e600ff10cb82 */ /* 0x000ee20000000a00 */
[----:B0-----:R-:W-:-:S04]  /*0590*/  IADD3 R2, PT, PT, R0, 0xffffffe, RZ ;  /* 0x0ffffffe00027810 */ /* 0x001fc80007ffe0ff */
[----:B------:R0:W4:Y:S02]  /*05a0*/  F2I.FTZ.U32.TRUNC.NTZ R3, R2 ;  /* 0x0000000200037305 */ /* 0x000124000021f000 */
[----:B0-----:R-:W-:Y:S01]  /*05b0*/  HFMA2 R2, -RZ, RZ, 0, 0 ;  /* 0x00000000ff027431 */ /* 0x001fe200000001ff */
[----:B----4-:R-:W-:-:S05]  /*05c0*/  IADD3 R4, PT, PT, RZ, -R3, RZ ;  /* 0x80000003ff047210 */ /* 0x010fca0007ffe0ff */
[----:B------:R-:W-:Y:S01]  /*05d0*/  IMAD R7, R4, R5, RZ ;  /* 0x0000000504077224 */ /* 0x000fe200078e02ff */
[----:B------:R-:W-:-:S03]  /*05e0*/  IABS R4, UR17 ;  /* 0x0000001100047c13 */ /* 0x000fc60008000000 */
[----:B------:R-:W-:Y:S01]  /*05f0*/  IMAD.HI.U32 R3, R3, R7, R2 ;  /* 0x0000000703037227 */ /* 0x000fe200078e0002 */
[----:B------:R-:W-:-:S04]  /*0600*/  LOP3.LUT R2, R6, UR17, RZ, 0x3c, !PT ;  /* 0x0000001106027c12 */ /* 0x000fc8000f8e3cff */
[----:B------:R-:W-:Y:S01]  /*0610*/  ISETP.GE.AND P5, PT, R2, RZ, PT ;  /* 0x000000ff0200720c */ /* 0x000fe20003fa6270 */
[----:B------:R-:W-:-:S05]  /*0620*/  IMAD.HI.U32 R3, R3, R4, RZ ;  /* 0x0000000403037227 */ /* 0x000fca00078e00ff */
[----:B------:R-:W-:-:S05]  /*0630*/  IADD3 R0, PT, PT, -R3, RZ, RZ ;  /* 0x000000ff03007210 */ /* 0x000fca0007ffe1ff */
[----:B------:R-:W-:-:S05]  /*0640*/  IMAD R0, R5, R0, R4 ;  /* 0x0000000005007224 */ /* 0x000fca00078e0204 */
        /* <DEDUP_REMOVED lines=17> */
[----:B------:R-:W-:Y:S02]  /*0760*/  ISETP.GE.U32.AND P2, PT, R27, UR20, PT ;  /* 0x000000141b007c0c */ /* 0x000fe4000bf46070 */
[----:B------:R-:W-:Y:S02]  /*0770*/  IADD3 R122, P0, PT, R7, R104, RZ ;  /* 0x00000068077a7210 */ /* 0x000fe40007f1e0ff */
[----:B------:R-:W-:-:S02]  /*0780*/  SHF.R.S32.HI R2, RZ, 0x1f, R3 ;  /* 0x0000001fff027819 */ /* 0x000fc40000011403 */
[----:B------:R-:W-:Y:S02]  /*0790*/  ISETP.GE.AND.EX P2, PT, R29, UR21, PT, P2 ;  /* 0x000000151d007c0c */ /* 0x000fe4000bf46320 */
[----:B------:R-:W-:Y:S01]  /*07a0*/  LEA.HI.X.SX32 R123, R7, RZ, 0x1, P0 ;  /* 0x000000ff077b7211 */ /* 0x000fe200000f0eff */
[----:B------:R-:W-:Y:S01]  /*07b0*/  IMAD R2, R2, UR22, RZ ;  /* 0x0000001602027c24 */ /* 0x000fe2000f8e02ff */
[----:B------:R-:W0:Y:S01]  /*07c0*/  @!P4 LDC.64 R6, c[0x0][0x3a0] ;  /* 0x0000e800ff06cb82 */ /* 0x000e220000000a00 */
[----:B------:R-:W-:Y:S02]  /*07d0*/  ISETP.GE.U32.AND P3, PT, R33, UR20, PT ;  /* 0x0000001421007c0c */ /* 0x000fe4000bf66070 */
[C---:B------:R-:W-:Y:S02]  /*07e0*/  IMAD R121, R3.reuse, UR23, R2 ;  /* 0x0000001703797c24 */ /* 0x040fe4000f8e0202 */
[----:B------:R-:W-:Y:S01]  /*07f0*/  IMAD.WIDE.U32 R122, R3, UR22, R122 ;  /* 0x00000016037a7c25 */ /* 0x000fe2000f8e007a */
[----:B------:R-:W-:-:S02]  /*0800*/  ISETP.GE.AND.EX P3, PT, R31, UR21, PT, P3 ;  /* 0x000000151f007c0c */ /* 0x000fc4000bf66330 */
[----:B------:R-:W4:Y:S01]  /*0810*/  @!P1 LDC.64 R8, c[0x0][0x3f8] ;  /* 0x0000fe00ff089b82 */ /* 0x000f220000000a00 */
[----:B--2---:R-:W-:Y:S01]  /*0820*/  @!P4 IMAD R2, R15, R10, RZ ;  /* 0x0000000a0f02c224 */ /* 0x004fe200078e02ff */
[----:B------:R-:W-:Y:S02]  /*0830*/  IADD3 R121, PT, PT, R123, R121, RZ ;  /* 0x000000797b797210 */ /* 0x000fe40007ffe0ff */
[----:B------:R-:W-:Y:S01]  /*0840*/  @!P4 MOV R120, R122 ;  /* 0x0000007a0078c202 */ /* 0x000fe20000000f00 */
[----:B------:R-:W-:-:S03]  /*0850*/  @!P4 IMAD R5, R13, R11, R2 ;  /* 0x0000000b0d05c224 */ /* 0x000fc600078e0202 */
[----:B------:R-:W2:Y:S01]  /*0860*/  @!P2 LDC.64 R14, c[0x0][0x3f8] ;  /* 0x0000fe00ff0eab82 */ /* 0x000ea20000000a00 */
[----:B------:R-:W-:-:S05]  /*0870*/  @!P4 IMAD.WIDE.U32 R2, R13, R10, R120 ;  /* 0x0000000a0d02c225 */ /* 0x000fca00078e0078 */
[----:B------:R-:W-:Y:S02]  /*0880*/  @!P4 IADD3 R3, PT, PT, R3, R5, RZ ;  /* 0x000000050303c210 */ /* 0x000fe40007ffe0ff */
[C---:B------:R-:W-:Y:S01]  /*0890*/  @!P4 SHF.L.U32 R13, R2.reuse, 0x2, RZ ;  /* 0x00000002020dc819 */ /* 0x040fe200000006ff */
[----:B------:R-:W1:Y:S01]  /*08a0*/  @!P3 LDC.64 R24, c[0x0][0x3f8] ;  /* 0x0000fe00ff18bb82 */ /* 0x000e620000000a00 */
[----:B------:R-:W-:Y:S02]  /*08b0*/  @!P4 SHF.L.U64.HI R4, R2, 0x2, R3 ;  /* 0x000000020204c819 */ /* 0x000fe40000010203 */
[C---:B0-----:R-:W-:Y:S02]  /*08c0*/  @!P4 IADD3 R10, P0, PT, R13.reuse, R6, RZ ;  /* 0x000000060d0ac210 */ /* 0x041fe40007f1e0ff */
[----:B---3--:R-:W-:Y:S01]  /*08d0*/  @!P4 IADD3 R12, P5, PT, R13, R16, RZ ;  /* 0x000000100d0cc210 */ /* 0x008fe20007fbe0ff */
[----:B----4-:R-:W-:Y:S02]  /*08e0*/  @!P1 IMAD R6, R23, R8, RZ ;  /* 0x0000000817069224 */ /* 0x010fe400078e02ff */
[----:B------:R-:W0:Y:S01]  /*08f0*/  @!P1 LDC.64 R2, c[0x0][0x398] ;  /* 0x0000e600ff029b82 */ /* 0x000e220000000a00 */
[----:B------:R-:W-:-:S02]  /*0900*/  @!P4 IADD3.X R11, PT, PT, R4, R7, RZ, P0, !PT ;  /* 0x00000007040bc210 */ /* 0x000fc400007fe4ff */
[----:B------:R-:W-:Y:S01]  /*0910*/  @!P4 IADD3.X R13, PT, PT, R4, R17, RZ, P5, !PT ;  /* 0x00000011040dc210 */ /* 0x000fe20002ffe4ff */
[----:B------:R-:W-:Y:S01]  /*0920*/  @!P1 IMAD R9, R21, R9, R6 ;  /* 0x0000000915099224 */ /* 0x000fe200078e0206 */
[----:B------:R-:W-:Y:S02]  /*0930*/  ISETP.GE.U32.AND P0, PT, R35, UR20, PT ;  /* 0x0000001423007c0c */ /* 0x000fe4000bf06070 */
[----:B------:R-:W-:Y:S01]  /*0940*/  @!P1 MOV R4, R122 ;  /* 0x0000007a00049202 */ /* 0x000fe20000000f00 */
[----:B------:R-:W3:Y:S01]  /*0950*/  @!P1 LDC.64 R18, c[0x0][0x3a0] ;  /* 0x0000e800ff129b82 */ /* 0x000ee20000000a00 */
[-C--:B------:R-:W-:Y:S01]  /*0960*/  @!P1 MOV R5, R121.reuse ;  /* 0x0000007900059202 */ /* 0x080fe20000000f00 */
[----:B--2---:R-:W-:Y:S01]  /*0970*/  @!P2 IMAD R6, R29, R14, RZ ;  /* 0x0000000e1d06a224 */ /* 0x004fe200078e02ff */
[----:B------:R-:W-:Y:S02]  /*0980*/  ISETP.GE.AND.EX P0, PT, R37, UR21, PT, P0 ;  /* 0x0000001525007c0c */ /* 0x000fe4000bf06300 */
[----:B------:R-:W-:Y:S01]  /*0990*/  @!P2 MOV R7, R121 ;  /* 0x000000790007a202 */ /* 0x000fe20000000f00 */
[----:B------:R-:W-:-:S02]  /*09a0*/  @!P1 IMAD.WIDE.U32 R4, R21, R8, R4 ;  /* 0x0000000815049225 */ /* 0x000fc400078e0004 */
[----:B------:R-:W2:Y:S02]  /*09b0*/  @!P2 LDC.64 R22, c[0x0][0x398] ;  /* 0x0000e600ff16ab82 */ /* 0x000ea40000000a00 */
[----:B------:R-:W-:Y:S01]  /*09c0*/  @!P2 IMAD R15, R27, R15, R6 ;  /* 0x0000000f1b0fa224 */ /* 0x000fe200078e0206 */
[----:B------:R-:W-:Y:S02]  /*09d0*/  @!P2 MOV R6, R122 ;  /* 0x0000007a0006a202 */ /* 0x000fe40000000f00 */
[----:B------:R-:W-:Y:S02]  /*09e0*/  @!P1 IADD3 R5, PT, PT, R5, R9, RZ ;  /* 0x0000000905059210 */ /* 0x000fe40007ffe0ff */
[C---:B------:R-:W-:Y:S01]  /*09f0*/  @!P1 SHF.L.U32 R21, R4.reuse, 0x2, RZ ;  /* 0x0000000204159819 */ /* 0x040fe200000006ff */
[----:B------:R-:W4:Y:S01]  /*0a00*/  @!P2 LDC.64 R16, c[0x0][0x3a0] ;  /* 0x0000e800ff10ab82 */ /* 0x000f220000000a00 */
[----:B------:R-:W-:Y:S01]  /*0a10*/  @!P2 IMAD.WIDE.U32 R6, R27, R14, R6 ;  /* 0x0000000e1b06a225 */ /* 0x000fe200078e0006 */
[----:B------:R-:W-:-:S02]  /*0a20*/  @!P1 SHF.L.U64.HI R8, R4, 0x2, R5 ;  /* 0x0000000204089819 */ /* 0x000fc40000010205 */
[----:B0-----:R-:W-:Y:S01]  /*0a30*/  @!P1 IADD3 R20, P5, PT, R21, R2, RZ ;  /* 0x0000000215149210 */ /* 0x001fe20007fbe0ff */
[----:B-1----:R-:W-:Y:S01]  /*0a40*/  @!P3 IMAD R4, R31, R24, RZ ;  /* 0x000000181f04b224 */ /* 0x002fe200078e02ff */
[----:B------:R-:W-:Y:S02]  /*0a50*/  @!P2 IADD3 R5, PT, PT, R7, R15, RZ ;  /* 0x0000000f0705a210 */ /* 0x000fe40007ffe0ff */
[----:B------:R-:W0:Y:S01]  /*0a60*/  @!P0 LDC.64 R30, c[0x0][0x3f8] ;  /* 0x0000fe00ff1e8b82 */ /* 0x000e220000000a00 */
[----:B------:R-:W-:Y:S01]  /*0a70*/  @!P2 SHF.L.U32 R15, R6, 0x2, RZ ;  /* 0x00000002060fa819 */ /* 0x000fe200000006ff */
[----:B------:R-:W-:Y:S01]  /*0a80*/  @!P3 IMAD R9, R33, R25, R4 ;  /* 0x000000192109b224 */ /* 0x000fe200078e0204 */
[----:B---3--:R-:W-:Y:S02]  /*0a90*/  @!P1 IADD3 R18, P6, PT, R21, R18, RZ ;  /* 0x0000001215129210 */ /* 0x008fe40007fde0ff */
[----:B------:R-:W-:Y:S02]  /*0aa0*/  @!P1 IADD3.X R21, PT, PT, R8, R3, RZ, P5, !PT ;  /* 0x0000000308159210 */ /* 0x000fe40002ffe4ff */
[----:B------:R-:W-:Y:S01]  /*0ab0*/  @!P2 SHF.L.U64.HI R2, R6, 0x2, R5 ;  /* 0x000000020602a819 */ /* 0x000fe20000010205 */
[----:B------:R-:W1:Y:S01]  /*0ac0*/  @!P3 LDC.64 R26, c[0x0][0x3a0] ;  /* 0x0000e800ff1abb82 */ /* 0x000e620000000a00 */
[----:B--2---:R-:W-:Y:S01]  /*0ad0*/  @!P2 IADD3 R14, P5, PT, R15, R22, RZ ;  /* 0x000000160f0ea210 */ /* 0x004fe20007fbe0ff */
[----:B------:R-:W5:Y:S01]  /*0ae0*/  @!P1 LDG.E.64 R92, desc[UR26][R20.64] ;  /* 0x0000001a145c9981 */ /* 0x000f62000c1e1b00 */
[----:B------:R-:W-:-:S02]  /*0af0*/  @!P1 IADD3.X R19, PT, PT, R8, R19, RZ, P6, !PT ;  /* 0x0000001308139210 */ /* 0x000fc400037fe4ff */
[----:B------:R-:W-:Y:S02]  /*0b00*/  @!P3 MOV R4, R122 ;  /* 0x0000007a0004b202 */ /* 0x000fe40000000f00 */
[----:B------:R-:W-:Y:S01]  /*0b10*/  @!P3 MOV R5, R121 ;  /* 0x000000790005b202 */ /* 0x000fe20000000f00 */
[----:B------:R-:W2:Y:S01]  /*0b20*/  @!P3 LDC.64 R28, c[0x0][0x398] ;  /* 0x0000e600ff1cbb82 */ /* 0x000ea20000000a00 */
[----:B----4-:R-:W-:Y:S01]  /*0b30*/  @!P2 IADD3 R6, P6, PT, R15, R16, RZ ;  /* 0x000000100f06a210 */ /* 0x010fe20007fde0ff */
[----:B------:R-:W5:Y:S01]  /*0b40*/  @!P1 LDG.E.64 R94, desc[UR26][R18.64] ;  /* 0x0000001a125e9981 */ /* 0x000f62000c1e1b00 */
[C---:B------:R-:W-:Y:S01]  /*0b50*/  @!P2 IADD3.X R15, PT, PT, R2.reuse, R23, RZ, P5, !PT ;  /* 0x00000017020fa210 */ /* 0x040fe20002ffe4ff */
[----:B------:R-:W-:Y:S01]  /*0b60*/  @!P3 IMAD.WIDE.U32 R4, R33, R24, R4 ;  /* 0x000000182104b225 */ /* 0x000fe200078e0004 */
[----:B------:R-:W-:Y:S02]  /*0b70*/  ISETP.GE.U32.AND P5, PT, R39, UR20, PT ;  /* 0x0000001427007c0c */ /* 0x000fe4000bfa6070 */
[----:B------:R-:W-:Y:S01]  /*0b80*/  @!P2 IADD3.X R7, PT, PT, R2, R17, RZ, P6, !PT ;  /* 0x000000110207a210 */ /* 0x000fe200037fe4ff */
[----:B0-----:R-:W-:Y:S01]  /*0b90*/  @!P0 IMAD R2, R37, R30, RZ ;  /* 0x0000001e25028224 */ /* 0x001fe200078e02ff */
[----:B------:R-:W-:Y:S01]  /*0ba0*/  ISETP.GE.AND.EX P5, PT, R41, UR21, PT, P5 ;  /* 0x0000001529007c0c */ /* 0x000fe2000bfa6350 */
[----:B------:R-:W5:Y:S01]  /*0bb0*/  @!P2 LDG.E.64 R88, desc[UR26][R14.64] ;  /* 0x0000001a0e58a981 */ /* 0x000f62000c1e1b00 */
[----:B------:R-:W-:Y:S01]  /*0bc0*/  @!P3 IADD3 R3, PT, PT, R5, R9, RZ ;  /* 0x000000090503b210 */ /* 0x000fe20007ffe0ff */
[----:B------:R-:W-:Y:S01]  /*0bd0*/  @!P0 IMAD R25, R35, R31, R2 ;  /* 0x0000001f23198224 */ /* 0x000fe200078e0202 */
[----:B------:R-:W-:Y:S01]  /*0be0*/  @!P3 SHF.L.U32 R17, R4, 0x2, RZ ;  /* 0x000000020411b819 */ /* 0x000fe200000006ff */
[----:B------:R-:W5:Y:S01]  /*0bf0*/  @!P2 LDG.E.64 R90, desc[UR26][R6.64] ;  /* 0x0000001a065aa981 */ /* 0x000f62000c1e1b00 */
[----:B------:R-:W-:-:S02]  /*0c00*/  @!P0 MOV R22, R122 ;  /* 0x0000007a00168202 */ /* 0x000fc40000000f00 */
[----:B------:R-:W-:Y:S02]  /*0c10*/  @!P0 MOV R23, R121 ;  /* 0x0000007900178202 */ /* 0x000fe40000000f00 */
[----:B------:R-:W-:Y:S01]  /*0c20*/  @!P3 SHF.L.U64.HI R4, R4, 0x2, R3 ;  /* 0x000000020404b819 */ /* 0x000fe20000010203 */
[----:B------:R-:W-:Y:S01]  /*0c30*/  HFMA2 R3, -RZ, RZ, 0, 0 ;  /* 0x00000000ff037431 */ /* 0x000fe200000001ff */
[----:B-1----:R-:W-:Y:S01]  /*0c40*/  @!P3 IADD3 R8, P6, PT, R17, R26, RZ ;  /* 0x0000001a1108b210 */ /* 0x002fe20007fde0ff */
[----:B------:R-:W-:Y:S01]  /*0c50*/  @!P0 IMAD.WIDE.U32 R22, R35, R30, R22 ;  /* 0x0000001e23168225 */ /* 0x000fe200078e0016 */
[----:B------:R-:W-:Y:S01]  /*0c60*/  MOV R2, RZ ;  /* 0x000000ff00027202 */ /* 0x000fe20000000f00 */
[----:B------:R-:W0:Y:S01]  /*0c70*/  @!P5 LDC.64 R30, c[0x0][0x3f8] ;  /* 0x0000fe00ff1edb82 */ /* 0x000e220000000a00 */
[----:B------:R-:W-:Y:S02]  /*0c80*/  @!P3 IADD3.X R9, PT, PT, R4, R27, RZ, P6, !PT ;  /* 0x0000001b0409b210 */ /* 0x000fe400037fe4ff */
[----:B--2---:R-:W-:-:S02]  /*0c90*/  @!P3 IADD3 R16, P6, PT, R17, R28, RZ ;  /* 0x0000001c1110b210 */ /* 0x004fc40007fde0ff */
[----:B------:R-:W-:Y:S01]  /*0ca0*/  SHF.R.S32.HI R45, RZ, 0x1f, R43 ;  /* 0x0000001fff2d7819 */ /* 0x000fe2000001142b */
[----:B------:R1:W5:Y:S01]  /*0cb0*/  @!P4 LDG.E.64 R2, desc[UR26][R10.64] ;  /* 0x0000001a0a02c981 */ /* 0x000362000c1e1b00 */
[----:B------:R-:W-:Y:S02]  /*0cc0*/  @!P3 IADD3.X R17, PT, PT, R4, R29, RZ, P6, !PT ;  /* 0x0000001d0411b210 */ /* 0x000fe400037fe4ff */
[----:B------:R-:W-:Y:S01]  /*0cd0*/  CS2R R4, SRZ ;  /* 0x0000000000047805 */ /* 0x000fe2000001ff00 */
[----:B------:R-:W2:Y:S01]  /*0ce0*/  @!P0 LDC.64 R26, c[0x0][0x3a0] ;  /* 0x0000e800ff1a8b82 */ /* 0x000ea20000000a00 */
[----:B------:R-:W-:Y:S01]  /*0cf0*/  ISETP.GE.U32.AND P1, PT, R47, UR20, PT ;  /* 0x000000142f007c0c */ /* 0x000fe2000bf26070 */
[----:B------:R-:W5:Y:S04]  /*0d00*/  @!P3 LDG.E.64 R86, desc[UR26][R8.64] ;  /* 0x0000001a0856b981 */ /* 0x000f68000c1e1b00 */
[----:B------:R3:W5:Y:S01]  /*0d10*/  @!P4 LDG.E.64 R4, desc[UR26][R12.64] ;  /* 0x0000001a0c04c981 */ /* 0x000762000c1e1b00 */
[----:B------:R-:W-:Y:S01]  /*0d20*/  ISETP.GE.U32.AND P4, PT, R43, UR20, PT ;  /* 0x000000142b007c0c */ /* 0x000fe2000bf86070 */
[----:B------:R-:W4:Y:S01]  /*0d30*/  @!P0 LDC.64 R28, c[0x0][0x398] ;  /* 0x0000e600ff1c8b82 */ /* 0x000f220000000a00 */
[----:B-1----:R-:W-:Y:S01]  /*0d40*/  @!P0 IADD3 R11, PT, PT, R23, R25, RZ ;  /* 0x00000019170b8210 */ /* 0x002fe20007ffe0ff */
[----:B------:R1:W5:Y:S01]  /*0d50*/  @!P3 LDG.E.64 R84, desc[UR26][R16.64] ;  /* 0x0000001a1054b981 */ /* 0x000362000c1e1b00 */
[----:B------:R-:W-:-:S05]  /*0d60*/  ISETP.GE.AND.EX P4, PT, R45, UR21, PT, P4 ;  /* 0x000000152d007c0c */ /* 0x000fca000bf86340 */
[----:B------:R-:W1:Y:S01]  /*0d70*/  @!P5 LDC.64 R32, c[0x0][0x3a0] ;  /* 0x0000e800ff20db82 */ /* 0x000e620000000a00 */
[----:B0-----:R-:W-:Y:S01]  /*0d80*/  @!P5 IMAD R10, R41, R30, RZ ;  /* 0x0000001e290ad224 */ /* 0x001fe200078e02ff */
[----:B---3--:R-:W-:Y:S02]  /*0d90*/  @!P0 SHF.L.U64.HI R12, R22, 0x2, R11 ;  /* 0x00000002160c8819 */ /* 0x008fe4000001020b */
[----:B------:R-:W-:Y:S01]  /*0da0*/  @!P5 MOV R11, R121 ;  /* 0x00000079000bd202 */ /* 0x000fe20000000f00 */
[----:B------:R-:W-:-:S03]  /*0db0*/  @!P5 IMAD R13, R39, R31, R10 ;  /* 0x0000001f270dd224 */ /* 0x000fc600078e020a */
[----:B------:R-:W0:Y:S01]  /*0dc0*/  @!P5 LDC.64 R34, c[0x0][0x398] ;  /* 0x0000e600ff22db82 */ /* 0x000e220000000a00 */
[----:B------:R-:W-:Y:S02]  /*0dd0*/  @!P5 MOV R10, R122 ;  /* 0x0000007a000ad202 */ /* 0x000fe40000000f00 */
[----:B------:R-:W-:-:S05]  /*0de0*/  @!P0 SHF.L.U32 R25, R22, 0x2, RZ ;  /* 0x0000000216198819 */ /* 0x000fca00000006ff */
[----:B------:R-:W3:Y:S01]  /*0df0*/  @!P4 LDC.64 R36, c[0x0][0x3f8] ;  /* 0x0000fe00ff24cb82 */ /* 0x000ee20000000a00 */
[----:B--2---:R-:W-:Y:S01]  /*0e00*/  @!P0 IADD3 R22, P6, PT, R25, R26, RZ ;  /* 0x0000001a19168210 */ /* 0x004fe20007fde0ff */
[----:B------:R-:W-:Y:S01]  /*0e10*/  @!P5 IMAD.WIDE.U32 R10, R39, R30, R10 ;  /* 0x0000001e270ad225 */ /* 0x000fe200078e000a */
[----:B------:R-:W-:Y:S02]  /*0e20*/  SHF.R.S32.HI R49, RZ, 0x1f, R47 ;  /* 0x0000001fff317819 */ /* 0x000fe4000001142f */
[----:B------:R-:W-:Y:S02]  /*0e30*/  @!P0 IADD3.X R23, PT, PT, R12, R27, RZ, P6, !PT ;  /* 0x0000001b0c178210 */ /* 0x000fe400037fe4ff */
[----:B----4-:R-:W-:Y:S02]  /*0e40*/  @!P0 IADD3 R24, P6, PT, R25, R28, RZ ;  /* 0x0000001c19188210 */ /* 0x010fe40007fde0ff */
[----:B------:R-:W-:Y:S01]  /*0e50*/  @!P5 IADD3 R11, PT, PT, R11, R13, RZ ;  /* 0x0000000d0b0bd210 */ /* 0x000fe20007ffe0ff */
[----:B------:R-:W5:Y:S01]  /*0e60*/  @!P0 LDG.E.64 R82, desc[UR26][R22.64] ;  /* 0x0000001a16528981 */ /* 0x000f62000c1e1b00 */
[----:B------:R-:W-:-:S02]  /*0e70*/  @!P5 SHF.L.U32 R13, R10, 0x2, RZ ;  /* 0x000000020a0dd819 */ /* 0x000fc400000006ff */
[----:B------:R-:W-:Y:S02]  /*0e80*/  ISETP.GE.AND.EX P1, PT, R49, UR21, PT, P1 ;  /* 0x0000001531007c0c */ /* 0x000fe4000bf26310 */
[----:B------:R-:W-:Y:S02]  /*0e90*/  @!P0 IADD3.X R25, PT, PT, R12, R29, RZ, P6, !PT ;  /* 0x0000001d0c198210 */ /* 0x000fe400037fe4ff */
[----:B------:R-:W-:Y:S02]  /*0ea0*/  @!P5 SHF.L.U64.HI R18, R10, 0x2, R11 ;  /* 0x000000020a12d819 */ /* 0x000fe4000001020b */
[----:B-1----:R-:W-:Y:S01]  /*0eb0*/  @!P5 IADD3 R10, P6, PT, R13, R32, RZ ;  /* 0x000000200d0ad210 */ /* 0x002fe20007fde0ff */
[----:B------:R1:W5:Y:S03]  /*0ec0*/  @!P0 LDG.E.64 R80, desc[UR26][R24.64] ;  /* 0x0000001a18508981 */ /* 0x000366000c1e1b00 */
[----:B------:R-:W-:-:S02]  /*0ed0*/  @!P5 IADD3.X R11, PT, PT, R18, R33, RZ, P6, !PT ;  /* 0x00000021120bd210 */ /* 0x000fc400037fe4ff */
[----:B0-----:R-:W-:Y:S01]  /*0ee0*/  @!P5 IADD3 R12, P6, PT, R13, R34, RZ ;  /* 0x000000220d0cd210 */ /* 0x001fe20007fde0ff */
[----:B---3--:R-:W-:Y:S01]  /*0ef0*/  @!P4 IMAD R20, R45, R36, RZ ;  /* 0x000000242d14c224 */ /* 0x008fe200078e02ff */
[----:B------:R-:W-:Y:S01]  /*0f00*/  @!P4 MOV R19, R121 ;  /* 0x000000790013c202 */ /* 0x000fe20000000f00 */
[----:B------:R-:W0:Y:S01]  /*0f10*/  @!P1 LDC.64 R28, c[0x0][0x3f8] ;  /* 0x0000fe00ff1c9b82 */ /* 0x000e220000000a00 */
[----:B------:R-:W-:Y:S02]  /*0f20*/  @!P5 IADD3.X R13, PT, PT, R18, R35, RZ, P6, !PT ;  /* 0x00000023120dd210 */ /* 0x000fe400037fe4ff */
[----:B------:R-:W-:Y:S02]  /*0f30*/  @!P4 MOV R18, R122 ;  /* 0x0000007a0012c202 */ /* 0x000fe40000000f00 */
[----:B------:R-:W-:Y:S01]  /*0f40*/  IADD3 R31, PT, PT, R118, 0x140, RZ ;  /* 0x00000140761f7810 */ /* 0x000fe20007ffe0ff */
[C---:B------:R-:W-:Y:S02]  /*0f50*/  @!P4 IMAD R21, R43.reuse, R37, R20 ;  /* 0x000000252b15c224 */ /* 0x040fe400078e0214 */
[----:B------:R-:W-:Y:S01]  /*0f60*/  @!P4 IMAD.WIDE.U32 R18, R43, R36, R18 ;  /* 0x000000242b12c225 */ /* 0x000fe200078e0012 */
[----:B------:R-:W-:Y:S01]  /*0f70*/  ISETP.GE.U32.AND P2, PT, R31, UR20, PT ;  /* 0x000000141f007c0c */ /* 0x000fe2000bf46070 */
[----:B------:R-:W2:Y:S01]  /*0f80*/  @!P4 LDC.64 R32, c[0x0][0x398] ;  /* 0x0000e600ff20cb82 */ /* 0x000ea20000000a00 */
[----:B------:R-:W-:-:S02]  /*0f90*/  SHF.R.S32.HI R39, RZ, 0x1f, R31 ;  /* 0x0000001fff277819 */ /* 0x000fc4000001141f */
[----:B------:R-:W-:Y:S02]  /*0fa0*/  @!P4 IADD3 R19, PT, PT, R19, R21, RZ ;  /* 0x000000151313c210 */ /* 0x000fe40007ffe0ff */
[----:B------:R-:W-:Y:S02]  /*0fb0*/  ISETP.GE.AND.EX P2, PT, R39, UR21, PT, P2 ;  /* 0x0000001527007c0c */ /* 0x000fe4000bf46320 */
[C---:B------:R-:W-:Y:S01]  /*0fc0*/  @!P4 SHF.L.U32 R21, R18.reuse, 0x2, RZ ;  /* 0x000000021215c819 */ /* 0x040fe200000006ff */
[----:B------:R-:W3:Y:S01]  /*0fd0*/  @!P1 LDC.64 R34, c[0x0][0x3a0] ;  /* 0x0000e800ff229b82 */ /* 0x000ee20000000a00 */
[----:B------:R-:W-:-:S07]  /*0fe0*/  @!P4 SHF.L.U64.HI R26, R18, 0x2, R19 ;  /* 0x00000002121ac819 */ /* 0x000fce0000010213 */
[----:B------:R-:W4:Y:S01]  /*0ff0*/  @!P4 LDC.64 R18, c[0x0][0x3a0] ;  /* 0x0000e800ff12cb82 */ /* 0x000f220000000a00 */
[----:B------:R-:W-:Y:S01]  /*1000*/  @!P1 MOV R6, R122 ;  /* 0x0000007a00069202 */ /* 0x000fe20000000f00 */
[----:B0-----:R-:W-:Y:S01]  /*1010*/  @!P1 IMAD R20, R49, R28, RZ ;  /* 0x0000001c31149224 */ /* 0x001fe200078e02ff */
[----:B------:R-:W-:-:S05]  /*1020*/  @!P1 MOV R7, R121 ;  /* 0x0000007900079202 */ /* 0x000fca0000000f00 */
[----:B------:R-:W0:Y:S01]  /*1030*/  @!P2 LDC.64 R36, c[0x0][0x3f8] ;  /* 0x0000fe00ff24ab82 */ /* 0x000e220000000a00 */
[----:B------:R-:W-:Y:S01]  /*1040*/  IADD3 R43, PT, PT, R118, 0x160, RZ ;  /* 0x00000160762b7810 */ /* 0x000fe20007ffe0ff */
[C---:B------:R-:W-:Y:S02]  /*1050*/  @!P1 IMAD R27, R47.reuse, R29, R20 ;  /* 0x0000001d2f1b9224 */ /* 0x040fe400078e0214 */
[----:B------:R-:W-:Y:S01]  /*1060*/  @!P1 IMAD.WIDE.U32 R6, R47, R28, R6 ;  /* 0x0000001c2f069225 */ /* 0x000fe200078e0006 */
[----:B------:R-:W-:-:S03]  /*1070*/  ISETP.GE.U32.AND P3, PT, R43, UR20, PT ;  /* 0x000000142b007c0c */ /* 0x000fc6000bf66070 */
[----:B------:R-:W1:Y:S01]  /*1080*/  @!P1 LDC.64 R28, c[0x0][0x398] ;  /* 0x0000e600ff1c9b82 */ /* 0x000e620000000a00 */
[----:B------:R-:W-:-:S04]  /*1090*/  SHF.R.S32.HI R45, RZ, 0x1f, R43 ;  /* 0x0000001fff2d7819 */ /* 0x000fc8000001142b */
[----:B------:R-:W-:Y:S02]  /*10a0*/  ISETP.GE.AND.EX P3, PT, R45, UR21, PT, P3 ;  /* 0x000000152d007c0c */ /* 0x000fe4000bf66330 */
[----:B------:R-:W-:Y:S02]  /*10b0*/  @!P1 IADD3 R7, PT, PT, R7, R27, RZ ;  /* 0x0000001b07079210 */ /* 0x000fe40007ffe0ff */
[----:B----4-:R-:W-:Y:S02]  /*10c0*/  @!P4 IADD3 R18, P6, PT, R21, R18, RZ ;  /* 0x000000121512c210 */ /* 0x010fe40007fde0ff */
[----:B------:R-:W-:Y:S02]  /*10d0*/  @!P1 SHF.L.U32 R9, R6, 0x2, RZ ;  /* 0x0000000206099819 */ /* 0x000fe400000006ff */
[----:B------:R-:W-:Y:S02]  /*10e0*/  @!P4 IADD3.X R19, PT, PT, R26, R19, RZ, P6, !PT ;  /* 0x000000131a13c210 */ /* 0x000fe400037fe4ff */
[----:B------:R-:W-:Y:S01]  /*10f0*/  @!P1 SHF.L.U64.HI R8, R6, 0x2, R7 ;  /* 0x0000000206089819 */ /* 0x000fe20000010207 */
[----:B0-----:R-:W-:Y:S01]  /*1100*/  @!P2 IMAD R16, R39, R36, RZ ;  /* 0x000000242710a224 */ /* 0x001fe200078e02ff */
[----:B--2---:R-:W-:Y:S01]  /*1110*/  @!P4 IADD3 R20, P6, PT, R21, R32, RZ ;  /* 0x000000201514c210 */ /* 0x004fe20007fde0ff */
[----:B------:R-:W0:Y:S01]  /*1120*/  @!P3 LDC.64 R14, c[0x0][0x3f8] ;  /* 0x0000fe00ff0ebb82 */ /* 0x000e220000000a00 */
[----:B------:R-:W-:-:S02]  /*1130*/  @!P2 MOV R6, R122 ;  /* 0x0000007a0006a202 */ /* 0x000fc40000000f00 */
[----:B------:R-:W-:Y:S02]  /*1140*/  @!P2 MOV R7, R121 ;  /* 0x000000790007a202 */ /* 0x000fe40000000f00 */
[----:B------:R-:W-:Y:S01]  /*1150*/  IADD3 R30, PT, PT, R118, 0xe0, RZ ;  /* 0x000000e0761e7810 */ /* 0x000fe20007ffe0ff */
[C---:B------:R-:W-:Y:S01]  /*1160*/  @!P2 IMAD R17, R31.reuse, R37, R16 ;  /* 0x000000251f11a224 */ /* 0x040fe200078e0210 */
[----:B------:R-:W-:Y:S01]  /*1170*/  @!P4 IADD3.X R21, PT, PT, R26, R33, RZ, P6, !PT ;  /* 0x000000211a15c210 */ /* 0x000fe200037fe4ff */
[----:B------:R-:W-:Y:S01]  /*1180*/  @!P2 IMAD.WIDE.U32 R6, R31, R36, R6 ;  /* 0x000000241f06a225 */ /* 0x000fe200078e0006 */
[----:B---3--:R-:W-:Y:S01]  /*1190*/  @!P1 IADD3 R26, P6, PT, R9, R34, RZ ;  /* 0x00000022091a9210 */ /* 0x008fe20007fde0ff */
[----:B------:R-:W2:Y:S01]  /*11a0*/  @!P2 LDC.64 R38, c[0x0][0x3a0] ;  /* 0x0000e800ff26ab82 */ /* 0x000ea20000000a00 */
[----:B------:R-:W-:Y:S02]  /*11b0*/  ISETP.GE.U32.AND P0, PT, R30, UR20, PT ;  /* 0x000000141e007c0c */ /* 0x000fe4000bf06070 */
[----:B------:R-:W-:-:S02]  /*11c0*/  SHF.R.S32.HI R41, RZ, 0x1f, R30 ;  /* 0x0000001fff297819 */ /* 0x000fc4000001141e */
[C---:B------:R-:W-:Y:S02]  /*11d0*/  @!P1 IADD3.X R27, PT, PT, R8.reuse, R35, RZ, P6, !PT ;  /* 0x00000023081b9210 */ /* 0x040fe400037fe4ff */
[----:B------:R-:W-:Y:S01]  /*11e0*/  ISETP.GE.AND.EX P0, PT, R41, UR21, PT, P0 ;  /* 0x0000001529007c0c */ /* 0x000fe2000bf06300 */
[----:B------:R-:W3:Y:S01]  /*11f0*/  @!P2 LDC.64 R34, c[0x0][0x398] ;  /* 0x0000e600ff22ab82 */ /* 0x000ee20000000a00 */
[----:B-1----:R-:W-:Y:S02]  /*1200*/  @!P1 IADD3 R28, P6, PT, R9, R28, RZ ;  /* 0x0000001c091c9210 */ /* 0x002fe40007fde0ff */
[----:B------:R-:W-:Y:S02]  /*1210*/  @!P2 IADD3 R7, PT, PT, R7, R17, RZ ;  /* 0x000000110707a210 */ /* 0x000fe40007ffe0ff */
[----:B------:R-:W-:Y:S02]  /*1220*/  @!P1 IADD3.X R29, PT, PT, R8, R29, RZ, P6, !PT ;  /* 0x0000001d081d9210 */ /* 0x000fe400037fe4ff */
[----:B------:R-:W-:-:S02]  /*1230*/  CS2R R8, SRZ ;  /* 0x0000000000087805 */ /* 0x000fc4000001ff00 */
[C---:B------:R-:W-:Y:S01]  /*1240*/  @!P2 SHF.L.U32 R25, R6.reuse, 0x2, RZ ;  /* 0x000000020619a819 */ /* 0x040fe200000006ff */
[----:B------:R-:W1:Y:S01]  /*1250*/  @!P3 LDC.64 R46, c[0x0][0x3a0] ;  /* 0x0000e800ff2ebb82 */ /* 0x000e620000000a00 */
[----:B------:R-:W-:Y:S02]  /*1260*/  @!P2 SHF.L.U64.HI R32, R6, 0x2, R7 ;  /* 0x000000020620a819 */ /* 0x000fe40000010207 */
[----:B------:R-:W-:Y:S01]  /*1270*/  CS2R R6, SRZ ;  /* 0x0000000000067805 */ /* 0x000fe2000001ff00 */
[----:B------:R-:W5:Y:S05]  /*1280*/  @!P5 LDG.E.64 R8, desc[UR26][R12.64] ;  /* 0x0000001a0c08d981 */ /* 0x000f6a000c1e1b00 */
[----:B------:R4:W5:Y:S01]  /*1290*/  @!P5 LDG.E.64 R6, desc[UR26][R10.64] ;  /* 0x0000001a0a06d981 */ /* 0x000962000c1e1b00 */
[----:B------:R-:W-:Y:S01]  /*12a0*/  ISETP.GE.U32.AND P5, PT, R118, UR20, PT ;  /* 0x0000001476007c0c */ /* 0x000fe2000bfa6070 */
[----:B------:R-:W1:Y:S03]  /*12b0*/  @!P0 LDC.64 R16, c[0x0][0x3f8] ;  /* 0x0000fe00ff108b82 */ /* 0x000e660000000a00 */
[----:B------:R-:W-:Y:S01]  /*12c0*/  ISETP.GE.AND.EX P5, PT, R113, UR21, PT, P5 ;  /* 0x0000001571007c0c */ /* 0x000fe2000bfa6350 */
[----:B0-----:R-:W-:-:S04]  /*12d0*/  @!P3 IMAD R22, R45, R14, RZ ;  /* 0x0000000e2d16b224 */ /* 0x001fc800078e02ff */
[----:B------:R-:W-:Y:S01]  /*12e0*/  @!P3 IMAD R31, R43, R15, R22 ;  /* 0x0000000f2b1fb224 */ /* 0x000fe200078e0216 */
[----:B--2---:R-:W-:Y:S01]  /*12f0*/  @!P2 IADD3 R22, P6, PT, R25, R38, RZ ;  /* 0x000000261916a210 */ /* 0x004fe20007fde0ff */
[----:B------:R-:W0:Y:S01]  /*1300*/  @!P3 LDC.64 R44, c[0x0][0x398] ;  /* 0x0000e600ff2cbb82 */ /* 0x000e220000000a00 */
[----:B----4-:R-:W-:Y:S02]  /*1310*/  @!P3 MOV R10, R122 ;  /* 0x0000007a000ab202 */ /* 0x010fe40000000f00 */
[----:B------:R-:W-:Y:S02]  /*1320*/  @!P3 MOV R11, R121 ;  /* 0x00000079000bb202 */ /* 0x000fe40000000f00 */
[----:B------:R-:W-:-:S03]  /*1330*/  @!P2 IADD3.X R23, PT, PT, R32, R39, RZ, P6, !PT ;  /* 0x000000272017a210 */ /* 0x000fc600037fe4ff */
[----:B------:R-:W2:Y:S01]  /*1340*/  @!P5 LDC.64 R38, c[0x0][0x3f8] ;  /* 0x0000fe00ff26db82 */ /* 0x000ea20000000a00 */
[----:B------:R-:W-:Y:S01]  /*1350*/  @!P3 IMAD.WIDE.U32 R14, R43, R14, R10 ;  /* 0x0000000e2b0eb225 */ /* 0x000fe200078e000a */
[----:B---3--:R-:W-:-:S04]  /*1360*/  @!P2 IADD3 R24, P6, PT, R25, R34, RZ ;  /* 0x000000221918a210 */ /* 0x008fc80007fde0ff */
[----:B------:R-:W-:Y:S01]  /*1370*/  @!P3 IADD3 R15, PT, PT, R15, R31, RZ ;  /* 0x0000001f0f0fb210 */ /* 0x000fe20007ffe0ff */
[----:B-1----:R-:W-:Y:S01]  /*1380*/  @!P0 IMAD R31, R41, R16, RZ ;  /* 0x00000010291f8224 */ /* 0x002fe200078e02ff */
[----:B------:R-:W-:Y:S01]  /*1390*/  CS2R R12, SRZ ;  /* 0x00000000000c7805 */ /* 0x000fe2000001ff00 */
[----:B------:R-:W1:Y:S01]  /*13a0*/  @!P0 LDC.64 R40, c[0x0][0x3a0] ;  /* 0x0000e800ff288b82 */ /* 0x000e620000000a00 */
[----:B------:R-:W-:Y:S02]  /*13b0*/  CS2R R10, SRZ ;  /* 0x00000000000a7805 */ /* 0x000fe4000001ff00 */
[----:B------:R-:W-:Y:S02]  /*13c0*/  @!P2 IADD3.X R25, PT, PT, R32, R35, RZ, P6, !PT ;  /* 0x000000232019a210 */ /* 0x000fe400037fe4ff */
[----:B------:R-:W-:Y:S01]  /*13d0*/  @!P0 MOV R32, R122 ;  /* 0x0000007a00208202 */ /* 0x000fe20000000f00 */
[----:B------:R-:W5:Y:S01]  /*13e0*/  @!P4 LDG.E.64 R12, desc[UR26][R20.64] ;  /* 0x0000001a140cc981 */ /* 0x000f62000c1e1b00 */
[----:B------:R-:W-:Y:S01]  /*13f0*/  @!P0 MOV R33, R121 ;  /* 0x0000007900218202 */ /* 0x000fe20000000f00 */
[----:B------:R-:W-:Y:S01]  /*1400*/  @!P0 IMAD R37, R30, R17, R31 ;  /* 0x000000111e258224 */ /* 0x000fe200078e021f */
[----:B------:R-:W3:Y:S01]  /*1410*/  @!P0 LDC.64 R42, c[0x0][0x398] ;  /* 0x0000e600ff2a8b82 */ /* 0x000ee20000000a00 */
[----:B------:R2:W5:Y:S01]  /*1420*/  @!P4 LDG.E.64 R10, desc[UR26][R18.64] ;  /* 0x0000001a120ac981 */ /* 0x000562000c1e1b00 */
[----:B------:R-:W-:Y:S01]  /*1430*/  ISETP.GE.U32.AND P4, PT, R114, UR20, PT ;  /* 0x0000001472007c0c */ /* 0x000fe2000bf86070 */
[----:B------:R-:W-:Y:S01]  /*1440*/  @!P0 IMAD.WIDE.U32 R32, R30, R16, R32 ;  /* 0x000000101e208225 */ /* 0x000fe200078e0020 */
[----:B------:R-:W-:-:S02]  /*1450*/  @!P3 SHF.L.U32 R35, R14, 0x2, RZ ;  /* 0x000000020e23b819 */ /* 0x000fc400000006ff */
[----:B------:R-:W-:Y:S02]  /*1460*/  CS2R R16, SRZ ;  /* 0x0000000000107805 */ /* 0x000fe4000001ff00 */
[----:B------:R-:W-:Y:S02]  /*1470*/  @!P3 SHF.L.U64.HI R34, R14, 0x2, R15 ;  /* 0x000000020e22b819 */ /* 0x000fe4000001020f */
[----:B------:R-:W-:Y:S02]  /*1480*/  CS2R R14, SRZ ;  /* 0x00000000000e7805 */ /* 0x000fe4000001ff00 */
[----:B------:R-:W-:Y:S01]  /*1490*/  ISETP.GE.AND.EX P4, PT, R111, UR21, PT, P4 ;  /* 0x000000156f007c0c */ /* 0x000fe2000bf86340 */
[----:B------:R-:W4:Y:S01]  /*14a0*/  @!P5 LDC.64 R30, c[0x0][0x3a0] ;  /* 0x0000e800ff1edb82 */ /* 0x000f220000000a00 */
[----:B--2---:R-:W-:Y:S01]  /*14b0*/  @!P5 IMAD R18, R113, R38, RZ ;  /* 0x000000267112d224 */ /* 0x004fe200078e02ff */
[----:B------:R-:W-:Y:S01]  /*14c0*/  @!P0 IADD3 R19, PT, PT, R33, R37, RZ ;  /* 0x0000002521138210 */ /* 0x000fe20007ffe0ff */
[----:B------:R-:W5:Y:S01]  /*14d0*/  @!P1 LDG.E.64 R14, desc[UR26][R26.64] ;  /* 0x0000001a1a0e9981 */ /* 0x000f62000c1e1b00 */
[C---:B0-----:R-:W-:Y:S01]  /*14e0*/  @!P3 IADD3 R44, P6, PT, R35.reuse, R44, RZ ;  /* 0x0000002c232cb210 */ /* 0x041fe20007fde0ff */
[----:B------:R-:W-:Y:S01]  /*14f0*/  @!P5 IMAD R21, R118, R39, R18 ;  /* 0x000000277615d224 */ /* 0x000fe200078e0212 */
[----:B------:R-:W-:Y:S01]  /*1500*/  @!P0 SHF.L.U64.HI R20, R32, 0x2, R19 ;  /* 0x0000000220148819 */ /* 0x000fe20000010213 */
[----:B------:R0:W5:Y:S01]  /*1510*/  @!P1 LDG.E.64 R16, desc[UR26][R28.64] ;  /* 0x0000001a1c109981 */ /* 0x000162000c1e1b00 */
[----:B------:R-:W-:-:S02]  /*1520*/  @!P3 IADD3 R36, P1, PT, R35, R46, RZ ;  /* 0x0000002e2324b210 */ /* 0x000fc40007f3e0ff */
[----:B------:R-:W-:Y:S02]  /*1530*/  @!P0 SHF.L.U32 R35, R32, 0x2, RZ ;  /* 0x0000000220238819 */ /* 0x000fe400000006ff */
[----:B------:R-:W2:Y:S01]  /*1540*/  @!P4 LDC.64 R48, c[0x0][0x3a0] ;  /* 0x0000e800ff30cb82 */ /* 0x000ea20000000a00 */
[----:B------:R-:W-:Y:S02]  /*1550*/  @!P5 MOV R18, R122 ;  /* 0x0000007a0012d202 */ /* 0x000fe40000000f00 */
[----:B------:R-:W-:Y:S02]  /*1560*/  @!P5 MOV R19, R121 ;  /* 0x000000790013d202 */ /* 0x000fe40000000f00 */
[----:B------:R-:W-:Y:S02]  /*1570*/  @!P3 IADD3.X R37, PT, PT, R34, R47, RZ, P1, !PT ;  /* 0x0000002f2225b210 */ /* 0x000fe40000ffe4ff */
[----:B-1----:R-:W-:Y:S01]  /*1580*/  @!P0 IADD3 R32, P1, PT, R35, R40, RZ ;  /* 0x0000002823208210 */ /* 0x002fe20007f3e0ff */
[----:B------:R-:W-:Y:S01]  /*1590*/  @!P5 IMAD.WIDE.U32 R18, R118, R38, R18 ;  /* 0x000000267612d225 */ /* 0x000fe200078e0012 */
[----:B0-----:R-:W0:Y:S02]  /*15a0*/  @!P5 LDC.64 R28, c[0x0][0x398] ;  /* 0x0000e600ff1cdb82 */ /* 0x001e240000000a00 */
[----:B------:R-:W-:-:S02]  /*15b0*/  @!P0 IADD3.X R33, PT, PT, R20, R41, RZ, P1, !PT ;  /* 0x0000002914218210 */ /* 0x000fc40000ffe4ff */
[----:B------:R-:W-:-:S04]  /*15c0*/  ISETP.GE.U32.AND P1, PT, R112, UR20, PT ;  /* 0x0000001470007c0c */ /* 0x000fc8000bf26070 */
[----:B------:R-:W1:Y:S01]  /*15d0*/  @!P4 LDC.64 R38, c[0x0][0x3f8] ;  /* 0x0000fe00ff26cb82 */ /* 0x000e620000000a00 */
[----:B------:R-:W-:Y:S02]  /*15e0*/  ISETP.GE.AND.EX P1, PT, R109, UR21, PT, P1 ;  /* 0x000000156d007c0c */ /* 0x000fe4000bf26310 */
[----:B------:R-:W-:Y:S02]  /*15f0*/  @!P5 IADD3 R19, PT, PT, R19, R21, RZ ;  /* 0x000000151313d210 */ /* 0x000fe40007ffe0ff */
[----:B------:R-:W-:Y:S02]  /*1600*/  @!P3 IADD3.X R45, PT, PT, R34, R45, RZ, P6, !PT ;  /* 0x0000002d222db210 */ /* 0x000fe400037fe4ff */
[----:B---3--:R-:W-:Y:S02]  /*1610*/  @!P0 IADD3 R34, P6, PT, R35, R42, RZ ;  /* 0x0000002a23228210 */ /* 0x008fe40007fde0ff */
[C---:B------:R-:W-:Y:S02]  /*1620*/  @!P5 SHF.L.U32 R41, R18.reuse, 0x2, RZ ;  /* 0x000000021229d819 */ /* 0x040fe400000006ff */
[----:B------:R-:W-:-:S02]  /*1630*/  @!P5 SHF.L.U64.HI R42, R18, 0x2, R19 ;  /* 0x00000002122ad819 */ /* 0x000fc40000010213 */
[----:B------:R-:W-:Y:S01]  /*1640*/  CS2R R18, SRZ ;  /* 0x0000000000127805 */ /* 0x000fe2000001ff00 */
[----:B------:R-:W3:Y:S01]  /*1650*/  @!P1 LDC.64 R46, c[0x0][0x3f8] ;  /* 0x0000fe00ff2e9b82 */ /* 0x000ee20000000a00 */
[----:B------:R-:W-:Y:S02]  /*1660*/  @!P0 IADD3.X R35, PT, PT, R20, R43, RZ, P6, !PT ;  /* 0x0000002b14238210 */ /* 0x000fe400037fe4ff */
[----:B----4-:R-:W-:Y:S02]  /*1670*/  @!P5 IADD3 R26, P6, PT, R41, R30, RZ ;  /* 0x0000001e291ad210 */ /* 0x010fe40007fde0ff */
[----:B------:R4:W5:Y:S01]  /*1680*/  @!P2 LDG.E.64 R18, desc[UR26][R22.64] ;  /* 0x0000001a1612a981 */ /* 0x000962000c1e1b00 */
[----:B------:R-:W-:Y:S02]  /*1690*/  CS2R R20, SRZ ;  /* 0x0000000000147805 */ /* 0x000fe4000001ff00 */
[----:B------:R-:W-:Y:S01]  /*16a0*/  @!P5 IADD3.X R27, PT, PT, R42, R31, RZ, P6, !PT ;  /* 0x0000001f2a1bd210 */ /* 0x000fe200037fe4ff */
[----:B------:R-:W-:Y:S01]  /*16b0*/  UIMAD.WIDE UR6, UR17, 0x8, UR6 ;  /* 0x00000008110678a5 */ /* 0x000fe2000f8e0206 */
[----:B------:R-:W3:Y:S01]  /*16c0*/  @!P1 LDC.64 R54, c[0x0][0x398] ;  /* 0x0000e600ff369b82 */ /* 0x000ee20000000a00 */
[----:B-1----:R-:W-:Y:S01]  /*16d0*/  @!P4 IMAD R30, R111, R38, RZ ;  /* 0x000000266f1ec224 */ /* 0x002fe200078e02ff */
[----:B------:R1:W5:Y:S01]  /*16e0*/  @!P2 LDG.E.64 R20, desc[UR26][R24.64] ;  /* 0x0000001a1814a981 */ /* 0x000362000c1e1b00 */
[----:B----4-:R-:W-:-:S02]  /*16f0*/  @!P4 MOV R22, R122 ;  /* 0x0000007a0016c202 */ /* 0x010fc40000000f00 */
[----:B------:R-:W-:Y:S01]  /*1700*/  @!P4 MOV R23, R121 ;  /* 0x000000790017c202 */ /* 0x000fe20000000f00 */
[C---:B------:R-:W-:Y:S02]  /*1710*/  @!P4 IMAD R31, R114.reuse, R39, R30 ;  /* 0x00000027721fc224 */ /* 0x040fe400078e021e */
[----:B------:R-:W-:Y:S01]  /*1720*/  @!P4 IMAD.WIDE.U32 R38, R114, R38, R22 ;  /* 0x000000267226c225 */ /* 0x000fe200078e0016 */
[----:B0-----:R-:W-:Y:S02]  /*1730*/  @!P5 IADD3 R28, P6, PT, R41, R28, RZ ;  /* 0x0000001c291cd210 */ /* 0x001fe40007fde0ff */
[----:B-1----:R-:W-:Y:S01]  /*1740*/  CS2R R24, SRZ ;  /* 0x0000000000187805 */ /* 0x002fe2000001ff00 */
[----:B------:R-:W0:Y:S01]  /*1750*/  @!P4 LDC.64 R40, c[0x0][0x398] ;  /* 0x0000e600ff28cb82 */ /* 0x000e220000000a00 */
[----:B------:R-:W-:Y:S02]  /*1760*/  @!P4 IADD3 R39, PT, PT, R39, R31, RZ ;  /* 0x0000001f2727c210 */ /* 0x000fe40007ffe0ff */
[----:B------:R-:W-:-:S02]  /*1770*/  @!P4 SHF.L.U32 R43, R38, 0x2, RZ ;  /* 0x00000002262bc819 */ /* 0x000fc400000006ff */
[----:B------:R1:W5:Y:S01]  /*1780*/  @!P3 LDG.E.64 R24, desc[UR26][R44.64] ;  /* 0x0000001a2c18b981 */ /* 0x000362000c1e1b00 */
[----:B------:R-:W-:Y:S02]  /*1790*/  @!P5 IADD3.X R29, PT, PT, R42, R29, RZ, P6, !PT ;  /* 0x0000001d2a1dd210 */ /* 0x000fe400037fe4ff */
[----:B------:R-:W-:Y:S02]  /*17a0*/  @!P4 SHF.L.U64.HI R50, R38, 0x2, R39 ;  /* 0x000000022632c819 */ /* 0x000fe40000010227 */
[----:B--2---:R-:W-:Y:S01]  /*17b0*/  @!P4 IADD3 R38, P6, PT, R43, R48, RZ ;  /* 0x000000302b26c210 */ /* 0x004fe20007fde0ff */
[----:B---3--:R-:W-:Y:S01]  /*17c0*/  @!P1 IMAD R42, R109, R46, RZ ;  /* 0x0000002e6d2a9224 */ /* 0x008fe200078e02ff */
[----:B------:R-:W-:Y:S02]  /*17d0*/  MOV R48, UR6 ;  /* 0x0000000600307c02 */ /* 0x000fe40008000f00 */
[----:B------:R-:W-:Y:S02]  /*17e0*/  @!P4 IADD3.X R39, PT, PT, R50, R49, RZ, P6, !PT ;  /* 0x000000313227c210 */ /* 0x000fe400037fe4ff */
[----:B-1----:R-:W-:-:S02]  /*17f0*/  @!P1 MOV R44, R122 ;  /* 0x0000007a002c9202 */ /* 0x002fc40000000f00 */
[----:B------:R-:W-:Y:S02]  /*1800*/  @!P1 MOV R45, R121 ;  /* 0x00000079002d9202 */ /* 0x000fe40000000f00 */
[----:B------:R-:W-:Y:S01]  /*1810*/  MOV R49, UR7 ;  /* 0x0000000700317c02 */ /* 0x000fe20008000f00 */
[C---:B------:R-:W-:Y:S02]  /*1820*/  @!P1 IMAD R51, R112.reuse, R47, R42 ;  /* 0x0000002f70339224 */ /* 0x040fe400078e022a */
[----:B------:R-:W-:Y:S01]  /*1830*/  @!P1 IMAD.WIDE.U32 R44, R112, R46, R44 ;  /* 0x0000002e702c9225 */ /* 0x000fe200078e002c */
[----:B------:R-:W-:Y:S01]  /*1840*/  ISETP.GE.U32.AND P2, PT, R110, UR20, PT ;  /* 0x000000146e007c0c */ /* 0x000fe2000bf46070 */
[----:B------:R-:W2:Y:S03]  /*1850*/  LDG.E.64 R46, desc[UR26][R48.64] ;  /* 0x0000001a302e7981 */ /* 0x000ea6000c1e1b00 */
[----:B------:R-:W-:-:S02]  /*1860*/  ISETP.GE.AND.EX P2, PT, R107, UR21, PT, P2 ;  /* 0x000000156b007c0c */ /* 0x000fc4000bf46320 */
[----:B------:R-:W-:Y:S02]  /*1870*/  CS2R R22, SRZ ;  /* 0x0000000000167805 */ /* 0x000fe4000001ff00 */
[----:B0-----:R-:W-:Y:S02]  /*1880*/  @!P4 IADD3 R40, P6, PT, R43, R40, RZ ;  /* 0x000000282b28c210 */ /* 0x001fe40007fde0ff */
[----:B------:R-:W0:Y:S02]  /*1890*/  @!P1 LDC.64 R42, c[0x0][0x3a0] ;  /* 0x0000e800ff2a9b82 */ /* 0x000e240000000a00 */
[----:B------:R1:W5:Y:S01]  /*18a0*/  @!P3 LDG.E.64 R22, desc[UR26][R36.64] ;  /* 0x0000001a2416b981 */ /* 0x000362000c1e1b00 */
[----:B------:R-:W-:-:S05]  /*18b0*/  ISETP.GE.U32.AND P3, PT, R108, UR20, PT ;  /* 0x000000146c007c0c */ /* 0x000fca000bf66070 */
[----:B------:R-:W3:Y:S01]  /*18c0*/  @!P2 LDC.64 R30, c[0x0][0x3f8] ;  /* 0x0000fe00ff1eab82 */ /* 0x000ee20000000a00 */
[----:B------:R-:W-:Y:S02]  /*18d0*/  ISETP.GE.AND.EX P3, PT, R105, UR21, PT, P3 ;  /* 0x0000001569007c0c */ /* 0x000fe4000bf66330 */
[----:B------:R-:W-:Y:S02]  /*18e0*/  CS2R R102, SRZ ;  /* 0x0000000000667805 */ /* 0x000fe4000001ff00 */
[----:B------:R-:W-:Y:S02]  /*18f0*/  CS2R R100, SRZ ;  /* 0x0000000000647805 */ /* 0x000fe4000001ff00 */
[----:B------:R-:W-:Y:S02]  /*1900*/  @!P1 IADD3 R51, PT, PT, R45, R51, RZ ;  /* 0x000000332d339210 */ /* 0x000fe40007ffe0ff */
[C---:B------:R-:W-:Y:S01]  /*1910*/  @!P1 SHF.L.U32 R45, R44.reuse, 0x2, RZ ;  /* 0x000000022c2d9819 */ /* 0x040fe200000006ff */
[----:B------:R4:W5:Y:S01]  /*1920*/  @!P5 LDG.E.64 R102, desc[UR26][R26.64] ;  /* 0x0000001a1a66d981 */ /* 0x000962000c1e1b00 */
[----:B------:R-:W-:Y:S01]  /*1930*/  @!P1 SHF.L.U64.HI R44, R44, 0x2, R51 ;  /* 0x000000022c2c9819 */ /* 0x000fe20000010233 */
[----:B------:R-:W3:Y:S02]  /*1940*/  @!P2 LDC.64 R56, c[0x0][0x3a0] ;  /* 0x0000e800ff38ab82 */ /* 0x000ee40000000a00 */
[----:B------:R3:W5:Y:S01]  /*1950*/  @!P5 LDG.E.64 R100, desc[UR26][R28.64] ;  /* 0x0000001a1c64d981 */ /* 0x000762000c1e1b00 */
[----:B------:R-:W-:-:S02]  /*1960*/  @!P4 IADD3.X R41, PT, PT, R50, R41, RZ, P6, !PT ;  /* 0x000000293229c210 */ /* 0x000fc400037fe4ff */
[----:B0-----:R-:W-:-:S03]  /*1970*/  @!P1 IADD3 R42, P5, PT, R45, R42, RZ ;  /* 0x0000002a2d2a9210 */ /* 0x001fc60007fbe0ff */
[----:B-1----:R-:W0:Y:S01]  /*1980*/  @!P3 LDC.64 R36, c[0x0][0x3f8] ;  /* 0x0000fe00ff24bb82 */ /* 0x002e220000000a00 */
[----:B----4-:R-:W-:Y:S02]  /*1990*/  @!P2 MOV R26, R122 ;  /* 0x0000007a001aa202 */ /* 0x010fe40000000f00 */
[----:B------:R-:W-:Y:S01]  /*19a0*/  @!P2 MOV R27, R121 ;  /* 0x00000079001ba202 */ /* 0x000fe20000000f00 */
[----:B---3--:R-:W-:Y:S01]  /*19b0*/  @!P2 IMAD R50, R107, R30, RZ ;  /* 0x0000001e6b32a224 */ /* 0x008fe200078e02ff */
[----:B------:R-:W-:-:S03]  /*19c0*/  @!P1 IADD3.X R43, PT, PT, R44, R43, RZ, P5, !PT ;  /* 0x0000002b2c2b9210 */ /* 0x000fc60002ffe4ff */
[----:B------:R-:W1:Y:S01]  /*19d0*/  @!P2 LDC.64 R58, c[0x0][0x398] ;  /* 0x0000e600ff3aab82 */ /* 0x000e620000000a00 */
[----:B------:R-:W-:Y:S01]  /*19e0*/  ISETP.NE.AND P5, PT, RZ, UR30, PT ;  /* 0x0000001eff007c0c */ /* 0x000fe2000bfa5270 */
[C---:B------:R-:W-:Y:S02]  /*19f0*/  @!P2 IMAD R53, R110.reuse, R31, R50 ;  /* 0x0000001f6e35a224 */ /* 0x040fe400078e0232 */
[----:B------:R-:W-:Y:S01]  /*1a00*/  @!P2 IMAD.WIDE.U32 R30, R110, R30, R26 ;  /* 0x0000001e6e1ea225 */ /* 0x000fe200078e001a */
[----:B------:R-:W-:-:S03]  /*1a10*/  @!P1 IADD3 R54, P6, PT, R45, R54, RZ ;  /* 0x000000362d369210 */ /* 0x000fc60007fde0ff */
[----:B------:R-:W3:Y:S01]  /*1a20*/  @!P3 LDC.64 R48, c[0x0][0x3a0] ;  /* 0x0000e800ff30bb82 */ /* 0x000ee20000000a00 */
[----:B------:R-:W-:Y:S02]  /*1a30*/  @!P2 IADD3 R45, PT, PT, R31, R53, RZ ;  /* 0x000000351f2da210 */ /* 0x000fe40007ffe0ff */
[----:B------:R-:W-:Y:S02]  /*1a40*/  @!P2 SHF.L.U32 R31, R30, 0x2, RZ ;  /* 0x000000021e1fa819 */ /* 0x000fe400000006ff */
[----:B------:R-:W-:Y:S02]  /*1a50*/  @!P1 IADD3.X R55, PT, PT, R44, R55, RZ, P6, !PT ;  /* 0x000000372c379210 */ /* 0x000fe400037fe4ff */
[----:B------:R-:W-:Y:S01]  /*1a60*/  @!P2 SHF.L.U64.HI R30, R30, 0x2, R45 ;  /* 0x000000021e1ea819 */ /* 0x000fe2000001022d */
[----:B------:R-:W4:Y:S01]  /*1a70*/  @P5 LDC.64 R52, c[0x0][0x3b0] ;  /* 0x0000ec00ff345b82 */ /* 0x000f220000000a00 */
[----:B0-----:R-:W-:-:S07]  /*1a80*/  @!P3 IMAD R26, R105, R36, RZ ;  /* 0x00000024691ab224 */ /* 0x001fce00078e02ff */
[----:B------:R-:W0:Y:S01]  /*1a90*/  LDC.64 R44, c[0x0][0x3a8] ;  /* 0x0000ea00ff2c7b82 */ /* 0x000e220000000a00 */
[----:B------:R-:W-:Y:S01]  /*1aa0*/  @!P3 IMAD R29, R108, R37, R26 ;  /* 0x000000256c1db224 */ /* 0x000fe200078e021a */
[----:B------:R-:W-:-:S06]  /*1ab0*/  @!P2 IADD3 R56, P6, PT, R31, R56, RZ ;  /* 0x000000381f38a210 */ /* 0x000fcc0007fde0ff */
[----:B------:R-:W4:Y:S01]  /*1ac0*/  @!P3 LDC.64 R50, c[0x0][0x398] ;  /* 0x0000e600ff32bb82 */ /* 0x000f220000000a00 */
[----:B------:R-:W-:Y:S02]  /*1ad0*/  @!P3 MOV R26, R122 ;  /* 0x0000007a001ab202 */ /* 0x000fe40000000f00 */
[----:B------:R-:W-:Y:S02]  /*1ae0*/  @!P3 MOV R27, R121 ;  /* 0x00000079001bb202 */ /* 0x000fe40000000f00 */
[----:B------:R-:W-:Y:S02]  /*1af0*/  @!P2 IADD3.X R57, PT, PT, R30, R57, RZ, P6, !PT ;  /* 0x000000391e39a210 */ /* 0x000fe400037fe4ff */
[----:B-1----:R-:W-:Y:S01]  /*1b00*/  @!P2 IADD3 R58, P6, PT, R31, R58, RZ ;  /* 0x0000003a1f3aa210 */ /* 0x002fe20007fde0ff */
[----:B------:R-:W-:-:S04]  /*1b10*/  @!P3 IMAD.WIDE.U32 R36, R108, R36, R26 ;  /* 0x000000246c24b225 */ /* 0x000fc800078e001a */
[----:B------:R-:W-:Y:S01]  /*1b20*/  IMAD R31, R0, 0x1a, RZ ;  /* 0x0000001a001f7824 */ /* 0x000fe200078e02ff */
[----:B------:R-:W-:Y:S02]  /*1b30*/  @!P3 IADD3 R29, PT, PT, R37, R29, RZ ;  /* 0x0000001d251db210 */ /* 0x000fe40007ffe0ff */
[----:B------:R-:W-:Y:S02]  /*1b40*/  @!P3 SHF.L.U32 R27, R36, 0x2, RZ ;  /* 0x00000002241bb819 */ /* 0x000fe400000006ff */
[----:B------:R-:W-:Y:S02]  /*1b50*/  IADD3 R31, PT, PT, R31, R104, RZ ;  /* 0x000000681f1f7210 */ /* 0x000fe40007ffe0ff */
[----:B------:R-:W-:Y:S02]  /*1b60*/  @!P2 IADD3.X R59, PT, PT, R30, R59, RZ, P6, !PT ;  /* 0x0000003b1e3ba210 */ /* 0x000fe400037fe4ff */
[----:B------:R-:W-:Y:S02]  /*1b70*/  @!P3 SHF.L.U64.HI R36, R36, 0x2, R29 ;  /* 0x000000022424b819 */ /* 0x000fe4000001021d */
[----:B---3--:R-:W-:Y:S01]  /*1b80*/  @!P3 IADD3 R48, P6, PT, R27, R48, RZ ;  /* 0x000000301b30b210 */ /* 0x008fe20007fde0ff */
[----:B0-----:R-:W-:Y:S01]  /*1b90*/  IMAD.WIDE R44, R31, 0x4, R44 ;  /* 0x000000041f2c7825 */ /* 0x001fe200078e022c */
[----:B------:R-:W-:-:S02]  /*1ba0*/  CS2R R28, SRZ ;  /* 0x00000000001c7805 */ /* 0x000fc4000001ff00 */
[----:B------:R-:W-:Y:S02]  /*1bb0*/  CS2R R98, SRZ ;  /* 0x0000000000627805 */ /* 0x000fe4000001ff00 */
[----:B------:R-:W-:Y:S01]  /*1bc0*/  CS2R R96, SRZ ;  /* 0x0000000000607805 */ /* 0x000fe2000001ff00 */
[----:B----4-:R-:W-:Y:S01]  /*1bd0*/  @P5 IMAD.WIDE R52, R31, 0x4, R52 ;  /* 0x000000041f345825 */ /* 0x010fe200078e0234 */
[----:B------:R-:W-:Y:S02]  /*1be0*/  CS2R R30, SRZ ;  /* 0x00000000001e7805 */ /* 0x000fe4000001ff00 */
[----:B------:R-:W-:Y:S01]  /*1bf0*/  @!P3 IADD3.X R49, PT, PT, R36, R49, RZ, P6, !PT ;  /* 0x000000312431b210 */ /* 0x000fe200037fe4ff */
[----:B------:R0:W5:Y:S01]  /*1c00*/  @!P0 LDG.E.64 R28, desc[UR26][R34.64] ;  /* 0x0000001a221c8981 */ /* 0x000162000c1e1b00 */
[----:B------:R-:W-:-:S03]  /*1c10*/  @!P3 IADD3 R50, P6, PT, R27, R50, RZ ;  /* 0x000000321b32b210 */ /* 0x000fc60007fde0ff */
[----:B------:R1:W5:Y:S01]  /*1c20*/  @!P4 LDG.E.64 R98, desc[UR26][R38.64] ;  /* 0x0000001a2662c981 */ /* 0x000362000c1e1b00 */
[----:B------:R-:W-:Y:S02]  /*1c30*/  @!P3 IADD3.X R51, PT, PT, R36, R51, RZ, P6, !PT ;  /* 0x000000332433b210 */ /* 0x000fe400037fe4ff */
[----:B------:R-:W-:Y:S01]  /*1c40*/  CS2R R36, SRZ ;  /* 0x0000000000247805 */ /* 0x000fe2000001ff00 */
[----:B------:R3:W5:Y:S01]  /*1c50*/  @!P4 LDG.E.64 R96, desc[UR26][R40.64] ;  /* 0x0000001a2860c981 */ /* 0x000762000c1e1b00 */
[----:B0-----:R-:W-:-:S03]  /*1c60*/  CS2R R34, SRZ ;  /* 0x0000000000227805 */ /* 0x001fc6000001ff00 */
[----:B------:R0:W5:Y:S01]  /*1c70*/  @!P1 LDG.E.64 R30, desc[UR26][R42.64] ;  /* 0x0000001a2a1e9981 */ /* 0x000162000c1e1b00 */
[----:B-1----:R-:W-:-:S03]  /*1c80*/  CS2R R38, SRZ ;  /* 0x0000000000267805 */ /* 0x002fc6000001ff00 */
[----:B------:R-:W5:Y:S01]  /*1c90*/  @!P2 LDG.E.64 R34, desc[UR26][R56.64] ;  /* 0x0000001a3822a981 */ /* 0x000f62000c1e1b00 */
[----:B---3--:R-:W-:-:S03]  /*1ca0*/  CS2R R40, SRZ ;  /* 0x0000000000287805 */ /* 0x008fc6000001ff00 */
[----:B------:R-:W5:Y:S01]  /*1cb0*/  @!P2 LDG.E.64 R36, desc[UR26][R58.64] ;  /* 0x0000001a3a24a981 */ /* 0x000f62000c1e1b00 */
[----:B0-----:R-:W-:-:S03]  /*1cc0*/  CS2R R42, SRZ ;  /* 0x00000000002a7805 */ /* 0x001fc6000001ff00 */
[----:B------:R-:W5:Y:S04]  /*1cd0*/  @!P3 LDG.E.64 R38, desc[UR26][R48.64] ;  /* 0x0000001a3026b981 */ /* 0x000f68000c1e1b00 */
[----:B------:R-:W5:Y:S04]  /*1ce0*/  @!P3 LDG.E.64 R40, desc[UR26][R50.64] ;  /* 0x0000001a3228b981 */ /* 0x000f68000c1e1b00 */
[----:B------:R-:W5:Y:S04]  /*1cf0*/  @P5 LDG.E.64 R42, desc[UR26][R52.64] ;  /* 0x0000001a342a5981 */ /* 0x000f68000c1e1b00 */
[----:B------:R-:W5:Y:S01]  /*1d00*/  LDG.E.64 R44, desc[UR26][R44.64] ;  /* 0x0000001a2c2c7981 */ /* 0x000f62000c1e1b00 */
[----:B------:R-:W-:-:S06]  /*1d10*/  CS2R R26, SRZ ;  /* 0x00000000001a7805 */ /* 0x000fcc000001ff00 */
[----:B------:R0:W5:Y:S02]  /*1d20*/  @!P0 LDG.E.64 R26, desc[UR26][R32.64] ;  /* 0x0000001a201a8981 */ /* 0x000164000c1e1b00 */
[----:B0-----:R-:W-:-:S06]  /*1d30*/  CS2R R32, SRZ ;  /* 0x0000000000207805 */ /* 0x001fcc000001ff00 */
[----:B------:R0:W5:Y:S01]  /*1d40*/  @!P1 LDG.E.64 R32, desc[UR26][R54.64] ;  /* 0x0000001a36209981 */ /* 0x000162000c1e1b00 */
        /* <DEDUP_REMOVED lines=14> */
[----:B-----5:R-:W-:Y:S01]  /*1e30*/  FADD.FTZ R47, R102, -UR36 ;  /* 0x80000024662f7e21 */ /* 0x020fe20008010000 */
[-C--:B------:R-:W-:Y:S01]  /*1e40*/  FMUL.FTZ R48, R100, R44.reuse ;  /* 0x0000002c64307220 */ /* 0x080fe20000410000 */
[----:B------:R-:W-:Y:S01]  /*1e50*/  FADD.FTZ R46, R103, -UR36 ;  /* 0x80000024672e7e21 */ /* 0x000fe20008010000 */
[----:B------:R-:W-:Y:S01]  /*1e60*/  FMUL.FTZ R49, R101, R45 ;  /* 0x0000002d65317220 */ /* 0x000fe20000410000 */
[----:B------:R-:W-:Y:S01]  /*1e70*/  FMUL.FTZ R47, R47, UR37 ;  /* 0x000000252f2f7c20 */ /* 0x000fe20008410000 */
[----:B------:R-:W-:Y:S01]  /*1e80*/  FADD.FTZ R50, RZ, R48 ;  /* 0x00000030ff327221 */ /* 0x000fe20000010000 */
[----:B------:R-:W-:Y:S01]  /*1e90*/  FMUL.FTZ R46, R46, UR37 ;  /* 0x000000252e2e7c20 */ /* 0x000fe20008410000 */
[----:B------:R-:W-:Y:S01]  /*1ea0*/  FMUL.FTZ R53, R96, R44 ;  /* 0x0000002c60357220 */ /* 0x000fe20000410000 */
[----:B------:R-:W-:Y:S01]  /*1eb0*/  FFMA.FTZ R51, R47, R48, RZ ;  /* 0x000000302f337223 */ /* 0x000fe200000100ff */
[----:B------:R-:W-:Y:S01]  /*1ec0*/  FADD.FTZ R48, R98, -UR36 ;  /* 0x8000002462307e21 */ /* 0x000fe20008010000 */
[----:B------:R-:W-:Y:S01]  /*1ed0*/  FADD.FTZ R50, R49, R50 ;  /* 0x0000003231327221 */ /* 0x000fe20000010000 */
[----:B------:R-:W-:Y:S01]  /*1ee0*/  FFMA.FTZ R47, R100, R47, RZ ;  /* 0x0000002f642f7223 */ /* 0x000fe200000100ff */
[----:B------:R-:W-:Y:S01]  /*1ef0*/  FFMA.FTZ R51, R46, R49, R51 ;  /* 0x000000312e337223 */ /* 0x000fe20000010033 */
[----:B------:R-:W-:Y:S01]  /*1f00*/  FMUL.FTZ R48, R48, UR37 ;  /* 0x0000002530307c20 */ /* 0x000fe20008410000 */
[----:B------:R-:W-:Y:S01]  /*1f10*/  FADD.FTZ R49, R99, -UR36 ;  /* 0x8000002463317e21 */ /* 0x000fe20008010000 */
[----:B------:R-:W-:Y:S01]  /*1f20*/  FMUL.FTZ R55, R97, R45 ;  /* 0x0000002d61377220 */ /* 0x000fe20000410000 */
[----:B------:R-:W-:Y:S01]  /*1f30*/  FADD.FTZ R50, R50, R53 ;  /* 0x0000003532327221 */ /* 0x000fe20000010000 */
[----:B------:R-:W-:Y:S01]  /*1f40*/  FFMA.FTZ R47, R96, R48, R47 ;  /* 0x00000030602f7223 */ /* 0x000fe2000001002f */
[----:B------:R-:W-:Y:S01]  /*1f50*/  FFMA.FTZ R51, R48, R53, R51 ;  /* 0x0000003530337223 */ /* 0x000fe20000010033 */
[----:B------:R-:W-:Y:S01]  /*1f60*/  FADD.FTZ R48, R94, -UR36 ;  /* 0x800000245e307e21 */ /* 0x000fe20008010000 */
[----:B------:R-:W-:Y:S01]  /*1f70*/  FMUL.FTZ R52, R49, UR37 ;  /* 0x0000002531347c20 */ /* 0x000fe20008410000 */
[----:B------:R-:W-:Y:S01]  /*1f80*/  FADD.FTZ R50, R55, R50 ;  /* 0x0000003237327221 */ /* 0x000fe20000010000 */
[----:B------:R-:W-:Y:S01]  /*1f90*/  FMUL.FTZ R53, R92, R44 ;  /* 0x0000002c5c357220 */ /* 0x000fe20000410000 */
[----:B------:R-:W-:Y:S01]  /*1fa0*/  FFMA.FTZ R46, R101, R46, RZ ;  /* 0x0000002e652e7223 */ /* 0x000fe200000100ff */
[----:B------:R-:W-:Y:S01]  /*1fb0*/  FMUL.FTZ R48, R48, UR37 ;  /* 0x0000002530307c20 */ /* 0x000fe20008410000 */
[----:B------:R-:W-:Y:S01]  /*1fc0*/  FFMA.FTZ R51, R52, R55, R51 ;  /* 0x0000003734337223 */ /* 0x000fe20000010033 */
[----:B------:R-:W-:Y:S01]  /*1fd0*/  FADD.FTZ R49, R95, -UR36 ;  /* 0x800000245f317e21 */ /* 0x000fe20008010000 */
[----:B------:R-:W-:Y:S01]  /*1fe0*/  FADD.FTZ R55, R50, R53 ;  /* 0x0000003532377221 */ /* 0x000fe20000010000 */
[----:B------:R-:W-:Y:S01]  /*1ff0*/  FFMA.FTZ R46, R97, R52, R46 ;  /* 0x00000034612e7223 */ /* 0x000fe2000001002e */
[----:B------:R-:W-:Y:S01]  /*2000*/  FFMA.FTZ R47, R92, R48, R47 ;  /* 0x000000305c2f7223 */ /* 0x000fe2000001002f */
[----:B------:R-:W-:Y:S01]  /*2010*/  FADD.FTZ R50, R90, -UR36 ;  /* 0x800000245a327e21 */ /* 0x000fe20008010000 */
[----:B------:R-:W-:Y:S01]  /*2020*/  FMUL.FTZ R52, R93, R45 ;  /* 0x0000002d5d347220 */ /* 0x000fe20000410000 */
[----:B------:R-:W-:Y:S01]  /*2030*/  FMUL.FTZ R49, R49, UR37 ;  /* 0x0000002531317c20 */ /* 0x000fe20008410000 */
[----:B------:R-:W-:Y:S01]  /*2040*/  FFMA.FTZ R48, R48, R53, R51 ;  /* 0x0000003530307223 */ /* 0x000fe20000010033 */
[----:B------:R-:W-:Y:S01]  /*2050*/  FMUL.FTZ R51, R50, UR37 ;  /* 0x0000002532337c20 */ /* 0x000fe20008410000 */
[----:B------:R-:W-:Y:S01]  /*2060*/  FADD.FTZ R55, R52, R55 ;  /* 0x0000003734377221 */ /* 0x000fe20000010000 */
[----:B------:R-:W-:Y:S01]  /*2070*/  FMUL.FTZ R50, R88, R44 ;  /* 0x0000002c58327220 */ /* 0x000fe20000410000 */
[----:B------:R-:W-:Y:S01]  /*2080*/  FFMA.FTZ R48, R49, R52, R48 ;  /* 0x0000003431307223 */ /* 0x000fe20000010030 */
[----:B------:R-:W-:Y:S01]  /*2090*/  FFMA.FTZ R46, R93, R49, R46 ;  /* 0x000000315d2e7223 */ /* 0x000fe2000001002e */
[----:B------:R-:W-:Y:S01]  /*20a0*/  FADD.FTZ R49, R91, -UR36 ;  /* 0x800000245b317e21 */ /* 0x000fe20008010000 */
[----:B------:R-:W-:Y:S01]  /*20b0*/  FADD.FTZ R55, R55, R50 ;  /* 0x0000003237377221 */ /* 0x000fe20000010000 */
[----:B------:R-:W-:Y:S01]  /*20c0*/  FFMA.FTZ R48, R51, R50, R48 ;  /* 0x0000003233307223 */ /* 0x000fe20000010030 */
[----:B------:R-:W-:Y:S01]  /*20d0*/  FADD.FTZ R50, R86, -UR36 ;  /* 0x8000002456327e21 */ /* 0x000fe20008010000 */
[----:B------:R-:W-:Y:S01]  /*20e0*/  FMUL.FTZ R52, R89, R45 ;  /* 0x0000002d59347220 */ /* 0x000fe20000410000 */
[----:B------:R-:W-:Y:S01]  /*20f0*/  FMUL.FTZ R49, R49, UR37 ;  /* 0x0000002531317c20 */ /* 0x000fe20008410000 */
[----:B------:R-:W-:Y:S01]  /*2100*/  FFMA.FTZ R47, R88, R51, R47 ;  /* 0x00000033582f7223 */ /* 0x000fe2000001002f */
[----:B------:R-:W-:Y:S01]  /*2110*/  FMUL.FTZ R51, R50, UR37 ;  /* 0x0000002532337c20 */ /* 0x000fe20008410000 */
[----:B------:R-:W-:Y:S01]  /*2120*/  FADD.FTZ R55, R52, R55 ;  /* 0x0000003734377221 */ /* 0x000fe20000010000 */
[----:B------:R-:W-:Y:S01]  /*2130*/  FFMA.FTZ R48, R49, R52, R48 ;  /* 0x0000003431307223 */ /* 0x000fe20000010030 */
[----:B------:R-:W-:Y:S01]  /*2140*/  FMUL.FTZ R50, R84, R44 ;  /* 0x0000002c54327220 */ /* 0x000fe20000410000 */
[----:B------:R-:W-:Y:S01]  /*2150*/  FFMA.FTZ R46, R89, R49, R46 ;  /* 0x00000031592e7223 */ /* 0x000fe2000001002e */
[----:B------:R-:W-:Y:S01]  /*2160*/  FADD.FTZ R49, R87, -UR36 ;  /* 0x8000002457317e21 */ /* 0x000fe20008010000 */
[----:B------:R-:W-:Y:S01]  /*2170*/  FMUL.FTZ R52, R85, R45 ;  /* 0x0000002d55347220 */ /* 0x000fe20000410000 */
[----:B------:R-:W-:Y:S01]  /*2180*/  FADD.FTZ R55, R55, R50 ;  /* 0x0000003237377221 */ /* 0x000fe20000010000 */
[----:B------:R-:W-:Y:S01]  /*2190*/  FFMA.FTZ R48, R51, R50, R48 ;  /* 0x0000003233307223 */ /* 0x000fe20000010030 */
[----:B------:R-:W-:Y:S01]  /*21a0*/  FADD.FTZ R50, R82, -UR36 ;  /* 0x8000002452327e21 */ /* 0x000fe20008010000 */
[----:B------:R-:W-:Y:S01]  /*21b0*/  FMUL.FTZ R49, R49, UR37 ;  /* 0x0000002531317c20 */ /* 0x000fe20008410000 */
[----:B------:R-:W-:Y:S01]  /*21c0*/  FFMA.FTZ R47, R84, R51, R47 ;  /* 0x00000033542f7223 */ /* 0x000fe2000001002f */
[----:B------:R-:W-:Y:S01]  /*21d0*/  FADD.FTZ R55, R52, R55 ;  /* 0x0000003734377221 */ /* 0x000fe20000010000 */
[----:B------:R-:W-:Y:S01]  /*21e0*/  FMUL.FTZ R51, R50, UR37 ;  /* 0x0000002532337c20 */ /* 0x000fe20008410000 */
        /* <DEDUP_REMOVED lines=61> */
[----:B------:R-:W-:Y:S01]  /*25c0*/  FFMA.FTZ R48, R49, R52, R48 ;  /* 0x0000003431307223 */ /* 0x000fe20000010030 */
[C---:B------:R-:W-:Y:S01]  /*25d0*/  FMUL.FTZ R50, R20.reuse, R44 ;  /* 0x0000002c14327220 */ /* 0x040fe20000410000 */
[----:B------:R-:W-:Y:S01]  /*25e0*/  FADD.FTZ R49, R19, -UR36 ;  /* 0x8000002413317e21 */ /* 0x000fe20008010000 */
[----:B------:R-:W-:Y:S01]  /*25f0*/  FMUL.FTZ R52, R21, R45 ;  /* 0x0000002d15347220 */ /* 0x000fe20000410000 */
[----:B------:R-:W-:Y:S01]  /*2600*/  FFMA.FTZ R47, R20, R51, R47 ;  /* 0x00000033142f7223 */ /* 0x000fe2000001002f */
[----:B------:R-:W-:Y:S01]  /*2610*/  FADD.FTZ R55, R55, R50 ;  /* 0x0000003237377221 */ /* 0x000fe20000010000 */
[----:B------:R-:W-:Y:S01]  /*2620*/  FFMA.FTZ R48, R51, R50, R48 ;  /* 0x0000003233307223 */ /* 0x000fe20000010030 */
[----:B------:R-:W-:Y:S01]  /*2630*/  FMUL.FTZ R49, R49, UR37 ;  /* 0x0000002531317c20 */ /* 0x000fe20008410000 */
[----:B------:R-:W-:Y:S01]  /*2640*/  FADD.FTZ R50, R22, -UR36 ;  /* 0x8000002416327e21 */ /* 0x000fe20008010000 */
[----:B------:R-:W-:Y:S01]  /*2650*/  FADD.FTZ R55, R52, R55 ;  /* 0x0000003734377221 */ /* 0x000fe20000010000 */
[----:B------:R-:W-:Y:S01]  /*2660*/  FMUL.FTZ R54, R36, R44 ;  /* 0x0000002c24367220 */ /* 0x000fe20000410000 */
[----:B------:R-:W-:Y:S01]  /*2670*/  FFMA.FTZ R46, R21, R49, R46 ;  /* 0x00000031152e7223 */ /* 0x000fe2000001002e */
[----:B------:R-:W-:Y:S01]  /*2680*/  FFMA.FTZ R48, R49, R52, R48 ;  /* 0x0000003431307223 */ /* 0x000fe20000010030 */
[----:B------:R-:W-:Y:S01]  /*2690*/  FMUL.FTZ R51, R50, UR37 ;  /* 0x0000002532337c20 */ /* 0x000fe20008410000 */
[----:B------:R-:W-:Y:S01]  /*26a0*/  FADD.FTZ R49, R23, -UR36 ;  /* 0x8000002417317e21 */ /* 0x000fe20008010000 */
[C---:B------:R-:W-:Y:S01]  /*26b0*/  FMUL.FTZ R50, R24.reuse, R44 ;  /* 0x0000002c18327220 */ /* 0x040fe20000410000 */
[----:B------:R-:W-:Y:S01]  /*26c0*/  FMUL.FTZ R52, R25, R45 ;  /* 0x0000002d19347220 */ /* 0x000fe20000410000 */
[----:B------:R-:W-:Y:S01]  /*26d0*/  FFMA.FTZ R47, R24, R51, R47 ;  /* 0x00000033182f7223 */ /* 0x000fe2000001002f */
[----:B------:R-:W-:Y:S01]  /*26e0*/  FMUL.FTZ R49, R49, UR37 ;  /* 0x0000002531317c20 */ /* 0x000fe20008410000 */
[----:B------:R-:W-:Y:S01]  /*26f0*/  FFMA.FTZ R48, R51, R50, R48 ;  /* 0x0000003233307223 */ /* 0x000fe20000010030 */
[----:B------:R-:W-:Y:S01]  /*2700*/  FADD.FTZ R55, R55, R50 ;  /* 0x0000003237377221 */ /* 0x000fe20000010000 */
[----:B------:R-:W-:Y:S01]  /*2710*/  FADD.FTZ R50, R2, -UR36 ;  /* 0x8000002402327e21 */ /* 0x000fe20008010000 */
[----:B------:R-:W-:Y:S01]  /*2720*/  FFMA.FTZ R46, R25, R49, R46 ;  /* 0x00000031192e7223 */ /* 0x000fe2000001002e */
[----:B------:R-:W-:Y:S01]  /*2730*/  FFMA.FTZ R48, R49, R52, R48 ;  /* 0x0000003431307223 */ /* 0x000fe20000010030 */
[----:B------:R-:W-:Y:S01]  /*2740*/  FADD.FTZ R49, R3, -UR36 ;  /* 0x8000002403317e21 */ /* 0x000fe20008010000 */
[----:B------:R-:W-:Y:S01]  /*2750*/  FADD.FTZ R55, R52, R55 ;  /* 0x0000003734377221 */ /* 0x000fe20000010000 */
[----:B------:R-:W-:Y:S01]  /*2760*/  FMUL.FTZ R52, R4, R44 ;  /* 0x0000002c04347220 */ /* 0x000fe20000410000 */
[----:B------:R-:W-:Y:S01]  /*2770*/  FMUL.FTZ R51, R50, UR37 ;  /* 0x0000002532337c20 */ /* 0x000fe20008410000 */
[----:B------:R-:W-:Y:S01]  /*2780*/  FMUL.FTZ R49, R49, UR37 ;  /* 0x0000002531317c20 */ /* 0x000fe20008410000 */
[----:B------:R-:W-:Y:S01]  /*2790*/  FMUL.FTZ R50, R5, R45 ;  /* 0x0000002d05327220 */ /* 0x000fe20000410000 */
[----:B------:R-:W-:Y:S01]  /*27a0*/  FADD.FTZ R55, R55, R52 ;  /* 0x0000003437377221 */ /* 0x000fe20000010000 */
[----:B------:R-:W-:Y:S01]  /*27b0*/  FFMA.FTZ R52, R51, R52, R48 ;  /* 0x0000003433347223 */ /* 0x000fe20000010030 */
[----:B------:R-:W-:Y:S01]  /*27c0*/  FFMA.FTZ R51, R4, R51, R47 ;  /* 0x0000003304337223 */ /* 0x000fe2000001002f */
[----:B------:R-:W-:Y:S01]  /*27d0*/  FFMA.FTZ R48, R5, R49, R46 ;  /* 0x0000003105307223 */ /* 0x000fe2000001002e */
[----:B------:R-:W-:Y:S01]  /*27e0*/  FADD.FTZ R47, RZ, R100 ;  /* 0x00000064ff2f7221 */ /* 0x000fe20000010000 */
[----:B------:R-:W-:Y:S01]  /*27f0*/  FADD.FTZ R46, RZ, R101 ;  /* 0x00000065ff2e7221 */ /* 0x000fe20000010000 */
[----:B------:R-:W-:Y:S01]  /*2800*/  FFMA.FTZ R52, R49, R50, R52 ;  /* 0x0000003231347223 */ /* 0x000fe20000010034 */
[----:B------:R-:W-:Y:S01]  /*2810*/  FADD.FTZ R49, R30, -UR36 ;  /* 0x800000241e317e21 */ /* 0x000fe20008010000 */
[----:B------:R-:W-:Y:S01]  /*2820*/  FADD.FTZ R47, R96, R47 ;  /* 0x0000002f602f7221 */ /* 0x000fe20000010000 */
[----:B------:R-:W-:Y:S01]  /*2830*/  FADD.FTZ R46, R97, R46 ;  /* 0x0000002e612e7221 */ /* 0x000fe20000010000 */
[----:B------:R-:W-:Y:S01]  /*2840*/  FADD.FTZ R55, R50, R55 ;  /* 0x0000003732377221 */ /* 0x000fe20000010000 */
[----:B------:R-:W-:Y:S01]  /*2850*/  FMUL.FTZ R50, R32, R44 ;  /* 0x0000002c20327220 */ /* 0x000fe20000410000 */
[----:B------:R-:W-:Y:S01]  /*2860*/  FADD.FTZ R47, R92, R47 ;  /* 0x0000002f5c2f7221 */ /* 0x000fe20000010000 */
[----:B------:R-:W-:Y:S01]  /*2870*/  FADD.FTZ R46, R93, R46 ;  /* 0x0000002e5d2e7221 */ /* 0x000fe20000010000 */
[----:B------:R-:W-:Y:S01]  /*2880*/  FMUL.FTZ R53, R49, UR37 ;  /* 0x0000002531357c20 */ /* 0x000fe20008410000 */
[----:B------:R-:W-:Y:S01]  /*2890*/  FADD.FTZ R49, R31, -UR36 ;  /* 0x800000241f317e21 */ /* 0x000fe20008010000 */
[----:B------:R-:W-:Y:S01]  /*28a0*/  FADD.FTZ R47, R88, R47 ;  /* 0x0000002f582f7221 */ /* 0x000fe20000010000 */
[----:B------:R-:W-:Y:S01]  /*28b0*/  FADD.FTZ R46, R89, R46 ;  /* 0x0000002e592e7221 */ /* 0x000fe20000010000 */
[----:B------:R-:W-:Y:S01]  /*28c0*/  FADD.FTZ R55, R55, R50 ;  /* 0x0000003237377221 */ /* 0x000fe20000010000 */
[----:B------:R-:W-:Y:S01]  /*28d0*/  FFMA.FTZ R52, R53, R50, R52 ;  /* 0x0000003235347223 */ /* 0x000fe20000010034 */
[----:B------:R-:W-:Y:S01]  /*28e0*/  FADD.FTZ R47, R84, R47 ;  /* 0x0000002f542f7221 */ /* 0x000fe20000010000 */
[----:B------:R-:W-:Y:S01]  /*28f0*/  FADD.FTZ R46, R85, R46 ;  /* 0x0000002e552e7221 */ /* 0x000fe20000010000 */
[----:B------:R-:W-:Y:S01]  /*2900*/  FMUL.FTZ R49, R49, UR37 ;  /* 0x0000002531317c20 */ /* 0x000fe20008410000 */
[----:B------:R-:W-:Y:S01]  /*2910*/  FMUL.FTZ R50, R33, R45 ;  /* 0x0000002d21327220 */ /* 0x000fe20000410000 */
[----:B------:R-:W-:Y:S01]  /*2920*/  FADD.FTZ R47, R80, R47 ;  /* 0x0000002f502f7221 */ /* 0x000fe20000010000 */
[----:B------:R-:W-:Y:S01]  /*2930*/  FADD.FTZ R46, R81, R46 ;  /* 0x0000002e512e7221 */ /* 0x000fe20000010000 */
[----:B------:R-:W-:Y:S01]  /*2940*/  FFMA.FTZ R48, R33, R49, R48 ;  /* 0x0000003121307223 */ /* 0x000fe20000010030 */
[----:B------:R-:W-:Y:S01]  /*2950*/  FFMA.FTZ R52, R49, R50, R52 ;  /* 0x0000003231347223 */ /* 0x000fe20000010034 */
[----:B------:R-:W-:Y:S01]  /*2960*/  FADD.FTZ R49, R34, -UR36 ;  /* 0x8000002422317e21 */ /* 0x000fe20008010000 */
[----:B------:R-:W-:Y:S01]  /*2970*/  FADD.FTZ R47, R8, R47 ;  /* 0x0000002f082f7221 */ /* 0x000fe20000010000 */
[----:B------:R-:W-:Y:S01]  /*2980*/  FADD.FTZ R46, R9, R46 ;  /* 0x0000002e092e7221 */ /* 0x000fe20000010000 */
[----:B------:R-:W-:Y:S01]  /*2990*/  FFMA.FTZ R51, R32, R53, R51 ;  /* 0x0000003520337223 */ /* 0x000fe20000010033 */
[----:B------:R-:W-:Y:S01]  /*29a0*/  FMUL.FTZ R53, R49, UR37 ;  /* 0x0000002531357c20 */ /* 0x000fe20008410000 */
[----:B------:R-:W-:Y:S01]  /*29b0*/  FADD.FTZ R49, R28, R47 ;  /* 0x0000002f1c317221 */ /* 0x000fe20000010000 */
[----:B------:R-:W-:Y:S01]  /*29c0*/  FADD.FTZ R46, R29, R46 ;  /* 0x0000002e1d2e7221 */ /* 0x000fe20000010000 */
[----:B------:R-:W-:Y:S01]  /*29d0*/  FADD.FTZ R55, R50, R55 ;  /* 0x0000003732377221 */ /* 0x000fe20000010000 */
[----:B------:R-:W-:Y:S01]  /*29e0*/  FADD.FTZ R50, R35, -UR36 ;  /* 0x8000002423327e21 */ /* 0x000fe20008010000 */
[----:B------:R-:W-:Y:S01]  /*29f0*/  FADD.FTZ R49, R12, R49 ;  /* 0x000000310c317221 */ /* 0x000fe20000010000 */
[----:B------:R-:W-:Y:S01]  /*2a00*/  FADD.FTZ R46, R13, R46 ;  /* 0x0000002e0d2e7221 */ /* 0x000fe20000010000 */
[----:B------:R-:W-:Y:S01]  /*2a10*/  FFMA.FTZ R47, R36, R53, R51 ;  /* 0x00000035242f7223 */ /* 0x000fe20000010033 */
[----:B------:R-:W-:Y:S01]  /*2a20*/  FFMA.FTZ R53, R53, R54, R52 ;  /* 0x0000003635357223 */ /* 0x000fe20000010034 */
[----:B------:R-:W-:Y:S01]  /*2a30*/  FADD.FTZ R49, R16, R49 ;  /* 0x0000003110317221 */ /* 0x000fe20000010000 */
[----:B------:R-:W-:Y:S01]  /*2a40*/  FADD.FTZ R46, R17, R46 ;  /* 0x0000002e112e7221 */ /* 0x000fe20000010000 */
[----:B------:R-:W-:Y:S01]  /*2a50*/  FMUL.FTZ R50, R50, UR37 ;  /* 0x0000002532327c20 */ /* 0x000fe20008410000 */
[----:B------:R-:W-:Y:S01]  /*2a60*/  FMUL.FTZ R51, R37, R45 ;  /* 0x0000002d25337220 */ /* 0x000fe20000410000 */
[----:B------:R-:W-:Y:S01]  /*2a70*/  FADD.FTZ R49, R20, R49 ;  /* 0x0000003114317221 */ /* 0x000fe20000010000 */
[----:B------:R-:W-:Y:S01]  /*2a80*/  FADD.FTZ R46, R21, R46 ;  /* 0x0000002e152e7221 */ /* 0x000fe20000010000 */
[----:B------:R-:W-:Y:S01]  /*2a90*/  FADD.FTZ R56, R55, R54 ;  /* 0x0000003637387221 */ /* 0x000fe20000010000 */
[----:B------:R-:W-:Y:S01]  /*2aa0*/  FFMA.FTZ R48, R37, R50, R48 ;  /* 0x0000003225307223 */ /* 0x000fe20000010030 */
[----:B------:R-:W-:Y:S01]  /*2ab0*/  FADD.FTZ R49, R24, R49 ;  /* 0x0000003118317221 */ /* 0x000fe20000010000 */
[----:B------:R-:W-:Y:S01]  /*2ac0*/  FADD.FTZ R46, R25, R46 ;  /* 0x0000002e192e7221 */ /* 0x000fe20000010000 */
[----:B------:R-:W-:Y:S01]  /*2ad0*/  FFMA.FTZ R53, R50, R51, R53 ;  /* 0x0000003332357223 */ /* 0x000fe20000010035 */
[----:B------:R-:W-:Y:S01]  /*2ae0*/  FADD.FTZ R50, R38, -UR36 ;  /* 0x8000002426327e21 */ /* 0x000fe20008010000 */
[----:B------:R-:W-:Y:S01]  /*2af0*/  FADD.FTZ R49, R4, R49 ;  /* 0x0000003104317221 */ /* 0x000fe20000010000 */
[----:B------:R-:W-:Y:S01]  /*2b00*/  FADD.FTZ R46, R5, R46 ;  /* 0x0000002e052e7221 */ /* 0x000fe20000010000 */
[----:B------:R-:W-:Y:S01]  /*2b10*/  FADD.FTZ R56, R51, R56 ;  /* 0x0000003833387221 */ /* 0x000fe20000010000 */
[----:B------:R-:W-:Y:S01]  /*2b20*/  FMUL.FTZ R51, R40, R44 ;  /* 0x0000002c28337220 */ /* 0x000fe20000410000 */
[----:B------:R-:W-:Y:S01]  /*2b30*/  FMUL.FTZ R76, R50, UR37 ;  /* 0x00000025324c7c20 */ /* 0x000fe20008410000 */
[----:B------:R-:W-:Y:S01]  /*2b40*/  FADD.FTZ R50, R39, -UR36 ;  /* 0x8000002427327e21 */ /* 0x000fe20008010000 */
[----:B------:R-:W-:Y:S01]  /*2b50*/  FADD.FTZ R49, R32, R49 ;  /* 0x0000003120317221 */ /* 0x000fe20000010000 */
[----:B------:R-:W-:Y:S01]  /*2b60*/  FADD.FTZ R46, R33, R46 ;  /* 0x0000002e212e7221 */ /* 0x000fe20000010000 */
[----:B------:R-:W-:Y:S01]  /*2b70*/  FADD.FTZ R56, R56, R51 ;  /* 0x0000003338387221 */ /* 0x000fe20000010000 */
[----:B------:R-:W-:Y:S01]  /*2b80*/  FFMA.FTZ R53, R76, R51, R53 ;  /* 0x000000334c357223 */ /* 0x000fe20000010035 */
[----:B------:R-:W-:Y:S01]  /*2b90*/  FMUL.FTZ R51, R41, R45 ;  /* 0x0000002d29337220 */ /* 0x000fe20000410000 */
[----:B------:R-:W-:Y:S01]  /*2ba0*/  FMUL.FTZ R50, R50, UR37 ;  /* 0x0000002532327c20 */ /* 0x000fe20008410000 */
[----:B------:R-:W-:Y:S01]  /*2bb0*/  FADD.FTZ R49, R36, R49 ;  /* 0x0000003124317221 */ /* 0x000fe20000010000 */
[----:B------:R-:W-:Y:S01]  /*2bc0*/  FADD.FTZ R46, R37, R46 ;  /* 0x0000002e252e7221 */ /* 0x000fe20000010000 */
[----:B------:R-:W-:Y:S01]  /*2bd0*/  FADD.FTZ R56, R51, R56 ;  /* 0x0000003833387221 */ /* 0x000fe20000010000 */
[----:B------:R-:W-:Y:S01]  /*2be0*/  FFMA.FTZ R51, R50, R51, R53 ;  /* 0x0000003332337223 */ /* 0x000fe20000010035 */
[C---:B------:R-:W-:Y:S01]  /*2bf0*/  FFMA.FTZ R76, R40.reuse, R76, R47 ;  /* 0x0000004c284c7223 */ /* 0x040fe2000001002f */
[C---:B------:R-:W-:Y:S01]  /*2c00*/  FFMA.FTZ R77, R41.reuse, R50, R48 ;  /* 0x00000032294d7223 */ /* 0x040fe20000010030 */
[----:B------:R-:W-:Y:S01]  /*2c10*/  FADD.FTZ R78, R40, R49 ;  /* 0x00000031284e7221 */ /* 0x000fe20000010000 */
[----:B------:R-:W-:Y:S01]  /*2c20*/  FADD.FTZ R79, R41, R46 ;  /* 0x0000002e294f7221 */ /* 0x000fe20000010000 */
[----:B------:R-:W-:Y:S06]  /*2c30*/  BRA `(.L_x_1369) ;  /* 0x0000002000007947 */ /* 0x000fec0003800000 */
.L_x_1368:
        /* <DEDUP_REMOVED lines=9> */
[--C-:B------:R-:W-:Y:S01]  /*2cd0*/  FFMA.FTZ R51, R45, R46, R43.reuse ;  /* 0x0000002e2d337223 */ /* 0x100fe2000001002b */
[--C-:B------:R-:W-:Y:S01]  /*2ce0*/  FFMA.FTZ R48, R44, R79, R42.reuse ;  /* 0x0000004f2c307223 */ /* 0x100fe2000001002a */
[----:B------:R-:W-:Y:S01]  /*2cf0*/  FADD.FTZ R63, R94, -UR36 ;  /* 0x800000245e3f7e21 */ /* 0x000fe20008010000 */
[----:B------:R-:W-:Y:S01]  /*2d00*/  FMUL.FTZ R49, R53, -1.4426950216293334961 ;  /* 0xbfb8aa3b35317820 */ /* 0x000fe20000410000 */
[----:B------:R-:W-:Y:S01]  /*2d10*/  FMUL.FTZ R50, R51, -1.4426950216293334961 ;  /* 0xbfb8aa3b33327820 */ /* 0x000fe20000410000 */
[----:B------:R-:W-:Y:S01]  /*2d20*/  FMUL.FTZ R58, R48, -1.4426950216293334961 ;  /* 0xbfb8aa3b303a7820 */ /* 0x000fe20000410000 */
[--C-:B------:R-:W-:Y:S01]  /*2d30*/  FFMA.FTZ R59, R45, R64, R43.reuse ;  /* 0x000000402d3b7223 */ /* 0x100fe2000001002b */
[----:B------:R-:W-:Y:S01]  /*2d40*/  FMUL.FTZ R63, R63, UR37 ;  /* 0x000000253f3f7c20 */ /* 0x000fe20008410000 */
[----:B------:R-:W0:Y:S01]  /*2d50*/  MUFU.EX2 R57, R50 ;  /* 0x0000003200397308 */ /* 0x000e220000000800 */
[----:B------:R-:W-:Y:S01]  /*2d60*/  FADD.FTZ R124, R95, -UR36 ;  /* 0x800000245f7c7e21 */ /* 0x000fe20008010000 */
[----:B------:R-:W-:Y:S01]  /*2d70*/  FMUL.FTZ R55, R59, -1.4426950216293334961 ;  /* 0xbfb8aa3b3b377820 */ /* 0x000fe20000410000 */
[--C-:B------:R-:W-:Y:S01]  /*2d80*/  FFMA.FTZ R56, R44, R63, R42.reuse ;  /* 0x0000003f2c387223 */ /* 0x100fe2000001002a */
[----:B------:R-:W-:Y:S01]  /*2d90*/  FADD.FTZ R67, R90, -UR36 ;  /* 0x800000245a437e21 */ /* 0x000fe20008010000 */
[----:B------:R-:W-:Y:S01]  /*2da0*/  FMUL.FTZ R124, R124, UR37 ;  /* 0x000000257c7c7c20 */ /* 0x000fe20008410000 */
[----:B------:R-:W-:Y:S01]  /*2db0*/  FADD.FTZ R70, R91, -UR36 ;  /* 0x800000245b467e21 */ /* 0x000fe20008010000 */
[----:B------:R-:W-:Y:S01]  /*2dc0*/  FMUL.FTZ R65, R56, -1.4426950216293334961 ;  /* 0xbfb8aa3b38417820 */ /* 0x000fe20000410000 */
[----:B------:R-:W1:Y:S01]  /*2dd0*/  MUFU.EX2 R49, R49 ;  /* 0x0000003100317308 */ /* 0x000e620000000800 */
[----:B------:R-:W-:Y:S01]  /*2de0*/  FFMA.FTZ R54, R45, R124, R43 ;  /* 0x0000007c2d367223 */ /* 0x000fe2000001002b */
[----:B------:R-:W-:Y:S01]  /*2df0*/  FMUL.FTZ R67, R67, UR37 ;  /* 0x0000002543437c20 */ /* 0x000fe20008410000 */
[----:B------:R-:W-:Y:S01]  /*2e00*/  FADD.FTZ R71, R86, -UR36 ;  /* 0x8000002456477e21 */ /* 0x000fe20008010000 */
[----:B------:R-:W-:Y:S01]  /*2e10*/  FMUL.FTZ R70, R70, UR37 ;  /* 0x0000002546467c20 */ /* 0x000fe20008410000 */
[----:B------:R-:W-:Y:S01]  /*2e20*/  FMUL.FTZ R62, R54, -1.4426950216293334961 ;  /* 0xbfb8aa3b363e7820 */ /* 0x000fe20000410000 */
[----:B------:R-:W-:Y:S01]  /*2e30*/  FFMA.FTZ R52, R44, R67, R42 ;  /* 0x000000432c347223 */ /* 0x000fe2000001002a */
[----:B------:R-:W-:Y:S01]  /*2e40*/  FMUL.FTZ R71, R71, UR37 ;  /* 0x0000002547477c20 */ /* 0x000fe20008410000 */
[----:B------:R-:W-:Y:S01]  /*2e50*/  MUFU.EX2 R58, R58 ;  /* 0x0000003a003a7308 */ /* 0x000fe20000000800 */
[----:B0-----:R-:W-:Y:S01]  /*2e60*/  FADD.FTZ R66, R57, 1 ;  /* 0x3f80000039427421 */ /* 0x001fe20000010000 */
[----:B------:R-:W-:-:S06]  /*2e70*/  FMUL.FTZ R61, R52, -1.4426950216293334961 ;  /* 0xbfb8aa3b343d7820 */ /* 0x000fcc0000410000 */
[----:B------:R-:W0:Y:S01]  /*2e80*/  MUFU.RCP R66, R66 ;  /* 0x0000004200427308 */ /* 0x000e220000001000 */
[----:B-1----:R-:W-:Y:S01]  /*2e90*/  FADD.FTZ R50, R49, 1 ;  /* 0x3f80000031327421 */ /* 0x002fe20000010000 */
[----:B------:R-:W-:-:S04]  /*2ea0*/  FFMA.FTZ R49, R45, R70, R43 ;  /* 0x000000462d317223 */ /* 0x000fc8000001002b */
[----:B------:R-:W-:Y:S02]  /*2eb0*/  FMUL.FTZ R57, R49, -1.4426950216293334961 ;  /* 0xbfb8aa3b31397820 */ /* 0x000fe40000410000 */
[----:B------:R1:W2:Y:S08]  /*2ec0*/  MUFU.RCP R69, R50 ;  /* 0x0000003200457308 */ /* 0x0002b00000001000 */
[----:B------:R-:W3:Y:S01]  /*2ed0*/  MUFU.EX2 R55, R55 ;  /* 0x0000003700377308 */ /* 0x000ee20000000800 */
[----:B0-----:R-:W-:Y:S01]  /*2ee0*/  FADD.FTZ R68, -R66, 1 ;  /* 0x3f80000042447421 */ /* 0x001fe20000010100 */
[----:B------:R-:W-:Y:S01]  /*2ef0*/  FMUL.FTZ R72, R101, R66 ;  /* 0x0000004265487220 */ /* 0x000fe20000410000 */
[----:B-1----:R-:W-:-:S02]  /*2f00*/  FFMA.FTZ R50, R44, R71, R42 ;  /* 0x000000472c327223 */ /* 0x002fc4000001002a */
[----:B------:R-:W-:Y:S02]  /*2f10*/  FFMA.FTZ R73, R51, R68, 1 ;  /* 0x3f80000033497423 */ /* 0x000fe40000010044 */
[----:B------:R-:W-:Y:S01]  /*2f20*/  FMUL.FTZ R75, R50, -1.4426950216293334961 ;  /* 0xbfb8aa3b324b7820 */ /* 0x000fe20000410000 */
[----:B------:R-:W0:Y:S01]  /*2f30*/  MUFU.EX2 R65, R65 ;  /* 0x0000004100417308 */ /* 0x000e220000000800 */
[----:B--2---:R-:W-:Y:S01]  /*2f40*/  FADD.FTZ R60, -R69, 1 ;  /* 0x3f800000453c7421 */ /* 0x004fe20000010100 */
[----:B------:R-:W-:Y:S01]  /*2f50*/  FMUL.FTZ R74, R100, R69 ;  /* 0x00000045644a7220 */ /* 0x000fe20000410000 */
[----:B------:R-:W-:Y:S01]  /*2f60*/  FADD.FTZ R69, R58, 1 ;  /* 0x3f8000003a457421 */ /* 0x000fe20000010000 */
[----:B------:R-:W-:Y:S01]  /*2f70*/  FMUL.FTZ R72, R72, R73 ;  /* 0x0000004948487220 */ /* 0x000fe20000410000 */
[----:B------:R-:W-:Y:S01]  /*2f80*/  FFMA.FTZ R53, R53, R60, 1 ;  /* 0x3f80000035357423 */ /* 0x000fe2000001003c */
[----:B------:R-:W-:Y:S02]  /*2f90*/  FADD.FTZ R60, R87, -UR36 ;  /* 0x80000024573c7e21 */ /* 0x000fe40008010000 */
[----:B------:R-:W-:Y:S01]  /*2fa0*/  MUFU.EX2 R62, R62 ;  /* 0x0000003e003e7308 */ /* 0x000fe20000000800 */
[----:B---3--:R-:W-:Y:S01]  /*2fb0*/  FADD.FTZ R68, R55, 1 ;  /* 0x3f80000037447421 */ /* 0x008fe20000010000 */
[----:B------:R-:W-:Y:S01]  /*2fc0*/  FMUL.FTZ R60, R60, UR37 ;  /* 0x000000253c3c7c20 */ /* 0x000fe20008410000 */
[----:B------:R-:W-:Y:S01]  /*2fd0*/  FMUL.FTZ R74, R74, R53 ;  /* 0x000000354a4a7220 */ /* 0x000fe20000410000 */
[----:B------:R-:W-:-:S02]  /*2fe0*/  FADD.FTZ R55, R82, -UR36 ;  /* 0x8000002452377e21 */ /* 0x000fc40008010000 */
[----:B------:R-:W-:Y:S02]  /*2ff0*/  FFMA.FTZ R51, R45, R60, R43 ;  /* 0x0000003c2d337223 */ /* 0x000fe4000001002b */
[----:B------:R-:W1:Y:S01]  /*3000*/  MUFU.RCP R69, R69 ;  /* 0x0000004500457308 */ /* 0x000e620000001000 */
[----:B0-----:R-:W-:Y:S01]  /*3010*/  FADD.FTZ R73, R65, 1 ;  /* 0x3f80000041497421 */ /* 0x001fe20000010000 */
[----:B------:R-:W-:Y:S01]  /*3020*/  FMUL.FTZ R58, R51, -1.4426950216293334961 ;  /* 0xbfb8aa3b333a7820 */ /* 0x000fe20000410000 */
[----:B------:R-:W-:-:S05]  /*3030*/  FMUL.FTZ R55, R55, UR37 ;  /* 0x0000002537377c20 */ /* 0x000fca0008410000 */
[----:B------:R-:W0:Y:S08]  /*3040*/  MUFU.RCP R68, R68 ;  /* 0x0000004400447308 */ /* 0x000e300000001000 */
[----:B------:R-:W2:Y:S01]  /*3050*/  MUFU.EX2 R61, R61 ;  /* 0x0000003d003d7308 */ /* 0x000ea20000000800 */
[----:B-1----:R-:W-:-:S04]  /*3060*/  FADD.FTZ R65, -R69, 1 ;  /* 0x3f80000045417421 */ /* 0x002fc80000010100 */
[----:B------:R-:W-:Y:S01]  /*3070*/  FFMA.FTZ R76, R48, R65, 1 ;  /* 0x3f800000304c7423 */ /* 0x000fe20000010041 */
[----:B------:R-:W-:Y:S01]  /*3080*/  FMUL.FTZ R65, R96, R69 ;  /* 0x0000004560417220 */ /* 0x000fe20000410000 */
[----:B------:R-:W-:Y:S01]  /*3090*/  FFMA.FTZ R48, R44, R55, R42 ;  /* 0x000000372c307223 */ /* 0x000fe2000001002a */
[----:B------:R-:W1:Y:S02]  /*30a0*/  MUFU.RCP R73, R73 ;  /* 0x0000004900497308 */ /* 0x000e640000001000 */
[----:B------:R-:W-:Y:S01]  /*30b0*/  FMUL.FTZ R65, R65, R76 ;  /* 0x0000004c41417220 */ /* 0x000fe20000410000 */
[----:B------:R-:W-:Y:S01]  /*30c0*/  FADD.FTZ R76, R62, 1 ;  /* 0x3f8000003e4c7421 */ /* 0x000fe20000010000 */
[----:B0-----:R-:W-:Y:S01]  /*30d0*/  FADD.FTZ R62, -R68, 1 ;  /* 0x3f800000443e7421 */ /* 0x001fe20000010100 */
[----:B------:R-:W-:Y:S01]  /*30e0*/  FMUL.FTZ R68, R97, R68 ;  /* 0x0000004461447220 */ /* 0x000fe20000410000 */
[----:B------:R-:W-:Y:S02]  /*30f0*/  FMUL.FTZ R66, R48, -1.4426950216293334961 ;  /* 0xbfb8aa3b30427820 */ /* 0x000fe40000410000 */
[----:B------:R-:W0:Y:S01]  /*3100*/  MUFU.EX2 R57, R57 ;  /* 0x0000003900397308 */ /* 0x000e220000000800 */
[----:B------:R-:W-:Y:S01]  /*3110*/  FFMA.FTZ R59, R59, R62, 1 ;  /* 0x3f8000003b3b7423 */ /* 0x000fe2000001003e */
[----:B--2---:R-:W-:-:S03]  /*3120*/  FADD.FTZ R69, R61, 1 ;  /* 0x3f8000003d457421 */ /* 0x004fc60000010000 */
[----:B------:R-:W-:-:S03]  /*3130*/  FMUL.FTZ R68, R68, R59 ;  /* 0x0000003b44447220 */ /* 0x000fc60000410000 */
[----:B------:R-:W2:Y:S01]  /*3140*/  MUFU.EX2 R53, R75 ;  /* 0x0000004b00357308 */ /* 0x000ea20000000800 */
[----:B-1----:R-:W-:Y:S01]  /*3150*/  FADD.FTZ R61, -R73, 1 ;  /* 0x3f800000493d7421 */ /* 0x002fe20000010100 */
[----:B------:R-:W-:-:S03]  /*3160*/  FMUL.FTZ R62, R92, R73 ;  /* 0x000000495c3e7220 */ /* 0x000fc60000410000 */
[----:B------:R-:W-:-:S03]  /*3170*/  FFMA.FTZ R61, R56, R61, 1 ;  /* 0x3f800000383d7423 */ /* 0x000fc6000001003d */
[----:B------:R-:W1:Y:S01]  /*3180*/  MUFU.RCP R76, R76 ;  /* 0x0000004c004c7308 */ /* 0x000e620000001000 */
[----:B0-----:R-:W-:Y:S01]  /*3190*/  FADD.FTZ R56, R57, 1 ;  /* 0x3f80000039387421 */ /* 0x001fe20000010000 */
[----:B------:R-:W-:-:S06]  /*31a0*/  FMUL.FTZ R62, R62, R61 ;  /* 0x0000003d3e3e7220 */ /* 0x000fcc0000410000 */
[----:B------:R-:W0:Y:S01]  /*31b0*/  MUFU.EX2 R58, R58 ;  /* 0x0000003a003a7308 */ /* 0x000e220000000800 */
[----:B--2---:R-:W-:-:S07]  /*31c0*/  FADD.FTZ R57, R53, 1 ;  /* 0x3f80000035397421 */ /* 0x004fce0000010000 */
[----:B------:R-:W2:Y:S01]  /*31d0*/  MUFU.RCP R59, R69 ;  /* 0x00000045003b7308 */ /* 0x000ea20000001000 */
[----:B-1----:R-:W-:Y:S01]  /*31e0*/  FADD.FTZ R53, -R76, 1 ;  /* 0x3f8000004c357421 */ /* 0x002fe20000010100 */
[----:B------:R-:W-:-:S03]  /*31f0*/  FMUL.FTZ R75, R93, R76 ;  /* 0x0000004c5d4b7220 */ /* 0x000fc60000410000 */
[----:B------:R-:W-:-:S03]  /*3200*/  FFMA.FTZ R54, R54, R53, 1 ;  /* 0x3f80000036367423 */ /* 0x000fc60000010035 */
[----:B------:R-:W1:Y:S01]  /*3210*/  MUFU.EX2 R66, R66 ;  /* 0x0000004200427308 */ /* 0x000e620000000800 */
[----:B0-----:R-:W-:Y:S01]  /*3220*/  FADD.FTZ R58, R58, 1 ;  /* 0x3f8000003a3a7421 */ /* 0x001fe20000010000 */
[----:B------:R-:W-:-:S06]  /*3230*/  FMUL.FTZ R75, R75, R54 ;  /* 0x000000364b4b7220 */ /* 0x000fcc0000410000 */
[----:B------:R0:W3:Y:S01]  /*3240*/  MUFU.RCP R54, R58 ;  /* 0x0000003a00367308 */ /* 0x0000e20000001000 */
[----:B--2---:R-:W-:Y:S01]  /*3250*/  FADD.FTZ R53, -R59, 1 ;  /* 0x3f8000003b357421 */ /* 0x004fe20000010100 */
[----:B------:R-:W-:-:S03]  /*3260*/  FMUL.FTZ R69, R88, R59 ;  /* 0x0000003b58457220 */ /* 0x000fc60000410000 */
[----:B------:R-:W-:-:S03]  /*3270*/  FFMA.FTZ R52, R52, R53, 1 ;  /* 0x3f80000034347423 */ /* 0x000fc60000010035 */
[----:B------:R-:W2:Y:S01]  /*3280*/  MUFU.RCP R56, R56 ;  /* 0x0000003800387308 */ /* 0x000ea20000001000 */
[----:B-1----:R-:W-:Y:S01]  /*3290*/  FADD.FTZ R53, R66, 1 ;  /* 0x3f80000042357421 */ /* 0x002fe20000010000 */
[----:B0-----:R-:W-:Y:S01]  /*32a0*/  FADD.FTZ R58, R83, -UR36 ;  /* 0x80000024533a7e21 */ /* 0x001fe20008010000 */
[----:B------:R-:W-:-:S03]  /*32b0*/  FMUL.FTZ R69, R69, R52 ;  /* 0x0000003445457220 */ /* 0x000fc60000410000 */
[----:B------:R-:W-:Y:S02]  /*32c0*/  FMUL.FTZ R58, R58, UR37 ;  /* 0x000000253a3a7c20 */ /* 0x000fe40008410000 */
[----:B------:R-:W0:Y:S01]  /*32d0*/  MUFU.RCP R53, R53 ;  /* 0x0000003500357308 */ /* 0x000e220000001000 */
[----:B---3--:R-:W-:Y:S01]  /*32e0*/  FADD.FTZ R66, -R54, 1 ;  /* 0x3f80000036427421 */ /* 0x008fe20000010100 */
[----:B------:R-:W-:Y:S01]  /*32f0*/  FMUL.FTZ R61, R85, R54 ;  /* 0x00000036553d7220 */ /* 0x000fe20000410000 */
[----:B------:R-:W-:Y:S02]  /*3300*/  FFMA.FTZ R54, R45, R58, R43 ;  /* 0x0000003a2d367223 */ /* 0x000fe4000001002b */
[----:B------:R-:W-:-:S03]  /*3310*/  FFMA.FTZ R66, R51, R66, 1 ;  /* 0x3f80000033427423 */ /* 0x000fc60000010042 */
[----:B------:R-:W1:Y:S01]  /*3320*/  MUFU.RCP R57, R57 ;  /* 0x0000003900397308 */ /* 0x000e620000001000 */
[----:B--2---:R-:W-:Y:S01]  /*3330*/  FADD.FTZ R52, -R56, 1 ;  /* 0x3f80000038347421 */ /* 0x004fe20000010100 */
[----:B------:R-:W-:Y:S01]  /*3340*/  FMUL.FTZ R61, R61, R66 ;  /* 0x000000423d3d7220 */ /* 0x000fe20000410000 */
[----:B------:R-:W-:Y:S01]  /*3350*/  FMUL.FTZ R66, R54, -1.4426950216293334961 ;  /* 0xbfb8aa3b36427820 */ /* 0x000fe20000410000 */
[----:B------:R-:W-:Y:S01]  /*3360*/  FMUL.FTZ R73, R89, R56 ;  /* 0x0000003859497220 */ /* 0x000fe20000410000 */
[----:B------:R-:W-:Y:S01]  /*3370*/  FFMA.FTZ R52, R49, R52, 1 ;  /* 0x3f80000031347423 */ /* 0x000fe20000010034 */
[----:B------:R-:W-:Y:S01]  /*3380*/  FADD.FTZ R49, R6, -UR36 ;  /* 0x8000002406317e21 */ /* 0x000fe20008010000 */
[----:B------:R-:W-:Y:S01]  /*3390*/  FADD.FTZ R56, R7, -UR36 ;  /* 0x8000002407387e21 */ /* 0x000fe20008010000 */
[----:B0-----:R-:W-:Y:S02]  /*33a0*/  FADD.FTZ R51, -R53, 1 ;  /* 0x3f80000035337421 */ /* 0x001fe40000010100 */
[----:B------:R-:W-:Y:S01]  /*33b0*/  FMUL.FTZ R49, R49, UR37 ;  /* 0x0000002531317c20 */ /* 0x000fe20008410000 */
[----:B------:R-:W0:Y:S01]  /*33c0*/  MUFU.EX2 R66, R66 ;  /* 0x0000004200427308 */ /* 0x000e220000000800 */
[----:B------:R-:W-:Y:S01]  /*33d0*/  FMUL.FTZ R56, R56, UR37 ;  /* 0x0000002538387c20 */ /* 0x000fe20008410000 */
[----:B------:R-:W-:Y:S01]  /*33e0*/  FFMA.FTZ R76, R48, R51, 1 ;  /* 0x3f800000304c7423 */ /* 0x000fe20000010033 */
[--C-:B------:R-:W-:Y:S01]  /*33f0*/  FFMA.FTZ R48, R44, R49, R42.reuse ;  /* 0x000000312c307223 */ /* 0x100fe2000001002a */
[----:B------:R-:W-:Y:S01]  /*3400*/  FADD.FTZ R51, R26, -UR36 ;  /* 0x800000241a337e21 */ /* 0x000fe20008010000 */
[----:B------:R-:W-:Y:S01]  /*3410*/  FMUL.FTZ R73, R73, R52 ;  /* 0x0000003449497220 */ /* 0x000fe20000410000 */
[----:B-1----:R-:W-:Y:S01]  /*3420*/  FADD.FTZ R59, -R57, 1 ;  /* 0x3f800000393b7421 */ /* 0x002fe20000010100 */
[----:B------:R-:W-:Y:S01]  /*3430*/  FMUL.FTZ R77, R84, R57 ;  /* 0x00000039544d7220 */ /* 0x000fe20000410000 */
[----:B------:R-:W-:Y:S01]  /*3440*/  FMUL.FTZ R51, R51, UR37 ;  /* 0x0000002533337c20 */ /* 0x000fe20008410000 */
[----:B------:R-:W-:Y:S01]  /*3450*/  FMUL.FTZ R53, R80, R53 ;  /* 0x0000003550357220 */ /* 0x000fe20000410000 */
[----:B------:R-:W-:Y:S01]  /*3460*/  FFMA.FTZ R50, R50, R59, 1 ;  /* 0x3f80000032327423 */ /* 0x000fe2000001003b */
[----:B------:R-:W-:Y:S01]  /*3470*/  FMUL.FTZ R59, R48, -1.4426950216293334961 ;  /* 0xbfb8aa3b303b7820 */ /* 0x000fe20000410000 */
[----:B------:R-:W-:Y:S01]  /*3480*/  FFMA.FTZ R52, R44, R51, R42 ;  /* 0x000000332c347223 */ /* 0x000fe2000001002a */
[----:B------:R-:W-:Y:S01]  /*3490*/  FMUL.FTZ R53, R53, R76 ;  /* 0x0000004c35357220 */ /* 0x000fe20000410000 */
[----:B------:R-:W-:Y:S01]  /*34a0*/  FMUL.FTZ R77, R77, R50 ;  /* 0x000000324d4d7220 */ /* 0x000fe20000410000 */
[----:B------:R-:W-:Y:S01]  /*34b0*/  FFMA.FTZ R50, R45, R56, R43 ;  /* 0x000000382d327223 */ /* 0x000fe2000001002b */
[----:B------:R-:W-:Y:S01]  /*34c0*/  FMUL.FTZ R119, R52, -1.4426950216293334961 ;  /* 0xbfb8aa3b34777820 */ /* 0x000fe20000410000 */
[----:B------:R-:W1:Y:S01]  /*34d0*/  MUFU.EX2 R59, R59 ;  /* 0x0000003b003b7308 */ /* 0x000e620000000800 */
[----:B0-----:R-:W-:Y:S01]  /*34e0*/  FADD.FTZ R66, R66, 1 ;  /* 0x3f80000042427421 */ /* 0x001fe20000010000 */
[----:B------:R-:W-:-:S06]  /*34f0*/  FMUL.FTZ R78, R50, -1.4426950216293334961 ;  /* 0xbfb8aa3b324e7820 */ /* 0x000fcc0000410000 */
        /* <DEDUP_REMOVED lines=21> */
[----:B------:R-:W-:-:S02]  /*3650*/  FMUL.FTZ R50, R9, R76 ;  /* 0x0000004c09327220 */ /* 0x000fc40000410000 */
[----:B------:R-:W-:Y:S02]  /*3660*/  FFMA.FTZ R52, R52, R119, 1 ;  /* 0x3f80000034347423 */ /* 0x000fe40000010077 */
[----:B------:R-:W-:Y:S01]  /*3670*/  FMUL.FTZ R50, R50, R59 ;  /* 0x0000003b32327220 */ /* 0x000fe20000410000 */
[----:B------:R-:W-:Y:S01]  /*3680*/  FMUL.FTZ R59, R45, R72 ;  /* 0x000000482d3b7220 */ /* 0x000fe20000410000 */
[----:B------:R-:W-:Y:S01]  /*3690*/  FMUL.FTZ R57, R57, R52 ;  /* 0x0000003439397220 */ /* 0x000fe20000410000 */
[----:B------:R-:W-:-:S04]  /*36a0*/  FMUL.FTZ R52, R44, R74 ;  /* 0x0000004a2c347220 */ /* 0x000fc80000410000 */
[----:B------:R-:W-:Y:S01]  /*36b0*/  FFMA.FTZ R119, R47, R52, RZ ;  /* 0x000000342f777223 */ /* 0x000fe200000100ff */
[----:B------:R-:W-:Y:S01]  /*36c0*/  FADD.FTZ R76, RZ, R52 ;  /* 0x00000034ff4c7221 */ /* 0x000fe20000010000 */
[----:B------:R-:W-:Y:S01]  /*36d0*/  FADD.FTZ R52, R27, -UR36 ;  /* 0x800000241b347e21 */ /* 0x000fe20008010000 */
[----:B------:R-:W-:Y:S01]  /*36e0*/  FFMA.FTZ R47, R47, R74, RZ ;  /* 0x0000004a2f2f7223 */ /* 0x000fe200000100ff */
[----:B------:R-:W-:Y:S01]  /*36f0*/  FFMA.FTZ R78, R46, R59, R119 ;  /* 0x0000003b2e4e7223 */ /* 0x000fe20000010077 */
[----:B------:R-:W-:Y:S01]  /*3700*/  FADD.FTZ R76, R59, R76 ;  /* 0x0000004c3b4c7221 */ /* 0x000fe20000010000 */
[----:B------:R-:W-:Y:S01]  /*3710*/  FMUL.FTZ R52, R52, UR37 ;  /* 0x0000002534347c20 */ /* 0x000fe20008410000 */
[----:B------:R-:W-:Y:S01]  /*3720*/  FADD.FTZ R74, RZ, R74 ;  /* 0x0000004aff4a7221 */ /* 0x000fe20000010000 */
[----:B------:R-:W-:Y:S02]  /*3730*/  FFMA.FTZ R46, R46, R72, RZ ;  /* 0x000000482e2e7223 */ /* 0x000fe400000100ff */
[----:B------:R-:W-:Y:S01]  /*3740*/  FFMA.FTZ R59, R45, R52, R43 ;  /* 0x000000342d3b7223 */ /* 0x000fe2000001002b */
[----:B------:R-:W-:Y:S01]  /*3750*/  FADD.FTZ R119, R74, R65 ;  /* 0x000000414a777221 */ /* 0x000fe20000010000 */
[-C--:B------:R-:W-:Y:S01]  /*3760*/  FFMA.FTZ R74, R79, R65.reuse, R47 ;  /* 0x000000414f4a7223 */ /* 0x080fe2000001002f */
[----:B------:R-:W-:Y:S01]  /*3770*/  FADD.FTZ R47, R10, -UR36 ;  /* 0x800000240a2f7e21 */ /* 0x000fe20008010000 */
[----:B------:R-:W-:Y:S01]  /*3780*/  FMUL.FTZ R125, R59, -1.4426950216293334961 ;  /* 0xbfb8aa3b3b7d7820 */ /* 0x000fe20000410000 */
[----:B------:R-:W-:Y:S01]  /*3790*/  FMUL.FTZ R65, R44, R65 ;  /* 0x000000412c417220 */ /* 0x000fe20000410000 */
[----:B------:R-:W-:Y:S01]  /*37a0*/  FFMA.FTZ R74, R63, R62, R74 ;  /* 0x0000003e3f4a7223 */ /* 0x000fe2000001004a */
[----:B------:R-:W-:-:S02]  /*37b0*/  FMUL.FTZ R47, R47, UR37 ;  /* 0x000000252f2f7c20 */ /* 0x000fc40008410000 */
[----:B------:R-:W-:Y:S01]  /*37c0*/  FFMA.FTZ R79, R79, R65, R78 ;  /* 0x000000414f4f7223 */ /* 0x000fe2000001004e */
[----:B------:R-:W0:Y:S01]  /*37d0*/  MUFU.EX2 R125, R125 ;  /* 0x0000007d007d7308 */ /* 0x000e220000000800 */
[----:B------:R-:W-:Y:S01]  /*37e0*/  FADD.FTZ R76, R76, R65 ;  /* 0x000000414c4c7221 */ /* 0x000fe20000010000 */
[----:B------:R-:W-:Y:S01]  /*37f0*/  FFMA.FTZ R65, R44, R47, R42 ;  /* 0x0000002f2c417223 */ /* 0x000fe2000001002a */
[----:B------:R-:W-:-:S04]  /*3800*/  FFMA.FTZ R74, R67, R69, R74 ;  /* 0x00000045434a7223 */ /* 0x000fc8000001004a */
[----:B------:R-:W-:-:S04]  /*3810*/  FFMA.FTZ R74, R71, R77, R74 ;  /* 0x0000004d474a7223 */ /* 0x000fc8000001004a */
[----:B------:R-:W-:-:S04]  /*3820*/  FFMA.FTZ R74, R55, R53, R74 ;  /* 0x00000035374a7223 */ /* 0x000fc8000001004a */
[----:B------:R-:W-:Y:S01]  /*3830*/  FFMA.FTZ R74, R49, R48, R74 ;  /* 0x00000030314a7223 */ /* 0x000fe2000001004a */
[----:B0-----:R-:W-:Y:S01]  /*3840*/  FADD.FTZ R66, R125, 1 ;  /* 0x3f8000007d427421 */ /* 0x001fe20000010000 */
[----:B------:R-:W-:Y:S01]  /*3850*/  FADD.FTZ R125, RZ, R72 ;  /* 0x00000048ff7d7221 */ /* 0x000fe20000010000 */
[----:B------:R-:W-:Y:S01]  /*3860*/  FADD.FTZ R72, R119, R62 ;  /* 0x0000003e77487221 */ /* 0x000fe20000010000 */
[----:B------:R-:W-:Y:S01]  /*3870*/  FMUL.FTZ R62, R44, R62 ;  /* 0x0000003e2c3e7220 */ /* 0x000fe20000410000 */
[----:B------:R-:W-:Y:S02]  /*3880*/  FFMA.FTZ R74, R51, R57, R74 ;  /* 0x00000039334a7223 */ /* 0x000fe4000001004a */
[----:B------:R-:W0:Y:S01]  /*3890*/  MUFU.RCP R66, R66 ;  /* 0x0000004200427308 */ /* 0x000e220000001000 */
[----:B------:R-:W-:Y:S01]  /*38a0*/  FADD.FTZ R72, R72, R69 ;  /* 0x0000004548487221 */ /* 0x000fe20000010000 */
[----:B------:R-:W-:-:S03]  /*38b0*/  FMUL.FTZ R69, R44, R69 ;  /* 0x000000452c457220 */ /* 0x000fc60000410000 */
[----:B------:R-:W-:Y:S01]  /*38c0*/  FADD.FTZ R72, R72, R77 ;  /* 0x0000004d48487221 */ /* 0x000fe20000010000 */
[----:B------:R-:W-:Y:S01]  /*38d0*/  FMUL.FTZ R77, R44, R77 ;  /* 0x0000004d2c4d7220 */ /* 0x000fe20000410000 */
[----:B0-----:R-:W-:-:S04]  /*38e0*/  FADD.FTZ R78, -R66, 1 ;  /* 0x3f800000424e7421 */ /* 0x001fc80000010100 */
[----:B------:R-:W-:Y:S01]  /*38f0*/  FFMA.FTZ R78, R59, R78, 1 ;  /* 0x3f8000003b4e7423 */ /* 0x000fe2000001004e */
[----:B------:R-:W-:Y:S01]  /*3900*/  FMUL.FTZ R59, R29, R66 ;  /* 0x000000421d3b7220 */ /* 0x000fe20000410000 */
[----:B------:R-:W-:-:S03]  /*3910*/  FMUL.FTZ R66, R65, -1.4426950216293334961 ;  /* 0xbfb8aa3b41427820 */ /* 0x000fc60000410000 */
[----:B------:R-:W-:Y:S01]  /*3920*/  FMUL.FTZ R59, R59, R78 ;  /* 0x0000004e3b3b7220 */ /* 0x000fe20000410000 */
[----:B------:R-:W-:Y:S01]  /*3930*/  FADD.FTZ R78, R125, R68 ;  /* 0x000000447d4e7221 */ /* 0x000fe20000010000 */
[-C--:B------:R-:W-:Y:S01]  /*3940*/  FFMA.FTZ R125, R64, R68.reuse, R46 ;  /* 0x00000044407d7223 */ /* 0x080fe2000001002e */
[----:B------:R-:W0:Y:S01]  /*3950*/  MUFU.EX2 R66, R66 ;  /* 0x0000004200427308 */ /* 0x000e220000000800 */
[C---:B------:R-:W-:Y:S01]  /*3960*/  FMUL.FTZ R46, R45.reuse, R68 ;  /* 0x000000442d2e7220 */ /* 0x040fe20000410000 */
[----:B------:R-:W-:Y:S01]  /*3970*/  FADD.FTZ R78, R78, R75 ;  /* 0x0000004b4e4e7221 */ /* 0x000fe20000010000 */
[-C--:B------:R-:W-:Y:S01]  /*3980*/  FFMA.FTZ R125, R124, R75.reuse, R125 ;  /* 0x0000004b7c7d7223 */ /* 0x080fe2000001007d */
[C---:B------:R-:W-:Y:S01]  /*3990*/  FMUL.FTZ R75, R45.reuse, R75 ;  /* 0x0000004b2d4b7220 */ /* 0x040fe20000410000 */
[----:B------:R-:W-:Y:S01]  /*39a0*/  FFMA.FTZ R79, R64, R46, R79 ;  /* 0x0000002e404f7223 */ /* 0x000fe2000001004f */
[----:B------:R-:W-:Y:S01]  /*39b0*/  FADD.FTZ R76, R46, R76 ;  /* 0x0000004c2e4c7221 */ /* 0x000fe20000010000 */
[----:B------:R-:W-:Y:S01]  /*39c0*/  FADD.FTZ R78, R78, R73 ;  /* 0x000000494e4e7221 */ /* 0x000fe20000010000 */
[-C--:B------:R-:W-:Y:S01]  /*39d0*/  FFMA.FTZ R125, R70, R73.reuse, R125 ;  /* 0x00000049467d7223 */ /* 0x080fe2000001007d */
[----:B------:R-:W-:Y:S01]  /*39e0*/  FMUL.FTZ R73, R45, R73 ;  /* 0x000000492d497220 */ /* 0x000fe20000410000 */
[----:B------:R-:W-:-:S02]  /*39f0*/  FADD.FTZ R76, R76, R62 ;  /* 0x0000003e4c4c7221 */ /* 0x000fc40000010000 */
[----:B------:R-:W-:Y:S02]  /*3a00*/  FFMA.FTZ R125, R60, R61, R125 ;  /* 0x0000003d3c7d7223 */ /* 0x000fe4000001007d */
[----:B------:R-:W-:Y:S02]  /*3a10*/  FADD.FTZ R76, R75, R76 ;  /* 0x0000004c4b4c7221 */ /* 0x000fe40000010000 */
[----:B------:R-:W-:Y:S01]  /*3a20*/  FFMA.FTZ R125, R58, R54, R125 ;  /* 0x000000363a7d7223 */ /* 0x000fe2000001007d */
[----:B0-----:R-:W-:Y:S01]  /*3a30*/  FADD.FTZ R66, R66, 1 ;  /* 0x3f80000042427421 */ /* 0x001fe20000010000 */
[----:B------:R-:W-:Y:S02]  /*3a40*/  FADD.FTZ R76, R76, R69 ;  /* 0x000000454c4c7221 */ /* 0x000fe40000010000 */
[----:B------:R-:W-:Y:S02]  /*3a50*/  FFMA.FTZ R125, R56, R50, R125 ;  /* 0x00000032387d7223 */ /* 0x000fe4000001007d */
[----:B------:R-:W-:Y:S01]  /*3a60*/  FADD.FTZ R76, R73, R76 ;  /* 0x0000004c494c7221 */ /* 0x000fe20000010000 */
[----:B------:R-:W0:Y:S01]  /*3a70*/  MUFU.RCP R66, R66 ;  /* 0x0000004200427308 */ /* 0x000e220000001000 */
[----:B------:R-:W-:-:S02]  /*3a80*/  FFMA.FTZ R125, R52, R59, R125 ;  /* 0x0000003b347d7223 */ /* 0x000fc4000001007d */
[----:B------:R-:W-:Y:S01]  /*3a90*/  FADD.FTZ R76, R76, R77 ;  /* 0x0000004d4c4c7221 */ /* 0x000fe20000010000 */
[----:B0-----:R-:W-:-:S04]  /*3aa0*/  FADD.FTZ R64, -R66, 1 ;  /* 0x3f80000042407421 */ /* 0x001fc80000010100 */
[----:B------:R-:W-:Y:S01]  /*3ab0*/  FFMA.FTZ R65, R65, R64, 1 ;  /* 0x3f80000041417423 */ /* 0x000fe20000010040 */
[----:B------:R-:W-:Y:S01]  /*3ac0*/  FMUL.FTZ R64, R12, R66 ;  /* 0x000000420c407220 */ /* 0x000fe20000410000 */
[----:B------:R-:W-:-:S03]  /*3ad0*/  FADD.FTZ R66, R11, -UR36 ;  /* 0x800000240b427e21 */ /* 0x000fc60008010000 */
[----:B------:R-:W-:Y:S01]  /*3ae0*/  FMUL.FTZ R64, R64, R65 ;  /* 0x0000004140407220 */ /* 0x000fe20000410000 */
[----:B------:R-:W-:-:S03]  /*3af0*/  FMUL.FTZ R66, R66, UR37 ;  /* 0x0000002542427c20 */ /* 0x000fc60008410000 */
[----:B------:R-:W-:Y:S01]  /*3b00*/  FFMA.FTZ R74, R47, R64, R74 ;  /* 0x000000402f4a7223 */ /* 0x000fe2000001004a */
[----:B------:R-:W-:-:S04]  /*3b10*/  FFMA.FTZ R46, R45, R66, R43 ;  /* 0x000000422d2e7223 */ /* 0x000fc8000001002b */
[----:B------:R-:W-:-:S06]  /*3b20*/  FMUL.FTZ R65, R46, -1.4426950216293334961 ;  /* 0xbfb8aa3b2e417820 */ /* 0x000fcc0000410000 */
[----:B------:R-:W0:Y:S02]  /*3b30*/  MUFU.EX2 R65, R65 ;  /* 0x0000004100417308 */ /* 0x000e240000000800 */
[----:B0-----:R-:W-:-:S06]  /*3b40*/  FADD.FTZ R68, R65, 1 ;  /* 0x3f80000041447421 */ /* 0x001fcc0000010000 */
[----:B------:R0:W1:Y:S02]  /*3b50*/  MUFU.RCP R65, R68 ;  /* 0x0000004400417308 */ /* 0x0000640000001000 */
[----:B0-----:R-:W-:-:S04]  /*3b60*/  FFMA.FTZ R68, R63, R62, R79 ;  /* 0x0000003e3f447223 */ /* 0x001fc8000001004f */
[----:B------:R-:W-:Y:S01]  /*3b70*/  FFMA.FTZ R124, R124, R75, R68 ;  /* 0x0000004b7c7c7223 */ /* 0x000fe20000010044 */
[----:B-1----:R-:W-:-:S03]  /*3b80*/  FADD.FTZ R63, -R65, 1 ;  /* 0x3f800000413f7421 */ /* 0x002fc60000010100 */
[----:B------:R-:W-:Y:S01]  /*3b90*/  FFMA.FTZ R124, R67, R69, R124 ;  /* 0x00000045437c7223 */ /* 0x000fe2000001007c */
        /* <DEDUP_REMOVED lines=25> */
[----:B------:R-:W-:Y:S01]  /*3d30*/  FMUL.FTZ R62, R17, R75 ;  /* 0x0000004b113e7220 */ /* 0x000fe20000410000 */
[----:B------:R-:W-:-:S03]  /*3d40*/  FFMA.FTZ R75, R70, R73, R124 ;  /* 0x00000049464b7223 */ /* 0x000fc6000001007c */
[----:B------:R-:W-:Y:S01]  /*3d50*/  FMUL.FTZ R62, R62, R67 ;  /* 0x000000433e3e7220 */ /* 0x000fe20000410000 */
[----:B------:R-:W-:Y:S01]  /*3d60*/  FADD.FTZ R67, R18, -UR36 ;  /* 0x8000002412437e21 */ /* 0x000fe20008010000 */
[----:B------:R-:W-:Y:S02]  /*3d70*/  FFMA.FTZ R71, R71, R77, R75 ;  /* 0x0000004d47477223 */ /* 0x000fe4000001004b */
[----:B------:R-:W-:Y:S01]  /*3d80*/  FFMA.FTZ R125, R68, R62, R125 ;  /* 0x0000003e447d7223 */ /* 0x000fe2000001007d */
[----:B------:R-:W-:-:S04]  /*3d90*/  FMUL.FTZ R67, R67, UR37 ;  /* 0x0000002543437c20 */ /* 0x000fc80008410000 */
[----:B------:R-:W-:-:S04]  /*3da0*/  FFMA.FTZ R69, R44, R67, R42 ;  /* 0x000000432c457223 */ /* 0x000fc8000001002a */
[----:B------:R-:W-:-:S06]  /*3db0*/  FMUL.FTZ R119, R69, -1.4426950216293334961 ;  /* 0xbfb8aa3b45777820 */ /* 0x000fcc0000410000 */
[----:B------:R-:W0:Y:S02]  /*3dc0*/  MUFU.EX2 R119, R119 ;  /* 0x0000007700777308 */ /* 0x000e240000000800 */
[----:B0-----:R-:W-:Y:S01]  /*3dd0*/  FADD.FTZ R79, R119, 1 ;  /* 0x3f800000774f7421 */ /* 0x001fe20000010000 */
[----:B------:R-:W-:Y:S01]  /*3de0*/  FADD.FTZ R119, R78, R61 ;  /* 0x0000003d4e777221 */ /* 0x000fe20000010000 */
[----:B------:R-:W-:-:S03]  /*3df0*/  FMUL.FTZ R78, R45, R61 ;  /* 0x0000003d2d4e7220 */ /* 0x000fc60000410000 */
[----:B------:R-:W-:Y:S01]  /*3e00*/  FADD.FTZ R119, R119, R54 ;  /* 0x0000003677777221 */ /* 0x000fe20000010000 */
[----:B------:R-:W0:Y:S01]  /*3e10*/  MUFU.RCP R79, R79 ;  /* 0x0000004f004f7308 */ /* 0x000e220000001000 */
[----:B------:R-:W-:Y:S01]  /*3e20*/  FFMA.FTZ R60, R60, R78, R71 ;  /* 0x0000004e3c3c7223 */ /* 0x000fe20000010047 */
[----:B------:R-:W-:Y:S01]  /*3e30*/  FADD.FTZ R76, R78, R76 ;  /* 0x0000004c4e4c7221 */ /* 0x000fe20000010000 */
[----:B------:R-:W-:Y:S01]  /*3e40*/  FMUL.FTZ R54, R45, R54 ;  /* 0x000000362d367220 */ /* 0x000fe20000410000 */
[----:B0-----:R-:W-:-:S04]  /*3e50*/  FADD.FTZ R70, -R79, 1 ;  /* 0x3f8000004f467421 */ /* 0x001fc80000010100 */
[----:B------:R-:W-:Y:S01]  /*3e60*/  FFMA.FTZ R70, R69, R70, 1 ;  /* 0x3f80000045467423 */ /* 0x000fe20000010046 */
[----:B------:R-:W-:-:S04]  /*3e70*/  FMUL.FTZ R69, R20, R79 ;  /* 0x0000004f14457220 */ /* 0x000fc80000410000 */
        /* <DEDUP_REMOVED lines=19> */
[----:B0-----:R-:W-:Y:S01]  /*3fb0*/  FADD.FTZ R79, R124, 1 ;  /* 0x3f8000007c4f7421 */ /* 0x001fe20000010000 */
[----:B------:R-:W-:-:S04]  /*3fc0*/  FADD.FTZ R124, R23, -UR36 ;  /* 0x80000024177c7e21 */ /* 0x000fc80008010000 */
[----:B------:R-:W-:Y:S01]  /*3fd0*/  FMUL.FTZ R124, R124, UR37 ;  /* 0x000000257c7c7c20 */ /* 0x000fe20008410000 */
[----:B------:R-:W0:Y:S03]  /*3fe0*/  MUFU.RCP R79, R79 ;  /* 0x0000004f004f7308 */ /* 0x000e260000001000 */
[----:B------:R-:W-:Y:S01]  /*3ff0*/  FFMA.FTZ R71, R45, R124, R43 ;  /* 0x0000007c2d477223 */ /* 0x000fe2000001002b */
[----:B0-----:R-:W-:-:S04]  /*4000*/  FADD.FTZ R61, -R79, 1 ;  /* 0x3f8000004f3d7421 */ /* 0x001fc80000010100 */
[----:B------:R-:W-:Y:S01]  /*4010*/  FFMA.FTZ R77, R77, R61, 1 ;  /* 0x3f8000004d4d7423 */ /* 0x000fe2000001003d */
[----:B------:R-:W-:Y:S01]  /*4020*/  FMUL.FTZ R61, R24, R79 ;  /* 0x0000004f183d7220 */ /* 0x000fe20000410000 */
[----:B------:R-:W-:-:S03]  /*4030*/  FMUL.FTZ R79, R71, -1.4426950216293334961 ;  /* 0xbfb8aa3b474f7820 */ /* 0x000fc60000410000 */
[----:B------:R-:W-:Y:S01]  /*4040*/  FMUL.FTZ R61, R61, R77 ;  /* 0x0000004d3d3d7220 */ /* 0x000fe20000410000 */
[----:B------:R-:W-:Y:S01]  /*4050*/  FADD.FTZ R77, R72, R53 ;  /* 0x00000035484d7221 */ /* 0x000fe20000010000 */
[----:B------:R-:W-:Y:S01]  /*4060*/  FMUL.FTZ R53, R44, R53 ;  /* 0x000000352c357220 */ /* 0x000fe20000410000 */
[----:B------:R-:W0:Y:S01]  /*4070*/  MUFU.EX2 R79, R79 ;  /* 0x0000004f004f7308 */ /* 0x000e220000000800 */
[----:B------:R-:W-:Y:S01]  /*4080*/  FFMA.FTZ R74, R75, R61, R74 ;  /* 0x0000003d4b4a7223 */ /* 0x000fe2000001004a */
[----:B------:R-:W-:Y:S01]  /*4090*/  FADD.FTZ R77, R77, R48 ;  /* 0x000000304d4d7221 */ /* 0x000fe20000010000 */
[----:B------:R-:W-:Y:S01]  /*40a0*/  FFMA.FTZ R55, R55, R53, R60 ;  /* 0x0000003537377223 */ /* 0x000fe2000001003c */
[----:B------:R-:W-:Y:S02]  /*40b0*/  FADD.FTZ R76, R76, R53 ;  /* 0x000000354c4c7221 */ /* 0x000fe40000010000 */
[----:B------:R-:W-:Y:S01]  /*40c0*/  FADD.FTZ R77, R77, R57 ;  /* 0x000000394d4d7221 */ /* 0x000fe20000010000 */
[----:B------:R-:W-:Y:S01]  /*40d0*/  FFMA.FTZ R58, R58, R54, R55 ;  /* 0x000000363a3a7223 */ /* 0x000fe20000010037 */
[----:B------:R-:W-:Y:S01]  /*40e0*/  FADD.FTZ R76, R54, R76 ;  /* 0x0000004c364c7221 */ /* 0x000fe20000010000 */
[C---:B------:R-:W-:Y:S01]  /*40f0*/  FMUL.FTZ R55, R44.reuse, R48 ;  /* 0x000000302c377220 */ /* 0x040fe20000410000 */
[----:B------:R-:W-:-:S03]  /*4100*/  FMUL.FTZ R57, R44, R57 ;  /* 0x000000392c397220 */ /* 0x000fc60000410000 */
[----:B------:R-:W-:Y:S01]  /*4110*/  FFMA.FTZ R49, R49, R55, R58 ;  /* 0x0000003731317223 */ /* 0x000fe2000001003a */
[----:B------:R-:W-:Y:S01]  /*4120*/  FADD.FTZ R76, R76, R55 ;  /* 0x000000374c4c7221 */ /* 0x000fe20000010000 */
[----:B------:R-:W-:Y:S01]  /*4130*/  FADD.FTZ R58, R119, R50 ;  /* 0x00000032773a7221 */ /* 0x000fe20000010000 */
[----:B------:R-:W-:Y:S01]  /*4140*/  FMUL.FTZ R50, R45, R50 ;  /* 0x000000322d327220 */ /* 0x000fe20000410000 */
[----:B0-----:R-:W-:-:S03]  /*4150*/  FADD.FTZ R78, R79, 1 ;  /* 0x3f8000004f4e7421 */ /* 0x001fc60000010000 */
[----:B------:R-:W-:Y:S01]  /*4160*/  FFMA.FTZ R56, R56, R50, R49 ;  /* 0x0000003238387223 */ /* 0x000fe20000010031 */
[----:B------:R-:W-:Y:S02]  /*4170*/  FADD.FTZ R76, R50, R76 ;  /* 0x0000004c324c7221 */ /* 0x000fe40000010000 */
[----:B------:R-:W0:Y:S01]  /*4180*/  MUFU.RCP R78, R78 ;  /* 0x0000004e004e7308 */ /* 0x000e220000001000 */
[----:B------:R-:W-:Y:S01]  /*4190*/  FFMA.FTZ R51, R51, R57, R56 ;  /* 0x0000003933337223 */ /* 0x000fe20000010038 */
[----:B------:R-:W-:Y:S01]  /*41a0*/  FADD.FTZ R76, R76, R57 ;  /* 0x000000394c4c7221 */ /* 0x000fe20000010000 */
        /* <DEDUP_REMOVED lines=19> */
[----:B------:R-:W-:-:S03]  /*42e0*/  FMUL.FTZ R53, R53, R78 ;  /* 0x0000004e35357220 */ /* 0x000fc60000410000 */
[----:B------:R-:W0:Y:S01]  /*42f0*/  MUFU.EX2 R79, R79 ;  /* 0x0000004f004f7308 */ /* 0x000e220000000800 */
[----:B------:R-:W-:Y:S01]  /*4300*/  FFMA.FTZ R74, R71, R53, R74 ;  /* 0x00000035474a7223 */ /* 0x000fe2000001004a */
[----:B0-----:R-:W-:Y:S01]  /*4310*/  FADD.FTZ R78, R79, 1 ;  /* 0x3f8000004f4e7421 */ /* 0x001fe20000010000 */
[----:B------:R-:W-:-:S04]  /*4320*/  FADD.FTZ R79, R30, -UR36 ;  /* 0x800000241e4f7e21 */ /* 0x000fc80008010000 */
[----:B------:R-:W-:Y:S01]  /*4330*/  FMUL.FTZ R79, R79, UR37 ;  /* 0x000000254f4f7c20 */ /* 0x000fe20008410000 */
        /* <DEDUP_REMOVED lines=34> */
[----:B------:R-:W-:Y:S01]  /*4560*/  FMUL.FTZ R59, R44, R64 ;  /* 0x000000402c3b7220 */ /* 0x000fe20000410000 */
[----:B------:R-:W-:Y:S01]  /*4570*/  FADD.FTZ R119, R119, R46 ;  /* 0x0000002e77777221 */ /* 0x000fe20000010000 */
[----:B------:R-:W-:Y:S01]  /*4580*/  FFMA.FTZ R52, R52, R58, R51 ;  /* 0x0000003a34347223 */ /* 0x000fe20000010033 */
[----:B------:R-:W-:Y:S01]  /*4590*/  FADD.FTZ R76, R58, R76 ;  /* 0x0000004c3a4c7221 */ /* 0x000fe20000010000 */
[----:B------:R-:W-:Y:S01]  /*45a0*/  FMUL.FTZ R46, R45, R46 ;  /* 0x0000002e2d2e7220 */ /* 0x000fe20000410000 */
[----:B------:R-:W-:Y:S01]  /*45b0*/  FFMA.FTZ R125, R54, R50, R125 ;  /* 0x00000032367d7223 */ /* 0x000fe2000001007d */
[----:B------:R-:W-:Y:S01]  /*45c0*/  FFMA.FTZ R47, R47, R59, R52 ;  /* 0x0000003b2f2f7223 */ /* 0x000fe20000010034 */
[----:B------:R-:W-:-:S03]  /*45d0*/  FADD.FTZ R76, R76, R59 ;  /* 0x0000003b4c4c7221 */ /* 0x000fc60000010000 */
[----:B------:R-:W-:Y:S01]  /*45e0*/  FFMA.FTZ R66, R66, R46, R47 ;  /* 0x0000002e42427223 */ /* 0x000fe2000001002f */
[----:B------:R-:W-:Y:S01]  /*45f0*/  FADD.FTZ R76, R46, R76 ;  /* 0x0000004c2e4c7221 */ /* 0x000fe20000010000 */
[----:B0-----:R-:W-:Y:S01]  /*4600*/  FADD.FTZ R57, R78, 1 ;  /* 0x3f8000004e397421 */ /* 0x001fe20000010000 */
[----:B------:R-:W-:-:S04]  /*4610*/  FADD.FTZ R78, R77, R64 ;  /* 0x000000404d4e7221 */ /* 0x000fc80000010000 */
[----:B------:R-:W-:Y:S01]  /*4620*/  FADD.FTZ R78, R78, R63 ;  /* 0x0000003f4e4e7221 */ /* 0x000fe20000010000 */
[----:B------:R-:W0:Y:S01]  /*4630*/  MUFU.RCP R57, R57 ;  /* 0x0000003900397308 */ /* 0x000e220000001000 */
[----:B------:R-:W-:Y:S02]  /*4640*/  FMUL.FTZ R63, R44, R63 ;  /* 0x0000003f2c3f7220 */ /* 0x000fe40000410000 */
[----:B------:R-:W-:Y:S01]  /*4650*/  FADD.FTZ R78, R78, R69 ;  /* 0x000000454e4e7221 */ /* 0x000fe20000010000 */
[----:B------:R-:W-:Y:S01]  /*4660*/  FMUL.FTZ R69, R44, R69 ;  /* 0x000000452c457220 */ /* 0x000fe20000410000 */
[----:B------:R-:W-:Y:S01]  /*4670*/  FFMA.FTZ R65, R65, R63, R66 ;  /* 0x0000003f41417223 */ /* 0x000fe20000010042 */
[----:B------:R-:W-:Y:S01]  /*4680*/  FADD.FTZ R63, R76, R63 ;  /* 0x0000003f4c3f7221 */ /* 0x000fe20000010000 */
[----:B------:R-:W-:-:S04]  /*4690*/  FADD.FTZ R78, R78, R61 ;  /* 0x0000003d4e4e7221 */ /* 0x000fc80000010000 */
[----:B------:R-:W-:-:S04]  /*46a0*/  FADD.FTZ R78, R78, R53 ;  /* 0x000000354e4e7221 */ /* 0x000fc80000010000 */
[----:B------:R-:W-:Y:S01]  /*46b0*/  FADD.FTZ R78, R78, R49 ;  /* 0x000000314e4e7221 */ /* 0x000fe20000010000 */
[----:B0-----:R-:W-:-:S04]  /*46c0*/  FADD.FTZ R51, -R57, 1 ;  /* 0x3f80000039337421 */ /* 0x001fc80000010100 */
[----:B------:R-:W-:Y:S01]  /*46d0*/  FFMA.FTZ R56, R56, R51, 1 ;  /* 0x3f80000038387423 */ /* 0x000fe20000010033 */
[----:B------:R-:W-:-:S04]  /*46e0*/  FMUL.FTZ R51, R36, R57 ;  /* 0x0000003924337220 */ /* 0x000fc80000410000 */
[----:B------:R-:W-:Y:S01]  /*46f0*/  FMUL.FTZ R51, R51, R56 ;  /* 0x0000003833337220 */ /* 0x000fe20000410000 */
[----:B------:R-:W-:-:S03]  /*4700*/  FADD.FTZ R56, R35, -UR36 ;  /* 0x8000002423387e21 */ /* 0x000fc60008010000 */
[----:B------:R-:W-:Y:S01]  /*4710*/  FFMA.FTZ R74, R55, R51, R74 ;  /* 0x00000033374a7223 */ /* 0x000fe2000001004a */
[----:B------:R-:W-:Y:S01]  /*4720*/  FMUL.FTZ R56, R56, UR37 ;  /* 0x0000002538387c20 */ /* 0x000fe20008410000 */
[----:B------:R-:W-:-:S03]  /*4730*/  FADD.FTZ R78, R78, R51 ;  /* 0x000000334e4e7221 */ /* 0x000fc60000010000 */
        /* <DEDUP_REMOVED lines=33> */
[----:B------:R-:W-:Y:S01]  /*4950*/  FADD.FTZ R64, R119, R62 ;  /* 0x0000003e77407221 */ /* 0x000fe20000010000 */
[C---:B------:R-:W-:Y:S02]  /*4960*/  FMUL.FTZ R62, R45.reuse, R62 ;  /* 0x0000003e2d3e7220 */ /* 0x040fe40000410000 */
[----:B------:R-:W-:Y:S01]  /*4970*/  FMUL.FTZ R46, R46, R66 ;  /* 0x000000422e2e7220 */ /* 0x000fe20000410000 */
[----:B------:R-:W-:Y:S01]  /*4980*/  FADD.FTZ R59, R64, R73 ;  /* 0x00000049403b7221 */ /* 0x000fe20000010000 */
[----:B------:R-:W-:Y:S01]  /*4990*/  FFMA.FTZ R68, R68, R62, R65 ;  /* 0x0000003e44447223 */ /* 0x000fe20000010041 */
[----:B------:R-:W-:Y:S01]  /*49a0*/  FADD.FTZ R63, R62, R63 ;  /* 0x0000003f3e3f7221 */ /* 0x000fe20000010000 */
[C---:B------:R-:W-:Y:S01]  /*49b0*/  FMUL.FTZ R73, R45.reuse, R73 ;  /* 0x000000492d497220 */ /* 0x040fe20000410000 */
[----:B------:R-:W-:Y:S01]  /*49c0*/  FMUL.FTZ R65, R45, R60 ;  /* 0x0000003c2d417220 */ /* 0x000fe20000410000 */
[----:B------:R-:W-:Y:S01]  /*49d0*/  FFMA.FTZ R68, R67, R69, R68 ;  /* 0x0000004543447223 */ /* 0x000fe20000010044 */
[----:B------:R-:W-:Y:S01]  /*49e0*/  FADD.FTZ R62, R63, R69 ;  /* 0x000000453f3e7221 */ /* 0x000fe20000010000 */
[C---:B------:R-:W-:Y:S01]  /*49f0*/  FMUL.FTZ R63, R44.reuse, R61 ;  /* 0x0000003d2c3f7220 */ /* 0x040fe20000410000 */
        /* <DEDUP_REMOVED lines=8> */
[----:B------:R-:W-:Y:S01]  /*4a80*/  FMUL.FTZ R49, R44, R51 ;  /* 0x000000332c317220 */ /* 0x000fe20000410000 */
[----:B------:R-:W-:Y:S01]  /*4a90*/  FFMA.FTZ R68, R124, R65, R68 ;  /* 0x000000417c447223 */ /* 0x000fe20000010044 */
[----:B------:R-:W-:Y:S01]  /*4aa0*/  FADD.FTZ R62, R65, R62 ;  /* 0x0000003e413e7221 */ /* 0x000fe20000010000 */
[----:B------:R-:W-:Y:S01]  /*4ab0*/  FADD.FTZ R59, R59, R48 ;  /* 0x000000303b3b7221 */ /* 0x000fe20000010000 */
[----:B------:R-:W-:Y:S01]  /*4ac0*/  FFMA.FTZ R77, R58, R46, R125 ;  /* 0x0000002e3a4d7223 */ /* 0x000fe2000001007d */
[----:B------:R-:W-:Y:S01]  /*4ad0*/  FFMA.FTZ R68, R71, R61, R68 ;  /* 0x0000003d47447223 */ /* 0x000fe20000010044 */
[----:B------:R-:W-:Y:S01]  /*4ae0*/  FADD.FTZ R62, R62, R61 ;  /* 0x0000003d3e3e7221 */ /* 0x000fe20000010000 */
[----:B------:R-:W-:Y:S01]  /*4af0*/  FMUL.FTZ R61, R45, R50 ;  /* 0x000000322d3d7220 */ /* 0x000fe20000410000 */
[----:B------:R-:W-:Y:S01]  /*4b00*/  FADD.FTZ R59, R59, R50 ;  /* 0x000000323b3b7221 */ /* 0x000fe20000010000 */
[----:B------:R-:W-:Y:S01]  /*4b10*/  FFMA.FTZ R68, R72, R63, R68 ;  /* 0x0000003f48447223 */ /* 0x000fe20000010044 */
[----:B------:R-:W-:-:S02]  /*4b20*/  FADD.FTZ R62, R63, R62 ;  /* 0x0000003e3f3e7221 */ /* 0x000fc40000010000 */
[----:B------:R-:W-:Y:S01]  /*4b30*/  FADD.FTZ R59, R59, R52 ;  /* 0x000000343b3b7221 */ /* 0x000fe20000010000 */
[----:B------:R-:W-:Y:S01]  /*4b40*/  FFMA.FTZ R68, R79, R53, R68 ;  /* 0x000000354f447223 */ /* 0x000fe20000010044 */
[----:B------:R-:W-:Y:S01]  /*4b50*/  FADD.FTZ R62, R62, R53 ;  /* 0x000000353e3e7221 */ /* 0x000fe20000010000 */
[----:B------:R-:W-:Y:S01]  /*4b60*/  FMUL.FTZ R53, R45, R52 ;  /* 0x000000342d357220 */ /* 0x000fe20000410000 */
[----:B------:R-:W-:Y:S01]  /*4b70*/  FADD.FTZ R79, R59, R46 ;  /* 0x0000002e3b4f7221 */ /* 0x000fe20000010000 */
[----:B------:R-:W-:Y:S01]  /*4b80*/  FFMA.FTZ R68, R54, R61, R68 ;  /* 0x0000003d36447223 */ /* 0x000fe20000010044 */
[----:B------:R-:W-:-:S03]  /*4b90*/  FADD.FTZ R62, R61, R62 ;  /* 0x0000003e3d3e7221 */ /* 0x000fc60000010000 */
[----:B------:R-:W-:Y:S01]  /*4ba0*/  FFMA.FTZ R61, R55, R49, R68 ;  /* 0x00000031373d7223 */ /* 0x000fe20000010044 */
[----:B------:R-:W-:Y:S01]  /*4bb0*/  FADD.FTZ R62, R62, R49 ;  /* 0x000000313e3e7221 */ /* 0x000fe20000010000 */
[----:B------:R-:W-:Y:S02]  /*4bc0*/  FMUL.FTZ R49, R44, R47 ;  /* 0x0000002f2c317220 */ /* 0x000fe40000410000 */
[----:B------:R-:W-:Y:S01]  /*4bd0*/  FFMA.FTZ R48, R56, R53, R61 ;  /* 0x0000003538307223 */ /* 0x000fe2000001003d */
[----:B------:R-:W-:Y:S01]  /*4be0*/  FADD.FTZ R62, R53, R62 ;  /* 0x0000003e353e7221 */ /* 0x000fe20000010000 */
[----:B------:R-:W-:Y:S02]  /*4bf0*/  FMUL.FTZ R53, R45, R46 ;  /* 0x0000002e2d357220 */ /* 0x000fe40000410000 */
[----:B------:R-:W-:Y:S01]  /*4c00*/  FFMA.FTZ R51, R57, R49, R48 ;  /* 0x0000003139337223 */ /* 0x000fe20000010030 */
[----:B------:R-:W-:-:S03]  /*4c10*/  FADD.FTZ R62, R62, R49 ;  /* 0x000000313e3e7221 */ /* 0x000fc60000010000 */
[----:B------:R-:W-:Y:S01]  /*4c20*/  FFMA.FTZ R51, R58, R53, R51 ;  /* 0x000000353a337223 */ /* 0x000fe20000010033 */
[----:B------:R-:W-:-:S07]  /*4c30*/  FADD.FTZ R56, R53, R62 ;  /* 0x0000003e35387221 */ /* 0x000fce0000010000 */
.L_x_1369:
        /* <DEDUP_REMOVED lines=34> */
.L_x_1371:
[----:B------:R-:W-:Y:S05]  /*4e60*/  BSYNC.RECONVERGENT B0 ;  /* 0x0000000000007941 */ /* 0x000fea0003800200 */
.L_x_1370:
        /* <DEDUP_REMOVED lines=8> */
[----:B------:R-:W2:Y:S04]  /*4ef0*/  LDS.128 R52, [UR6+0x30] ;  /* 0x00003006ff347984 */ /* 0x000ea80008000c00 */
[----:B------:R-:W5:Y:S04]  /*4f00*/  LDS.128 R56, [UR6+0x40] ;  /* 0x00004006ff387984 */ /* 0x000f680008000c00 */
[----:B------:R-:W5:Y:S04]  /*4f10*/  LDS.128 R60, [UR6+0x50] ;  /* 0x00005006ff3c7984 */ /* 0x000f680008000c00 */
[----:B------:R-:W5:Y:S01]  /*4f20*/  LDS.128 R64, [UR6+0x60] ;  /* 0x00006006ff407984 */ /* 0x000f620008000c00 */
[----:B----4-:R-:W-:Y:S01]  /*4f30*/  FADD.FTZ R71, R46, R68 ;  /* 0x000000442e477221 */ /* 0x010fe20000010000 */
[----:B------:R-:W-:-:S02]  /*4f40*/  FADD.FTZ R68, R47, R69 ;  /* 0x000000452f447221 */ /* 0x000fc40000010000 */
[----:B0--3--:R-:W0:Y:S01]  /*4f50*/  LDS.64 R46, [UR6+0x70] ;  /* 0x00007006ff2e7984 */ /* 0x009e220008000a00 */
        /* <DEDUP_REMOVED lines=22> */
.L_x_1373:
[----:B------:R-:W-:Y:S05]  /*50c0*/  BSYNC.RECONVERGENT B0 ;  /* 0x0000000000007941 */ /* 0x000fea0003800200 */
.L_x_1372:
[----:B------:R-:W-:Y:S06]  /*50d0*/  BAR.SYNC.DEFER_BLOCKING 0x0 ;  /* 0x0000000000007b1d */ /* 0x000fec0000010000 */
[----:B------:R-:W-:Y:S04]  /*50e0*/  BSSY.RECONVERGENT B0, `(.L_x_1374) ;  /* 0x000009d000007945 */ /* 0x000fe80003800200 */
[----:B------:R-:W-:Y:S05]  /*50f0*/  @P4 BRA `(.L_x_1375) ;  /* 0x00000008006c4947 */ /* 0x000fea0003800000 */
[----:B------:R-:W4:Y:S04]  /*5100*/  LDS.128 R56, [R117+0xd0] ;  /* 0x0000d00075387984 */ /* 0x000f280000000c00 */
[----:B------:R-:W5:Y:S04]  /*5110*/  LDS.128 R52, [R117+0x1a0] ;  /* 0x0001a00075347984 */ /* 0x000f680000000c00 */
[----:B-12---:R-:W1:Y:S04]  /*5120*/  LDS.128 R48, [R117+0x270] ;  /* 0x0002700075307984 */ /* 0x006e680000000c00 */
[----:B------:R-:W2:Y:S04]  /*5130*/  LDS.128 R60, [R117+0x340] ;  /* 0x00034000753c7984 */ /* 0x000ea80000000c00 */
[----:B------:R-:W0:Y:S04]  /*5140*/  LDS.128 R68, [R117+0x410] ;  /* 0x0004100075447984 */ /* 0x000e280000000c00 */
[----:B------:R-:W3:Y:S01]  /*5150*/  LDS.128 R72, [R117+0x4e0] ;  /* 0x0004e00075487984 */ /* 0x000ee20000000c00 */
[----:B----4-:R-:W-:Y:S01]  /*5160*/  FADD.FTZ R65, R76, R56 ;  /* 0x000000384c417221 */ /* 0x010fe20000010000 */
[----:B------:R-:W-:Y:S01]  /*5170*/  FADD.FTZ R56, R77, R57 ;  /* 0x000000394d387221 */ /* 0x000fe20000010000 */
[----:B------:R-:W-:Y:S01]  /*5180*/  FADD.FTZ R57, R78, R58 ;  /* 0x0000003a4e397221 */ /* 0x000fe20000010000 */
[----:B------:R-:W-:Y:S01]  /*5190*/  FADD.FTZ R58, R79, R59 ;  /* 0x0000003b4f3a7221 */ /* 0x000fe20000010000 */
[----:B-----5:R-:W-:Y:S01]  /*51a0*/  FADD.FTZ R77, R65, R52 ;  /* 0x00000034414d7221 */ /* 0x020fe20000010000 */
[----:B------:R-:W-:Y:S01]  /*51b0*/  FADD.FTZ R56, R56, R53 ;  /* 0x0000003538387221 */ /* 0x000fe20000010000 */
[----:B------:R-:W4:Y:S01]  /*51c0*/  LDS.128 R64, [R117+0x5b0] ;  /* 0x0005b00075407984 */ /* 0x000f220000000c00 */
        /* <DEDUP_REMOVED lines=12> */
[----:B------:R-:W5:Y:S01]  /*5290*/  LDS.128 R52, [R117+0x820] ;  /* 0x0008200075347984 */ /* 0x000f620000000c00 */
[----:B0-----:R-:W-:Y:S01]  /*52a0*/  FADD.FTZ R77, R77, R68 ;  /* 0x000000444d4d7221 */ /* 0x001fe20000010000 */
[----:B------:R-:W-:Y:S01]  /*52b0*/  FADD.FTZ R76, R76, R69 ;  /* 0x000000454c4c7221 */ /* 0x000fe20000010000 */
[----:B------:R-:W-:Y:S01]  /*52c0*/  FADD.FTZ R79, R79, R70 ;  /* 0x000000464f4f7221 */ /* 0x000fe20000010000 */
[----:B------:R-:W-:Y:S01]  /*52d0*/  FADD.FTZ R78, R78, R71 ;  /* 0x000000474e4e7221 */ /* 0x000fe20000010000 */
[----:B------:R-:W0:Y:S01]  /*52e0*/  LDS.128 R60, [R117+0x8f0] ;  /* 0x0008f000753c7984 */ /* 0x000e220000000c00 */
[----:B---3--:R-:W-:Y:S01]  /*52f0*/  FADD.FTZ R77, R77, R72 ;  /* 0x000000484d4d7221 */ /* 0x008fe20000010000 */
[----:B------:R-:W-:Y:S01]  /*5300*/  FADD.FTZ R76, R76, R73 ;  /* 0x000000494c4c7221 */ /* 0x000fe20000010000 */
[----:B------:R-:W-:Y:S01]  /*5310*/  FADD.FTZ R79, R79, R74 ;  /* 0x0000004a4f4f7221 */ /* 0x000fe20000010000 */
[----:B------:R-:W-:Y:S01]  /*5320*/  FADD.FTZ R78, R78, R75 ;  /* 0x0000004b4e4e7221 */ /* 0x000fe20000010000 */
[----:B------:R-:W3:Y:S04]  /*5330*/  LDS.128 R68, [R117+0x9c0] ;  /* 0x0009c00075447984 */ /* 0x000ee80000000c00 */
[----:B------:R-:W3:Y:S01]  /*5340*/  LDS.128 R72, [R117+0xa90] ;  /* 0x000a900075487984 */ /* 0x000ee20000000c00 */
        /* <DEDUP_REMOVED lines=18> */
[----:B------:R-:W-:Y:S01]  /*5470*/  LDS.128 R64, [R117+0xdd0] ;  /* 0x000dd00075407984 */ /* 0x000fe20000000c00 */
[----:B0-----:R-:W-:Y:S01]  /*5480*/  FADD.FTZ R77, R77, R60 ;  /* 0x0000003c4d4d7221 */ /* 0x001fe20000010000 */
[----:B------:R-:W-:Y:S01]  /*5490*/  FADD.FTZ R76, R76, R61 ;  /* 0x0000003d4c4c7221 */ /* 0x000fe20000010000 */
[----:B------:R-:W-:Y:S01]  /*54a0*/  FADD.FTZ R79, R79, R62 ;  /* 0x0000003e4f4f7221 */ /* 0x000fe20000010000 */
[----:B------:R-:W0:Y:S01]  /*54b0*/  LDS.128 R52, [R117+0xd00] ;  /* 0x000d000075347984 */ /* 0x000e220000000c00 */
[----:B------:R-:W-:Y:S01]  /*54c0*/  FADD.FTZ R78, R78, R63 ;  /* 0x0000003f4e4e7221 */ /* 0x000fe20000010000 */
[----:B---3--:R-:W-:Y:S01]  /*54d0*/  FADD.FTZ R77, R77, R68 ;  /* 0x000000444d4d7221 */ /* 0x008fe20000010000 */
[----:B------:R-:W-:Y:S01]  /*54e0*/  FADD.FTZ R76, R76, R69 ;  /* 0x000000454c4c7221 */ /* 0x000fe20000010000 */
[----:B------:R-:W-:Y:S01]  /*54f0*/  FADD.FTZ R79, R79, R70 ;  /* 0x000000464f4f7221 */ /* 0x000fe20000010000 */
[----:B------:R-:W-:Y:S01]  /*5500*/  FADD.FTZ R78, R78, R71 ;  /* 0x000000474e4e7221 */ /* 0x000fe20000010000 */
[----:B------:R-:W-:Y:S01]  /*5510*/  FADD.FTZ R77, R77, R72 ;  /* 0x000000484d4d7221 */ /* 0x000fe20000010000 */
[----:B------:R-:W-:Y:S01]  /*5520*/  FADD.FTZ R76, R76, R73 ;  /* 0x000000494c4c7221 */ /* 0x000fe20000010000 */
[----:B------:R-:W-:Y:S01]  /*5530*/  FADD.FTZ R79, R79, R74 ;  /* 0x0000004a4f4f7221 */ /* 0x000fe20000010000 */
[----:B------:R-:W3:Y:S01]  /*5540*/  LDS.128 R68, [R117+0xea0] ;  /* 0x000ea00075447984 */ /* 0x000ee20000000c00 */
[----:B------:R-:W-:-:S03]  /*5550*/  FADD.FTZ R78, R78, R75 ;  /* 0x0000004b4e4e7221 */ /* 0x000fc60000010000 */
[----:B------:R-:W4:Y:S04]  /*5560*/  LDS.128 R72, [R117+0xf70] ;  /* 0x000f700075487984 */ /* 0x000f280000000c00 */
[----:B------:R-:W-:Y:S01]  /*5570*/  LDS.128 R60, [R117+0x12b0] ;  /* 0x0012b000753c7984 */ /* 0x000fe20000000c00 */
        /* <DEDUP_REMOVED lines=8> */
[----:B------:R-:W1:Y:S01]  /*5600*/  LDS.128 R76, [R117+0x1040] ;  /* 0x00104000754c7984 */ /* 0x000e620000000c00 */
[----:B0-----:R-:W-:Y:S01]  /*5610*/  FADD.FTZ R57, R57, R52 ;  /* 0x0000003439397221 */ /* 0x001fe20000010000 */
[----:B------:R-:W-:Y:S01]  /*5620*/  FADD.FTZ R52, R48, R53 ;  /* 0x0000003530347221 */ /* 0x000fe20000010000 */
[----:B------:R-:W-:Y:S01]  /*5630*/  FADD.FTZ R53, R59, R54 ;  /* 0x000000363b357221 */ /* 0x000fe20000010000 */
[----:B------:R-:W0:Y:S01]  /*5640*/  LDS.128 R48, [R117+0x1110] ;  /* 0x0011100075307984 */ /* 0x000e220000000c00 */
[----:B------:R-:W-:Y:S01]  /*5650*/  FADD.FTZ R124, R56, R55 ;  /* 0x00000037387c7221 */ /* 0x000fe20000010000 */
[----:B------:R-:W-:Y:S01]  /*5660*/  FADD.FTZ R119, R57, R64 ;  /* 0x0000004039777221 */ /* 0x000fe20000010000 */
[----:B------:R-:W-:Y:S01]  /*5670*/  FADD.FTZ R64, R52, R65 ;  /* 0x0000004134407221 */ /* 0x000fe20000010000 */
[----:B------:R-:W2:Y:S01]  /*5680*/  LDS.128 R56, [R117+0x11e0] ;  /* 0x0011e00075387984 */ /* 0x000ea20000000c00 */
[----:B------:R-:W-:Y:S01]  /*5690*/  FADD.FTZ R65, R53, R66 ;  /* 0x0000004235417221 */ /* 0x000fe20000010000 */
[----:B------:R-:W-:Y:S01]  /*56a0*/  FADD.FTZ R124, R124, R67 ;  /* 0x000000437c7c7221 */ /* 0x000fe20000010000 */
[----:B---3--:R-:W-:Y:S01]  /*56b0*/  FADD.FTZ R64, R64, R69 ;  /* 0x0000004540407221 */ /* 0x008fe20000010000 */
[----:B------:R-:W3:Y:S01]  /*56c0*/  LDS.128 R52, [R117+0x1380] ;  /* 0x0013800075347984 */ /* 0x000ee20000000c00 */
[----:B------:R-:W-:Y:S01]  /*56d0*/  FADD.FTZ R119, R119, R68 ;  /* 0x0000004477777221 */ /* 0x000fe20000010000 */
[----:B------:R-:W-:Y:S01]  /*56e0*/  FADD.FTZ R65, R65, R70 ;  /* 0x0000004641417221 */ /* 0x000fe20000010000 */
[----:B----4-:R-:W-:Y:S01]  /*56f0*/  FADD.FTZ R64, R64, R73 ;  /* 0x0000004940407221 */ /* 0x010fe20000010000 */
[----:B------:R-:W-:Y:S01]  /*5700*/  FADD.FTZ R124, R124, R71 ;  /* 0x000000477c7c7221 */ /* 0x000fe20000010000 */
[----:B------:R-:W-:Y:S01]  /*5710*/  FADD.FTZ R119, R119, R72 ;  /* 0x0000004877777221 */ /* 0x000fe20000010000 */
[----:B------:R-:W-:-:S02]  /*5720*/  FADD.FTZ R65, R65, R74 ;  /* 0x0000004a41417221 */ /* 0x000fc40000010000 */
[----:B------:R-:W-:Y:S01]  /*5730*/  FADD.FTZ R124, R124, R75 ;  /* 0x0000004b7c7c7221 */ /* 0x000fe20000010000 */
[----:B-1----:R-:W-:Y:S01]  /*5740*/  FADD.FTZ R64, R64, R77 ;  /* 0x0000004d40407221 */ /* 0x002fe20000010000 */
[----:B------:R-:W-:Y:S01]  /*5750*/  FADD.FTZ R119, R119, R76 ;  /* 0x0000004c77777221 */ /* 0x000fe20000010000 */
[----:B------:R-:W-:Y:S01]  /*5760*/  FADD.FTZ R69, R65, R78 ;  /* 0x0000004e41457221 */ /* 0x000fe20000010000 */
[----:B------:R-:W-:Y:S02]  /*5770*/  FADD.FTZ R124, R124, R79 ;  /* 0x0000004f7c7c7221 */ /* 0x000fe40000010000 */
[----:B------:R-:W-:Y:S01]  /*5780*/  LDS.128 R76, [R117+0x1930] ;  /* 0x00193000754c7984 */ /* 0x000fe20000000c00 */
[----:B0-----:R-:W-:Y:S01]  /*5790*/  FADD.FTZ R68, R64, R49 ;  /* 0x0000003140447221 */ /* 0x001fe20000010000 */
[----:B------:R-:W-:Y:S02]  /*57a0*/  FADD.FTZ R119, R119, R48 ;  /* 0x0000003077777221 */ /* 0x000fe40000010000 */
[----:B------:R-:W0:Y:S01]  /*57b0*/  LDS.128 R64, [R117+0x1450] ;  /* 0x0014500075407984 */ /* 0x000e220000000c00 */
        /* <DEDUP_REMOVED lines=8> */
[----:B------:R-:W-:Y:S01]  /*5840*/  FADD.FTZ R60, R56, R61 ;  /* 0x0000003d383c7221 */ /* 0x000fe20000010000 */
[----:B------:R-:W-:Y:S01]  /*5850*/  FADD.FTZ R124, R124, R59 ;  /* 0x0000003b7c7c7221 */ /* 0x000fe20000010000 */
[----:B------:R-:W-:Y:S01]  /*5860*/  FADD.FTZ R73, R57, R62 ;  /* 0x0000003e39497221 */ /* 0x000fe20000010000 */
[----:B---3--:R-:W-:Y:S01]  /*5870*/  FADD.FTZ R119, R119, R52 ;  /* 0x0000003477777221 */ /* 0x008fe20000010000 */
[----:B------:R-:W3:Y:S01]  /*5880*/  LDS.128 R56, [R117+0x16c0] ;  /* 0x0016c00075387984 */ /* 0x000ee20000000c00 */
[----:B------:R-:W-:Y:S01]  /*5890*/  FADD.FTZ R124, R124, R63 ;  /* 0x0000003f7c7c7221 */ /* 0x000fe20000010000 */
[----:B------:R-:W-:Y:S01]  /*58a0*/  FADD.FTZ R52, R60, R53 ;  /* 0x000000353c347221 */ /* 0x000fe20000010000 */
[----:B------:R-:W-:Y:S01]  /*58b0*/  FADD.FTZ R53, R73, R54 ;  /* 0x0000003649357221 */ /* 0x000fe20000010000 */
[----:B------:R-:W4:Y:S01]  /*58c0*/  LDS.128 R60, [R117+0x1790] ;  /* 0x00179000753c7984 */ /* 0x000f220000000c00 */
[----:B------:R-:W-:-:S03]  /*58d0*/  FADD.FTZ R124, R124, R55 ;  /* 0x000000377c7c7221 */ /* 0x000fc60000010000 */
[----:B------:R-:W5:Y:S01]  /*58e0*/  LDS.128 R72, [R117+0x1860] ;  /* 0x0018600075487984 */ /* 0x000f620000000c00 */
[----:B0-----:R-:W-:Y:S01]  /*58f0*/  FADD.FTZ R119, R119, R64 ;  /* 0x0000004077777221 */ /* 0x001fe20000010000 */
        /* <DEDUP_REMOVED lines=26> */
[----:B------:R-:W-:-:S07]  /*5aa0*/  FADD.FTZ R79, R124, R79 ;  /* 0x0000004f7c4f7221 */ /* 0x000fce0000010000 */
.L_x_1375:
[----:B------:R-:W-:Y:S05]  /*5ab0*/  BSYNC.RECONVERGENT B0 ;  /* 0x0000000000007941 */ /* 0x000fea0003800200 */
.L_x_1374:
        /* <DEDUP_REMOVED lines=29> */
.L_x_1377:
[----:B------:R-:W-:Y:S05]  /*5c90*/  BSYNC.RECONVERGENT B0 ;  /* 0x0000000000007941 */ /* 0x000fea0003800200 */
.L_x_1376:
        /* <DEDUP_REMOVED lines=17> */
[----:B------:R-:W-:Y:S02]  /*5db0*/  SEL R55, RZ, UR31, P1 ;  /* 0x0000001fff377c07 */ /* 0x000fe40008800000 */
[----:B--2---:R-:W-:Y:S02]  /*5dc0*/  MOV R50, UR20 ;  /* 0x0000001400327c02 */ /* 0x004fe40008000f00 */
[----:B------:R-:W-:Y:S02]  /*5dd0*/  ISETP.NE.AND P1, PT, R55, -0x1, PT ;  /* 0xffffffff3700780c */ /* 0x000fe40003f25270 */
[----:B-1----:R-:W-:-:S05]  /*5de0*/  MOV R51, UR21 ;  /* 0x0000001500337c02 */ /* 0x002fca0008000f00 */
        /* <DEDUP_REMOVED lines=8> */
.L_x_1380:
[----:B------:R-:W2:Y:S04]  /*5e70*/  LDG.E.STRONG.GPU R0, desc[UR26][R48.64] ;  /* 0x0000001a30007981 */ /* 0x000ea8000c1ef900 */
[----:B--2---:R-:W-:Y:S01]  /*5e80*/  CCTL.IVALL ;  /* 0x00000000ff00798f */ /* 0x004fe20002000000 */
[----:B------:R-:W-:Y:S05]  /*5e90*/  YIELD ;  /* 0x0000000000007946 */ /* 0x000fea0003800000 */
[----:B------:R-:W-:-:S13]  /*5ea0*/  ISETP.NE.AND P1, PT, R0, R55, PT ;  /* 0x000000370000720c */ /* 0x000fda0003f25270 */
[----:B------:R-:W-:Y:S05]  /*5eb0*/  @P1 BRA `(.L_x_1380) ;  /* 0xfffffffc00ec1947 */ /* 0x000fea000383ffff */
.L_x_1379:
        /* <DEDUP_REMOVED lines=14> */
.L_x_1382:
[----:B------:R-:W-:Y:S02]  /*5fa0*/  IADD3 R0, PT, PT, R56, 0x1, RZ ;  /* 0x0000000138007810 */ /* 0x000fe40007ffe0ff */
        /* <DEDUP_REMOVED lines=11> */
[----:B-1--4-:R-:W-:Y:S02]  /*6060*/  MOV R48, UR40 ;  /* 0x0000002800307c02 */ /* 0x012fe40008000f00 */
[----:B------:R-:W-:Y:S01]  /*6070*/  MOV R49, UR41 ;  /* 0x0000002900317c02 */ /* 0x000fe20008000f00 */
[----:B------:R-:W-:Y:S01]  /*6080*/  @!UP1 UIMAD.WIDE.U32 UR40, UR20, 0x8, UR6 ;  /* 0x00000008142898a5 */ /* 0x000fe2000f8e0006 */
[----:B--2---:R-:W-:Y:S01]  /*6090*/  MOV R50, UR42 ;  /* 0x0000002a00327c02 */ /* 0x004fe20008000f00 */
[----:B------:R-:W-:Y:S01]  /*60a0*/  VOTEU.ALL UP0, P4 ;  /* 0x0000000000ff7886 */ /* 0x000fe20002000000 */
[----:B------:R-:W-:Y:S02]  /*60b0*/  MOV R51, UR43 ;  /* 0x0000002b00337c02 */ /* 0x000fe40008000f00 */
[----:B------:R-:W0:Y:S01]  /*60c0*/  @!P1 LDG.E.64 R48, desc[UR26][R48.64] ;  /* 0x0000001a30309981 */ /* 0x000e22000c1e1b00 */
        /* <DEDUP_REMOVED lines=19> */
[----:B------:R-:W-:Y:S02]  /*6200*/  ISETP.EQ.OR P6, PT, R0, UR28, P2 ;  /* 0x0000001c00007c0c */ /* 0x000fe400097c2670 */
[----:B------:R-:W-:Y:S01]  /*6210*/  IADD3 R0, PT, PT, R56, 0x7, RZ ;  /* 0x0000000738007810 */ /* 0x000fe20007ffe0ff */
[----:B------:R-:W-:Y:S01]  /*6220*/  VOTEU.ALL UP1, P1 ;  /* 0x0000000000ff7886 */ /* 0x000fe20000820000 */
[----:B-----5:R-:W-:Y:S01]  /*6230*/  @!P4 FADD.FTZ R46, R46, R54 ;  /* 0x000000362e2ec221 */ /* 0x020fe20000010000 */
[----:B------:R-:W-:Y:S01]  /*6240*/  @!P4 FADD.FTZ R47, R47, R55 ;  /* 0x000000372f2fc221 */ /* 0x000fe20000010000 */
[----:B------:R-:W-:Y:S02]  /*6250*/  ISETP.EQ.OR P4, PT, R0, UR28, P2 ;  /* 0x0000001c00007c0c */ /* 0x000fe40009782670 */
[----:B------:R-:W-:-:S02]  /*6260*/  @!UP1 UIMAD.WIDE.U32 UR40, UR22, 0x8, UR6 ;  /* 0x00000008162898a5 */ /* 0x000fc4000f8e0006 */
[----:B------:R-:W-:-:S03]  /*6270*/  VOTEU.ALL UP0, P3 ;  /* 0x0000000000ff7886 */ /* 0x000fc60001800000 */
[----:B------:R-:W-:Y:S01]  /*6280*/  VOTEU.ALL UP1, P6 ;  /* 0x0000000000ff7886 */ /* 0x000fe20003020000 */
[----:B------:R-:W-:Y:S01]  /*6290*/  MOV R48, UR40 ;  /* 0x0000002800307c02 */ /* 0x000fe20008000f00 */
[----:B------:R-:W-:Y:S01]  /*62a0*/  @!UP0 UIMAD.WIDE.U32 UR42, UR23, 0x8, UR6 ;  /* 0x00000008172a88a5 */ /* 0x000fe2000f8e0006 */
[----:B------:R-:W-:Y:S02]  /*62b0*/  MOV R49, UR41 ;  /* 0x0000002900317c02 */ /* 0x000fe40008000f00 */
[----:B------:R-:W-:Y:S01]  /*62c0*/  @!UP1 UIMAD.WIDE.U32 UR40, UR24, 0x8, UR6 ;  /* 0x00000008182898a5 */ /* 0x000fe2000f8e0006 */
        /* <DEDUP_REMOVED lines=33> */
.L_x_1381:
[----:B------:R-:W-:-:S09]  /*64e0*/  UISETP.NE.AND UP0, UPT, UR33, URZ, UPT ;  /* 0x000000ff2100728c */ /* 0x000fd2000bf05270 */
[----:B------:R-:W-:Y:S05]  /*64f0*/  BRA.U !UP0, `(.L_x_1378) ;  /* 0x0000000508287547 */ /* 0x000fea000b800000 */
[----:B------:R-:W-:Y:S02]  /*6500*/  UIADD3 UR18, UPT, UPT, UR33, -0x1, URZ ;  /* 0xffffffff21127890 */ /* 0x000fe4000fffe0ff */
[----:B------:R-:W-:Y:S02]  /*6510*/  UISETP.NE.AND UP1, UPT, UR34, URZ, UPT ;  /* 0x000000ff2200728c */ /* 0x000fe4000bf25270 */
[----:B------:R-:W-:-:S09]  /*6520*/  UISETP.GE.U32.AND UP0, UPT, UR18, 0x3, UPT ;  /* 0x000000031200788c */ /* 0x000fd2000bf06070 */
[----:B------:R-:W-:Y:S05]  /*6530*/  BRA.U !UP0, `(.L_x_1383) ;  /* 0x0000000108907547 */ /* 0x000fea000b800000 */
[C---:B-12-4-:R-:W-:Y:S02]  /*6540*/  IADD3 R50, PT, PT, R0.reuse, 0x1, RZ ;  /* 0x0000000100327810 */ /* 0x056fe40007ffe0ff */
[----:B------:R-:W-:Y:S02]  /*6550*/  ISETP.EQ.OR P1, PT, R0, UR28, P2 ;  /* 0x0000001c00007c0c */ /* 0x000fe40009722670 */
[----:B------:R-:W-:Y:S02]  /*6560*/  ISETP.EQ.OR P3, PT, R50, UR28, P2 ;  /* 0x0000001c32007c0c */ /* 0x000fe40009762670 */
[C---:B------:R-:W-:Y:S02]  /*6570*/  IADD3 R54, PT, PT, R0.reuse, 0x3, RZ ;  /* 0x0000000300367810 */ /* 0x040fe40007ffe0ff */
        /* <DEDUP_REMOVED lines=32> */
.L_x_1383:
[----:B------:R-:W-:Y:S05]  /*6780*/  BRA.U !UP1, `(.L_x_1378) ;  /* 0x0000000109847547 */ /* 0x000fea000b800000 */
[----:B------:R-:W-:Y:S02]  /*6790*/  UISETP.NE.AND UP0, UPT, UR34, 0x1, UPT ;  /* 0x000000012200788c */ /* 0x000fe4000bf05270 */
[----:B------:R-:W-:-:S07]  /*67a0*/  ULOP3.LUT UP1, URZ, UR31, 0x1, URZ, 0xc0, !UPT ;  /* 0x000000011fff7892 */ /* 0x000fce000f82c0ff */
[----:B------:R-:W-:Y:S05]  /*67b0*/  BRA.U !UP0, `(.L_x_1384) ;  /* 0x0000000108487547 */ /* 0x000fea000b800000 */
[C---:B------:R-:W-:Y:S02]  /*67c0*/  ISETP.EQ.OR P3, PT, R0.reuse, UR28, P2 ;  /* 0x0000001c00007c0c */ /* 0x040fe40009762670 */
[----:B-1--4-:R-:W-:Y:S02]  /*67d0*/  IADD3 R48, PT, PT, R0, 0x1, RZ ;  /* 0x0000000100307810 */ /* 0x012fe40007ffe0ff */
[----:B------:R-:W-:Y:S02]  /*67e0*/  MOV R49, UR29 ;  /* 0x0000001d00317c02 */ /* 0x000fe40008000f00 */
[----:B------:R-:W-:Y:S02]  /*67f0*/  ISETP.EQ.OR P1, PT, R48, UR28, P2 ;  /* 0x0000001c30007c0c */ /* 0x000fe40009722670 */
[----:B------:R-:W-:Y:S02]  /*6800*/  MOV R53, UR29 ;  /* 0x0000001d00357c02 */ /* 0x000fe40008000f00 */
[----:B------:R-:W-:-:S03]  /*6810*/  MOV R51, 0x8 ;  /* 0x0000000800337802 */ /* 0x000fc60000000f00 */
[----:B--2---:R-:W-:Y:S02]  /*6820*/  @!P3 IMAD R50, R0, R49, UR5 ;  /* 0x000000050032be24 */ /* 0x004fe4000f8e0231 */
[----:B------:R-:W-:Y:S02]  /*6830*/  HFMA2 R49, -RZ, RZ, 0, 4.76837158203125e-07 ;  /* 0x00000008ff317431 */ /* 0x000fe400000001ff */
[----:B------:R-:W-:-:S04]  /*6840*/  @!P3 IMAD.WIDE.U32 R50, R50, R51, UR6 ;  /* 0x000000063232be25 */ /* 0x000fc8000f8e0033 */
[----:B------:R-:W-:Y:S02]  /*6850*/  @!P1 IMAD R48, R48, R53, UR5 ;  /* 0x0000000530309e24 */ /* 0x000fe4000f8e0235 */
[----:B------:R-:W0:Y:S02]  /*6860*/  @!P3 LDG.E.64 R50, desc[UR26][R50.64] ;  /* 0x0000001a3232b981 */ /* 0x000e24000c1e1b00 */
[----:B------:R-:W-:-:S06]  /*6870*/  @!P1 IMAD.WIDE.U32 R48, R48, R49, UR6 ;  /* 0x0000000630309e25 */ /* 0x000fcc000f8e0031 */
[----:B------:R-:W2:Y:S01]  /*6880*/  @!P1 LDG.E.64 R48, desc[UR26][R48.64] ;  /* 0x0000001a30309981 */ /* 0x000ea2000c1e1b00 */
[----:B------:R-:W-:Y:S01]  /*6890*/  IADD3 R0, PT, PT, R0, 0x2, RZ ;  /* 0x0000000200007810 */ /* 0x000fe20007ffe0ff */
[----:B0--3--:R-:W-:Y:S01]  /*68a0*/  @!P3 FADD.FTZ R46, R46, R50 ;  /* 0x000000322e2eb221 */ /* 0x009fe20000010000 */
[----:B------:R-:W-:-:S03]  /*68b0*/  @!P3 FADD.FTZ R47, R47, R51 ;  /* 0x000000332f2fb221 */ /* 0x000fc60000010000 */
[----:B--2---:R-:W-:Y:S01]  /*68c0*/  @!P1 FADD.FTZ R46, R46, R48 ;  /* 0x000000302e2e9221 */ /* 0x004fe20000010000 */
[----:B------:R-:W-:-:S07]  /*68d0*/  @!P1 FADD.FTZ R47, R47, R49 ;  /* 0x000000312f2f9221 */ /* 0x000fce0000010000 */
.L_x_1384:
        /* <DEDUP_REMOVED lines=11> */
.L_x_1385:
[----:B------:R-:W-:Y:S05]  /*6990*/  BSYNC.RECONVERGENT B0 ;  /* 0x0000000000007941 */ /* 0x000fea0003800200 */
.L_x_1378:
[----:B------:R-:W5:Y:S01]  /*69a0*/  S2UR UR7, SR_CgaCtaId ;  /* 0x00000000000779c3 */ /* 0x000f620000008800 */
[----:B------:R-:W-:Y:S01]  /*69b0*/  UMOV UR6, 0x400 ;  /* 0x0000040000067882 */ /* 0x000fe20000000000 */
[----:B------:R-:W2:Y:S01]  /*69c0*/  LDCU UR19, c[0x0][0x42c] ;  /* 0x00008580ff1377ac */ /* 0x000ea20008000800 */
[----:B------:R-:W-:Y:S01]  /*69d0*/  FADD.FTZ R102, R102, -UR36 ;  /* 0x8000002466667e21 */ /* 0x000fe20008010000 */
[----:B------:R-:W-:-:S04]  /*69e0*/  FADD.FTZ R103, R103, -UR36 ;  /* 0x8000002467677e21 */ /* 0x000fc80008010000 */
[----:B------:R-:W-:Y:S01]  /*69f0*/  FMUL.FTZ R103, R103, UR37 ;  /* 0x0000002567677c20 */ /* 0x000fe20008410000 */
[----:B-----5:R-:W-:-:S09]  /*6a00*/  ULEA UR6, UR7, UR6, 0x18 ;  /* 0x0000000607067291 */ /* 0x020fd2000f8ec0ff */
[----:B------:R0:W-:Y:S01]  /*6a10*/  @!P2 STS.64 [UR6+0x80], R46 ;  /* 0x0000802eff00a988 */ /* 0x0001e20008000a06 */
[----:B------:R-:W-:Y:S01]  /*6a20*/  BAR.SYNC.DEFER_BLOCKING 0x0 ;  /* 0x0000000000007b1d */ /* 0x000fe20000010000 */
[----:B01-3--:R-:W-:-:S05]  /*6a30*/  FMUL.FTZ R47, R102, UR37 ;  /* 0x00000025662f7c20 */ /* 0x00bfca0008410000 */
[----:B----4-:R-:W2:Y:S01]  /*6a40*/  LDS.64 R48, [UR6+0x80] ;  /* 0x00008006ff307984 */ /* 0x010ea20008000a00 */
[----:B------:R-:W0:Y:S02]  /*6a50*/  LDCU.64 UR6, c[0x0][0x400] ;  /* 0x00008000ff0677ac */ /* 0x000e240008000a00 */
[----:B0-----:R-:W-:Y:S02]  /*6a60*/  ISETP.GE.U32.AND P1, PT, R118, UR6, PT ;  /* 0x0000000676007c0c */ /* 0x001fe4000bf26070 */
[----:B------:R-:W-:Y:S02]  /*6a70*/  ISETP.GE.U32.AND P2, PT, R114, UR6, PT ;  /* 0x0000000672007c0c */ /* 0x000fe4000bf46070 */
[----:B------:R-:W-:Y:S02]  /*6a80*/  ISETP.GE.AND.EX P1, PT, R113, UR7, PT, P1 ;  /* 0x0000000771007c0c */ /* 0x000fe4000bf26310 */
[----:B------:R-:W-:Y:S01]  /*6a90*/  ISETP.GE.AND.EX P2, PT, R111, UR7, PT, P2 ;  /* 0x000000076f007c0c */ /* 0x000fe2000bf46320 */
[----:B--2---:R-:W-:Y:S01]  /*6aa0*/  FMUL.FTZ R0, R48, UR19 ;  /* 0x0000001330007c20 */ /* 0x004fe20008410000 */
[----:B------:R-:W-:-:S04]  /*6ab0*/  IADD3 R48, PT, PT, R118, 0x40, RZ ;  /* 0x0000004076307810 */ /* 0x000fc80007ffe0ff */
[----:B------:R-:W-:Y:S01]  /*6ac0*/  R2UR UR18, R0 ;  /* 0x00000000001272ca */ /* 0x000fe200000e0000 */
[----:B------:R-:W-:Y:S01]  /*6ad0*/  FMUL.FTZ R0, R49, UR19 ;  /* 0x0000001331007c20 */ /* 0x000fe20008410000 */
[----:B------:R-:W-:Y:S02]  /*6ae0*/  ISETP.GE.U32.AND P3, PT, R48, UR6, PT ;  /* 0x0000000630007c0c */ /* 0x000fe4000bf66070 */
[----:B------:R-:W-:-:S04]  /*6af0*/  SHF.R.S32.HI R46, RZ, 0x1f, R48 ;  /* 0x0000001fff2e7819 */ /* 0x000fc80000011430 */
[----:B------:R-:W-:-:S05]  /*6b00*/  ISETP.GE.AND.EX P3, PT, R46, UR7, PT, P3 ;  /* 0x000000072e007c0c */ /* 0x000fca000bf66330 */
[----:B------:R-:W-:Y:S01]  /*6b10*/  FFMA.FTZ R55, R47, UR18, R0 ;  /* 0x000000122f377c23 */ /* 0x000fe20008010000 */
[----:B------:R-:W-:Y:S07]  /*6b20*/  @!P5 BRA `(.L_x_1386) ;  /* 0x000000000048d947 */ /* 0x000fee0003800000 */
        /* <DEDUP_REMOVED lines=18> */
.L_x_1386:
[----:B------:R-:W-:Y:S01]  /*6c50*/  FADD.FTZ R98, R98, -UR36 ;  /* 0x8000002462627e21 */ /* 0x000fe20008010000 */
[----:B------:R-:W-:Y:S01]  /*6c60*/  FFMA.FTZ R50, R103, UR18, R0 ;  /* 0x0000001267327c23 */ /* 0x000fe20008010000 */
        /* <DEDUP_REMOVED lines=19> */
.L_x_1388:
[----:B------:R-:W-:Y:S05]  /*6da0*/  BSYNC.RECONVERGENT B0 ;  /* 0x0000000000007941 */ /* 0x000fea0003800200 */
.L_x_1387:
[----:B0-----:R-:W-:Y:S01]  /*6db0*/  FFMA.FTZ R55, R49, UR18, R0 ;  /* 0x0000001231377c23 */ /* 0x001fe20008010000 */
        /* <DEDUP_REMOVED lines=20> */
.L_x_1389:
        /* <DEDUP_REMOVED lines=21> */
.L_x_1391:
[----:B------:R-:W-:Y:S05]  /*7050*/  BSYNC.RECONVERGENT B0 ;  /* 0x0000000000007941 */ /* 0x000fea0003800200 */
.L_x_1390:
        /* <DEDUP_REMOVED lines=21> */
.L_x_1392:
[----:B------:R-:W-:Y:S01]  /*71b0*/  FFMA.FTZ R50, R95, UR18, R0 ;  /* 0x000000125f327c23 */ /* 0x000fe20008010000 */
[----:B------:R-:W-:Y:S01]  /*71c0*/  BSSY.RECONVERGENT B0, `(.L_x_1393) ;  /* 0x0000013000007945 */ /* 0x000fe20003800200 */
[----:B------:R-:W-:Y:S01]  /*71d0*/  FFMA.FTZ R55, R44, R92, -R55 ;  /* 0x0000005c2c377223 */ /* 0x000fe20000010837 */
[----:B------:R-:W-:Y:S01]  /*71e0*/  FADD.FTZ R90, R90, -UR36 ;  /* 0x800000245a5a7e21 */ /* 0x000fe20008010000 */
[----:B------:R-:W-:Y:S01]  /*71f0*/  IADD3 R54, PT, PT, R118, 0x60, RZ ;  /* 0x0000006076367810 */ /* 0x000fe20007ffe0ff */
[----:B------:R-:W-:Y:S01]  /*7200*/  FFMA.FTZ R49, R45, R93, -R50 ;  /* 0x0000005d2d317223 */ /* 0x000fe20000010832 */
[----:B------:R-:W-:Y:S06]  /*7210*/  @P3 BRA `(.L_x_1394) ;  /* 0x0000000000343947 */ /* 0x000fec0003800000 */
[----:B------:R-:W0:Y:S01]  /*7220*/  LDCU.64 UR20, c[0x0][0x3f8] ;  /* 0x00007f00ff1477ac */ /* 0x000e220008000a00 */
[----:B------:R-:W-:Y:S01]  /*7230*/  MOV R47, R121 ;  /* 0x00000079002f7202 */ /* 0x000fe20000000f00 */
[----:B------:R-:W-:Y:S01]  /*7240*/  FMUL.FTZ R49, R49, UR37 ;  /* 0x0000002531317c20 */ /* 0x000fe20008410000 */
[----:B------:R-:W1:Y:S01]  /*7250*/  LDCU.64 UR22, c[0x0][0x380] ;  /* 0x00007000ff1677ac */ /* 0x000e620008000a00 */
[----:B0-----:R-:W-:Y:S01]  /*7260*/  IMAD R53, R46, UR20, RZ ;  /* 0x000000142e357c24 */ /* 0x001fe2000f8e02ff */
[----:B------:R-:W-:-:S03]  /*7270*/  MOV R46, R122 ;  /* 0x0000007a002e7202 */ /* 0x000fc60000000f00 */
[C---:B------:R-:W-:Y:S02]  /*7280*/  IMAD R53, R48.reuse, UR21, R53 ;  /* 0x0000001530357c24 */ /* 0x040fe4000f8e0235 */
[----:B------:R-:W-:-:S04]  /*7290*/  IMAD.WIDE.U32 R50, R48, UR20, R46 ;  /* 0x0000001430327c25 */ /* 0x000fc8000f8e002e */
[----:B------:R-:W-:Y:S01]  /*72a0*/  FMUL.FTZ R48, R55, UR37 ;  /* 0x0000002537307c20 */ /* 0x000fe20008410000 */
[----:B-1----:R-:W-:Y:S02]  /*72b0*/  LEA R46, P1, R50, UR22, 0x2 ;  /* 0x00000016322e7c11 */ /* 0x002fe4000f8210ff */
[----:B------:R-:W-:-:S04]  /*72c0*/  IADD3 R53, PT, PT, R51, R53, RZ ;  /* 0x0000003533357210 */ /* 0x000fc80007ffe0ff */
[----:B------:R-:W-:-:S05]  /*72d0*/  LEA.HI.X R47, R50, UR23, R53, 0x2, P1 ;  /* 0x00000017322f7c11 */ /* 0x000fca00088f1435 */
[----:B------:R0:W-:Y:S02]  /*72e0*/  STG.E.64 desc[UR26][R46.64], R48 ;  /* 0x000000302e007986 */ /* 0x0001e4000c101b1a */
.L_x_1394:
[----:B------:R-:W-:Y:S05]  /*72f0*/  BSYNC.RECONVERGENT B0 ;  /* 0x0000000000007941 */ /* 0x000fea0003800200 */
.L_x_1393:
[----:B------:R-:W-:Y:S01]  /*7300*/  IADD3 R52, PT, PT, R118, 0x80, RZ ;  /* 0x0000008076347810 */ /* 0x000fe20007ffe0ff */
[----:B------:R-:W-:Y:S01]  /*7310*/  FMUL.FTZ R55, R90, UR37 ;  /* 0x000000255a377c20 */ /* 0x000fe20008410000 */
[C---:B------:R-:W-:Y:S01]  /*7320*/  IADD3 R50, PT, PT, R118.reuse, 0xa0, RZ ;  /* 0x000000a076327810 */ /* 0x040fe20007ffe0ff */
[----:B------:R-:W-:Y:S01]  /*7330*/  FADD.FTZ R91, R91, -UR36 ;  /* 0x800000245b5b7e21 */ /* 0x000fe20008010000 */
[C---:B0-----:R-:W-:Y:S01]  /*7340*/  IADD3 R48, PT, PT, R118.reuse, 0xc0, RZ ;  /* 0x000000c076307810 */ /* 0x041fe20007ffe0ff */
[----:B------:R-:W-:Y:S01]  /*7350*/  FFMA.FTZ R65, R55, UR18, R0 ;  /* 0x0000001237417c23 */ /* 0x000fe20008010000 */
[----:B------:R-:W-:Y:S01]  /*7360*/  IADD3 R46, PT, PT, R118, 0x100, RZ ;  /* 0x00000100762e7810 */ /* 0x000fe20007ffe0ff */
[----:B------:R-:W-:Y:S01]  /*7370*/  FMUL.FTZ R91, R91, UR37 ;  /* 0x000000255b5b7c20 */ /* 0x000fe20008410000 */
[----:B------:R-:W-:Y:S02]  /*7380*/  ISETP.GE.U32.AND P2, PT, R54, UR6, PT ;  /* 0x0000000636007c0c */ /* 0x000fe4000bf46070 */
[----:B------:R-:W-:-:S02]  /*7390*/  ISETP.GE.U32.AND P1, PT, R52, UR6, PT ;  /* 0x0000000634007c0c */ /* 0x000fc4000bf26070 */
[----:B------:R-:W-:Y:S02]  /*73a0*/  ISETP.GE.U32.AND P6, PT, R50, UR6, PT ;  /* 0x0000000632007c0c */ /* 0x000fe4000bfc6070 */
[----:B------:R-:W-:Y:S02]  /*73b0*/  ISETP.GE.U32.AND P3, PT, R48, UR6, PT ;  /* 0x0000000630007c0c */ /* 0x000fe4000bf66070 */
[----:B------:R-:W-:Y:S02]  /*73c0*/  ISETP.GE.U32.AND P4, PT, R46, UR6, PT ;  /* 0x000000062e007c0c */ /* 0x000fe4000bf86070 */
[----:B------:R-:W-:Y:S02]  /*73d0*/  SHF.R.S32.HI R66, RZ, 0x1f, R54 ;  /* 0x0000001fff427819 */ /* 0x000fe40000011436 */
[----:B------:R-:W-:Y:S02]  /*73e0*/  SHF.R.S32.HI R53, RZ, 0x1f, R52 ;  /* 0x0000001fff357819 */ /* 0x000fe40000011434 */
[----:B------:R-:W-:-:S02]  /*73f0*/  SHF.R.S32.HI R51, RZ, 0x1f, R50 ;  /* 0x0000001fff337819 */ /* 0x000fc40000011432 */
[----:B------:R-:W-:Y:S02]  /*7400*/  SHF.R.S32.HI R49, RZ, 0x1f, R48 ;  /* 0x0000001fff317819 */ /* 0x000fe40000011430 */
[----:B------:R-:W-:Y:S02]  /*7410*/  SHF.R.S32.HI R47, RZ, 0x1f, R46 ;  /* 0x0000001fff2f7819 */ /* 0x000fe4000001142e */
[----:B------:R-:W-:Y:S02]  /*7420*/  ISETP.GE.AND.EX P2, PT, R66, UR7, PT, P2 ;  /* 0x0000000742007c0c */ /* 0x000fe4000bf46320 */
[----:B------:R-:W-:Y:S02]  /*7430*/  ISETP.GE.AND.EX P1, PT, R53, UR7, PT, P1 ;  /* 0x0000000735007c0c */ /* 0x000fe4000bf26310 */
[----:B------:R-:W-:Y:S02]  /*7440*/  ISETP.GE.AND.EX P6, PT, R51, UR7, PT, P6 ;  /* 0x0000000733007c0c */ /* 0x000fe4000bfc6360 */
[----:B------:R-:W-:-:S02]  /*7450*/  ISETP.GE.AND.EX P3, PT, R49, UR7, PT, P3 ;  /* 0x0000000731007c0c */ /* 0x000fc4000bf66330 */
[----:B------:R-:W-:Y:S01]  /*7460*/  ISETP.GE.AND.EX P4, PT, R47, UR7, PT, P4 ;  /* 0x000000072f007c0c */ /* 0x000fe2000bf86340 */
[----:B------:R-:W-:-:S12]  /*7470*/  @!P5 BRA `(.L_x_1395) ;  /* 0x000000000048d947 */ /* 0x000fd80003800000 */
        /* <DEDUP_REMOVED lines=18> */
.L_x_1395:
        /* <DEDUP_REMOVED lines=21> */
.L_x_1397:
[----:B------:R-:W-:Y:S05]  /*76f0*/  BSYNC.RECONVERGENT B0 ;  /* 0x0000000000007941 */ /* 0x000fea0003800200 */
.L_x_1396:
[----:B------:R-:W-:Y:S01]  /*7700*/  FFMA.FTZ R63, R61, UR18, R0 ;  /* 0x000000123d3f7c23 */ /* 0x000fe20008010000 */
        /* <DEDUP_REMOVED lines=20> */
.L_x_1398:
[----:B------:R-:W-:Y:S01]  /*7850*/  FADD.FTZ R82, R82, -UR36 ;  /* 0x8000002452527e21 */ /* 0x000fe20008010000 */
[----:B0-----:R-:W-:Y:S01]  /*7860*/  FFMA.FTZ R54, R87, UR18, R0 ;  /* 0x0000001257367c23 */ /* 0x001fe20008010000 */
        /* <DEDUP_REMOVED lines=19> */
.L_x_1400:
[----:B------:R-:W-:Y:S05]  /*79a0*/  BSYNC.RECONVERGENT B0 ;  /* 0x0000000000007941 */ /* 0x000fea0003800200 */
.L_x_1399:
        /* <DEDUP_REMOVED lines=21> */
.L_x_1401:
[----:B0-----:R-:W-:Y:S01]  /*7b00*/  FADD.FTZ R52, R6, -UR36 ;  /* 0x8000002406347e21 */ /* 0x001fe20008010000 */
        /* <DEDUP_REMOVED lines=17> */
[----:B------:R-:W-:Y:S01]  /*7c20*/  LEA.HI.X R7, R52, UR23, R51, 0x2, P1 ;  /* 0x0000001734077c11 */ /* 0x000fe200088f1433 */
[----:B------:R-:W-:-:S05]  /*7c30*/  FMUL.FTZ R51, R81, UR37 ;  /* 0x0000002551337c20 */ /* 0x000fca0008410000 */
[----:B------:R0:W-:Y:S02]  /*7c40*/  STG.E.64 desc[UR26][R6.64], R50 ;  /* 0x0000003206007986 */ /* 0x0001e4000c101b1a */
.L_x_1403:
[----:B------:R-:W-:Y:S05]  /*7c50*/  BSYNC.RECONVERGENT B0 ;  /* 0x0000000000007941 */ /* 0x000fea0003800200 */
.L_x_1402:
        /* <DEDUP_REMOVED lines=21> */
.L_x_1404:
[----:B0-----:R-:W-:Y:S01]  /*7db0*/  FFMA.FTZ R6, R59, UR18, R0 ;  /* 0x000000123b067c23 */ /* 0x001fe20008010000 */
[----:B------:R-:W-:Y:S01]  /*7dc0*/  BSSY.RECONVERGENT B0, `(.L_x_1405) ;  /* 0x0000013000007945 */ /* 0x000fe20003800200 */
[----:B------:R-:W-:Y:S01]  /*7dd0*/  FADD.FTZ R51, R27, -UR36 ;  /* 0x800000241b337e21 */ /* 0x000fe20008010000 */
        /* <DEDUP_REMOVED lines=17> */
.L_x_1406:
[----:B------:R-:W-:Y:S05]  /*7ef0*/  BSYNC.RECONVERGENT B0 ;  /* 0x0000000000007941 */ /* 0x000fea0003800200 */
.L_x_1405:
[----:B------:R-:W-:Y:S01]  /*7f00*/  FADD.FTZ R52, R10, -UR36 ;  /* 0x800000240a347e21 */ /* 0x000fe20008010000 */
[----:B------:R-:W-:Y:S01]  /*7f10*/  FMUL.FTZ R49, R50, UR37 ;  /* 0x0000002532317c20 */ /* 0x000fe20008410000 */
        /* <DEDUP_REMOVED lines=20> */
.L_x_1407:
[----:B------:R-:W-:Y:S04]  /*8060*/  BSSY.RECONVERGENT B0, `(.L_x_1408) ;  /* 0x0000015000007945 */ /* 0x000fe80003800200 */
[----:B------:R-:W-:Y:S05]  /*8070*/  @P0 BRA `(.L_x_1409) ;  /* 0x00000000004c0947 */ /* 0x000fea0003800000 */
[----:B------:R-:W1:Y:S01]  /*8080*/  LDCU.64 UR20, c[0x0][0x3f8] ;  /* 0x00007f00ff1477ac */ /* 0x000e620008000a00 */
[----:B------:R-:W-:Y:S01]  /*8090*/  IADD3 R53, PT, PT, R118, 0xe0, RZ ;  /* 0x000000e076357810 */ /* 0x000fe20007ffe0ff */
[----:B0-----:R-:W-:Y:S01]  /*80a0*/  FFMA.FTZ R27, R49, UR18, R0 ;  /* 0x00000012311b7c23 */ /* 0x001fe20008010000 */
[----:B------:R-:W-:Y:S01]  /*80b0*/  MOV R6, R122 ;  /* 0x0000007a00067202 */ /* 0x000fe20000000f00 */
[----:B------:R-:W0:Y:S01]  /*80c0*/  LDCU.64 UR22, c[0x0][0x380] ;  /* 0x00007000ff1677ac */ /* 0x000e220008000a00 */
[----:B------:R-:W-:Y:S01]  /*80d0*/  SHF.R.S32.HI R10, RZ, 0x1f, R53 ;  /* 0x0000001fff0a7819 */ /* 0x000fe20000011435 */
[----:B------:R-:W-:Y:S01]  /*80e0*/  FFMA.FTZ R27, R44, R28, -R27 ;  /* 0x0000001c2c1b7223 */ /* 0x000fe2000001081b */
[----:B------:R-:W-:-:S03]  /*80f0*/  MOV R7, R121 ;  /* 0x0000007900077202 */ /* 0x000fc60000000f00 */
[----:B------:R-:W-:Y:S01]  /*8100*/  FMUL.FTZ R26, R27, UR37 ;  /* 0x000000251b1a7c20 */ /* 0x000fe20008410000 */
[----:B-1----:R-:W-:Y:S02]  /*8110*/  IMAD R10, R10, UR20, RZ ;  /* 0x000000140a0a7c24 */ /* 0x002fe4000f8e02ff */
[----:B------:R-:W-:-:S04]  /*8120*/  IMAD.WIDE.U32 R8, R53, UR20, R6 ;  /* 0x0000001435087c25 */ /* 0x000fc8000f8e0006 */
[----:B------:R-:W-:Y:S02]  /*8130*/  IMAD R7, R53, UR21, R10 ;  /* 0x0000001535077c24 */ /* 0x000fe4000f8e020a */
[----:B------:R-:W-:Y:S01]  /*8140*/  FFMA.FTZ R10, R51, UR18, R0 ;  /* 0x00000012330a7c23 */ /* 0x000fe20008010000 */
[----:B0-----:R-:W-:Y:S02]  /*8150*/  LEA R6, P0, R8, UR22, 0x2 ;  /* 0x0000001608067c11 */ /* 0x001fe4000f8010ff */
[----:B------:R-:W-:Y:S01]  /*8160*/  IADD3 R7, PT, PT, R9, R7, RZ ;  /* 0x0000000709077210 */ /* 0x000fe20007ffe0ff */
[----:B------:R-:W-:-:S03]  /*8170*/  FFMA.FTZ R10, R45, R29, -R10 ;  /* 0x0000001d2d0a7223 */ /* 0x000fc6000001080a */
[----:B------:R-:W-:Y:S01]  /*8180*/  LEA.HI.X R7, R8, UR23, R7, 0x2, P0 ;  /* 0x0000001708077c11 */ /* 0x000fe200080f1407 */
[----:B------:R-:W-:-:S05]  /*8190*/  FMUL.FTZ R27, R10, UR37 ;  /* 0x000000250a1b7c20 */ /* 0x000fca0008410000 */
[----:B------:R1:W-:Y:S02]  /*81a0*/  STG.E.64 desc[UR26][R6.64], R26 ;  /* 0x0000001a06007986 */ /* 0x0003e4000c101b1a */
.L_x_1409:
[----:B------:R-:W-:Y:S05]  /*81b0*/  BSYNC.RECONVERGENT B0 ;  /* 0x0000000000007941 */ /* 0x000fea0003800200 */
.L_x_1408:
[----:B------:R-:W-:Y:S01]  /*81c0*/  UISETP.NE.AND UP0, UPT, UR30, URZ, UPT ;  /* 0x000000ff1e00728c */ /* 0x000fe2000bf05270 */
[----:B------:R-:W-:Y:S01]  /*81d0*/  FADD.FTZ R11, R11, -UR36 ;  /* 0x800000240b0b7e21 */ /* 0x000fe20008010000 */
[----:B01----:R-:W-:-:S03]  /*81e0*/  FMUL.FTZ R7, R52, UR37 ;  /* 0x0000002534077c20 */ /* 0x003fc60008410000 */
[----:B------:R-:W-:Y:S01]  /*81f0*/  FMUL.FTZ R49, R11, UR37 ;  /* 0x000000250b317c20 */ /* 0x000fe20008410000 */
[----:B------:R-:W-:-:S03]  /*8200*/  FFMA.FTZ R29, R7, UR18, R0 ;  /* 0x00000012071d7c23 */ /* 0x000fc60008010000 */
        /* <DEDUP_REMOVED lines=19> */
.L_x_1410:
[----:B------:R-:W-:Y:S01]  /*8340*/  FFMA.FTZ R6, R49, UR18, R0 ;  /* 0x0000001231067c23 */ /* 0x000fe20008010000 */
        /* <DEDUP_REMOVED lines=19> */
.L_x_1412:
[----:B------:R-:W-:Y:S05]  /*8480*/  BSYNC.RECONVERGENT B0 ;  /* 0x0000000000007941 */ /* 0x000fea0003800200 */
.L_x_1411:
[----:B------:R-:W-:Y:S01]  /*8490*/  IADD3 R49, PT, PT, R118, 0x120, RZ ;  /* 0x0000012076317810 */ /* 0x000fe20007ffe0ff */
[----:B0-----:R-:W-:Y:S01]  /*84a0*/  FMUL.FTZ R11, R14, UR37 ;  /* 0x000000250e0b7c20 */ /* 0x001fe20008410000 */
[C---:B------:R-:W-:Y:S01]  /*84b0*/  IADD3 R10, PT, PT, R118.reuse, 0x140, RZ ;  /* 0x00000140760a7810 */ /* 0x040fe20007ffe0ff */
[----:B------:R-:W-:Y:S01]  /*84c0*/  FMUL.FTZ R15, R15, UR37 ;  /* 0x000000250f0f7c20 */ /* 0x000fe20008410000 */
[C---:B------:R-:W-:Y:S01]  /*84d0*/  IADD3 R8, PT, PT, R118.reuse, 0x160, RZ ;  /* 0x0000016076087810 */ /* 0x040fe20007ffe0ff */
[--C-:B------:R-:W-:Y:S01]  /*84e0*/  FFMA.FTZ R47, R11, UR18, R0.reuse ;  /* 0x000000120b2f7c23 */ /* 0x100fe20008010000 */
[----:B------:R-:W-:Y:S01]  /*84f0*/  IADD3 R6, PT, PT, R118, 0x180, RZ ;  /* 0x0000018076067810 */ /* 0x000fe20007ffe0ff */
[----:B------:R-:W-:Y:S01]  /*8500*/  FFMA.FTZ R48, R15, UR18, R0 ;  /* 0x000000120f307c23 */ /* 0x000fe20008010000 */
[----:B------:R-:W-:Y:S02]  /*8510*/  ISETP.GE.U32.AND P2, PT, R49, UR6, PT ;  /* 0x0000000631007c0c */ /* 0x000fe4000bf46070 */
        /* <DEDUP_REMOVED lines=9> */
[----:B------:R-:W-:Y:S02]  /*85b0*/  ISETP.GE.U32.AND P3, PT, R108, UR6, PT ;  /* 0x000000066c007c0c */ /* 0x000fe4000bf66070 */
[----:B------:R-:W-:Y:S02]  /*85c0*/  ISETP.GE.AND.EX P2, PT, R50, UR7, PT, P2 ;  /* 0x0000000732007c0c */ /* 0x000fe4000bf46320 */
[----:B------:R-:W-:Y:S02]  /*85d0*/  ISETP.GE.AND.EX P1, PT, R51, UR7, PT, P1 ;  /* 0x0000000733007c0c */ /* 0x000fe4000bf26310 */
[----:B------:R-:W-:-:S02]  /*85e0*/  ISETP.GE.AND.EX P0, PT, R9, UR7, PT, P0 ;  /* 0x0000000709007c0c */ /* 0x000fc4000bf06300 */
[----:B------:R-:W-:Y:S02]  /*85f0*/  ISETP.GE.AND.EX P6, PT, R7, UR7, PT, P6 ;  /* 0x0000000707007c0c */ /* 0x000fe4000bfc6360 */
[----:B------:R-:W-:Y:S02]  /*8600*/  ISETP.GE.AND.EX P4, PT, R109, UR7, PT, P4 ;  /* 0x000000076d007c0c */ /* 0x000fe4000bf86340 */
        /* <DEDUP_REMOVED lines=20> */
.L_x_1413:
        /* <DEDUP_REMOVED lines=17> */
.L_x_1415:
[----:B------:R-:W-:Y:S05]  /*8860*/  BSYNC.RECONVERGENT B0 ;  /* 0x0000000000007941 */ /* 0x000fea0003800200 */
.L_x_1414:
[----:B------:R-:W-:Y:S01]  /*8870*/  FADD.FTZ R18, R18, -UR36 ;  /* 0x8000002412127e21 */ /* 0x000fe20008010000 */
[----:B------:R-:W-:Y:S01]  /*8880*/  FADD.FTZ R19, R19, -UR36 ;  /* 0x8000002413137e21 */ /* 0x000fe20008010000 */
[----:B------:R-:W-:Y:S01]  /*8890*/  FADD.FTZ R28, R23, -UR36 ;  /* 0x80000024171c7e21 */ /* 0x000fe20008010000 */
[----:B------:R-:W-:Y:S01]  /*88a0*/  FADD.FTZ R26, R22, -UR36 ;  /* 0x80000024161a7e21 */ /* 0x000fe20008010000 */
[----:B------:R-:W-:Y:S01]  /*88b0*/  FMUL.FTZ R23, R18, UR37 ;  /* 0x0000002512177c20 */ /* 0x000fe20008410000 */
[----:B------:R-:W-:Y:S01]  /*88c0*/  FMUL.FTZ R27, R19, UR37 ;  /* 0x00000025131b7c20 */ /* 0x000fe20008410000 */
[----:B------:R-:W-:Y:S06]  /*88d0*/  BRA.U !UP0, `(.L_x_1416) ;  /* 0x0000000108487547 */ /* 0x000fec000b800000 */
        /* <DEDUP_REMOVED lines=18> */
.L_x_1416:
[--C-:B------:R-:W-:Y:S01]  /*8a00*/  FFMA.FTZ R11, R23, UR18, R0.reuse ;  /* 0x00000012170b7c23 */ /* 0x100fe20008010000 */
[----:B------:R-:W-:Y:S01]  /*8a10*/  FMUL.FTZ R23, R26, UR37 ;  /* 0x000000251a177c20 */ /* 0x000fe20008410000 */
[----:B------:R-:W-:Y:S01]  /*8a20*/  FMUL.FTZ R29, R28, UR37 ;  /* 0x000000251c1d7c20 */ /* 0x000fe20008410000 */
[--C-:B0-----:R-:W-:Y:S01]  /*8a30*/  FFMA.FTZ R12, R27, UR18, R0.reuse ;  /* 0x000000121b0c7c23 */ /* 0x101fe20008010000 */
[----:B------:R-:W-:Y:S01]  /*8a40*/  BSSY.RECONVERGENT B0, `(.L_x_1417) ;  /* 0x0000013000007945 */ /* 0x000fe20003800200 */
[----:B------:R-:W-:Y:S01]  /*8a50*/  FFMA.FTZ R11, R44, R20, -R11 ;  /* 0x000000142c0b7223 */ /* 0x000fe2000001080b */
[--C-:B------:R-:W-:Y:S01]  /*8a60*/  FFMA.FTZ R19, R23, UR18, R0.reuse ;  /* 0x0000001217137c23 */ /* 0x100fe20008010000 */
[----:B------:R-:W-:Y:S01]  /*8a70*/  FFMA.FTZ R20, R29, UR18, R0 ;  /* 0x000000121d147c23 */ /* 0x000fe20008010000 */
        /* <DEDUP_REMOVED lines=15> */
.L_x_1418:
[----:B------:R-:W-:Y:S05]  /*8b70*/  BSYNC.RECONVERGENT B0 ;  /* 0x0000000000007941 */ /* 0x000fea0003800200 */
.L_x_1417:
[----:B------:R-:W-:Y:S05]  /*8b80*/  BRA.U !UP0, `(.L_x_1419) ;  /* 0x0000000108487547 */ /* 0x000fea000b800000 */
        /* <DEDUP_REMOVED lines=18> */
.L_x_1419:
[----:B------:R-:W-:Y:S01]  /*8cb0*/  BSSY.RECONVERGENT B0, `(.L_x_1420) ;  /* 0x0000011000007945 */ /* 0x000fe20003800200 */
[----:B------:R-:W-:Y:S01]  /*8cc0*/  FFMA.FTZ R19, R44, R24, -R19 ;  /* 0x000000182c137223 */ /* 0x000fe20000010813 */
[----:B------:R-:W-:Y:S02]  /*8cd0*/  FFMA.FTZ R13, R45, R25, -R20 ;  /* 0x000000192d0d7223 */ /* 0x000fe40000010814 */
[----:B------:R-:W-:Y:S05]  /*8ce0*/  @P0 BRA `(.L_x_1421) ;  /* 0x0000000000340947 */ /* 0x000fea0003800000 */
[----:B------:R-:W1:Y:S01]  /*8cf0*/  LDCU.64 UR20, c[0x0][0x3f8] ;  /* 0x00007f00ff1477ac */ /* 0x000e620008000a00 */
[----:B0-----:R-:W-:Y:S01]  /*8d00*/  MOV R10, R122 ;  /* 0x0000007a000a7202 */ /* 0x001fe20000000f00 */
[----:B------:R-:W-:Y:S01]  /*8d10*/  FMUL.FTZ R12, R19, UR37 ;  /* 0x00000025130c7c20 */ /* 0x000fe20008410000 */
[----:B------:R-:W-:Y:S01]  /*8d20*/  MOV R11, R121 ;  /* 0x00000079000b7202 */ /* 0x000fe20000000f00 */
[----:B------:R-:W0:Y:S01]  /*8d30*/  LDCU.64 UR22, c[0x0][0x380] ;  /* 0x00007000ff1677ac */ /* 0x000e220008000a00 */
[----:B------:R-:W-:Y:S01]  /*8d40*/  FMUL.FTZ R13, R13, UR37 ;  /* 0x000000250d0d7c20 */ /* 0x000fe20008410000 */
[----:B-1----:R-:W-:Y:S02]  /*8d50*/  IMAD R9, R9, UR20, RZ ;  /* 0x0000001409097c24 */ /* 0x002fe4000f8e02ff */
[----:B------:R-:W-:-:S04]  /*8d60*/  IMAD.WIDE.U32 R10, R8, UR20, R10 ;  /* 0x00000014080a7c25 */ /* 0x000fc8000f8e000a */
[----:B------:R-:W-:Y:S01]  /*8d70*/  IMAD R9, R8, UR21, R9 ;  /* 0x0000001508097c24 */ /* 0x000fe2000f8e0209 */
[----:B0-----:R-:W-:-:S04]  /*8d80*/  LEA R8, P0, R10, UR22, 0x2 ;  /* 0x000000160a087c11 */ /* 0x001fc8000f8010ff */
[----:B------:R-:W-:-:S04]  /*8d90*/  IADD3 R9, PT, PT, R11, R9, RZ ;  /* 0x000000090b097210 */ /* 0x000fc80007ffe0ff */
[----:B------:R-:W-:-:S05]  /*8da0*/  LEA.HI.X R9, R10, UR23, R9, 0x2, P0 ;  /* 0x000000170a097c11 */ /* 0x000fca00080f1409 */
[----:B------:R1:W-:Y:S02]  /*8db0*/  STG.E.64 desc[UR26][R8.64], R12 ;  /* 0x0000000c08007986 */ /* 0x0003e4000c101b1a */
.L_x_1421:
[----:B------:R-:W-:Y:S05]  /*8dc0*/  BSYNC.RECONVERGENT B0 ;  /* 0x0000000000007941 */ /* 0x000fea0003800200 */
.L_x_1420:
[----:B------:R-:W-:Y:S01]  /*8dd0*/  FADD.FTZ R2, R2, -UR36 ;  /* 0x8000002402027e21 */ /* 0x000fe20008010000 */
[----:B------:R-:W-:Y:S01]  /*8de0*/  FADD.FTZ R3, R3, -UR36 ;  /* 0x8000002403037e21 */ /* 0x000fe20008010000 */
[----:B------:R-:W-:Y:S01]  /*8df0*/  FADD.FTZ R30, R30, -UR36 ;  /* 0x800000241e1e7e21 */ /* 0x000fe20008010000 */
[----:B------:R-:W-:Y:S01]  /*8e00*/  FADD.FTZ R31, R31, -UR36 ;  /* 0x800000241f1f7e21 */ /* 0x000fe20008010000 */
[----:B0-----:R-:W-:Y:S01]  /*8e10*/  FMUL.FTZ R15, R2, UR37 ;  /* 0x00000025020f7c20 */ /* 0x001fe20008410000 */
[----:B------:R-:W-:Y:S01]  /*8e20*/  FMUL.FTZ R17, R3, UR37 ;  /* 0x0000002503117c20 */ /* 0x000fe20008410000 */
        /* <DEDUP_REMOVED lines=19> */
.L_x_1422:
[--C-:B------:R-:W-:Y:S01]  /*8f60*/  FFMA.FTZ R3, R15, UR18, R0.reuse ;  /* 0x000000120f037c23 */ /* 0x100fe20008010000 */
[----:B-1----:R-:W-:Y:S01]  /*8f70*/  FMUL.FTZ R13, R30, UR37 ;  /* 0x000000251e0d7c20 */ /* 0x002fe20008410000 */
[----:B------:R-:W-:Y:S01]  /*8f80*/  FMUL.FTZ R31, R31, UR37 ;  /* 0x000000251f1f7c20 */ /* 0x000fe20008410000 */
[--C-:B------:R-:W-:Y:S01]  /*8f90*/  FFMA.FTZ R2, R17, UR18, R0.reuse ;  /* 0x0000001211027c23 */ /* 0x100fe20008010000 */
        /* <DEDUP_REMOVED lines=19> */
.L_x_1424:
[----:B------:R-:W-:Y:S05]  /*90d0*/  BSYNC.RECONVERGENT B0 ;  /* 0x0000000000007941 */ /* 0x000fea0003800200 */
.L_x_1423:
        /* <DEDUP_REMOVED lines=19> */
.L_x_1425:
        /* <DEDUP_REMOVED lines=17> */
.L_x_1427:
[----:B------:R-:W-:Y:S05]  /*9320*/  BSYNC.RECONVERGENT B0 ;  /* 0x0000000000007941 */ /* 0x000fea0003800200 */
.L_x_1426:
[----:B------:R-:W-:Y:S01]  /*9330*/  FADD.FTZ R34, R34, -UR36 ;  /* 0x8000002422227e21 */ /* 0x000fe20008010000 */
[----:B------:R-:W-:Y:S01]  /*9340*/  FADD.FTZ R35, R35, -UR36 ;  /* 0x8000002423237e21 */ /* 0x000fe20008010000 */
[----:B------:R-:W-:Y:S01]  /*9350*/  FADD.FTZ R38, R38, -UR36 ;  /* 0x8000002426267e21 */ /* 0x000fe20008010000 */
[----:B------:R-:W-:Y:S01]  /*9360*/  FADD.FTZ R39, R39, -UR36 ;  /* 0x8000002427277e21 */ /* 0x000fe20008010000 */
[----:B------:R-:W-:Y:S01]  /*9370*/  FMUL.FTZ R11, R34, UR37 ;  /* 0x00000025220b7c20 */ /* 0x000fe20008410000 */
[----:B------:R-:W-:Y:S01]  /*9380*/  FMUL.FTZ R35, R35, UR37 ;  /* 0x0000002523237c20 */ /* 0x000fe20008410000 */
[----:B------:R-:W-:Y:S06]  /*9390*/  BRA.U !UP0, `(.L_x_1428) ;  /* 0x0000000108487547 */ /* 0x000fec000b800000 */
[----:B01----:R-:W-:Y:S01]  /*93a0*/  FFMA.FTZ R2, R44, R11, R42 ;  /* 0x0000000b2c027223 */ /* 0x003fe2000001002a */
        /* <DEDUP_REMOVED lines=17> */
.L_x_1428:
[--C-:B01----:R-:W-:Y:S01]  /*94c0*/  FFMA.FTZ R3, R11, UR18, R0.reuse ;  /* 0x000000120b037c23 */ /* 0x103fe20008010000 */
[----:B------:R-:W-:Y:S01]  /*94d0*/  FMUL.FTZ R11, R38, UR37 ;  /* 0x00000025260b7c20 */ /* 0x000fe20008410000 */
        /* <DEDUP_REMOVED lines=21> */
.L_x_1430:
[----:B------:R-:W-:Y:S05]  /*9630*/  BSYNC.RECONVERGENT B0 ;  /* 0x0000000000007941 */ /* 0x000fea0003800200 */
.L_x_1429:
        /* <DEDUP_REMOVED lines=19> */
.L_x_1431:
        /* <DEDUP_REMOVED lines=8> */
[----:B------:R-:W-:Y:S01]  /*97f0*/  MOV R120, R122 ;  /* 0x0000007a00787202 */ /* 0x000fe20000000f00 */
[----:B------:R-:W1:Y:S01]  /*9800*/  LDCU.64 UR18, c[0x0][0x380] ;  /* 0x00007000ff1277ac */ /* 0x000e620008000a00 */
[----:B0-----:R-:W-:-:S03]  /*9810*/  IMAD R3, R105, UR6, RZ ;  /* 0x0000000669037c24 */ /* 0x001fc6000f8e02ff */
[----:B------:R-:W-:-:S04]  /*9820*/  IMAD.WIDE.U32 R120, R108, UR6, R120 ;  /* 0x000000066c787c25 */ /* 0x000fc8000f8e0078 */
[----:B------:R-:W-:Y:S01]  /*9830*/  IMAD R3, R108, UR7, R3 ;  /* 0x000000076c037c24 */ /* 0x000fe2000f8e0203 */
[----:B-1----:R-:W-:-:S04]  /*9840*/  LEA R2, P0, R120, UR18, 0x2 ;  /* 0x0000001278027c11 */ /* 0x002fc8000f8010ff */
[----:B------:R-:W-:-:S04]  /*9850*/  IADD3 R3, PT, PT, R121, R3, RZ ;  /* 0x0000000379037210 */ /* 0x000fc80007ffe0ff */
[----:B------:R-:W-:-:S05]  /*9860*/  LEA.HI.X R3, R120, UR19, R3, 0x2, P0 ;  /* 0x0000001378037c11 */ /* 0x000fca00080f1403 */
[----:B------:R1:W-:Y:S02]  /*9870*/  STG.E.64 desc[UR26][R2.64], R4 ;  /* 0x0000000402007986 */ /* 0x0003e4000c101b1a */
.L_x_1433:
[----:B------:R-:W-:Y:S05]  /*9880*/  BSYNC.RECONVERGENT B0 ;  /* 0x0000000000007941 */ /* 0x000fea0003800200 */
.L_x_1432:
[----:B------:R-:W-:Y:S02]  /*9890*/  UIADD3 UR17, UPT, UPT, UR29, UR17, URZ ;  /* 0x000000111d117290 */ /* 0x000fe4000fffe0ff */
[----:B------:R-:W-:Y:S02]  /*98a0*/  UIADD3 UR4, UPT, UPT, UR4, 0x1, URZ ;  /* 0x0000000104047890 */ /* 0x000fe4000fffe0ff */
[----:B------:R-:W-:-:S09]  /*98b0*/  UISETP.GE.AND UP0, UPT, UR17, UR8, UPT ;  /* 0x000000081100728c */ /* 0x000fd2000bf06270 */
[----:B------:R-:W-:Y:S05]  /*98c0*/  BRA.U !UP0, `(.L_x_1434) ;  /* 0xffffff6908ac7547 */ /* 0x000fea000b83ffff */
.L_x_1367:
[----:B-1----:R-:W1:Y:S01]  /*98d0*/  LDC R4, c[0x0][0x370] ;  /* 0x0000dc00ff047b82 */ /* 0x002e620000000800 */
[----:B------:R-:W-:Y:S01]  /*98e0*/  ISETP.NE.AND P2, PT, R115, RZ, PT ;  /* 0x000000ff7300720c */ /* 0x000fe20003f45270 */
[----:B------:R-:W-:Y:S06]  /*98f0*/  BSSY.RECONVERGENT B0, `(.L_x_1435) ;  /* 0x0000011000007945 */ /* 0x000fec0003800200 */
[----:B------:R-:W2:Y:S08]  /*9900*/  LDC R7, c[0x0][0x374] ;  /* 0x0000dd00ff077b82 */ /* 0x000eb00000000800 */
[----:B0-----:R-:W0:Y:S01]  /*9910*/  LDC.64 R2, c[0x0][0x3c8] ;  /* 0x0000f200ff027b82 */ /* 0x001e220000000a00 */
[----:B-1----:R-:W-:-:S02]  /*9920*/  IADD3 R5, PT, PT, R4, -0x1, RZ ;  /* 0xffffffff04057810 */ /* 0x002fc40007ffe0ff */
[----:B------:R-:W-:Y:S02]  /*9930*/  ISETP.NE.AND P1, PT, R4, 0x1, PT ;  /* 0x000000010400780c */ /* 0x000fe40003f25270 */
[----:B--2---:R-:W-:-:S04]  /*9940*/  IADD3 R0, PT, PT, R7, -0x1, RZ ;  /* 0xffffffff07007810 */ /* 0x004fc80007ffe0ff */
[----:B------:R-:W-:Y:S02]  /*9950*/  ISETP.NE.AND P0, PT, R0, UR5, PT ;  /* 0x0000000500007c0c */ /* 0x000fe4000bf05270 */
[----:B------:R-:W-:Y:S02]  /*9960*/  SHF.L.U32 R0, R7, 0x1, RZ ;  /* 0x0000000107007819 */ /* 0x000fe400000006ff */
[----:B------:R-:W-:Y:S02]  /*9970*/  ISETP.NE.OR P0, PT, R5, UR28, P0 ;  /* 0x0000001c05007c0c */ /* 0x000fe40008705670 */
[----:B------:R-:W-:-:S05]  /*9980*/  SEL R5, R0, RZ, P1 ;  /* 0x000000ff00057207 */ /* 0x000fca0000800000 */
[----:B0-----:R-:W-:Y:S01]  /*9990*/  IMAD.WIDE.U32 R2, R5, 0x4, R2 ;  /* 0x0000000405027825 */ /* 0x001fe200078e0002 */
[----:B------:R-:W-:Y:S06]  /*99a0*/  @P2 BRA `(.L_x_1436) ;  /* 0x0000000000142947 */ /* 0x000fec0003800000 */
[----:B------:R-:W-:Y:S01]  /*99b0*/  HFMA2 R5, -RZ, RZ, 0, 5.9604644775390625e-08 ;  /* 0x00000001ff057431 */ /* 0x000fe200000001ff */
[----:B------:R-:W-:Y:S06]  /*99c0*/  MEMBAR.ALL.GPU ;  /* 0x0000000000007992 */ /* 0x000fec000000a000 */
[----:B------:R-:W-:-:S00]  /*99d0*/  ERRBAR ;  /* 0x00000000000079ab */ /* 0x000fc00000000000 */
[----:B------:R-:W-:Y:S06]  /*99e0*/  CGAERRBAR ;  /* 0x00000000000075ab */ /* 0x000fec0000000000 */
[----:B------:R0:W-:Y:S02]  /*99f0*/  REDG.E.ADD.S32.STRONG.GPU desc[UR26][R2.64], R5 ;  /* 0x000000050200798e */ /* 0x0001e4000c12e31a */
.L_x_1436:
[----:B------:R-:W-:Y:S05]  /*9a00*/  BSYNC.RECONVERGENT B0 ;  /* 0x0000000000007941 */ /* 0x000fea0003800200 */
.L_x_1435:
[----:B------:R-:W-:Y:S05]  /*9a10*/  @P0 EXIT ;  /* 0x000000000000094d */ /* 0x000fea0003800000 */
[----:B------:R-:W-:Y:S05]  /*9a20*/  @P2 BRA `(.L_x_1437) ;  /* 0x0000000000202947 */ /* 0x000fea0003800000 */
[----:B------:R-:W-:-:S05]  /*9a30*/  IMAD R0, R4, R7, RZ ;  /* 0x0000000704007224 */ /* 0x000fca00078e02ff */
[----:B------:R-:W-:-:S13]  /*9a40*/  ISETP.NE.AND P0, PT, R0, -0x1, PT ;  /* 0xffffffff0000780c */ /* 0x000fda0003f05270 */
[----:B------:R-:W-:Y:S05]  /*9a50*/  @!P0 BRA `(.L_x_1437) ;  /* 0x0000000000148947 */ /* 0x000fea0003800000 */
.L_x_1438:
[----:B0-----:R-:W2:Y:S04]  /*9a60*/  LDG.E.STRONG.GPU R5, desc[UR26][R2.64] ;  /* 0x0000001a02057981 */ /* 0x001ea8000c1ef900 */
[----:B--2---:R-:W-:Y:S01]  /*9a70*/  CCTL.IVALL ;  /* 0x00000000ff00798f */ /* 0x004fe20002000000 */
[----:B------:R-:W-:Y:S05]  /*9a80*/  YIELD ;  /* 0x0000000000007946 */ /* 0x000fea0003800000 */
[----:B------:R-:W-:-:S13]  /*9a90*/  ISETP.NE.AND P0, PT, R5, R0, PT ;  /* 0x000000000500720c */ /* 0x000fda0003f05270 */
[----:B------:R-:W-:Y:S05]  /*9aa0*/  @P0 BRA `(.L_x_1438) ;  /* 0xfffffffc00ec0947 */ /* 0x000fea000383ffff */
.L_x_1437:
[----:B------:R-:W-:Y:S05]  /*9ab0*/  WARPSYNC.ALL ;  /* 0x0000000000007948 */ /* 0x000fea0003800000 */
[----:B------:R-:W1:Y:S08]  /*9ac0*/  LDC.64 R30, c[0x0][0x3f8] ;  /* 0x0000fe00ff1e7b82 */ /* 0x000e700000000a00 */
[----:B------:R-:W-:Y:S01]  /*9ad0*/  BAR.SYNC.DEFER_BLOCKING 0x0 ;  /* 0x0000000000007b1d */ /* 0x000fe20000010000 */
[----:B-1----:R-:W-:-:S04]  /*9ae0*/  LEA.HI R0, P0, R31, R30, RZ, 0x1 ;  /* 0x0000001e1f007211 */ /* 0x002fc800078108ff */
[----:B0-----:R-:W-:-:S04]  /*9af0*/  IADD3.X R3, PT, PT, RZ, R31, RZ, P0, !PT ;  /* 0x0000001fff037210 */ /* 0x001fc800007fe4ff */
        /* <DEDUP_REMOVED lines=53> */
[----:B------:R-:W-:-:S02]  /*9e50*/  SHF.L.U32 R27, R31, 0x2, RZ ;  /* 0x000000021f1b7819 */ /* 0x000fc400000006ff */
        /* <DEDUP_REMOVED lines=15> */
.L_x_1441:
        /* <DEDUP_REMOVED lines=29> */
.L_x_1440:
[----:B------:R-:W-:Y:S05]  /*a120*/  BSYNC.RECONVERGENT B0 ;  /* 0x0000000000007941 */ /* 0x000fea0003800200 */
.L_x_1439:
[----:B------:R-:W-:Y:S05]  /*a130*/  @!P0 EXIT ;  /* 0x000000000000894d */ /* 0x000fea0003800000 */
[----:B------:R-:W-:Y:S01]  /*a140*/  SHF.L.U64.HI R37, R26, 0x2, R33 ;  /* 0x000000021a257819 */ /* 0x000fe20000010221 */
[----:B------:R-:W1:Y:S01]  /*a150*/  LDCU.64 UR4, c[0x0][0x3d8] ;  /* 0x00007b00ff0477ac */ /* 0x000e620008000a00 */
[C---:B------:R-:W-:Y:S02]  /*a160*/  SHF.L.U64.HI R31, R30.reuse, 0x2, R31 ;  /* 0x000000021e1f7819 */ /* 0x040fe4000001021f */
[----:B------:R-:W-:Y:S01]  /*a170*/  SHF.L.U32 R29, R30, 0x2, RZ ;  /* 0x000000021e1d7819 */ /* 0x000fe200000006ff */
[----:B------:R-:W2:Y:S01]  /*a180*/  LDCU.64 UR6, c[0x0][0x388] ;  /* 0x00007100ff0677ac */ /* 0x000ea20008000a00 */
[----:B------:R-:W-:Y:S02]  /*a190*/  SHF.L.U32 R39, R26, 0x2, RZ ;  /* 0x000000021a277819 */ /* 0x000fe400000006ff */
[C---:B------:R-:W-:Y:S01]  /*a1a0*/  SHF.L.U64.HI R33, R0.reuse, 0x2, R3 ;  /* 0x0000000200217819 */ /* 0x040fe20000010203 */
[----:B------:R-:W3:Y:S01]  /*a1b0*/  LDCU.64 UR8, c[0x0][0x390] ;  /* 0x00007200ff0877ac */ /* 0x000ee20008000a00 */
[----:B------:R-:W-:-:S07]  /*a1c0*/  SHF.L.U32 R35, R0, 0x2, RZ ;  /* 0x0000000200237819 */ /* 0x000fce00000006ff */
.L_x_1442:
[C---:B0-----:R-:W-:Y:S02]  /*a1d0*/  SHF.L.U32 R16, R115.reuse, 0x2, RZ ;  /* 0x0000000273107819 */ /* 0x041fe400000006ff */
[----:B------:R-:W-:Y:S02]  /*a1e0*/  SHF.L.U64.HI R2, R115, 0x2, R28 ;  /* 0x0000000273027819 */ /* 0x000fe4000001021c */
[----:B-1----:R-:W-:-:S04]  /*a1f0*/  IADD3 R4, P0, PT, R16, UR4, RZ ;  /* 0x0000000410047c10 */ /* 0x002fc8000ff1e0ff */
[----:B------:R-:W-:Y:S02]  /*a200*/  IADD3.X R5, PT, PT, R2, UR5, RZ, P0, !PT ;  /* 0x0000000502057c10 */ /* 0x000fe400087fe4ff */
[C---:B------:R-:W-:Y:S02]  /*a210*/  IADD3 R6, P0, PT, R4.reuse, R35, RZ ;  /* 0x0000002304067210 */ /* 0x040fe40007f1e0ff */
[C---:B----4-:R-:W-:Y:S01]  /*a220*/  IADD3 R10, P1, PT, R4.reuse, R39, RZ ;  /* 0x00000027040a7210 */ /* 0x050fe20007f3e0ff */
        /* <DEDUP_REMOVED lines=12> */
[----:B--2---:R-:W-:Y:S02]  /*a2f0*/  IADD3 R12, P0, PT, R14, UR6, RZ ;  /* 0x000000060e0c7c10 */ /* 0x004fe4000ff1e0ff */
[----:B0-----:R-:W-:Y:S02]  /*a300*/  LOP3.LUT R4, R28, 0x3, RZ, 0xc0, !PT ;  /* 0x000000031c047812 */ /* 0x001fe400078ec0ff */
[----:B---3--:R-:W-:Y:S02]  /*a310*/  IADD3 R14, P1, PT, R14, UR8, RZ ;  /* 0x000000080e0e7c10 */ /* 0x008fe4000ff3e0ff */
[----:B------:R-:W-:Y:S02]  /*a320*/  LOP3.LUT R2, R2, 0x3, RZ, 0xc0, !PT ;  /* 0x0000000302027812 */ /* 0x000fe400078ec0ff */
[----:B------:R-:W-:Y:S02]  /*a330*/  IADD3 R16, P2, PT, R16, UR4, RZ ;  /* 0x0000000410107c10 */ /* 0x000fe4000ff5e0ff */
        /* <DEDUP_REMOVED lines=59> */
.L_x_1443:
        /* <DEDUP_REMOVED lines=9> */
.L_x_3434:


//--------------------- .text._Z35group_norm_nhwc_bwd_one_pass_kernelI11Fp32IOBf16WLi64ELi26ELi416EEv26Group_norm_nhwc_bwd_params --------------------------
	.section	.text._Z35group_norm_nhwc_bwd_one_pass_kernelI11Fp32IOBf16WLi64ELi26ELi416EEv26Group_norm_nhwc_bwd_params,"ax",@progbits
	.align	128
        .global         _Z35group_norm_nhwc_bwd_one_pass_kernelI11Fp32IOBf16WLi64ELi26ELi416EEv26Group_norm_nhwc_bwd_params
        .type           _Z35group_norm_nhwc_bwd_one_pass_kernelI11Fp32IOBf16WLi64ELi26ELi416EEv26Group_norm_nhwc_bwd_params,@function
        .size           _Z35group_norm_nhwc_bwd_one_pass_kernelI11Fp32IOBf16WLi64ELi26ELi416EEv26Group_norm_nhwc_bwd_params,(.L_x_3435 - _Z35group_norm_nhwc_bwd_one_pass_kernelI11Fp32IOBf16WLi64ELi26ELi416EEv26Group_norm_nhwc_bwd_params)
        .other          _Z35group_norm_nhwc_bwd_one_pass_kernelI11Fp32IOBf16WLi64ELi26ELi416EEv26Group_norm_nhwc_bwd_params,@"STO_CUDA_ENTRY STV_DEFAULT"
_Z35group_norm_nhwc_bwd_one_pass_kernelI11Fp32IOBf16WLi64ELi26ELi416EEv26Group_norm_nhwc_bwd_params:
.text._Z35group_norm_nhwc_bwd_one_pass_kernelI11Fp32IOBf16WLi64ELi26ELi416EEv26Group_norm_nhwc_bwd_params:
        /* <DEDUP_REMOVED lines=25> */
.L_x_1469:
[----:B0-----:R-:W0:Y:S01]  /*0190*/  LDC R6, c[0x0][0x410] ;  /* 0x00010400ff067b82 */ /* 0x001e220000000800 */
[----:B-1----:R-:W1:Y:S01]  /*01a0*/  LDCU.64 UR8, c[0x0][0x3b8] ;  /* 0x00007700ff0877ac */ /* 0x002e620008000a00 */
[----:B--2---:R-:W2:Y:S06]  /*01b0*/  LDCU.128 UR20, c[0x0][0x400] ;  /* 0x00008000ff1477ac */ /* 0x004eac0008000c00 */
[----:B---3--:R-:W3:Y:S01]  /*01c0*/  LDC R19, c[0x0][0x41c] ;  /* 0x00010700ff137b82 */ /* 0x008ee20000000800 */
[----:B-1----:R-:W-:Y:S01]  /*01d0*/  UIMAD.WIDE UR8, UR6, 0x8, UR8 ;  /* 0x00000008060878a5 */ /* 0x002fe2000f8e0208 */
[----:B0-----:R-:W-:-:S05]  /*01e0*/  IABS R5, R6 ;  /* 0x0000000600057213 */ /* 0x001fca0000000000 */
[----:B------:R-:W-:Y:S01]  /*01f0*/  MOV R12, UR8 ;  /* 0x00000008000c7c02 */ /* 0x000fe20008000f00 */
[----:B------:R-:W0:Y:S01]  /*0200*/  I2F.RP R0, R5 ;  /* 0x0000000500007306 */ /* 0x000e220000209400 */
[----:B------:R-:W-:-:S06]  /*0210*/  MOV R13, UR9 ;  /* 0x00000009000d7c02 */ /* 0x000fcc0008000f00 */
[----:B------:R-:W4:Y:S01]  /*0220*/  LDG.E.64 R12, desc[UR14][R12.64] ;  /* 0x0000000e0c0c7981 */ /* 0x000f22000c1e1b00 */
[----:B0-----:R-:W0:Y:S02]  /*0230*/  MUFU.RCP R0, R0 ;  /* 0x0000000000007308 */ /* 0x001e240000001000 */
[----:B0-----:R-:W-:Y:S02]  /*0240*/  IADD3 R2, PT, PT, R0, 0xffffffe, RZ ;  /* 0x0ffffffe00027810 */ /* 0x001fe40007ffe0ff */
[----:B------:R-:W-:-:S04]  /*0250*/  LOP3.LUT R0, R31, 0xffff, RZ, 0xc0, !PT ;  /* 0x0000ffff1f007812 */ /* 0x000fc800078ec0ff */
[----:B------:R0:W1:Y:S01]  /*0260*/  F2I.FTZ.U32.TRUNC.NTZ R3, R2 ;  /* 0x0000000200037305 */ /* 0x000062000021f000 */
[----:B------:R-:W-:-:S05]  /*0270*/  IMAD R0, R0, 0x13b2, RZ ;  /* 0x000013b200007824 */ /* 0x000fca00078e02ff */
[----:B------:R-:W-:Y:S01]  /*0280*/  SHF.R.U32.HI R8, RZ, 0x10, R0 ;  /* 0x00000010ff087819 */ /* 0x000fe20000011600 */
[----:B0-----:R-:W-:Y:S01]  /*0290*/  HFMA2 R2, -RZ, RZ, 0, 0 ;  /* 0x00000000ff027431 */ /* 0x001fe200000001ff */
[----:B------:R-:W-:-:S03]  /*02a0*/  LOP3.LUT R0, R6, UR6, RZ, 0x3c, !PT ;  /* 0x0000000606007c12 */ /* 0x000fc6000f8e3cff */
[----:B---3--:R-:W-:Y:S01]  /*02b0*/  IMAD R19, R19, UR13, R8 ;  /* 0x0000000d13137c24 */ /* 0x008fe2000f8e0208 */
[----:B-1----:R-:W-:Y:S02]  /*02c0*/  IADD3 R4, PT, PT, RZ, -R3, RZ ;  /* 0x80000003ff047210 */ /* 0x002fe40007ffe0ff */
[----:B------:R-:W-:Y:S02]  /*02d0*/  ISETP.LE.AND P2, PT, RZ, UR6, PT ;  /* 0x00000006ff007c0c */ /* 0x000fe4000bf43270 */
[----:B--2---:R-:W-:Y:S01]  /*02e0*/  ISETP.GE.U32.AND P0, PT, R19, UR20, PT ;  /* 0x0000001413007c0c */ /* 0x004fe2000bf06070 */
[----:B------:R-:W-:Y:S01]  /*02f0*/  IMAD R7, R4, R5, RZ ;  /* 0x0000000504077224 */ /* 0x000fe200078e02ff */
[----:B------:R-:W-:-:S03]  /*0300*/  IABS R4, UR6 ;  /* 0x0000000600047c13 */ /* 0x000fc60008000000 */
[----:B------:R-:W-:Y:S01]  /*0310*/  IMAD.HI.U32 R3, R3, R7, R2 ;  /* 0x0000000703037227 */ /* 0x000fe200078e0002 */
[----:B------:R-:W-:-:S05]  /*0320*/  SHF.R.S32.HI R7, RZ, 0x1f, R19 ;  /* 0x0000001fff077819 */ /* 0x000fca0000011413 */
[----:B------:R-:W-:-:S05]  /*0330*/  IMAD.HI.U32 R3, R3, R4, RZ ;  /* 0x0000000403037227 */ /* 0x000fca00078e00ff */
[----:B------:R-:W-:-:S05]  /*0340*/  IADD3 R2, PT, PT, -R3, RZ, RZ ;  /* 0x000000ff03027210 */ /* 0x000fca0007ffe1ff */
[----:B------:R-:W-:-:S05]  /*0350*/  IMAD R2, R5, R2, R4 ;  /* 0x0000000205027224 */ /* 0x000fca00078e0204 */
[----:B------:R-:W-:Y:S02]  /*0360*/  ISETP.GT.U32.AND P5, PT, R5, R2, PT ;  /* 0x000000020500720c */ /* 0x000fe40003fa4070 */
[----:B------:R-:W-:Y:S02]  /*0370*/  ISETP.GE.AND P3, PT, R0, RZ, PT ;  /* 0x000000ff0000720c */ /* 0x000fe40003f66270 */
[----:B------:R-:W-:-:S09]  /*0380*/  ISETP.GE.AND.EX P0, PT, R7, UR21, PT, P0 ;  /* 0x0000001507007c0c */ /* 0x000fd2000bf06300 */
[----:B------:R-:W-:-:S04]  /*0390*/  @!P5 IADD3 R2, PT, PT, R2, -R5, RZ ;  /* 0x800000050202d210 */ /* 0x000fc80007ffe0ff */
[CC--:B------:R-:W-:Y:S01]  /*03a0*/  ISETP.GE.U32.AND P4, PT, R2.reuse, R5.reuse, PT ;  /* 0x000000050200720c */ /* 0x0c0fe20003f86070 */
[----:B------:R-:W0:Y:S01]  /*03b0*/  @!P0 LDC.64 R16, c[0x0][0x3f8] ;  /* 0x0000fe00ff108b82 */ /* 0x000e220000000a00 */
[----:B------:R-:W-:Y:S02]  /*03c0*/  IADD3 R0, PT, PT, R19, 0x20, RZ ;  /* 0x0000002013007810 */ /* 0x000fe40007ffe0ff */
[----:B------:R-:W-:Y:S02]  /*03d0*/  ISETP.GT.U32.AND P6, PT, R5, R2, PT ;  /* 0x000000020500720c */ /* 0x000fe40003fc4070 */
[----:B------:R-:W-:Y:S02]  /*03e0*/  IADD3 R5, PT, PT, R2, -R5, RZ ;  /* 0x8000000502057210 */ /* 0x000fe40007ffe0ff */
[----:B------:R-:W-:Y:S02]  /*03f0*/  ISETP.GE.U32.AND P1, PT, R0, UR20, PT ;  /* 0x0000001400007c0c */ /* 0x000fe4000bf26070 */
[----:B------:R-:W-:-:S02]  /*0400*/  SHF.R.S32.HI R23, RZ, 0x1f, R0 ;  /* 0x0000001fff177819 */ /* 0x000fc40000011400 */
[----:B------:R-:W-:Y:S02]  /*0410*/  @!P5 IADD3 R3, PT, PT, R3, 0x1, RZ ;  /* 0x000000010303d810 */ /* 0x000fe40007ffe0ff */
[----:B------:R-:W-:Y:S02]  /*0420*/  SEL R2, R5, R2, !P6 ;  /* 0x0000000205027207 */ /* 0x000fe40007000000 */
[----:B------:R-:W-:Y:S02]  /*0430*/  ISETP.GE.AND.EX P1, PT, R23, UR21, PT, P1 ;  /* 0x0000001517007c0c */ /* 0x000fe4000bf26310 */
[----:B------:R-:W-:Y:S02]  /*0440*/  ISETP.NE.AND P5, PT, R6, RZ, PT ;  /* 0x000000ff0600720c */ /* 0x000fe40003fa5270 */
[----:B------:R-:W-:Y:S02]  /*0450*/  @P4 IADD3 R3, PT, PT, R3, 0x1, RZ ;  /* 0x0000000103034810 */ /* 0x000fe40007ffe0ff */
[----:B------:R-:W-:-:S02]  /*0460*/  LOP3.LUT R5, RZ, R6, RZ, 0x33, !PT ;  /* 0x00000006ff057212 */ /* 0x000fc400078e33ff */
[----:B------:R-:W-:Y:S02]  /*0470*/  @!P2 IADD3 R2, PT, PT, -R2, RZ, RZ ;  /* 0x000000ff0202a210 */ /* 0x000fe40007ffe1ff */
[----:B------:R-:W-:Y:S02]  /*0480*/  @!P3 IADD3 R3, PT, PT, -R3, RZ, RZ ;  /* 0x000000ff0303b210 */ /* 0x000fe40007ffe1ff */
[C---:B------:R-:W-:Y:S01]  /*0490*/  SEL R4, R5.reuse, R2, !P5 ;  /* 0x0000000205047207 */ /* 0x040fe20006800000 */
[----:B------:R-:W1:Y:S01]  /*04a0*/  @!P1 LDC.64 R20, c[0x0][0x3f8] ;  /* 0x0000fe00ff149b82 */ /* 0x000e620000000a00 */
[----:B------:R-:W-:-:S03]  /*04b0*/  SEL R3, R5, R3, !P5 ;  /* 0x0000000305037207 */ /* 0x000fc60006800000 */
[----:B------:R-:W-:Y:S01]  /*04c0*/  IMAD R5, R4, 0x1a, RZ ;  /* 0x0000001a04057824 */ /* 0x000fe200078e02ff */
[----:B------:R-:W-:-:S03]  /*04d0*/  SHF.R.S32.HI R2, RZ, 0x1f, R3 ;  /* 0x0000001fff027819 */ /* 0x000fc60000011403 */
[----:B------:R-:W2:Y:S01]  /*04e0*/  @!P1 LDC.64 R10, c[0x0][0x398] ;  /* 0x0000e600ff0a9b82 */ /* 0x000ea20000000a00 */
[----:B------:R-:W-:Y:S01]  /*04f0*/  IADD3 R36, P2, PT, R5, R30, RZ ;  /* 0x0000001e05247210 */ /* 0x000fe20007f5e0ff */
[----:B------:R-:W-:-:S03]  /*0500*/  IMAD R2, R2, UR22, RZ ;  /* 0x0000001602027c24 */ /* 0x000fc6000f8e02ff */
[----:B------:R-:W-:Y:S02]  /*0510*/  LEA.HI.X.SX32 R37, R5, RZ, 0x1, P2 ;  /* 0x000000ff05257211 */ /* 0x000fe400010f0eff */
[----:B------:R-:W-:Y:S02]  /*0520*/  PRMT R6, R8, 0x9910, RZ ;  /* 0x0000991008067816 */ /* 0x000fe400000000ff */
[----:B------:R-:W-:Y:S01]  /*0530*/  ISETP.NE.AND P2, PT, RZ, UR17, PT ;  /* 0x00000011ff007c0c */ /* 0x000fe2000bf45270 */
[C---:B------:R-:W-:Y:S02]  /*0540*/  IMAD R39, R3.reuse, UR23, R2 ;  /* 0x0000001703277c24 */ /* 0x040fe4000f8e0202 */
[----:B------:R-:W-:Y:S02]  /*0550*/  IMAD.WIDE.U32 R36, R3, UR22, R36 ;  /* 0x0000001603247c25 */ /* 0x000fe4000f8e0024 */
[----:B------:R-:W3:Y:S02]  /*0560*/  @!P0 LDC.64 R2, c[0x0][0x3a0] ;  /* 0x0000e800ff028b82 */ /* 0x000ee40000000a00 */
[----:B------:R-:W-:Y:S01]  /*0570*/  IMAD R8, R6, 0xd, RZ ;  /* 0x0000000d06087824 */ /* 0x000fe200078e02ff */
[----:B------:R-:W-:Y:S01]  /*0580*/  IADD3 R39, PT, PT, R37, R39, RZ ;  /* 0x0000002725277210 */ /* 0x000fe20007ffe0ff */
[----:B0-----:R-:W-:Y:S01]  /*0590*/  @!P0 IMAD R6, R7, R16, RZ ;  /* 0x0000001007068224 */ /* 0x001fe200078e02ff */
[----:B------:R-:W-:-:S02]  /*05a0*/  @!P0 MOV R38, R36 ;  /* 0x0000002400268202 */ /* 0x000fc40000000f00 */
[----:B------:R-:W-:Y:S01]  /*05b0*/  IADD3 R22, PT, PT, RZ, -R8, RZ ;  /* 0x80000008ff167210 */ /* 0x000fe20007ffe0ff */
[C---:B------:R-:W-:Y:S01]  /*05c0*/  @!P0 IMAD R25, R19.reuse, R17, R6 ;  /* 0x0000001113198224 */ /* 0x040fe200078e0206 */
[----:B------:R-:W0:Y:S01]  /*05d0*/  @!P1 LDC.64 R8, c[0x0][0x3a0] ;  /* 0x0000e800ff089b82 */ /* 0x000e220000000a00 */
[----:B------:R-:W-:Y:S01]  /*05e0*/  @!P0 IMAD.WIDE.U32 R16, R19, R16, R38 ;  /* 0x0000001013108225 */ /* 0x000fe200078e0026 */
[----:B------:R-:W-:-:S03]  /*05f0*/  PRMT R22, R22, 0x7710, RZ ;  /* 0x0000771016167816 */ /* 0x000fc600000000ff */
[----:B-1----:R-:W-:-:S03]  /*0600*/  @!P1 IMAD R23, R23, R20, RZ ;  /* 0x0000001417179224 */ /* 0x002fc600078e02ff */
[----:B------:R-:W1:Y:S01]  /*0610*/  @!P0 LDC.64 R6, c[0x0][0x398] ;  /* 0x0000e600ff068b82 */ /* 0x000e620000000a00 */
[----:B------:R-:W-:Y:S01]  /*0620*/  @!P1 IMAD R27, R0, R21, R23 ;  /* 0x00000015001b9224 */ /* 0x000fe200078e0217 */
[----:B------:R-:W-:-:S06]  /*0630*/  IADD3 R24, PT, PT, R22, R31, RZ ;  /* 0x0000001f16187210 */ /* 0x000fcc0007ffe0ff */
[----:B------:R-:W3:Y:S01]  /*0640*/  @P2 LDC.64 R14, c[0x0][0x3b0] ;  /* 0x0000ec00ff0e2b82 */ /* 0x000ee20000000a00 */
[----:B------:R-:W-:-:S07]  /*0650*/  @!P1 MOV R22, R36 ;  /* 0x0000002400169202 */ /* 0x000fce0000000f00 */
[----:B------:R-:W1:Y:S01]  /*0660*/  LDC.64 R18, c[0x0][0x3a8] ;  /* 0x0000ea00ff127b82 */ /* 0x000e620000000a00 */
[----:B------:R-:W-:Y:S02]  /*0670*/  @!P1 MOV R23, R39 ;  /* 0x0000002700179202 */ /* 0x000fe40000000f00 */
[----:B------:R-:W-:Y:S02]  /*0680*/  SHF.L.U32 R24, R24, 0x1, RZ ;  /* 0x0000000118187819 */ /* 0x000fe400000006ff */
[----:B------:R-:W-:Y:S01]  /*0690*/  @!P0 IADD3 R17, PT, PT, R17, R25, RZ ;  /* 0x0000001911118210 */ /* 0x000fe20007ffe0ff */
[----:B------:R-:W-:Y:S01]  /*06a0*/  @!P1 IMAD.WIDE.U32 R20, R0, R20, R22 ;  /* 0x0000001400149225 */ /* 0x000fe200078e0016 */
[----:B------:R-:W-:Y:S02]  /*06b0*/  LOP3.LUT R30, R24, 0xffff, RZ, 0xc0, !PT ;  /* 0x0000ffff181e7812 */ /* 0x000fe400078ec0ff */
[----:B------:R-:W-:Y:S02]  /*06c0*/  @!P0 SHF.L.U64.HI R26, R16, 0x2, R17 ;  /* 0x00000002101a8819 */ /* 0x000fe40000010211 */
[----:B------:R-:W-:-:S02]  /*06d0*/  @!P1 IADD3 R17, PT, PT, R21, R27, RZ ;  /* 0x0000001b15119210 */ /* 0x000fc40007ffe0ff */
[----:B------:R-:W-:Y:S02]  /*06e0*/  @!P1 SHF.L.U32 R21, R20, 0x2, RZ ;  /* 0x0000000214159819 */ /* 0x000fe400000006ff */
[----:B------:R-:W-:Y:S02]  /*06f0*/  IADD3 R5, PT, PT, R5, R30, RZ ;  /* 0x0000001e05057210 */ /* 0x000fe40007ffe0ff */
[----:B------:R-:W-:Y:S02]  /*0700*/  @!P0 SHF.L.U32 R23, R16, 0x2, RZ ;  /* 0x0000000210178819 */ /* 0x000fe400000006ff */
[----:B------:R-:W-:Y:S02]  /*0710*/  @!P1 SHF.L.U64.HI R0, R20, 0x2, R17 ;  /* 0x0000000214009819 */ /* 0x000fe40000010211 */
[C---:B0-----:R-:W-:Y:S02]  /*0720*/  @!P1 IADD3 R22, P5, PT, R21.reuse, R8, RZ ;  /* 0x0000000815169210 */ /* 0x041fe40007fbe0ff */
[----:B--2---:R-:W-:Y:S01]  /*0730*/  @!P1 IADD3 R20, P6, PT, R21, R10, RZ ;  /* 0x0000000a15149210 */ /* 0x004fe20007fde0ff */
[----:B---3--:R-:W-:Y:S01]  /*0740*/  @P2 IMAD.WIDE R14, R5, 0x2, R14 ;  /* 0x00000002050e2825 */ /* 0x008fe200078e020e */
[----:B------:R-:W-:-:S02]  /*0750*/  @!P0 IADD3 R24, P3, PT, R23, R2, RZ ;  /* 0x0000000217188210 */ /* 0x000fc40007f7e0ff */
[----:B-1----:R-:W-:Y:S01]  /*0760*/  @!P0 IADD3 R16, P4, PT, R23, R6, RZ ;  /* 0x0000000617108210 */ /* 0x002fe20007f9e0ff */
[----:B------:R-:W-:Y:S01]  /*0770*/  IMAD.WIDE R18, R5, 0x2, R18 ;  /* 0x0000000205127825 */ /* 0x000fe200078e0212 */
[C---:B------:R-:W-:Y:S02]  /*0780*/  @!P1 IADD3.X R23, PT, PT, R0.reuse, R9, RZ, P5, !PT ;  /* 0x0000000900179210 */ /* 0x040fe40002ffe4ff */
[----:B------:R-:W-:Y:S02]  /*0790*/  CS2R R8, SRZ ;  /* 0x0000000000087805 */ /* 0x000fe4000001ff00 */
[----:B------:R-:W-:Y:S02]  /*07a0*/  @!P1 IADD3.X R21, PT, PT, R0, R11, RZ, P6, !PT ;  /* 0x0000000b00159210 */ /* 0x000fe400037fe4ff */
[----:B------:R-:W-:Y:S02]  /*07b0*/  CS2R R10, SRZ ;  /* 0x00000000000a7805 */ /* 0x000fe4000001ff00 */
[C---:B------:R-:W-:Y:S01]  /*07c0*/  @!P0 IADD3.X R25, PT, PT, R26.reuse, R3, RZ, P3, !PT ;  /* 0x000000031a198210 */ /* 0x040fe20001ffe4ff */
[----:B------:R-:W2:Y:S01]  /*07d0*/  @P2 LDG.E.U16 R27, desc[UR14][R14.64] ;  /* 0x0000000e0e1b2981 */ /* 0x000ea2000c1e1500 */
[----:B------:R-:W-:-:S03]  /*07e0*/  @!P0 IADD3.X R17, PT, PT, R26, R7, RZ, P4, !PT ;  /* 0x000000071a118210 */ /* 0x000fc600027fe4ff */
[----:B------:R-:W3:Y:S04]  /*07f0*/  @P2 LDG.E.U16 R26, desc[UR14][R14.64+0x2] ;  /* 0x0000020e0e1a2981 */ /* 0x000ee8000c1e1500 */
[----:B------:R-:W3:Y:S04]  /*0800*/  LDG.E.U16 R5, desc[UR14][R18.64] ;  /* 0x0000000e12057981 */ /* 0x000ee8000c1e1500 */
[----:B------:R-:W3:Y:S04]  /*0810*/  LDG.E.U16 R0, desc[UR14][R18.64+0x2] ;  /* 0x0000020e12007981 */ /* 0x000ee8000c1e1500 */
[----:B------:R0:W5:Y:S04]  /*0820*/  @!P1 LDG.E.64 R8, desc[UR14][R22.64] ;  /* 0x0000000e16089981 */ /* 0x000168000c1e1b00 */
[----:B------:R0:W5:Y:S01]  /*0830*/  @!P1 LDG.E.64 R10, desc[UR14][R20.64] ;  /* 0x0000000e140a9981 */ /* 0x000162000c1e1b00 */
[----:B------:R-:W-:Y:S01]  /*0840*/  HFMA2 R3, -RZ, RZ, 0, 0 ;  /* 0x00000000ff037431 */ /* 0x000fe200000001ff */
[----:B------:R-:W-:-:S02]  /*0850*/  CS2R R6, SRZ ;  /* 0x0000000000067805 */ /* 0x000fc4000001ff00 */
[----:B------:R-:W-:-:S04]  /*0860*/  MOV R2, RZ ;  /* 0x000000ff00027202 */ /* 0x000fc80000000f00 */
[----:B------:R0:W5:Y:S04]  /*0870*/  @!P0 LDG.E.64 R6, desc[UR14][R24.64] ;  /* 0x0000000e18068981 */ /* 0x000168000c1e1b00 */
[----:B------:R0:W5:Y:S01]  /*0880*/  @!P0 LDG.E.64 R2, desc[UR14][R16.64] ;  /* 0x0000000e10028981 */ /* 0x000162000c1e1b00 */
        /* <DEDUP_REMOVED lines=10> */
[----:B------:R-:W-:Y:S01]  /*0930*/  CS2R R32, SRZ ;  /* 0x0000000000207805 */ /* 0x000fe2000001ff00 */
[----:B------:R-:W-:Y:S01]  /*0940*/  UMOV UR19, 0x3f800000 ;  /* 0x3f80000000137882 */ /* 0x000fe20000000000 */
[----:B-1----:R-:W-:-:S13]  /*0950*/  @P0 R2UR UR8, R12 ;  /* 0x000000000c0802ca */ /* 0x002fda00000e0000 */
[----:B------:R-:W-:Y:S01]  /*0960*/  @UP0 UMOV UR19, UR8 ;  /* 0x0000000800130c82 */ /* 0x000fe20008000000 */
[----:B--2---:R-:W-:Y:S02]  /*0970*/  @P2 SHF.L.U32 R32, R27, 0x10, RZ ;  /* 0x000000101b202819 */ /* 0x004fe400000006ff */
[----:B---3--:R-:W-:Y:S02]  /*0980*/  @P2 SHF.L.U32 R33, R26, 0x10, RZ ;  /* 0x000000101a212819 */ /* 0x008fe400000006ff */
[----:B------:R-:W-:Y:S02]  /*0990*/  SHF.L.U32 R5, R5, 0x10, RZ ;  /* 0x0000001005057819 */ /* 0x000fe400000006ff */
[----:B------:R-:W-:Y:S01]  /*09a0*/  SHF.L.U32 R0, R0, 0x10, RZ ;  /* 0x0000001000007819 */ /* 0x000fe200000006ff */
[----:B0-----:R-:W-:Y:S06]  /*09b0*/  BRA.U UP1, `(.L_x_1445) ;  /* 0x0000000101747547 */ /* 0x001fec000b800000 */
[----:B-----5:R-:W-:Y:S01]  /*09c0*/  FADD.FTZ R13, R6, -UR31 ;  /* 0x8000001f060d7e21 */ /* 0x020fe20008010000 */
[----:B------:R-:W-:Y:S01]  /*09d0*/  FADD.FTZ R12, R7, -UR31 ;  /* 0x8000001f070c7e21 */ /* 0x000fe20008010000 */
[----:B------:R-:W-:Y:S01]  /*09e0*/  FMUL.FTZ R14, R2, R5 ;  /* 0x00000005020e7220 */ /* 0x000fe20000410000 */
[----:B------:R-:W-:Y:S01]  /*09f0*/  FMUL.FTZ R15, R3, R0 ;  /* 0x00000000030f7220 */ /* 0x000fe20000410000 */
[----:B------:R-:W-:Y:S01]  /*0a00*/  FMUL.FTZ R13, R13, UR19 ;  /* 0x000000130d0d7c20 */ /* 0x000fe20008410000 */
[----:B------:R-:W-:Y:S01]  /*0a10*/  FMUL.FTZ R12, R12, UR19 ;  /* 0x000000130c0c7c20 */ /* 0x000fe20008410000 */
[----:B------:R-:W-:Y:S01]  /*0a20*/  FADD.FTZ R16, RZ, R14 ;  /* 0x0000000eff107221 */ /* 0x000fe20000010000 */
[----:B------:R-:W-:Y:S01]  /*0a30*/  FADD.FTZ R22, RZ, R3 ;  /* 0x00000003ff167221 */ /* 0x000fe20000010000 */
[----:B------:R-:W-:Y:S01]  /*0a40*/  FFMA.FTZ R17, R13, R14, RZ ;  /* 0x0000000e0d117223 */ /* 0x000fe200000100ff */
[----:B------:R-:W-:Y:S01]  /*0a50*/  FADD.FTZ R14, R8, -UR31 ;  /* 0x8000001f080e7e21 */ /* 0x000fe20008010000 */
[----:B------:R-:W-:Y:S01]  /*0a60*/  FADD.FTZ R16, R15, R16 ;  /* 0x000000100f107221 */ /* 0x000fe20000010000 */
[----:B------:R-:W-:Y:S01]  /*0a70*/  FFMA.FTZ R13, R2, R13, RZ ;  /* 0x0000000d020d7223 */ /* 0x000fe200000100ff */
[----:B------:R-:W-:Y:S01]  /*0a80*/  FFMA.FTZ R17, R12, R15, R17 ;  /* 0x0000000f0c117223 */ /* 0x000fe20000010011 */
[----:B------:R-:W-:Y:S01]  /*0a90*/  FMUL.FTZ R15, R10, R5 ;  /* 0x000000050a0f7220 */ /* 0x000fe20000410000 */
[----:B------:R-:W-:Y:S01]  /*0aa0*/  FMUL.FTZ R18, R14, UR19 ;  /* 0x000000130e127c20 */ /* 0x000fe20008410000 */
[----:B------:R-:W-:-:S02]  /*0ab0*/  FADD.FTZ R14, R9, -UR31 ;  /* 0x8000001f090e7e21 */ /* 0x000fc40008010000 */
[----:B------:R-:W-:Y:S01]  /*0ac0*/  FADD.FTZ R16, R16, R15 ;  /* 0x0000000f10107221 */ /* 0x000fe20000010000 */
[----:B------:R-:W-:Y:S01]  /*0ad0*/  FFMA.FTZ R17, R18, R15, R17 ;  /* 0x0000000f12117223 */ /* 0x000fe20000010011 */
[----:B------:R-:W-:Y:S01]  /*0ae0*/  FMUL.FTZ R15, R11, R0 ;  /* 0x000000000b0f7220 */ /* 0x000fe20000410000 */
[----:B------:R-:W-:-:S03]  /*0af0*/  FMUL.FTZ R14, R14, UR19 ;  /* 0x000000130e0e7c20 */ /* 0x000fc60008410000 */
[----:B------:R-:W-:Y:S01]  /*0b00*/  FADD.FTZ R19, R15, R16 ;  /* 0x000000100f137221 */ /* 0x000fe20000010000 */
[----:B------:R-:W-:Y:S01]  /*0b10*/  FFMA.FTZ R20, R14, R15, R17 ;  /* 0x0000000f0e147223 */ /* 0x000fe20000010011 */
[----:B------:R-:W-:Y:S01]  /*0b20*/  FFMA.FTZ R16, R3, R12, RZ ;  /* 0x0000000c03107223 */ /* 0x000fe200000100ff */
[----:B------:R-:W-:Y:S01]  /*0b30*/  FADD.FTZ R15, RZ, R2 ;  /* 0x00000002ff0f7221 */ /* 0x000fe20000010000 */
[C---:B------:R-:W-:Y:S02]  /*0b40*/  FFMA.FTZ R12, R10.reuse, R18, R13 ;  /* 0x000000120a0c7223 */ /* 0x040fe4000001000d */
[C---:B------:R-:W-:Y:S01]  /*0b50*/  FFMA.FTZ R13, R11.reuse, R14, R16 ;  /* 0x0000000e0b0d7223 */ /* 0x040fe20000010010 */
[----:B------:R-:W-:Y:S01]  /*0b60*/  FADD.FTZ R14, R10, R15 ;  /* 0x0000000f0a0e7221 */ /* 0x000fe20000010000 */
[----:B------:R-:W-:Y:S01]  /*0b70*/  FADD.FTZ R15, R11, R22 ;  /* 0x000000160b0f7221 */ /* 0x000fe20000010000 */
[----:B------:R-:W-:Y:S06]  /*0b80*/  BRA `(.L_x_1446) ;  /* 0x0000000400007947 */ /* 0x000fec0003800000 */
.L_x_1445:
        /* <DEDUP_REMOVED lines=9> */
[C-C-:B------:R-:W-:Y:S01]  /*0c20*/  FFMA.FTZ R18, R0.reuse, R12, R33.reuse ;  /* 0x0000000c00127223 */ /* 0x140fe20000010021 */
[----:B------:R-:W-:Y:S01]  /*0c30*/  FFMA.FTZ R17, R5, R14, R32 ;  /* 0x0000000e05117223 */ /* 0x000fe20000010020 */
        /* <DEDUP_REMOVED lines=16> */
[----:B-1----:R-:W-:-:S04]  /*0d40*/  FADD.FTZ R22, -R21, 1 ;  /* 0x3f80000015167421 */ /* 0x002fc80000010100 */
[----:B------:R-:W-:-:S03]  /*0d50*/  FFMA.FTZ R19, R19, R22, 1 ;  /* 0x3f80000013137423 */ /* 0x000fc60000010016 */
[----:B------:R-:W1:Y:S01]  /*0d60*/  MUFU.RCP R20, R20 ;  /* 0x0000001400147308 */ /* 0x000e620000001000 */
[----:B--2---:R-:W-:-:S04]  /*0d70*/  FADD.FTZ R25, -R24, 1 ;  /* 0x3f80000018197421 */ /* 0x004fc80000010100 */
[----:B------:R-:W-:Y:S01]  /*0d80*/  FFMA.FTZ R22, R18, R25, 1 ;  /* 0x3f80000012167423 */ /* 0x000fe20000010019 */
[----:B------:R-:W-:Y:S01]  /*0d90*/  FMUL.FTZ R18, R2, R21 ;  /* 0x0000001502127220 */ /* 0x000fe20000410000 */
[----:B0-----:R-:W-:-:S03]  /*0da0*/  FADD.FTZ R28, -R27, 1 ;  /* 0x3f8000001b1c7421 */ /* 0x001fc60000010100 */
[----:B------:R-:W-:Y:S01]  /*0db0*/  FMUL.FTZ R18, R18, R19 ;  /* 0x0000001312127220 */ /* 0x000fe20000410000 */
[----:B------:R-:W-:Y:S01]  /*0dc0*/  FMUL.FTZ R27, R10, R27 ;  /* 0x0000001b0a1b7220 */ /* 0x000fe20000410000 */
[----:B------:R-:W-:Y:S01]  /*0dd0*/  FFMA.FTZ R28, R17, R28, 1 ;  /* 0x3f800000111c7423 */ /* 0x000fe2000001001c */
[----:B------:R-:W-:Y:S01]  /*0de0*/  FMUL.FTZ R17, R3, R24 ;  /* 0x0000001803117220 */ /* 0x000fe20000410000 */
[----:B-1----:R-:W-:-:S03]  /*0df0*/  FADD.FTZ R21, -R20, 1 ;  /* 0x3f80000014157421 */ /* 0x002fc60000010100 */
[----:B------:R-:W-:Y:S01]  /*0e00*/  FMUL.FTZ R17, R17, R22 ;  /* 0x0000001611117220 */ /* 0x000fe20000410000 */
        /* <DEDUP_REMOVED lines=10> */
[----:B------:R-:W-:-:S02]  /*0eb0*/  FADD.FTZ R22, R19, R22 ;  /* 0x0000001613167221 */ /* 0x000fc40000010000 */
[----:B------:R-:W-:Y:S01]  /*0ec0*/  FMUL.FTZ R24, R0, R23 ;  /* 0x0000001700187220 */ /* 0x000fe20000410000 */
[----:B------:R-:W-:Y:S01]  /*0ed0*/  FFMA.FTZ R20, R14, R25, R21 ;  /* 0x000000190e147223 */ /* 0x000fe20000010015 */
[----:B------:R-:W-:Y:S01]  /*0ee0*/  FFMA.FTZ R21, R13, R18, RZ ;  /* 0x000000120d157223 */ /* 0x000fe200000100ff */
[----:B------:R-:W-:Y:S01]  /*0ef0*/  FADD.FTZ R13, RZ, R18 ;  /* 0x00000012ff0d7221 */ /* 0x000fe20000010000 */
[----:B------:R-:W-:Y:S01]  /*0f00*/  FFMA.FTZ R18, R12, R17, RZ ;  /* 0x000000110c127223 */ /* 0x000fe200000100ff */
[----:B------:R-:W-:Y:S01]  /*0f10*/  FADD.FTZ R19, R22, R25 ;  /* 0x0000001916137221 */ /* 0x000fe20000010000 */
[----:B------:R-:W-:Y:S01]  /*0f20*/  FADD.FTZ R17, RZ, R17 ;  /* 0x00000011ff117221 */ /* 0x000fe20000010000 */
[----:B------:R-:W-:Y:S01]  /*0f30*/  FFMA.FTZ R12, R14, R16, R21 ;  /* 0x000000100e0c7223 */ /* 0x000fe20000010015 */
[----:B------:R-:W-:Y:S01]  /*0f40*/  FADD.FTZ R14, R13, R16 ;  /* 0x000000100d0e7221 */ /* 0x000fe20000010000 */
[C---:B------:R-:W-:Y:S01]  /*0f50*/  FFMA.FTZ R20, R15.reuse, R24, R20 ;  /* 0x000000180f147223 */ /* 0x040fe20000010014 */
[----:B------:R-:W-:Y:S01]  /*0f60*/  FFMA.FTZ R13, R15, R23, R18 ;  /* 0x000000170f0d7223 */ /* 0x000fe20000010012 */
[----:B------:R-:W-:Y:S01]  /*0f70*/  FADD.FTZ R19, R24, R19 ;  /* 0x0000001318137221 */ /* 0x000fe20000010000 */
[----:B------:R-:W-:-:S07]  /*0f80*/  FADD.FTZ R15, R17, R23 ;  /* 0x00000017110f7221 */ /* 0x000fce0000010000 */
.L_x_1446:
[----:B------:R-:W0:Y:S01]  /*0f90*/  S2R R22, SR_LANEID ;  /* 0x0000000000167919 */ /* 0x000e220000000000 */
[----:B------:R-:W1:Y:S01]  /*0fa0*/  S2UR UR9, SR_CgaCtaId ;  /* 0x00000000000979c3 */ /* 0x000e620000008800 */
[----:B------:R-:W-:Y:S01]  /*0fb0*/  UMOV UR8, 0x400 ;  /* 0x0000040000087882 */ /* 0x000fe20000000000 */
[----:B------:R-:W-:Y:S01]  /*0fc0*/  UMOV UR10, 0x400 ;  /* 0x00000400000a7882 */ /* 0x000fe20000000000 */
[----:B------:R-:W2:Y:S01]  /*0fd0*/  SHFL.DOWN PT, R16, R20, 0x1, 0x1f ;  /* 0x08201f0014107f89 */ /* 0x000ea200000e0000 */
[----:B------:R-:W-:Y:S01]  /*0fe0*/  UIADD3 UR8, UPT, UPT, UR8, 0x90, URZ ;  /* 0x0000009008087890 */ /* 0x000fe2000fffe0ff */
[----:B------:R-:W-:Y:S01]  /*0ff0*/  BSSY.RECONVERGENT B0, `(.L_x_1447) ;  /* 0x0000027000007945 */ /* 0x000fe20003800200 */
[C---:B------:R-:W-:Y:S01]  /*1000*/  ISETP.NE.AND P1, PT, R31.reuse, RZ, PT ;  /* 0x000000ff1f00720c */ /* 0x040fe20003f25270 */
[----:B------:R-:W3:Y:S01]  /*1010*/  SHFL.DOWN PT, R17, R19, 0x1, 0x1f ;  /* 0x08201f0013117f89 */ /* 0x000ee200000e0000 */
[----:B------:R-:W-:Y:S01]  /*1020*/  ISETP.GT.U32.AND P4, PT, R31, 0xc, PT ;  /* 0x0000000c1f00780c */ /* 0x000fe20003f84070 */
[----:B-1----:R-:W-:-:S06]  /*1030*/  ULEA UR8, UR9, UR8, 0x18 ;  /* 0x0000000809087291 */ /* 0x002fcc000f8ec0ff */
[----:B------:R-:W-:Y:S02]  /*1040*/  LEA R34, R31, UR8, 0x4 ;  /* 0x000000081f227c11 */ /* 0x000fe4000f8e20ff */
[C---:B0-----:R-:W-:Y:S02]  /*1050*/  ISETP.GT.AND P0, PT, R22.reuse, 0x1e, PT ;  /* 0x0000001e1600780c */ /* 0x041fe40003f04270 */
[----:B------:R-:W-:Y:S01]  /*1060*/  ISETP.GT.AND P3, PT, R22, 0xf, PT ;  /* 0x0000000f1600780c */ /* 0x000fe20003f64270 */
[----:B------:R-:W-:Y:S10]  /*1070*/  STS.128 [R34], R12 ;  /* 0x0000000c22007388 */ /* 0x000ff40000000c00 */
        /* <DEDUP_REMOVED lines=30> */
.L_x_1448:
[----:B------:R-:W-:Y:S05]  /*1260*/  BSYNC.RECONVERGENT B0 ;  /* 0x0000000000007941 */ /* 0x000fea0003800200 */
.L_x_1447:
[----:B------:R-:W-:Y:S06]  /*1270*/  BAR.SYNC.DEFER_BLOCKING 0x0 ;  /* 0x0000000000007b1d */ /* 0x000fec0000010000 */
[----:B------:R-:W-:Y:S04]  /*1280*/  BSSY.RECONVERGENT B0, `(.L_x_1449) ;  /* 0x0000022000007945 */ /* 0x000fe80003800200 */
[----:B------:R-:W-:Y:S05]  /*1290*/  @P1 BRA `(.L_x_1450) ;  /* 0x0000000000801947 */ /* 0x000fea0003800000 */
[----:B------:R-:W-:-:S09]  /*12a0*/  ULEA UR8, UR9, UR10, 0x18 ;  /* 0x0000000a09087291 */ /* 0x000fd2000f8ec0ff */
[----:B------:R-:W4:Y:S04]  /*12b0*/  LDS.64 R24, [UR8+0x18] ;  /* 0x00001808ff187984 */ /* 0x000f280008000a00 */
[----:B--23--:R-:W2:Y:S04]  /*12c0*/  LDS.128 R16, [UR8+0x20] ;  /* 0x00002008ff107984 */ /* 0x00cea80008000c00 */
[----:B-1----:R-:W1:Y:S01]  /*12d0*/  LDS.128 R20, [UR8+0x30] ;  /* 0x00003008ff147984 */ /* 0x002e620008000c00 */
[----:B----4-:R-:W-:Y:S01]  /*12e0*/  FADD.FTZ R27, R28, R24 ;  /* 0x000000181c1b7221 */ /* 0x010fe20000010000 */
[----:B------:R-:W-:-:S02]  /*12f0*/  FADD.FTZ R24, R29, R25 ;  /* 0x000000191d187221 */ /* 0x000fc40000010000 */
[----:B0-----:R-:W-:Y:S01]  /*1300*/  LDS.64 R28, [UR8+0x70] ;  /* 0x00007008ff1c7984 */ /* 0x001fe20008000a00 */
[----:B--2---:R-:W-:Y:S01]  /*1310*/  FADD.FTZ R27, R27, R16 ;  /* 0x000000101b1b7221 */ /* 0x004fe20000010000 */
[----:B------:R-:W-:-:S03]  /*1320*/  FADD.FTZ R16, R24, R17 ;  /* 0x0000001118107221 */ /* 0x000fc60000010000 */
[----:B------:R-:W-:Y:S01]  /*1330*/  FADD.FTZ R17, R27, R18 ;  /* 0x000000121b117221 */ /* 0x000fe20000010000 */
[----:B------:R-:W-:Y:S01]  /*1340*/  FADD.FTZ R16, R16, R19 ;  /* 0x0000001310107221 */ /* 0x000fe20000010000 */
[----:B------:R-:W0:Y:S02]  /*1350*/  LDS.128 R24, [UR8+0x40] ;  /* 0x00004008ff187984 */ /* 0x000e240008000c00 */
[----:B-1----:R-:W-:Y:S01]  /*1360*/  FADD.FTZ R17, R17, R20 ;  /* 0x0000001411117221 */ /* 0x002fe20000010000 */
[----:B------:R-:W-:-:S03]  /*1370*/  FADD.FTZ R20, R16, R21 ;  /* 0x0000001510147221 */ /* 0x000fc60000010000 */
[----:B------:R-:W-:Y:S01]  /*1380*/  FADD.FTZ R21, R17, R22 ;  /* 0x0000001611157221 */ /* 0x000fe20000010000 */
[----:B------:R-:W-:Y:S01]  /*1390*/  FADD.FTZ R20, R20, R23 ;  /* 0x0000001714147221 */ /* 0x000fe20000010000 */
[----:B------:R-:W1:Y:S02]  /*13a0*/  LDS.128 R16, [UR8+0x50] ;  /* 0x00005008ff107984 */ /* 0x000e640008000c00 */
[----:B0-----:R-:W-:Y:S01]  /*13b0*/  FADD.FTZ R21, R21, R24 ;  /* 0x0000001815157221 */ /* 0x001fe20000010000 */
[----:B------:R-:W-:-:S03]  /*13c0*/  FADD.FTZ R24, R20, R25 ;  /* 0x0000001914187221 */ /* 0x000fc60000010000 */
[----:B------:R-:W-:Y:S01]  /*13d0*/  FADD.FTZ R25, R21, R26 ;  /* 0x0000001a15197221 */ /* 0x000fe20000010000 */
[----:B------:R-:W-:Y:S01]  /*13e0*/  FADD.FTZ R24, R24, R27 ;  /* 0x0000001b18187221 */ /* 0x000fe20000010000 */
[----:B------:R-:W0:Y:S02]  /*13f0*/  LDS.128 R20, [UR8+0x60] ;  /* 0x00006008ff147984 */ /* 0x000e240008000c00 */
        /* <DEDUP_REMOVED lines=8> */
[----:B------:R-:W-:Y:S01]  /*1480*/  FADD.FTZ R28, R25, R28 ;  /* 0x0000001c191c7221 */ /* 0x000fe20000010000 */
[----:B------:R-:W-:-:S07]  /*1490*/  FADD.FTZ R29, R24, R29 ;  /* 0x0000001d181d7221 */ /* 0x000fce0000010000 */
.L_x_1450:
[----:B------:R-:W-:Y:S05]  /*14a0*/  BSYNC.RECONVERGENT B0 ;  /* 0x0000000000007941 */ /* 0x000fea0003800200 */
.L_x_1449:
[----:B------:R-:W-:Y:S06]  /*14b0*/  BAR.SYNC.DEFER_BLOCKING 0x0 ;  /* 0x0000000000007b1d */ /* 0x000fec0000010000 */
[----:B------:R-:W-:Y:S04]  /*14c0*/  BSSY.RECONVERGENT B0, `(.L_x_1451) ;  /* 0x000009d000007945 */ /* 0x000fe80003800200 */
[----:B------:R-:W-:Y:S05]  /*14d0*/  @P4 BRA `(.L_x_1452) ;  /* 0x00000008006c4947 */ /* 0x000fea0003800000 */
[----:B--23--:R-:W2:Y:S04]  /*14e0*/  LDS.128 R16, [R34+0xd0] ;  /* 0x0000d00022107984 */ /* 0x00cea80000000c00 */
[----:B-1----:R-:W1:Y:S04]  /*14f0*/  LDS.128 R20, [R34+0x1a0] ;  /* 0x0001a00022147984 */ /* 0x002e680000000c00 */
[----:B------:R-:W3:Y:S01]  /*1500*/  LDS.128 R24, [R34+0x270] ;  /* 0x0002700022187984 */ /* 0x000ee20000000c00 */
        /* <DEDUP_REMOVED lines=152> */
.L_x_1452:
[----:B------:R-:W-:Y:S05]  /*1e90*/  BSYNC.RECONVERGENT B0 ;  /* 0x0000000000007941 */ /* 0x000fea0003800200 */
.L_x_1451:
[----:B------:R-:W-:Y:S04]  /*1ea0*/  BSSY.RECONVERGENT B0, `(.L_x_1453) ;  /* 0x000001d000007945 */ /* 0x000fe80003800200 */
[----:B------:R-:W-:Y:S05]  /*1eb0*/  @P4 BRA `(.L_x_1454) ;  /* 0x00000000006c4947 */ /* 0x000fea0003800000 */
[----:B--23--:R-:W1:Y:S08]  /*1ec0*/  LDC.64 R16, c[0x0][0x3f8] ;  /* 0x0000fe00ff107b82 */ /* 0x00ce700000000a00 */
        /* <DEDUP_REMOVED lines=26> */
.L_x_1454:
[----:B------:R-:W-:Y:S05]  /*2070*/  BSYNC.RECONVERGENT B0 ;  /* 0x0000000000007941 */ /* 0x000fea0003800200 */
.L_x_1453:
        /* <DEDUP_REMOVED lines=21> */
[----:B--2---:R-:W-:Y:S01]  /*21d0*/  IADD3 R17, PT, PT, -R4, 0x1, RZ ;  /* 0x0000000104117810 */ /* 0x004fe20007ffe1ff */
        /* <DEDUP_REMOVED lines=8> */
.L_x_1457:
[----:B------:R-:W4:Y:S04]  /*2260*/  LDG.E.STRONG.GPU R4, desc[UR14][R12.64] ;  /* 0x0000000e0c047981 */ /* 0x000f28000c1ef900 */
[----:B----4-:R-:W-:Y:S01]  /*2270*/  CCTL.IVALL ;  /* 0x00000000ff00798f */ /* 0x010fe20002000000 */
[----:B------:R-:W-:Y:S05]  /*2280*/  YIELD ;  /* 0x0000000000007946 */ /* 0x000fea0003800000 */
[----:B------:R-:W-:-:S13]  /*2290*/  ISETP.NE.AND P0, PT, R4, R19, PT ;  /* 0x000000130400720c */ /* 0x000fda0003f05270 */
[----:B------:R-:W-:Y:S05]  /*22a0*/  @P0 BRA `(.L_x_1457) ;  /* 0xfffffffc00ec0947 */ /* 0x000fea000383ffff */
.L_x_1456:
[----:B------:R-:W-:Y:S05]  /*22b0*/  WARPSYNC.ALL ;  /* 0x0000000000007948 */ /* 0x000fea0003800000 */
[----:B------:R-:W-:Y:S01]  /*22c0*/  BAR.SYNC.DEFER_BLOCKING 0x0 ;  /* 0x0000000000007b1d */ /* 0x000fe20000010000 */
[----:B------:R-:W-:-:S05]  /*22d0*/  HFMA2 R4, -RZ, RZ, 0, 0 ;  /* 0x00000000ff047431 */ /* 0x000fca00000001ff */
[----:B------:R-:W-:Y:S05]  /*22e0*/  @!P3 BRA `(.L_x_1458) ;  /* 0x00000004007cb947 */ /* 0x000fea0003800000 */
[----:B------:R-:W-:Y:S01]  /*22f0*/  MOV R4, RZ ;  /* 0x000000ff00047202 */ /* 0x000fe20000000f00 */
        /* <DEDUP_REMOVED lines=10> */
.L_x_1459:
[----:B------:R-:W-:Y:S02]  /*23a0*/  ISETP.EQ.OR P5, PT, RZ, UR25, P1 ;  /* 0x00000019ff007c0c */ /* 0x000fe40008fa2670 */
[C---:B--2-4-:R-:W-:Y:S02]  /*23b0*/  IADD3 R12, PT, PT, R4.reuse, 0x1, RZ ;  /* 0x00000001040c7810 */ /* 0x054fe40007ffe0ff */
[----:B------:R-:W-:Y:S02]  /*23c0*/  IADD3 R13, PT, PT, R4, 0x2, RZ ;  /* 0x00000002040d7810 */ /* 0x000fe40007ffe0ff */
        /* <DEDUP_REMOVED lines=15> */
[----:B------:R-:W2:Y:S04]  /*24c0*/  @!P6 LDG.E.64 R14, desc[UR14][R14.64] ;  /* 0x0000000e0e0ee981 */ /* 0x000ea8000c1e1b00 */
[----:B------:R-:W3:Y:S01]  /*24d0*/  @!P0 LDG.E.64 R16, desc[UR14][R16.64] ;  /* 0x0000000e10108981 */ /* 0x000ee2000c1e1b00 */
        /* <DEDUP_REMOVED lines=13> */
[----:B--2---:R-:W-:Y:S01]  /*25b0*/  @!P6 FADD.FTZ R28, R28, R14 ;  /* 0x0000000e1c1ce221 */ /* 0x004fe20000010000 */
[----:B------:R-:W-:Y:S01]  /*25c0*/  @!P6 FADD.FTZ R29, R29, R15 ;  /* 0x0000000f1d1de221 */ /* 0x000fe20000010000 */
[----:B------:R-:W-:-:S02]  /*25d0*/  ISETP.EQ.OR P6, PT, R12, UR13, P1 ;  /* 0x0000000d0c007c0c */ /* 0x000fc40008fc2670 */
[----:B------:R-:W-:Y:S01]  /*25e0*/  IADD3 R12, PT, PT, R4, 0x7, RZ ;  /* 0x00000007040c7810 */ /* 0x000fe20007ffe0ff */
[----:B---3--:R-:W-:Y:S01]  /*25f0*/  @!P0 FADD.FTZ R28, R28, R16 ;  /* 0x000000101c1c8221 */ /* 0x008fe20000010000 */
        /* <DEDUP_REMOVED lines=10> */
[----:B------:R-:W2:Y:S01]  /*26a0*/  @!P3 LDG.E.64 R12, desc[UR14][R12.64] ;  /* 0x0000000e0c0cb981 */ /* 0x000ea2000c1e1b00 */
[----:B------:R-:W-:Y:S01]  /*26b0*/  VOTEU.ALL UP0, P0 ;  /* 0x0000000000ff7886 */ /* 0x000fe20000000000 */
[----:B------:R-:W-:-:S02]  /*26c0*/  MOV R16, UR26 ;  /* 0x0000001a00107c02 */ /* 0x000fc40008000f00 */
[----:B------:R-:W-:Y:S01]  /*26d0*/  MOV R17, UR27 ;  /* 0x0000001b00117c02 */ /* 0x000fe20008000f00 */
[----:B------:R-:W3:Y:S01]  /*26e0*/  @!P4 LDG.E.64 R14, desc[UR14][R14.64] ;  /* 0x0000000e0e0ec981 */ /* 0x000ee2000c1e1b00 */
[----:B------:R-:W-:Y:S01]  /*26f0*/  @!UP0 UIMAD.WIDE.U32 UR26, UR23, 0x8, UR8 ;  /* 0x00000008171a88a5 */ /* 0x000fe2000f8e0008 */
[----:B------:R-:W-:Y:S02]  /*2700*/  MOV R18, UR28 ;  /* 0x0000001c00127c02 */ /* 0x000fe40008000f00 */
[----:B------:R-:W-:Y:S01]  /*2710*/  MOV R19, UR29 ;  /* 0x0000001d00137c02 */ /* 0x000fe20008000f00 */
[----:B------:R-:W4:Y:S02]  /*2720*/  @!P5 LDG.E.64 R16, desc[UR14][R16.64] ;  /* 0x0000000e1010d981 */ /* 0x000f24000c1e1b00 */
[----:B-1----:R-:W-:Y:S02]  /*2730*/  MOV R20, UR26 ;  /* 0x0000001a00147c02 */ /* 0x002fe40008000f00 */
[----:B------:R-:W-:Y:S01]  /*2740*/  MOV R21, UR27 ;  /* 0x0000001b00157c02 */ /* 0x000fe20008000f00 */
[----:B------:R-:W5:Y:S05]  /*2750*/  @!P6 LDG.E.64 R18, desc[UR14][R18.64] ;  /* 0x0000000e1212e981 */ /* 0x000f6a000c1e1b00 */
[----:B------:R-:W5:Y:S01]  /*2760*/  @!P0 LDG.E.64 R20, desc[UR14][R20.64] ;  /* 0x0000000e14148981 */ /* 0x000f62000c1e1b00 */
        /* <DEDUP_REMOVED lines=18> */
[----:B------:R-:W-:-:S03]  /*2890*/  @!P6 FADD.FTZ R29, R29, R19 ;  /* 0x000000131d1de221 */ /* 0x000fc60000010000 */
[----:B------:R-:W-:Y:S01]  /*28a0*/  @!P0 FADD.FTZ R28, R28, R20 ;  /* 0x000000141c1c8221 */ /* 0x000fe20000010000 */
[----:B------:R-:W-:Y:S01]  /*28b0*/  @!P0 FADD.FTZ R29, R29, R21 ;  /* 0x000000151d1d8221 */ /* 0x000fe20000010000 */
[----:B------:R-:W-:Y:S06]  /*28c0*/  @P3 BRA `(.L_x_1459) ;  /* 0xfffffff800b43947 */ /* 0x000fec000383ffff */
[----:B------:R-:W-:-:S07]  /*28d0*/  MOV R4, UR30 ;  /* 0x0000001e00047c02 */ /* 0x000fce0008000f00 */
.L_x_1458:
[----:B------:R-:W-:-:S09]  /*28e0*/  ULOP3.LUT UP0, UR10, UR16, 0x7, URZ, 0xc0, !UPT ;  /* 0x00000007100a7892 */ /* 0x000fd2000f80c0ff */
[----:B------:R-:W-:Y:S05]  /*28f0*/  BRA.U !UP0, `(.L_x_1455) ;  /* 0x00000005082c7547 */ /* 0x000fea000b800000 */
[----:B------:R-:W-:Y:S02]  /*2900*/  UIADD3 UR10, UPT, UPT, UR10, -0x1, URZ ;  /* 0xffffffff0a0a7890 */ /* 0x000fe4000fffe0ff */
[----:B------:R-:W-:Y:S02]  /*2910*/  ULOP3.LUT UP1, UR11, UR16, 0x3, URZ, 0xc0, !UPT ;  /* 0x00000003100b7892 */ /* 0x000fe4000f82c0ff */
[----:B------:R-:W-:-:S09]  /*2920*/  UISETP.GE.U32.AND UP0, UPT, UR10, 0x3, UPT ;  /* 0x000000030a00788c */ /* 0x000fd2000bf06070 */
[----:B------:R-:W-:Y:S05]  /*2930*/  BRA.U !UP0, `(.L_x_1460) ;  /* 0x0000000108907547 */ /* 0x000fea000b800000 */
[C---:B--2-4-:R-:W-:Y:S02]  /*2940*/  IADD3 R14, PT, PT, R4.reuse, 0x1, RZ ;  /* 0x00000001040e7810 */ /* 0x054fe40007ffe0ff */
        /* <DEDUP_REMOVED lines=35> */
.L_x_1460:
[----:B------:R-:W-:Y:S05]  /*2b80*/  BRA.U !UP1, `(.L_x_1455) ;  /* 0x0000000109887547 */ /* 0x000fea000b800000 */
[----:B------:R-:W-:Y:S02]  /*2b90*/  UISETP.NE.AND UP0, UPT, UR11, 0x1, UPT ;  /* 0x000000010b00788c */ /* 0x000fe4000bf05270 */
[----:B------:R-:W-:-:S06]  /*2ba0*/  ULOP3.LUT UR10, UR16, 0x1, URZ, 0xc0, !UPT ;  /* 0x00000001100a7892 */ /* 0x000fcc000f8ec0ff */
[----:B---34-:R-:W-:Y:S01]  /*2bb0*/  MOV R16, UR10 ;  /* 0x0000000a00107c02 */ /* 0x018fe20008000f00 */
[----:B------:R-:W-:Y:S06]  /*2bc0*/  BRA.U !UP0, `(.L_x_1461) ;  /* 0x0000000108487547 */ /* 0x000fec000b800000 */
[C---:B------:R-:W-:Y:S02]  /*2bd0*/  ISETP.EQ.OR P3, PT, R4.reuse, UR13, P1 ;  /* 0x0000000d04007c0c */ /* 0x040fe40008f62670 */
[----:B--2---:R-:W-:Y:S02]  /*2be0*/  IADD3 R12, PT, PT, R4, 0x1, RZ ;  /* 0x00000001040c7810 */ /* 0x004fe40007ffe0ff */
        /* <DEDUP_REMOVED lines=10> */
[----:B------:R-:W2:Y:S01]  /*2c90*/  @!P0 LDG.E.64 R12, desc[UR14][R12.64] ;  /* 0x0000000e0c0c8981 */ /* 0x000ea2000c1e1b00 */
[----:B------:R-:W-:Y:S01]  /*2ca0*/  IADD3 R4, PT, PT, R4, 0x2, RZ ;  /* 0x0000000204047810 */ /* 0x000fe20007ffe0ff */
[----:B0-----:R-:W-:Y:S01]  /*2cb0*/  @!P3 FADD.FTZ R28, R28, R14 ;  /* 0x0000000e1c1cb221 */ /* 0x001fe20000010000 */
[----:B------:R-:W-:-:S03]  /*2cc0*/  @!P3 FADD.FTZ R29, R29, R15 ;  /* 0x0000000f1d1db221 */ /* 0x000fc60000010000 */
[----:B--2---:R-:W-:Y:S01]  /*2cd0*/  @!P0 FADD.FTZ R28, R28, R12 ;  /* 0x0000000c1c1c8221 */ /* 0x004fe20000010000 */
[----:B------:R-:W-:-:S07]  /*2ce0*/  @!P0 FADD.FTZ R29, R29, R13 ;  /* 0x0000000d1d1d8221 */ /* 0x000fce0000010000 */
.L_x_1461:
[----:B------:R-:W-:Y:S01]  /*2cf0*/  ISETP.EQ.OR P0, PT, R4, UR13, P1 ;  /* 0x0000000d04007c0c */ /* 0x000fe20008f02670 */
[----:B------:R-:W-:Y:S03]  /*2d00*/  BSSY.RECONVERGENT B0, `(.L_x_1455) ;  /* 0x000000a000007945 */ /* 0x000fe60003800200 */
[----:B------:R-:W-:-:S13]  /*2d10*/  ISETP.NE.U32.OR P0, PT, R16, 0x1, P0 ;  /* 0x000000011000780c */ /* 0x000fda0000705470 */
[----:B------:R-:W-:Y:S05]  /*2d20*/  @P0 BRA `(.L_x_1462) ;  /* 0x00000000001c0947 */ /* 0x000fea0003800000 */
[----:B--2---:R-:W-:Y:S02]  /*2d30*/  MOV R13, UR18 ;  /* 0x00000012000d7c02 */ /* 0x004fe40008000f00 */
[----:B------:R-:W-:-:S03]  /*2d40*/  MOV R15, 0x8 ;  /* 0x00000008000f7802 */ /* 0x000fc60000000f00 */
[----:B------:R-:W-:-:S04]  /*2d50*/  IMAD R12, R4, R13, UR5 ;  /* 0x00000005040c7e24 */ /* 0x000fc8000f8e020d */
[----:B------:R-:W-:-:S06]  /*2d60*/  IMAD.WIDE.U32 R12, R12, R15, UR8 ;  /* 0x000000080c0c7e25 */ /* 0x000fcc000f8e000f */
[----:B------:R-:W0:Y:S02]  /*2d70*/  LDG.E.64 R12, desc[UR14][R12.64] ;  /* 0x0000000e0c0c7981 */ /* 0x000e24000c1e1b00 */
[----:B0-----:R-:W-:Y:S01]  /*2d80*/  FADD.FTZ R28, R28, R12 ;  /* 0x0000000c1c1c7221 */ /* 0x001fe20000010000 */
[----:B------:R-:W-:-:S07]  /*2d90*/  FADD.FTZ R29, R29, R13 ;  /* 0x0000000d1d1d7221 */ /* 0x000fce0000010000 */
.L_x_1462:
[----:B------:R-:W-:Y:S05]  /*2da0*/  BSYNC.RECONVERGENT B0 ;  /* 0x0000000000007941 */ /* 0x000fea0003800200 */
.L_x_1455:
[----:B------:R-:W5:Y:S01]  /*2db0*/  S2UR UR9, SR_CgaCtaId ;  /* 0x00000000000979c3 */ /* 0x000f620000008800 */
[----:B------:R-:W-:Y:S01]  /*2dc0*/  UMOV UR8, 0x400 ;  /* 0x0000040000087882 */ /* 0x000fe20000000000 */
[----:B--2-4-:R-:W-:Y:S01]  /*2dd0*/  LOP3.LUT R14, R31, 0xffff, RZ, 0xc0, !PT ;  /* 0x0000ffff1f0e7812 */ /* 0x014fe200078ec0ff */
[----:B------:R-:W2:Y:S01]  /*2de0*/  LDCU.64 UR10, c[0x0][0x400] ;  /* 0x00008000ff0a77ac */ /* 0x000ea20008000a00 */
[----:B------:R-:W-:Y:S01]  /*2df0*/  FADD.FTZ R7, R7, -UR31 ;  /* 0x8000001f07077e21 */ /* 0x000fe20008010000 */
[----:B------:R-:W-:Y:S01]  /*2e00*/  FADD.FTZ R8, R8, -UR31 ;  /* 0x8000001f08087e21 */ /* 0x000fe20008010000 */
[----:B---3--:R-:W-:Y:S01]  /*2e10*/  FADD.FTZ R16, R9, -UR31 ;  /* 0x8000001f09107e21 */ /* 0x008fe20008010000 */
[----:B------:R-:W-:Y:S01]  /*2e20*/  IMAD R14, R14, 0x13b2, RZ ;  /* 0x000013b20e0e7824 */ /* 0x000fe200078e02ff */
[----:B------:R-:W3:Y:S01]  /*2e30*/  LDC R4, c[0x0][0x41c] ;  /* 0x00010700ff047b82 */ /* 0x000ee20000000800 */
[----:B------:R-:W-:Y:S01]  /*2e40*/  FMUL.FTZ R17, R7, UR19 ;  /* 0x0000001307117c20 */ /* 0x000fe20008410000 */
[----:B------:R-:W-:Y:S01]  /*2e50*/  FMUL.FTZ R7, R8, UR19 ;  /* 0x0000001308077c20 */ /* 0x000fe20008410000 */
[----:B------:R-:W-:Y:S01]  /*2e60*/  FMUL.FTZ R8, R16, UR19 ;  /* 0x0000001310087c20 */ /* 0x000fe20008410000 */
[----:B------:R-:W-:Y:S01]  /*2e70*/  SHF.R.U32.HI R15, RZ, 0x10, R14 ;  /* 0x00000010ff0f7819 */ /* 0x000fe2000001160e */
[----:B-----5:R-:W-:-:S04]  /*2e80*/  ULEA UR8, UR9, UR8, 0x18 ;  /* 0x0000000809087291 */ /* 0x020fc8000f8ec0ff */
[----:B---3--:R-:W-:-:S05]  /*2e90*/  IMAD R4, R4, UR13, R15 ;  /* 0x0000000d04047c24 */ /* 0x008fca000f8e020f */
[----:B------:R-:W-:Y:S01]  /*2ea0*/  @!P1 STS.64 [UR8+0x80], R28 ;  /* 0x0000801cff009988 */ /* 0x000fe20008000a08 */
[----:B------:R-:W-:Y:S01]  /*2eb0*/  FADD.FTZ R15, R6, -UR31 ;  /* 0x8000001f060f7e21 */ /* 0x000fe20008010000 */
[----:B------:R-:W-:Y:S03]  /*2ec0*/  BAR.SYNC.DEFER_BLOCKING 0x0 ;  /* 0x0000000000007b1d */ /* 0x000fe60000010000 */
[----:B------:R-:W-:Y:S01]  /*2ed0*/  FMUL.FTZ R15, R15, UR19 ;  /* 0x000000130f0f7c20 */ /* 0x000fe20008410000 */
[C---:B--2---:R-:W-:Y:S02]  /*2ee0*/  ISETP.GE.U32.AND P0, PT, R4.reuse, UR10, PT ;  /* 0x0000000a04007c0c */ /* 0x044fe4000bf06070 */
[----:B------:R-:W-:-:S04]  /*2ef0*/  IADD3 R6, PT, PT, R4, 0x20, RZ ;  /* 0x0000002004067810 */ /* 0x000fc80007ffe0ff */
[----:B------:R-:W-:Y:S01]  /*2f00*/  ISETP.GE.U32.AND P1, PT, R6, UR10, PT ;  /* 0x0000000a06007c0c */ /* 0x000fe2000bf26070 */
[----:B------:R-:W2:Y:S01]  /*2f10*/  LDS.64 R12, [UR8+0x80] ;  /* 0x00008008ff0c7984 */ /* 0x000ea20008000a00 */
[----:B------:R-:W2:Y:S02]  /*2f20*/  LDCU UR8, c[0x0][0x42c] ;  /* 0x00008580ff0877ac */ /* 0x000ea40008000800 */
[----:B--2---:R-:W-:Y:S01]  /*2f30*/  FMUL.FTZ R9, R12, UR8 ;  /* 0x000000080c097c20 */ /* 0x004fe20008410000 */
[----:B------:R-:W-:Y:S01]  /*2f40*/  FMUL.FTZ R14, R13, UR8 ;  /* 0x000000080d0e7c20 */ /* 0x000fe20008410000 */
[----:B------:R-:W-:-:S03]  /*2f50*/  SHF.R.S32.HI R13, RZ, 0x1f, R4 ;  /* 0x0000001fff0d7819 */ /* 0x000fc60000011404 */
[C-C-:B------:R-:W-:Y:S01]  /*2f60*/  FFMA.FTZ R24, R9.reuse, R15, R14.reuse ;  /* 0x0000000f09187223 */ /* 0x140fe2000001000e */
[C-C-:B------:R-:W-:Y:S01]  /*2f70*/  FFMA.FTZ R23, R9.reuse, R17, R14.reuse ;  /* 0x0000001109177223 */ /* 0x140fe2000001000e */
[--C-:B------:R-:W-:Y:S01]  /*2f80*/  FFMA.FTZ R12, R9, R7, R14.reuse ;  /* 0x00000007090c7223 */ /* 0x100fe2000001000e */
[----:B------:R-:W-:Y:S01]  /*2f90*/  ISETP.GE.AND.EX P0, PT, R13, UR11, PT, P0 ;  /* 0x0000000b0d007c0c */ /* 0x000fe2000bf06300 */
[----:B------:R-:W-:Y:S01]  /*2fa0*/  FFMA.FTZ R9, R9, R8, R14 ;  /* 0x0000000809097223 */ /* 0x000fe2000001000e */
[----:B------:R-:W-:Y:S11]  /*2fb0*/  @!P2 BRA `(.L_x_1463) ;  /* 0x000000000048a947 */ /* 0x000ff60003800000 */
        /* <DEDUP_REMOVED lines=9> */
[----:B-1----:R-:W1:Y:S01]  /*3050*/  MUFU.RCP R20, R19 ;  /* 0x0000001300147308 */ /* 0x002e620000001000 */
        /* <DEDUP_REMOVED lines=8> */
.L_x_1463:
[----:B------:R-:W-:Y:S01]  /*30e0*/  BSSY.RECONVERGENT B0, `(.L_x_1464) ;  /* 0x0000012000007945 */ /* 0x000fe20003800200 */
[----:B------:R-:W-:Y:S01]  /*30f0*/  FFMA.FTZ R24, R5, R2, -R24 ;  /* 0x0000000205187223 */ /* 0x000fe20000010818 */
[----:B------:R-:W-:Y:S01]  /*3100*/  SHF.R.S32.HI R2, RZ, 0x1f, R6 ;  /* 0x0000001fff027819 */ /* 0x000fe20000011406 */
[----:B------:R-:W-:Y:S01]  /*3110*/  FFMA.FTZ R23, R0, R3, -R23 ;  /* 0x0000000300177223 */ /* 0x000fe20000010817 */
[----:B------:R-:W-:Y:S06]  /*3120*/  @P0 BRA `(.L_x_1465) ;  /* 0x0000000000340947 */ /* 0x000fec0003800000 */
[----:B------:R-:W2:Y:S01]  /*3130*/  LDCU.64 UR20, c[0x0][0x3f8] ;  /* 0x00007f00ff1477ac */ /* 0x000ea20008000a00 */
[----:B------:R-:W-:Y:S01]  /*3140*/  MOV R14, R36 ;  /* 0x00000024000e7202 */ /* 0x000fe20000000f00 */
[----:B------:R-:W-:Y:S01]  /*3150*/  FMUL.FTZ R24, R24, UR19 ;  /* 0x0000001318187c20 */ /* 0x000fe20008410000 */
[----:B------:R-:W-:Y:S01]  /*3160*/  MOV R15, R39 ;  /* 0x00000027000f7202 */ /* 0x000fe20000000f00 */
[----:B------:R-:W3:Y:S01]  /*3170*/  LDCU.64 UR8, c[0x0][0x380] ;  /* 0x00007000ff0877ac */ /* 0x000ee20008000a00 */
[----:B------:R-:W-:Y:S01]  /*3180*/  FMUL.FTZ R25, R23, UR19 ;  /* 0x0000001317197c20 */ /* 0x000fe20008410000 */
[----:B--2---:R-:W-:Y:S02]  /*3190*/  IMAD R13, R13, UR20, RZ ;  /* 0x000000140d0d7c24 */ /* 0x004fe4000f8e02ff */
[----:B------:R-:W-:-:S04]  /*31a0*/  IMAD.WIDE.U32 R14, R4, UR20, R14 ;  /* 0x00000014040e7c25 */ /* 0x000fc8000f8e000e */
[----:B------:R-:W-:Y:S01]  /*31b0*/  IMAD R13, R4, UR21, R13 ;  /* 0x00000015040d7c24 */ /* 0x000fe2000f8e020d */
[----:B---3--:R-:W-:-:S04]  /*31c0*/  LEA R16, P0, R14, UR8, 0x2 ;  /* 0x000000080e107c11 */ /* 0x008fc8000f8010ff */
[----:B------:R-:W-:-:S04]  /*31d0*/  IADD3 R13, PT, PT, R15, R13, RZ ;  /* 0x0000000d0f0d7210 */ /* 0x000fc80007ffe0ff */
[----:B------:R-:W-:-:S05]  /*31e0*/  LEA.HI.X R17, R14, UR9, R13, 0x2, P0 ;  /* 0x000000090e117c11 */ /* 0x000fca00080f140d */
[----:B------:R2:W-:Y:S02]  /*31f0*/  STG.E.64 desc[UR14][R16.64], R24 ;  /* 0x0000001810007986 */ /* 0x0005e4000c101b0e */
.L_x_1465:
[----:B------:R-:W-:Y:S05]  /*3200*/  BSYNC.RECONVERGENT B0 ;  /* 0x0000000000007941 */ /* 0x000fea0003800200 */
.L_x_1464:
[----:B------:R-:W-:Y:S05]  /*3210*/  @!P2 BRA `(.L_x_1466) ;  /* 0x000000000048a947 */ /* 0x000fea0003800000 */
        /* <DEDUP_REMOVED lines=18> */
.L_x_1466:
[----:B------:R-:W-:Y:S01]  /*3340*/  ISETP.GE.AND.EX P1, PT, R2, UR11, PT, P1 ;  /* 0x0000000b02007c0c */ /* 0x000fe2000bf26310 */
[----:B------:R-:W-:Y:S01]  /*3350*/  FFMA.FTZ R12, R5, R10, -R12 ;  /* 0x0000000a050c7223 */ /* 0x000fe2000001080c */
[----:B------:R-:W-:Y:S01]  /*3360*/  FFMA.FTZ R9, R0, R11, -R9 ;  /* 0x0000000b00097223 */ /* 0x000fe20000010809 */
[----:B------:R-:W-:Y:S02]  /*3370*/  BSSY.RECONVERGENT B0, `(.L_x_1467) ;  /* 0x000000e000007945 */ /* 0x000fe40003800200 */
[----:B------:R-:W-:Y:S01]  /*3380*/  FMUL.FTZ R8, R12, UR19 ;  /* 0x000000130c087c20 */ /* 0x000fe20008410000 */
[----:B------:R-:W-:-:S07]  /*3390*/  FMUL.FTZ R9, R9, UR19 ;  /* 0x0000001309097c20 */ /* 0x000fce0008410000 */
[----:B------:R-:W-:Y:S05]  /*33a0*/  @P1 BRA `(.L_x_1468) ;  /* 0x0000000000281947 */ /* 0x000fea0003800000 */
[----:B------:R-:W3:Y:S01]  /*33b0*/  LDCU.64 UR8, c[0x0][0x3f8] ;  /* 0x00007f00ff0877ac */ /* 0x000ee20008000a00 */
[----:B------:R-:W-:Y:S01]  /*33c0*/  MOV R37, R39 ;  /* 0x0000002700257202 */ /* 0x000fe20000000f00 */
[----:B------:R-:W4:Y:S01]  /*33d0*/  LDCU.64 UR10, c[0x0][0x380] ;  /* 0x00007000ff0a77ac */ /* 0x000f220008000a00 */
[----:B---3--:R-:W-:Y:S02]  /*33e0*/  IMAD R3, R2, UR8, RZ ;  /* 0x0000000802037c24 */ /* 0x008fe4000f8e02ff */
[----:B------:R-:W-:-:S04]  /*33f0*/  IMAD.WIDE.U32 R36, R6, UR8, R36 ;  /* 0x0000000806247c25 */ /* 0x000fc8000f8e0024 */
[----:B------:R-:W-:Y:S01]  /*3400*/  IMAD R3, R6, UR9, R3 ;  /* 0x0000000906037c24 */ /* 0x000fe2000f8e0203 */
[----:B----4-:R-:W-:-:S04]  /*3410*/  LEA R2, P0, R36, UR10, 0x2 ;  /* 0x0000000a24027c11 */ /* 0x010fc8000f8010ff */
[----:B------:R-:W-:-:S04]  /*3420*/  IADD3 R3, PT, PT, R37, R3, RZ ;  /* 0x0000000325037210 */ /* 0x000fc80007ffe0ff */
[----:B------:R-:W-:-:S05]  /*3430*/  LEA.HI.X R3, R36, UR11, R3, 0x2, P0 ;  /* 0x0000000b24037c11 */ /* 0x000fca00080f1403 */
[----:B------:R3:W-:Y:S02]  /*3440*/  STG.E.64 desc[UR14][R2.64], R8 ;  /* 0x0000000802007986 */ /* 0x0007e4000c101b0e */
.L_x_1468:
[----:B------:R-:W-:Y:S05]  /*3450*/  BSYNC.RECONVERGENT B0 ;  /* 0x0000000000007941 */ /* 0x000fea0003800200 */
.L_x_1467:
[----:B------:R-:W-:Y:S02]  /*3460*/  UIADD3 UR6, UPT, UPT, UR18, UR6, URZ ;  /* 0x0000000612067290 */ /* 0x000fe4000fffe0ff */
[----:B------:R-:W-:Y:S02]  /*3470*/  UIADD3 UR4, UPT, UPT, UR4, 0x1, URZ ;  /* 0x0000000104047890 */ /* 0x000fe4000fffe0ff */
[----:B------:R-:W-:-:S09]  /*3480*/  UISETP.GE.AND UP0, UPT, UR6, UR7, UPT ;  /* 0x000000070600728c */ /* 0x000fd2000bf06270 */
[----:B------:R-:W-:Y:S05]  /*3490*/  BRA.U !UP0, `(.L_x_1469) ;  /* 0xffffffcd083c7547 */ /* 0x000fea000b83ffff */
.L_x_1444:
[----:B------:R-:W4:Y:S01]  /*34a0*/  LDC R4, c[0x0][0x370] ;  /* 0x0000dc00ff047b82 */ /* 0x000f220000000800 */
[----:B------:R-:W-:Y:S01]  /*34b0*/  ISETP.NE.AND P2, PT, R31, RZ, PT ;  /* 0x000000ff1f00720c */ /* 0x000fe20003f45270 */
[----:B------:R-:W-:Y:S06]  /*34c0*/  BSSY.RECONVERGENT B0, `(.L_x_1470) ;  /* 0x0000011000007945 */ /* 0x000fec0003800200 */
[----:B------:R-:W5:Y:S08]  /*34d0*/  LDC R7, c[0x0][0x374] ;  /* 0x0000dd00ff077b82 */ /* 0x000f700000000800 */
[----:B---3--:R-:W3:Y:S01]  /*34e0*/  LDC.64 R2, c[0x0][0x3c8] ;  /* 0x0000f200ff027b82 */ /* 0x008ee20000000a00 */
[----:B----4-:R-:W-:-:S02]  /*34f0*/  IADD3 R5, PT, PT, R4, -0x1, RZ ;  /* 0xffffffff04057810 */ /* 0x010fc40007ffe0ff */
[----:B------:R-:W-:Y:S02]  /*3500*/  ISETP.NE.AND P1, PT, R4, 0x1, PT ;  /* 0x000000010400780c */ /* 0x000fe40003f25270 */
[----:B-----5:R-:W-:-:S04]  /*3510*/  IADD3 R0, PT, PT, R7, -0x1, RZ ;  /* 0xffffffff07007810 */ /* 0x020fc80007ffe0ff */
        /* <DEDUP_REMOVED lines=11> */
.L_x_1471:
[----:B------:R-:W-:Y:S05]  /*35d0*/  BSYNC.RECONVERGENT B0 ;  /* 0x0000000000007941 */ /* 0x000fea0003800200 */
.L_x_1470:
[----:B------:R-:W-:Y:S05]  /*35e0*/  @P0 EXIT ;  /* 0x000000000000094d */ /* 0x000fea0003800000 */
[----:B------:R-:W-:Y:S05]  /*35f0*/  @P2 BRA `(.L_x_1472) ;  /* 0x0000000000202947 */ /* 0x000fea0003800000 */
[----:B------:R-:W-:-:S05]  /*3600*/  IMAD R0, R4, R7, RZ ;  /* 0x0000000704007224 */ /* 0x000fca00078e02ff */
[----:B------:R-:W-:-:S13]  /*3610*/  ISETP.NE.AND P0, PT, R0, -0x1, PT ;  /* 0xffffffff0000780c */ /* 0x000fda0003f05270 */
[----:B------:R-:W-:Y:S05]  /*3620*/  @!P0 BRA `(.L_x_1472) ;  /* 0x0000000000148947 */ /* 0x000fea0003800000 */
.L_x_1473:
[----:B---3--:R-:W3:Y:S04]  /*3630*/  LDG.E.STRONG.GPU R5, desc[UR14][R2.64] ;  /* 0x0000000e02057981 */ /* 0x008ee8000c1ef900 */
[----:B---3--:R-:W-:Y:S01]  /*3640*/  CCTL.IVALL ;  /* 0x00000000ff00798f */ /* 0x008fe20002000000 */
[----:B------:R-:W-:Y:S05]  /*3650*/  YIELD ;  /* 0x0000000000007946 */ /* 0x000fea0003800000 */
[----:B------:R-:W-:-:S13]  /*3660*/  ISETP.NE.AND P0, PT, R5, R0, PT ;  /* 0x000000000500720c */ /* 0x000fda0003f05270 */
[----:B------:R-:W-:Y:S05]  /*3670*/  @P0 BRA `(.L_x_1473) ;  /* 0xfffffffc00ec0947 */ /* 0x000fea000383ffff */
.L_x_1472:
[----:B------:R-:W-:Y:S05]  /*3680*/  WARPSYNC.ALL ;  /* 0x0000000000007948 */ /* 0x000fea0003800000 */
[----:B------:R-:W4:Y:S02]  /*3690*/  LDCU.64 UR10, c[0x0][0x3f8] ;  /* 0x00007f00ff0a77ac */ /* 0x000f240008000a00 */
[----:B----4-:R-:W-:-:S04]  /*36a0*/  ULEA.HI UR8, UP0, UR11, UR10, URZ, 0x1 ;  /* 0x0000000a0b087291 */ /* 0x010fc8000f8108ff */
        /* <DEDUP_REMOVED lines=8> */
[----:B------:R-:W-:Y:S01]  /*3730*/  IADD3 R0, P1, PT, R31, 0x1a0, RZ ;  /* 0x000001a01f007810 */ /* 0x000fe20007f3e0ff */
[----:B------:R-:W-:Y:S01]  /*3740*/  UIMAD.WIDE.U32 UR4, UR10, 0x3, URZ ;  /* 0x000000030a0478a5 */ /* 0x000fe2000f8e00ff */
[----:B------:R-:W-:Y:S01]  /*3750*/  MOV R4, RZ ;  /* 0x000000ff00047202 */ /* 0x000fe20000000f00 */
[----:B------:R-:W-:Y:S01]  /*3760*/  UIMAD UR6, UR11, 0x3, URZ ;  /* 0x000000030b0678a4 */ /* 0x000fe2000f8e02ff */
[----:B---3--:R-:W-:Y:S01]  /*3770*/  MOV R2, UR9 ;  /* 0x0000000900027c02 */ /* 0x008fe20008000f00 */
        /* <DEDUP_REMOVED lines=34> */
[----:B------:R-:W3:Y:S01]  /*39a0*/  LDCU.64 UR12, c[0x0][0x3d8] ;  /* 0x00007b00ff0c77ac */ /* 0x000ee20008000a00 */
[----:B------:R-:W-:Y:S02]  /*39b0*/  MOV R23, UR6 ;  /* 0x0000000600177c02 */ /* 0x000fe40008000f00 */
[----:B------:R-:W-:Y:S01]  /*39c0*/  MOV R2, UR7 ;  /* 0x0000000700027c02 */ /* 0x000fe20008000f00 */
[----:B------:R-:W4:Y:S01]  /*39d0*/  LDCU.64 UR16, c[0x0][0x390] ;  /* 0x00007200ff1077ac */ /* 0x000f220008000a00 */
[----:B------:R-:W-:Y:S02]  /*39e0*/  IADD3 R5, PT, PT, R5, 0x1, RZ ;  /* 0x0000000105057810 */ /* 0x000fe40007ffe0ff */
[----:B------:R-:W-:Y:S01]  /*39f0*/  SHF.L.U64.HI R23, R23, 0x2, R2 ;  /* 0x0000000217177819 */ /* 0x000fe20000010202 */
[----:B------:R-:W5:Y:S01]  /*3a00*/  LDCU.64 UR18, c[0x0][0x388] ;  /* 0x00007100ff1277ac */ /* 0x000f620008000a00 */
[----:B------:R-:W-:Y:S02]  /*3a10*/  MOV R0, UR8 ;  /* 0x0000000800007c02 */ /* 0x000fe40008000f00 */
[----:B------:R-:W-:Y:S01]  /*3a20*/  MOV R3, UR9 ;  /* 0x0000000900037c02 */ /* 0x000fe20008000f00 */
[----:B------:R-:W-:Y:S01]  /*3a30*/  USHF.L.U32 UR5, UR11, 0x2, URZ ;  /* 0x000000020b057899 */ /* 0x000fe200080006ff */
[----:B------:R-:W-:Y:S01]  /*3a40*/  LOP3.LUT R5, R5, 0x3, RZ, 0xc0, !PT ;  /* 0x0000000305057812 */ /* 0x000fe200078ec0ff */
[----:B------:R-:W-:Y:S01]  /*3a50*/  UMOV UR4, URZ ;  /* 0x000000ff00047c82 */ /* 0x000fe20008000000 */
[----:B------:R-:W-:-:S02]  /*3a60*/  MOV R6, R31 ;  /* 0x0000001f00067202 */ /* 0x000fc40000000f00 */
[----:B------:R-:W-:Y:S02]  /*3a70*/  MOV R7, R4 ;  /* 0x0000000400077202 */ /* 0x000fe40000000f00 */
[----:B------:R-:W-:Y:S02]  /*3a80*/  MOV R2, UR10 ;  /* 0x0000000a00027c02 */ /* 0x000fe40008000f00 */
[----:B--2---:R-:W-:Y:S01]  /*3a90*/  SHF.L.U32 R17, R31, 0x2, RZ ;  /* 0x000000021f117819 */ /* 0x004fe200000006ff */
[----:B------:R-:W-:Y:S01]  /*3aa0*/  IMAD.WIDE.U32 R6, R5, 0x1a0, R6 ;  /* 0x000001a005067825 */ /* 0x000fe200078e0006 */
[----:B------:R-:W-:Y:S02]  /*3ab0*/  SHF.L.U64.HI R0, R0, 0x2, R3 ;  /* 0x0000000200007819 */ /* 0x000fe40000010203 */
[----:B------:R-:W-:Y:S01]  /*3ac0*/  SHF.L.U64.HI R18, R31, 0x2, R4 ;  /* 0x000000021f127819 */ /* 0x000fe20000010204 */
[----:B------:R-:W-:Y:S01]  /*3ad0*/  IMAD.WIDE.U32 R2, R2, 0x4, RZ ;  /* 0x0000000402027825 */ /* 0x000fe200078e00ff */
[----:B---3--:R-:W-:-:S02]  /*3ae0*/  IADD3 R21, P1, PT, R17, UR12, RZ ;  /* 0x0000000c11157c10 */ /* 0x008fc4000ff3e0ff */
[C---:B----4-:R-:W-:Y:S02]  /*3af0*/  IADD3 R19, P2, PT, R17.reuse, UR16, RZ ;  /* 0x0000001011137c10 */ /* 0x050fe4000ff5e0ff */
[----:B-----5:R-:W-:Y:S02]  /*3b00*/  IADD3 R17, P3, PT, R17, UR18, RZ ;  /* 0x0000001211117c10 */ /* 0x020fe4000ff7e0ff */
[----:B------:R-:W-:Y:S02]  /*3b10*/  IADD3 R14, P4, PT, RZ, -R5, RZ ;  /* 0x80000005ff0e7210 */ /* 0x000fe40007f9e0ff */
[C---:B------:R-:W-:Y:S02]  /*3b20*/  IADD3.X R22, PT, PT, R18.reuse, UR13, RZ, P1, !PT ;  /* 0x0000000d12167c10 */ /* 0x040fe40008ffe4ff */
[----:B-1----:R-:W-:Y:S02]  /*3b30*/  IADD3.X R20, PT, PT, R18, UR17, RZ, P2, !PT ;  /* 0x0000001112147c10 */ /* 0x002fe400097fe4ff */
[----:B------:R-:W-:-:S02]  /*3b40*/  IADD3 R4, PT, PT, R7, UR4, RZ ;  /* 0x0000000407047c10 */ /* 0x000fc4000fffe0ff */
[----:B------:R-:W-:Y:S02]  /*3b50*/  MOV R31, R6 ;  /* 0x00000006001f7202 */ /* 0x000fe40000000f00 */
[----:B------:R-:W-:Y:S02]  /*3b60*/  IADD3.X R18, PT, PT, R18, UR19, RZ, P3, !PT ;  /* 0x0000001312127c10 */ /* 0x000fe40009ffe4ff */
[----:B------:R-:W-:Y:S02]  /*3b70*/  IADD3 R25, PT, PT, R3, UR5, RZ ;  /* 0x0000000503197c10 */ /* 0x000fe4000fffe0ff */
[----:B------:R-:W-:-:S07]  /*3b80*/  IADD3.X R16, PT, PT, RZ, -0x1, RZ, P4, !PT ;  /* 0xffffffffff107810 */ /* 0x000fce00027fe4ff */
.L_x_1476:
[----:B---3--:R-:W-:Y:S02]  /*3b90*/  MOV R8, UR8 ;  /* 0x0000000800087c02 */ /* 0x008fe40008000f00 */
[----:B------:R-:W-:Y:S02]  /*3ba0*/  MOV R12, UR6 ;  /* 0x00000006000c7c02 */ /* 0x000fe40008000f00 */
[-C--:B------:R-:W-:Y:S02]  /*3bb0*/  LEA R8, P1, R8, R21.reuse, 0x2 ;  /* 0x0000001508087211 */ /* 0x080fe400078210ff */
[-C--:B------:R-:W-:Y:S02]  /*3bc0*/  LEA R12, P3, R12, R21.reuse, 0x2 ;  /* 0x000000150c0c7211 */ /* 0x080fe400078610ff */
[----:B------:R-:W-:Y:S02]  /*3bd0*/  IADD3 R10, P2, PT, R21, R2, RZ ;  /* 0x00000002150a7210 */ /* 0x000fe40007f5e0ff */
[----:B------:R-:W-:-:S02]  /*3be0*/  MOV R6, R21 ;  /* 0x0000001500067202 */ /* 0x000fc40000000f00 */
[----:B------:R-:W-:Y:S02]  /*3bf0*/  MOV R7, R22 ;  /* 0x0000001600077202 */ /* 0x000fe40000000f00 */
[C---:B------:R-:W-:Y:S02]  /*3c00*/  IADD3.X R9, PT, PT, R22.reuse, R0, RZ, P1, !PT ;  /* 0x0000000016097210 */ /* 0x040fe40000ffe4ff */
[C---:B------:R-:W-:Y:S01]  /*3c10*/  IADD3.X R13, PT, PT, R22.reuse, R23, RZ, P3, !PT ;  /* 0x00000017160d7210 */ /* 0x040fe20001ffe4ff */
[----:B------:R1:W2:Y:S01]  /*3c20*/  LDG.E R5, desc[UR14][R6.64] ;  /* 0x0000000e06057981 */ /* 0x0002a2000c1e1900 */
[----:B------:R-:W-:-:S03]  /*3c30*/  IADD3.X R11, PT, PT, R22, R25, RZ, P2, !PT ;  /* 0x00000019160b7210 */ /* 0x000fc600017fe4ff */
[----:B------:R3:W2:Y:S04]  /*3c40*/  LDG.E R8, desc[UR14][R8.64] ;  /* 0x0000000e08087981 */ /* 0x0006a8000c1e1900 */
[----:B------:R-:W4:Y:S04]  /*3c50*/  LDG.E R10, desc[UR14][R10.64] ;  /* 0x0000000e0a0a7981 */ /* 0x000f28000c1e1900 */
[----:B------:R-:W4:Y:S01]  /*3c60*/  LDG.E R13, desc[UR14][R12.64] ;  /* 0x0000000e0c0d7981 */ /* 0x000f22000c1e1900 */
[----:B-1----:R-:W-:Y:S02]  /*3c70*/  MOV R6, R17 ;  /* 0x0000001100067202 */ /* 0x002fe40000000f00 */
[----:B------:R-:W-:-:S02]  /*3c80*/  MOV R7, R18 ;  /* 0x0000001200077202 */ /* 0x000fc40000000f00 */
[----:B---3--:R-:W-:Y:S02]  /*3c90*/  MOV R9, R20 ;  /* 0x0000001400097202 */ /* 0x008fe40000000f00 */
[----:B------:R-:W-:-:S04]  /*3ca0*/  IADD3 R14, P1, PT, R14, 0x1, RZ ;  /* 0x000000010e0e7810 */ /* 0x000fc80007f3e0ff */
[----:B------:R-:W-:Y:S02]  /*3cb0*/  IADD3.X R16, PT, PT, RZ, R16, RZ, P1, !PT ;  /* 0x00000010ff107210 */ /* 0x000fe40000ffe4ff */
[----:B------:R-:W-:-:S04]  /*3cc0*/  ISETP.NE.U32.AND P1, PT, R14, RZ, PT ;  /* 0x000000ff0e00720c */ /* 0x000fc80003f25070 */
[----:B------:R-:W-:Y:S02]  /*3cd0*/  ISETP.NE.AND.EX P1, PT, R16, RZ, PT, P1 ;  /* 0x000000ff1000720c */ /* 0x000fe40003f25310 */
[----:B------:R-:W-:Y:S02]  /*3ce0*/  IADD3 R17, P4, PT, R17, 0x680, RZ ;  /* 0x0000068011117810 */ /* 0x000fe40007f9e0ff */
[----:B------:R-:W-:Y:S02]  /*3cf0*/  IADD3 R21, P2, PT, R21, 0x680, RZ ;  /* 0x0000068015157810 */ /* 0x000fe40007f5e0ff */
[----:B------:R-:W-:Y:S02]  /*3d00*/  IADD3.X R18, PT, PT, RZ, R18, RZ, P4, !PT ;  /* 0x00000012ff127210 */ /* 0x000fe400027fe4ff */
[----:B------:R-:W-:Y:S02]  /*3d10*/  IADD3.X R22, PT, PT, RZ, R22, RZ, P2, !PT ;  /* 0x00000016ff167210 */ /* 0x000fe400017fe4ff */
[----:B--2---:R-:W-:-:S02]  /*3d20*/  F2FP.BF16.F32.PACK_AB R5, R8, R5 ;  /* 0x000000050805723e */ /* 0x004fc400000010ff */
[----:B------:R-:W-:Y:S02]  /*3d30*/  MOV R8, R19 ;  /* 0x0000001300087202 */ /* 0x000fe40000000f00 */
[----:B----4-:R-:W-:Y:S01]  /*3d40*/  F2FP.BF16.F32.PACK_AB R15, R13, R10 ;  /* 0x0000000a0d0f723e */ /* 0x010fe200000010ff */
[----:B------:R3:W-:Y:S04]  /*3d50*/  STG.E desc[UR14][R6.64], R5 ;  /* 0x0000000506007986 */ /* 0x0007e8000c10190e */
[----:B------:R3:W-:Y:S01]  /*3d60*/  STG.E desc[UR14][R8.64], R15 ;  /* 0x0000000f08007986 */ /* 0x0007e2000c10190e */
[----:B------:R-:W-:-:S04]  /*3d70*/  IADD3 R19, P3, PT, R19, 0x680, RZ ;  /* 0x0000068013137810 */ /* 0x000fc80007f7e0ff */
[----:B------:R-:W-:Y:S01]  /*3d80*/  IADD3.X R20, PT, PT, RZ, R20, RZ, P3, !PT ;  /* 0x00000014ff147210 */ /* 0x000fe20001ffe4ff */
[----:B------:R-:W-:Y:S08]  /*3d90*/  @P1 BRA `(.L_x_1476) ;  /* 0xfffffffc007c1947 */ /* 0x000ff0000383ffff */
.L_x_1475:
[----:B------:R-:W-:Y:S05]  /*3da0*/  BSYNC.RECONVERGENT B0 ;  /* 0x0000000000007941 */ /* 0x000fea0003800200 */
.L_x_1474:
[----:B------:R-:W-:Y:S05]  /*3db0*/  @!P0 EXIT ;  /* 0x000000000000894d */ /* 0x000fea0003800000 */
[----:B------:R-:W-:Y:S01]  /*3dc0*/  BSSY.RECONVERGENT B0, `(.L_x_1477) ;  /* 0x0000061000007945 */ /* 0x000fe20003800200 */
[----:B------:R-:W-:Y:S02]  /*3dd0*/  USHF.L.U64.HI UR5, UR10, 0x2, UR11 ;  /* 0x000000020a057899 */ /* 0x000fe4000801020b */
[----:B------:R-:W-:Y:S02]  /*3de0*/  USHF.L.U32 UR4, UR10, 0x2, URZ ;  /* 0x000000020a047899 */ /* 0x000fe400080006ff */
[----:B------:R-:W-:Y:S01]  /*3df0*/  USHF.L.U64.HI UR7, UR6, 0x2, UR7 ;  /* 0x0000000206077899 */ /* 0x000fe20008010207 */
[----:B------:R-:W4:Y:S01]  /*3e00*/  LDCU.64 UR12, c[0x0][0x3d8] ;  /* 0x00007b00ff0c77ac */ /* 0x000f220008000a00 */
[----:B------:R-:W0:Y:S01]  /*3e10*/  LDCU.64 UR16, c[0x0][0x388] ;  /* 0x00007100ff1077ac */ /* 0x000e220008000a00 */
[----:B------:R-:W0:Y:S01]  /*3e20*/  LDCU.64 UR18, c[0x0][0x390] ;  /* 0x00007200ff1277ac */ /* 0x000e220008000a00 */
[----:B------:R-:W-:Y:S02]  /*3e30*/  USHF.L.U64.HI UR10, UR8, 0x2, UR9 ;  /* 0x00000002080a7899 */ /* 0x000fe40008010209 */
[----:B------:R-:W-:-:S02]  /*3e40*/  USHF.L.U32 UR11, UR8, 0x2, URZ ;  /* 0x00000002080b7899 */ /* 0x000fc400080006ff */
[----:B------:R-:W-:-:S12]  /*3e50*/  USHF.L.U32 UR6, UR6, 0x2, URZ ;  /* 0x0000000206067899 */ /* 0x000fd800080006ff */
.L_x_1478:
[C---:B------:R-:W-:Y:S02]  /*3e60*/  SHF.L.U32 R0, R31.reuse, 0x2, RZ ;  /* 0x000000021f007819 */ /* 0x040fe400000006ff */
[----:B------:R-:W-:Y:S02]  /*3e70*/  SHF.L.U64.HI R4, R31, 0x2, R4 ;  /* 0x000000021f047819 */ /* 0x000fe40000010204 */
[----:B----4-:R-:W-:-:S04]  /*3e80*/  IADD3 R2, P0, PT, R0, UR12, RZ ;  /* 0x0000000c00027c10 */ /* 0x010fc8000ff1e0ff */
[----:B--2---:R-:W-:Y:S02]  /*3e90*/  IADD3.X R3, PT, PT, R4, UR13, RZ, P0, !PT ;  /* 0x0000000d04037c10 */ /* 0x004fe400087fe4ff */
[C---:B---3--:R-:W-:Y:S02]  /*3ea0*/  IADD3 R6, P0, PT, R2.reuse, UR11, RZ ;  /* 0x0000000b02067c10 */ /* 0x048fe4000ff1e0ff */
[C---:B------:R-:W-:Y:S02]  /*3eb0*/  IADD3 R10, P2, PT, R2.reuse, UR6, RZ ;  /* 0x00000006020a7c10 */ /* 0x040fe4000ff5e0ff */
[C---:B------:R-:W-:Y:S02]  /*3ec0*/  IADD3.X R7, PT, PT, R3.reuse, UR10, RZ, P0, !PT ;  /* 0x0000000a03077c10 */ /* 0x040fe400087fe4ff */
[----:B------:R-:W-:Y:S02]  /*3ed0*/  IADD3 R8, P1, PT, R2, UR4, RZ ;  /* 0x0000000402087c10 */ /* 0x000fe4000ff3e0ff */
[C---:B------:R-:W-:Y:S01]  /*3ee0*/  IADD3.X R11, PT, PT, R3.reuse, UR7, RZ, P2, !PT ;  /* 0x00000007030b7c10 */ /* 0x040fe200097fe4ff */
[----:B------:R3:W4:Y:S01]  /*3ef0*/  LDG.E R2, desc[UR14][R2.64] ;  /* 0x0000000e02027981 */ /* 0x000722000c1e1900 */
[----:B------:R-:W-:-:S03]  /*3f00*/  IADD3.X R9, PT, PT, R3, UR5, RZ, P1, !PT ;  /* 0x0000000503097c10 */ /* 0x000fc60008ffe4ff */
[----:B------:R-:W4:Y:S04]  /*3f10*/  LDG.E R7, desc[UR14][R6.64] ;  /* 0x0000000e06077981 */ /* 0x000f28000c1e1900 */
[----:B------:R-:W5:Y:S04]  /*3f20*/  LDG.E R8, desc[UR14][R8.64] ;  /* 0x0000000e08087981 */ /* 0x000f68000c1e1900 */
[----:B------:R-:W5:Y:S01]  /*3f30*/  LDG.E R11, desc[UR14][R10.64] ;  /* 0x0000000e0a0b7981 */ /* 0x000f62000c1e1900 */
[----:B------:R-:W-:Y:S02]  /*3f40*/  LOP3.LUT R15, R0, 0xfffffffc, RZ, 0xc0, !PT ;  /* 0xfffffffc000f7812 */ /* 0x000fe400078ec0ff */
[----:B--2---:R-:W-:-:S02]  /*3f50*/  LOP3.LUT R16, R4, 0x1, RZ, 0xc0, !PT ;  /* 0x0000000104107812 */ /* 0x004fc400078ec0ff */
[C---:B0-----:R-:W-:Y:S02]  /*3f60*/  IADD3 R12, P0, PT, R15.reuse, UR16, RZ ;  /* 0x000000100f0c7c10 */ /* 0x041fe4000ff1e0ff */
[----:B---3--:R-:W-:Y:S02]  /*3f70*/  LOP3.LUT R3, R4, 0x3, RZ, 0xc0, !PT ;  /* 0x0000000304037812 */ /* 0x008fe400078ec0ff */
[----:B------:R-:W-:Y:S02]  /*3f80*/  IADD3.X R13, PT, PT, R16, UR17, RZ, P0, !PT ;  /* 0x00000011100d7c10 */ /* 0x000fe400087fe4ff */
[----:B------:R-:W-:Y:S02]  /*3f90*/  IADD3 R14, P0, PT, R15, UR18, RZ ;  /* 0x000000120f0e7c10 */ /* 0x000fe4000ff1e0ff */
[----:B----4-:R-:W-:Y:S02]  /*3fa0*/  F2FP.BF16.F32.PACK_AB R5, R7, R2 ;  /* 0x000000020705723e */ /* 0x010fe400000010ff */
[----:B------:R-:W-:-:S02]  /*3fb0*/  IADD3 R2, P1, PT, R15, UR12, RZ ;  /* 0x0000000c0f027c10 */ /* 0x000fc4000ff3e0ff */
[----:B------:R-:W-:Y:S02]  /*3fc0*/  IADD3.X R15, PT, PT, R16, UR19, RZ, P0, !PT ;  /* 0x00000013100f7c10 */ /* 0x000fe400087fe4ff */
[----:B------:R-:W-:Y:S02]  /*3fd0*/  IADD3.X R3, PT, PT, R3, UR13, RZ, P1, !PT ;  /* 0x0000000d03037c10 */ /* 0x000fe40008ffe4ff */
[----:B-----5:R-:W-:Y:S02]  /*3fe0*/  F2FP.BF16.F32.PACK_AB R19, R11, R8 ;  /* 0x000000080b13723e */ /* 0x020fe400000010ff */
[C---:B------:R-:W-:Y:S02]  /*3ff0*/  IADD3 R10, P0, PT, R2.reuse, UR11, RZ ;  /* 0x0000000b020a7c10 */ /* 0x040fe4000ff1e0ff */
[C---:B------:R-:W-:Y:S02]  /*4000*/  IADD3 R6, P1, PT, R2.reuse, UR4, RZ ;  /* 0x0000000402067c10 */ /* 0x040fe4000ff3e0ff */
[----:B------:R-:W-:-:S02]  /*4010*/  IADD3 R8, P2, PT, R2, UR6, RZ ;  /* 0x0000000602087c10 */ /* 0x000fc4000ff5e0ff */
[C---:B------:R-:W-:Y:S02]  /*4020*/  IADD3.X R11, PT, PT, R3.reuse, UR10, RZ, P0, !PT ;  /* 0x0000000a030b7c10 */ /* 0x040fe400087fe4ff */
[C---:B------:R-:W-:Y:S02]  /*4030*/  IADD3.X R7, PT, PT, R3.reuse, UR5, RZ, P1, !PT ;  /* 0x0000000503077c10 */ /* 0x040fe40008ffe4ff */
[----:B------:R-:W-:Y:S01]  /*4040*/  IADD3.X R9, PT, PT, R3, UR7, RZ, P2, !PT ;  /* 0x0000000703097c10 */ /* 0x000fe200097fe4ff */
[----:B------:R0:W-:Y:S04]  /*4050*/  STG.E desc[UR14][R12.64], R5 ;  /* 0x000000050c007986 */ /* 0x0001e8000c10190e */
[----:B------:R2:W-:Y:S04]  /*4060*/  STG.E desc[UR14][R14.64], R19 ;  /* 0x000000130e007986 */ /* 0x0005e8000c10190e */
[----:B------:R-:W3:Y:S04]  /*4070*/  LDG.E R18, desc[UR14][R2.64+0x680] ;  /* 0x0006800e02127981 */ /* 0x000ee8000c1e1900 */
[----:B0-----:R-:W3:Y:S04]  /*4080*/  LDG.E R5, desc[UR14][R10.64+0x680] ;  /* 0x0006800e0a057981 */ /* 0x001ee8000c1e1900 */
[----:B-1----:R-:W4:Y:S04]  /*4090*/  LDG.E R20, desc[UR14][R6.64+0x680] ;  /* 0x0006800e06147981 */ /* 0x002f28000c1e1900 */
[----:B------:R-:W4:Y:S01]  /*40a0*/  LDG.E R21, desc[UR14][R8.64+0x680] ;  /* 0x0006800e08157981 */ /* 0x000f22000c1e1900 */
        /* <DEDUP_REMOVED lines=8> */
[----:B---3--:R-:W-:Y:S02]  /*4130*/  F2FP.BF16.F32.PACK_AB R5, R5, R18 ;  /* 0x000000120505723e */ /* 0x008fe400000010ff */
[----:B----4-:R-:W-:-:S03]  /*4140*/  F2FP.BF16.F32.PACK_AB R21, R21, R20 ;  /* 0x000000141515723e */ /* 0x010fc600000010ff */
[----:B------:R0:W-:Y:S04]  /*4150*/  STG.E desc[UR14][R12.64], R5 ;  /* 0x000000050c007986 */ /* 0x0001e8000c10190e */
[----:B------:R1:W-:Y:S04]  /*4160*/  STG.E desc[UR14][R16.64], R21 ;  /* 0x0000001510007986 */ /* 0x0003e8000c10190e */
[----:B------:R-:W3:Y:S04]  /*4170*/  LDG.E R18, desc[UR14][R2.64+0xd00] ;  /* 0x000d000e02127981 */ /* 0x000ee8000c1e1900 */
[----:B--2---:R-:W3:Y:S04]  /*4180*/  LDG.E R19, desc[UR14][R10.64+0xd00] ;  /* 0x000d000e0a137981 */ /* 0x004ee8000c1e1900 */
[----:B------:R-:W2:Y:S04]  /*4190*/  LDG.E R20, desc[UR14][R6.64+0xd00] ;  /* 0x000d000e06147981 */ /* 0x000ea8000c1e1900 */
        /* <DEDUP_REMOVED lines=10> */
[----:B--2---:R-:W-:-:S03]  /*4240*/  F2FP.BF16.F32.PACK_AB R23, R23, R20 ;  /* 0x000000141717723e */ /* 0x004fc600000010ff */
[----:B------:R0:W-:Y:S04]  /*4250*/  STG.E desc[UR14][R14.64], R19 ;  /* 0x000000130e007986 */ /* 0x0001e8000c10190e */
[----:B------:R2:W-:Y:S04]  /*4260*/  STG.E desc[UR14][R12.64], R23 ;  /* 0x000000170c007986 */ /* 0x0005e8000c10190e */
[----:B------:R-:W3:Y:S04]  /*4270*/  LDG.E R2, desc[UR14][R2.64+0x1380] ;  /* 0x0013800e02027981 */ /* 0x000ee8000c1e1900 */
[----:B------:R-:W3:Y:S04]  /*4280*/  LDG.E R11, desc[UR14][R10.64+0x1380] ;  /* 0x0013800e0a0b7981 */ /* 0x000ee8000c1e1900 */
[----:B------:R-:W4:Y:S04]  /*4290*/  LDG.E R6, desc[UR14][R6.64+0x1380] ;  /* 0x0013800e06067981 */ /* 0x000f28000c1e1900 */
[----:B------:R-:W4:Y:S01]  /*42a0*/  LDG.E R9, desc[UR14][R8.64+0x1380] ;  /* 0x0013800e08097981 */ /* 0x000f22000c1e1900 */
[----:B------:R-:W-:-:S04]  /*42b0*/  IADD3 R0, P0, PT, R0, 0x1380, RZ ;  /* 0x0000138000007810 */ /* 0x000fc80007f1e0ff */
[----:B------:R-:W-:Y:S02]  /*42c0*/  IADD3.X R4, PT, PT, RZ, R4, RZ, P0, !PT ;  /* 0x00000004ff047210 */ /* 0x000fe400007fe4ff */
[----:B------:R-:W-:Y:S02]  /*42d0*/  LOP3.LUT R0, R0, 0xfffffffc, RZ, 0xc0, !PT ;  /* 0xfffffffc00007812 */ /* 0x000fe400078ec0ff */
[----:B------:R-:W-:Y:S02]  /*42e0*/  LOP3.LUT R4, R4, 0x1, RZ, 0xc0, !PT ;  /* 0x0000000104047812 */ /* 0x000fe400078ec0ff */
[C---:B-1----:R-:W-:Y:S02]  /*42f0*/  IADD3 R16, P0, PT, R0.reuse, UR16, RZ ;  /* 0x0000001000107c10 */ /* 0x042fe4000ff1e0ff */
        /* <DEDUP_REMOVED lines=8> */
[----:B---3--:R-:W-:Y:S02]  /*4380*/  F2FP.BF16.F32.PACK_AB R11, R11, R2 ;  /* 0x000000020b0b723e */ /* 0x008fe400000010ff */
[----:B----4-:R-:W-:-:S03]  /*4390*/  F2FP.BF16.F32.PACK_AB R3, R9, R6 ;  /* 0x000000060903723e */ /* 0x010fc600000010ff */
[----:B------:R2:W-:Y:S04]  /*43a0*/  STG.E desc[UR14][R16.64], R11 ;  /* 0x0000000b10007986 */ /* 0x0005e8000c10190e */
[----:B------:R2:W-:Y:S02]  /*43b0*/  STG.E desc[UR14][R14.64], R3 ;  /* 0x000000030e007986 */ /* 0x0005e4000c10190e */
[----:B------:R-:W-:Y:S05]  /*43c0*/  @P0 BRA `(.L_x_1478) ;  /* 0xfffffff800a40947 */ /* 0x000fea000383ffff */
[----:B------:R-:W-:Y:S05]  /*43d0*/  BSYNC.RECONVERGENT B0 ;  /* 0x0000000000007941 */ /* 0x000fea0003800200 */
.L_x_1477:
[----:B------:R-:W-:Y:S05]  /*43e0*/  EXIT ;  /* 0x000000000000794d */ /* 0x000fea0003800000 */
.L_x_1479:
        /* <DEDUP_REMOVED lines=9> */
.L_x_3435:


//--------------------- .text._Z35group_norm_nhwc_bwd_one_pass_kernelI11Fp32IOBf16WLi128ELi26ELi416EEv26Group_norm_nhwc_bwd_params --------------------------
	.section	.text._Z35group_norm_nhwc_bwd_one_pass_kernelI11Fp32IOBf16WLi128ELi26ELi416EEv26Group_norm_nhwc_bwd_params,"ax",@progbits
	.align	128
        .global         _Z35group_norm_nhwc_bwd_one_pass_kernelI11Fp32IOBf16WLi128ELi26ELi416EEv26Group_norm_nhwc_bwd_params
        .type           _Z35group_norm_nhwc_bwd_one_pass_kernelI11Fp32IOBf16WLi128ELi26ELi416EEv26Group_norm_nhwc_bwd_params,@function
        .size           _Z35group_norm_nhwc_bwd_one_pass_kernelI11Fp32IOBf16WLi128ELi26ELi416EEv26Group_norm_nhwc_bwd_params,(.L_x_3436 - _Z35group_norm_nhwc_bwd_one_pass_kernelI11Fp32IOBf16WLi128ELi26ELi416EEv26Group_norm_nhwc_bwd_params)
        .other          _Z35group_norm_nhwc_bwd_one_pass_kernelI11Fp32IOBf16WLi128ELi26ELi416EEv26Group_norm_nhwc_bwd_params,@"STO_CUDA_ENTRY STV_DEFAULT"
_Z35group_norm_nhwc_bwd_one_pass_kernelI11Fp32IOBf16WLi128ELi26ELi416EEv26Group_norm_nhwc_bwd_params:
.text._Z35group_norm_nhwc_bwd_one_pass_kernelI11Fp32IOBf16WLi128ELi26ELi416EEv26Group_norm_nhwc_bwd_params:
        /* <DEDUP_REMOVED lines=36> */
[----:B------:R-:W-:Y:S02]  /*0240*/  SHF.L.U32 R41, R0, 0x1, RZ ;  /* 0x0000000100297819 */ /* 0x000fe400000006ff */
[CC--:B----4-:R-:W-:Y:S01]  /*0250*/  LEA R51, R44.reuse, R45.reuse, 0x2 ;  /* 0x0000002d2c337211 */ /* 0x0d0fe200078e10ff */
[C---:B------:R-:W-:Y:S01]  /*0260*/  IMAD R50, R44.reuse, 0x3, R45 ;  /* 0x000000032c327824 */ /* 0x040fe200078e022d */
[----:B------:R-:W-:-:S02]  /*0270*/  LEA R49, R44, R45, 0x1 ;  /* 0x0000002d2c317211 */ /* 0x000fc400078e08ff */
[----:B------:R-:W-:Y:S02]  /*0280*/  LEA R57, R46, UR6, 0x4 ;  /* 0x000000062e397c11 */ /* 0x000fe4000f8e20ff */
[----:B------:R-:W-:Y:S02]  /*0290*/  SHF.R.S32.HI R40, RZ, 0x1f, R58 ;  /* 0x0000001fff287819 */ /* 0x000fe4000001143a */
[----:B-----5:R-:W-:Y:S02]  /*02a0*/  LOP3.LUT R55, R42, 0x7, RZ, 0xc0, !PT ;  /* 0x000000072a377812 */ /* 0x020fe400078ec0ff */
[----:B------:R-:W-:Y:S02]  /*02b0*/  SHF.R.S32.HI R0, RZ, 0x1f, R54 ;  /* 0x0000001fff007819 */ /* 0x000fe40000011436 */
[----:B------:R-:W-:Y:S02]  /*02c0*/  SHF.R.S32.HI R4, RZ, 0x1f, R53 ;  /* 0x0000001fff047819 */ /* 0x000fe40000011435 */
[----:B------:R-:W-:-:S02]  /*02d0*/  SHF.R.S32.HI R5, RZ, 0x1f, R52 ;  /* 0x0000001fff057819 */ /* 0x000fc40000011434 */
[----:B-1-3--:R-:W-:-:S07]  /*02e0*/  LOP3.LUT R41, R41, 0xffff, RZ, 0xc0, !PT ;  /* 0x0000ffff29297812 */ /* 0x00afce00078ec0ff */
.L_x_1511:
[----:B0-----:R-:W0:Y:S01]  /*02f0*/  LDC R10, c[0x0][0x410] ;  /* 0x00010400ff0a7b82 */ /* 0x001e220000000800 */
[----:B-1----:R-:W1:Y:S01]  /*0300*/  LDCU.128 UR12, c[0x0][0x400] ;  /* 0x00008000ff0c77ac */ /* 0x002e620008000c00 */
[----:B------:R-:W-:-:S06]  /*0310*/  ISETP.GE.AND P0, PT, R47, RZ, PT ;  /* 0x000000ff2f00720c */ /* 0x000fcc0003f06270 */
[----:B------:R-:W2:Y:S01]  /*0320*/  LDC.64 R20, c[0x0][0x3b8] ;  /* 0x0000ee00ff147b82 */ /* 0x000ea20000000a00 */
[----:B-1----:R-:W-:-:S04]  /*0330*/  ISETP.GE.U32.AND P1, PT, R54, UR12, PT ;  /* 0x0000000c36007c0c */ /* 0x002fc8000bf26070 */
[----:B------:R-:W-:Y:S02]  /*0340*/  ISETP.GE.AND.EX P1, PT, R0, UR13, PT, P1 ;  /* 0x0000000d00007c0c */ /* 0x000fe4000bf26310 */
[----:B0-----:R-:W-:-:S04]  /*0350*/  IABS R7, R10 ;  /* 0x0000000a00077213 */ /* 0x001fc80000000000 */
[----:B------:R-:W0:Y:S01]  /*0360*/  I2F.RP R6, R7 ;  /* 0x0000000700067306 */ /* 0x000e220000209400 */
[----:B--2---:R-:W-:-:S06]  /*0370*/  IMAD.WIDE R20, R47, 0x8, R20 ;  /* 0x000000082f147825 */ /* 0x004fcc00078e0214 */
[----:B------:R-:W1:Y:S01]  /*0380*/  @!P1 LDC.64 R30, c[0x0][0x3a0] ;  /* 0x0000e800ff1e9b82 */ /* 0x000e620000000a00 */
[----:B0-----:R-:W0:Y:S07]  /*0390*/  MUFU.RCP R6, R6 ;  /* 0x0000000600067308 */ /* 0x001e2e0000001000 */
[----:B------:R-:W2:Y:S01]  /*03a0*/  @!P1 LDC.64 R28, c[0x0][0x398] ;  /* 0x0000e600ff1c9b82 */ /* 0x000ea20000000a00 */
[----:B0-----:R-:W-:-:S04]  /*03b0*/  IADD3 R2, PT, PT, R6, 0xffffffe, RZ ;  /* 0x0ffffffe06027810 */ /* 0x001fc80007ffe0ff */
[----:B------:R0:W3:Y:S02]  /*03c0*/  F2I.FTZ.U32.TRUNC.NTZ R3, R2 ;  /* 0x0000000200037305 */ /* 0x0000e4000021f000 */
[----:B0-----:R-:W-:Y:S02]  /*03d0*/  MOV R2, RZ ;  /* 0x000000ff00027202 */ /* 0x001fe40000000f00 */
[----:B---3--:R-:W-:-:S05]  /*03e0*/  IADD3 R8, PT, PT, RZ, -R3, RZ ;  /* 0x80000003ff087210 */ /* 0x008fca0007ffe0ff */
[----:B------:R-:W-:Y:S01]  /*03f0*/  IMAD R9, R8, R7, RZ ;  /* 0x0000000708097224 */ /* 0x000fe200078e02ff */
[----:B------:R-:W-:-:S03]  /*0400*/  IABS R8, R47 ;  /* 0x0000002f00087213 */ /* 0x000fc60000000000 */
[----:B------:R-:W-:Y:S01]  /*0410*/  IMAD.HI.U32 R3, R3, R9, R2 ;  /* 0x0000000903037227 */ /* 0x000fe200078e0002 */
[----:B------:R-:W-:-:S04]  /*0420*/  LOP3.LUT R2, R47, R10, RZ, 0x3c, !PT ;  /* 0x0000000a2f027212 */ /* 0x000fc800078e3cff */
        /* <DEDUP_REMOVED lines=15> */
[----:B------:R-:W-:-:S02]  /*0520*/  MOV R8, R3 ;  /* 0x0000000300087202 */ /* 0x000fc40000000f00 */
[----:B------:R-:W-:Y:S01]  /*0530*/  SEL R63, R7, R6, !P3 ;  /* 0x00000006073f7207 */ /* 0x000fe20005800000 */
[----:B------:R-:W0:Y:S01]  /*0540*/  @!P1 LDC.64 R2, c[0x0][0x3f8] ;  /* 0x0000fe00ff029b82 */ /* 0x000e220000000a00 */
[----:B------:R-:W-:Y:S02]  /*0550*/  @!P2 IADD3 R8, PT, PT, -R8, RZ, RZ ;  /* 0x000000ff0808a210 */ /* 0x000fe40007ffe1ff */
[----:B------:R-:W-:Y:S01]  /*0560*/  ISETP.GE.U32.AND P2, PT, R53, UR12, PT ;  /* 0x0000000c35007c0c */ /* 0x000fe2000bf46070 */
[----:B------:R-:W-:Y:S01]  /*0570*/  IMAD R23, R63, 0x1a, RZ ;  /* 0x0000001a3f177824 */ /* 0x000fe200078e02ff */
[----:B------:R-:W-:Y:S02]  /*0580*/  SEL R7, R7, R8, !P3 ;  /* 0x0000000807077207 */ /* 0x000fe40005800000 */
[----:B------:R-:W-:Y:S02]  /*0590*/  ISETP.GE.AND.EX P2, PT, R4, UR13, PT, P2 ;  /* 0x0000000d04007c0c */ /* 0x000fe4000bf46320 */
[----:B------:R-:W-:-:S02]  /*05a0*/  IADD3 R66, P0, PT, R23, R41, RZ ;  /* 0x0000002917427210 */ /* 0x000fc40007f1e0ff */
[----:B------:R-:W-:Y:S02]  /*05b0*/  SHF.R.S32.HI R6, RZ, 0x1f, R7 ;  /* 0x0000001fff067819 */ /* 0x000fe40000011407 */
[----:B------:R-:W-:Y:S02]  /*05c0*/  LEA.HI.X.SX32 R67, R23, RZ, 0x1, P0 ;  /* 0x000000ff17437211 */ /* 0x000fe400000f0eff */
[----:B------:R-:W-:Y:S01]  /*05d0*/  ISETP.GE.U32.AND P0, PT, R58, UR12, PT ;  /* 0x0000000c3a007c0c */ /* 0x000fe2000bf06070 */
[----:B------:R-:W-:Y:S01]  /*05e0*/  IMAD R6, R6, UR14, RZ ;  /* 0x0000000e06067c24 */ /* 0x000fe2000f8e02ff */
[----:B------:R-:W-:Y:S01]  /*05f0*/  ISETP.GE.U32.AND P3, PT, R52, UR12, PT ;  /* 0x0000000c34007c0c */ /* 0x000fe2000bf66070 */
[----:B------:R-:W-:Y:S01]  /*0600*/  IMAD.WIDE.U32 R66, R7, UR14, R66 ;  /* 0x0000000e07427c25 */ /* 0x000fe2000f8e0042 */
[----:B------:R-:W-:Y:S01]  /*0610*/  ISETP.GE.AND.EX P0, PT, R40, UR13, PT, P0 ;  /* 0x0000000d28007c0c */ /* 0x000fe2000bf06300 */
[----:B------:R-:W3:Y:S01]  /*0620*/  @!P2 LDC.64 R8, c[0x0][0x3f8] ;  /* 0x0000fe00ff08ab82 */ /* 0x000ee20000000a00 */
[----:B------:R-:W-:Y:S01]  /*0630*/  ISETP.GE.AND.EX P3, PT, R5, UR13, PT, P3 ;  /* 0x0000000d05007c0c */ /* 0x000fe2000bf66330 */
[----:B------:R-:W-:Y:S01]  /*0640*/  IMAD R65, R7, UR15, R6 ;  /* 0x0000000f07417c24 */ /* 0x000fe2000f8e0206 */
[----:B------:R-:W-:Y:S01]  /*0650*/  @!P1 MOV R64, R66 ;  /* 0x0000004200409202 */ /* 0x000fe20000000f00 */
[----:B0-----:R-:W-:Y:S01]  /*0660*/  @!P1 IMAD R6, R0, R2, RZ ;  /* 0x0000000200069224 */ /* 0x001fe200078e02ff */
[----:B------:R-:W-:-:S02]  /*0670*/  ISETP.NE.AND P4, PT, RZ, UR11, PT ;  /* 0x0000000bff007c0c */ /* 0x000fc4000bf85270 */
[----:B------:R-:W-:Y:S01]  /*0680*/  IADD3 R65, PT, PT, R67, R65, RZ ;  /* 0x0000004143417210 */ /* 0x000fe20007ffe0ff */
[C---:B------:R-:W-:Y:S01]  /*0690*/  @!P1 IMAD R11, R54.reuse, R3, R6 ;  /* 0x00000003360b9224 */ /* 0x040fe200078e0206 */
[----:B------:R-:W0:Y:S01]  /*06a0*/  @!P2 LDC.64 R18, c[0x0][0x398] ;  /* 0x0000e600ff12ab82 */ /* 0x000e220000000a00 */
[----:B------:R-:W-:Y:S02]  /*06b0*/  @!P1 IMAD.WIDE.U32 R2, R54, R2, R64 ;  /* 0x0000000236029225 */ /* 0x000fe400078e0040 */
[----:B------:R-:W-:Y:S02]  /*06c0*/  @!P0 MOV R24, R66 ;  /* 0x0000004200188202 */ /* 0x000fe40000000f00 */
[----:B------:R-:W-:-:S03]  /*06d0*/  @!P0 MOV R25, R65 ;  /* 0x0000004100198202 */ /* 0x000fc60000000f00 */
[----:B------:R-:W4:Y:S01]  /*06e0*/  @!P0 LDC.64 R6, c[0x0][0x3f8] ;  /* 0x0000fe00ff068b82 */ /* 0x000f220000000a00 */
[----:B------:R-:W-:Y:S02]  /*06f0*/  @!P1 IADD3 R11, PT, PT, R3, R11, RZ ;  /* 0x0000000b030b9210 */ /* 0x000fe40007ffe0ff */
[C---:B------:R-:W-:Y:S02]  /*0700*/  @!P1 SHF.L.U32 R3, R2.reuse, 0x2, RZ ;  /* 0x0000000202039819 */ /* 0x040fe400000006ff */
[----:B------:R-:W-:Y:S01]  /*0710*/  @!P1 SHF.L.U64.HI R12, R2, 0x2, R11 ;  /* 0x00000002020c9819 */ /* 0x000fe2000001020b */
[----:B---3--:R-:W-:Y:S01]  /*0720*/  @!P2 IMAD R10, R4, R8, RZ ;  /* 0x00000008040aa224 */ /* 0x008fe200078e02ff */
[----:B------:R-:W-:Y:S01]  /*0730*/  @!P2 MOV R11, R65 ;  /* 0x00000041000ba202 */ /* 0x000fe20000000f00 */
[----:B------:R-:W3:Y:S01]  /*0740*/  @!P3 LDC.64 R16, c[0x0][0x3f8] ;  /* 0x0000fe00ff10bb82 */ /* 0x000ee20000000a00 */
[----:B-1----:R-:W-:Y:S01]  /*0750*/  @!P1 IADD3 R30, P5, PT, R3, R30, RZ ;  /* 0x0000001e031e9210 */ /* 0x002fe20007fbe0ff */
[----:B------:R-:W-:Y:S01]  /*0760*/  @!P2 IMAD R13, R53, R9, R10 ;  /* 0x00000009350da224 */ /* 0x000fe200078e020a */
[----:B------:R-:W-:-:S02]  /*0770*/  @!P2 MOV R10, R66 ;  /* 0x00000042000aa202 */ /* 0x000fc40000000f00 */
[----:B--2---:R-:W-:Y:S02]  /*0780*/  @!P1 IADD3 R28, P6, PT, R3, R28, RZ ;  /* 0x0000001c031c9210 */ /* 0x004fe40007fde0ff */
[C---:B------:R-:W-:Y:S01]  /*0790*/  @!P1 IADD3.X R31, PT, PT, R12.reuse, R31, RZ, P5, !PT ;  /* 0x0000001f0c1f9210 */ /* 0x040fe20002ffe4ff */
[----:B------:R-:W-:Y:S01]  /*07a0*/  @!P2 IMAD.WIDE.U32 R8, R53, R8, R10 ;  /* 0x000000083508a225 */ /* 0x000fe200078e000a */
[----:B------:R-:W1:Y:S01]  /*07b0*/  @!P2 LDC.64 R2, c[0x0][0x3a0] ;  /* 0x0000e800ff02ab82 */ /* 0x000e620000000a00 */
[----:B------:R-:W-:-:S03]  /*07c0*/  @!P1 IADD3.X R29, PT, PT, R12, R29, RZ, P6, !PT ;  /* 0x0000001d0c1d9210 */ /* 0x000fc600037fe4ff */
[----:B------:R-:W-:Y:S01]  /*07d0*/  @!P2 IADD3 R9, PT, PT, R9, R13, RZ ;  /* 0x0000000d0909a210 */ /* 0x000fe20007ffe0ff */
[-C--:B----4-:R-:W-:Y:S01]  /*07e0*/  @!P0 IMAD R10, R40, R6.reuse, RZ ;  /* 0x00000006280a8224 */ /* 0x090fe200078e02ff */
[----:B------:R-:W-:Y:S01]  /*07f0*/  @!P2 SHF.L.U32 R27, R8, 0x2, RZ ;  /* 0x00000002081ba819 */ /* 0x000fe200000006ff */
[----:B------:R-:W-:Y:S01]  /*0800*/  @!P0 IMAD.WIDE.U32 R24, R58, R6, R24 ;  /* 0x000000063a188225 */ /* 0x000fe200078e0018 */
[----:B------:R-:W2:Y:S01]  /*0810*/  @!P0 LDC.64 R14, c[0x0][0x3a0] ;  /* 0x0000e800ff0e8b82 */ /* 0x000ea20000000a00 */
[----:B------:R-:W-:Y:S02]  /*0820*/  @!P2 SHF.L.U64.HI R22, R8, 0x2, R9 ;  /* 0x000000020816a819 */ /* 0x000fe40000010209 */
[----:B------:R-:W-:Y:S02]  /*0830*/  @!P0 IMAD R35, R58, R7, R10 ;  /* 0x000000073a238224 */ /* 0x000fe400078e020a */
[----:B------:R1:W4:Y:S03]  /*0840*/  LDG.E.64 R6, desc[UR8][R20.64] ;  /* 0x0000000814067981 */ /* 0x000326000c1e1b00 */
[----:B------:R-:W2:Y:S01]  /*0850*/  @!P0 LDC.64 R12, c[0x0][0x398] ;  /* 0x0000e600ff0c8b82 */ /* 0x000ea20000000a00 */
[----:B------:R-:W-:-:S07]  /*0860*/  @!P0 IADD3 R25, PT, PT, R25, R35, RZ ;  /* 0x0000002319198210 */ /* 0x000fce0007ffe0ff */
[----:B------:R-:W2:Y:S01]  /*0870*/  @!P3 LDC.64 R8, c[0x0][0x3a0] ;  /* 0x0000e800ff08bb82 */ /* 0x000ea20000000a00 */
[----:B-1----:R-:W-:-:S07]  /*0880*/  @!P2 IADD3 R20, P5, PT, R27, R2, RZ ;  /* 0x000000021b14a210 */ /* 0x002fce0007fbe0ff */
[----:B------:R-:W1:Y:S01]  /*0890*/  @!P3 LDC.64 R10, c[0x0][0x398] ;  /* 0x0000e600ff0abb82 */ /* 0x000e620000000a00 */
[----:B0-----:R-:W-:Y:S01]  /*08a0*/  @!P2 IADD3 R2, P6, PT, R27, R18, RZ ;  /* 0x000000121b02a210 */ /* 0x001fe20007fde0ff */
[----:B---3--:R-:W-:Y:S01]  /*08b0*/  @!P3 IMAD R18, R5, R16, RZ ;  /* 0x000000100512b224 */ /* 0x008fe200078e02ff */
[----:B------:R-:W-:-:S05]  /*08c0*/  @!P0 SHF.L.U32 R27, R24, 0x2, RZ ;  /* 0x00000002181b8819 */ /* 0x000fca00000006ff */
[----:B------:R-:W0:Y:S01]  /*08d0*/  @P4 LDC.64 R32, c[0x0][0x3b0] ;  /* 0x0000ec00ff204b82 */ /* 0x000e220000000a00 */
[----:B------:R-:W-:-:S07]  /*08e0*/  @!P0 SHF.L.U64.HI R26, R24, 0x2, R25 ;  /* 0x00000002181a8819 */ /* 0x000fce0000010219 */
[----:B------:R-:W3:Y:S01]  /*08f0*/  LDC.64 R34, c[0x0][0x3a8] ;  /* 0x0000ea00ff227b82 */ /* 0x000ee20000000a00 */
[----:B------:R-:W-:Y:S02]  /*0900*/  @!P3 MOV R24, R66 ;  /* 0x000000420018b202 */ /* 0x000fe40000000f00 */
[----:B------:R-:W-:Y:S01]  /*0910*/  @!P3 MOV R25, R65 ;  /* 0x000000410019b202 */ /* 0x000fe20000000f00 */
[----:B------:R-:W-:Y:S01]  /*0920*/  @!P3 IMAD R37, R52, R17, R18 ;  /* 0x000000113425b224 */ /* 0x000fe200078e0212 */
[----:B------:R-:W-:Y:S02]  /*0930*/  @!P2 IADD3.X R21, PT, PT, R22, R3, RZ, P5, !PT ;  /* 0x000000031615a210 */ /* 0x000fe40002ffe4ff */
[C---:B--2---:R-:W-:Y:S01]  /*0940*/  @!P0 IADD3 R18, P5, PT, R27.reuse, R14, RZ ;  /* 0x0000000e1b128210 */ /* 0x044fe20007fbe0ff */
[----:B------:R-:W-:Y:S01]  /*0950*/  @!P3 IMAD.WIDE.U32 R16, R52, R16, R24 ;  /* 0x000000103410b225 */ /* 0x000fe200078e0018 */
[----:B------:R-:W-:Y:S02]  /*0960*/  @!P2 IADD3.X R3, PT, PT, R22, R19, RZ, P6, !PT ;  /* 0x000000131603a210 */ /* 0x000fe400037fe4ff */
[----:B------:R-:W-:-:S02]  /*0970*/  @!P0 IADD3 R22, P6, PT, R27, R12, RZ ;  /* 0x0000000c1b168210 */ /* 0x000fc40007fde0ff */
[----:B------:R-:W-:Y:S02]  /*0980*/  @!P0 IADD3.X R19, PT, PT, R26, R15, RZ, P5, !PT ;  /* 0x0000000f1a138210 */ /* 0x000fe40002ffe4ff */
[----:B------:R-:W-:Y:S02]  /*0990*/  @!P3 IADD3 R15, PT, PT, R17, R37, RZ ;  /* 0x00000025110fb210 */ /* 0x000fe40007ffe0ff */
[----:B------:R-:W-:Y:S02]  /*09a0*/  @!P3 SHF.L.U32 R25, R16, 0x2, RZ ;  /* 0x000000021019b819 */ /* 0x000fe400000006ff */
[----:B------:R-:W-:Y:S02]  /*09b0*/  IADD3 R17, PT, PT, R23, R41, RZ ;  /* 0x0000002917117210 */ /* 0x000fe40007ffe0ff */
[----:B------:R-:W-:Y:S02]  /*09c0*/  @!P0 IADD3.X R23, PT, PT, R26, R13, RZ, P6, !PT ;  /* 0x0000000d1a178210 */ /* 0x000fe400037fe4ff */
[----:B------:R-:W-:-:S02]  /*09d0*/  @!P3 SHF.L.U64.HI R16, R16, 0x2, R15 ;  /* 0x000000021010b819 */ /* 0x000fc4000001020f */
[C---:B------:R-:W-:Y:S02]  /*09e0*/  @!P3 IADD3 R26, P5, PT, R25.reuse, R8, RZ ;  /* 0x00000008191ab210 */ /* 0x040fe40007fbe0ff */
[----:B-1----:R-:W-:Y:S01]  /*09f0*/  @!P3 IADD3 R24, P6, PT, R25, R10, RZ ;  /* 0x0000000a1918b210 */ /* 0x002fe20007fde0ff */
[C---:B0-----:R-:W-:Y:S01]  /*0a00*/  @P4 IMAD.WIDE R32, R17.reuse, 0x2, R32 ;  /* 0x0000000211204825 */ /* 0x041fe200078e0220 */
[C---:B------:R-:W-:Y:S02]  /*0a10*/  @!P3 IADD3.X R27, PT, PT, R16.reuse, R9, RZ, P5, !PT ;  /* 0x00000009101bb210 */ /* 0x040fe40002ffe4ff */
[----:B------:R-:W-:Y:S02]  /*0a20*/  CS2R R12, SRZ ;  /* 0x00000000000c7805 */ /* 0x000fe4000001ff00 */
[----:B------:R-:W-:Y:S01]  /*0a30*/  @!P3 IADD3.X R25, PT, PT, R16, R11, RZ, P6, !PT ;  /* 0x0000000b1019b210 */ /* 0x000fe200037fe4ff */
[----:B---3--:R-:W-:Y:S01]  /*0a40*/  IMAD.WIDE R34, R17, 0x2, R34 ;  /* 0x0000000211227825 */ /* 0x008fe200078e0222 */
[----:B------:R-:W-:-:S02]  /*0a50*/  CS2R R14, SRZ ;  /* 0x00000000000e7805 */ /* 0x000fc4000001ff00 */
[----:B------:R-:W-:Y:S01]  /*0a60*/  CS2R R16, SRZ ;  /* 0x0000000000107805 */ /* 0x000fe2000001ff00 */
[----:B------:R-:W2:Y:S04]  /*0a70*/  @P4 LDG.E.U16 R36, desc[UR8][R32.64] ;  /* 0x0000000820244981 */ /* 0x000ea8000c1e1500 */
[----:B------:R0:W5:Y:S04]  /*0a80*/  @!P2 LDG.E.64 R12, desc[UR8][R20.64] ;  /* 0x00000008140ca981 */ /* 0x000168000c1e1b00 */
[----:B------:R1:W5:Y:S04]  /*0a90*/  @!P2 LDG.E.64 R14, desc[UR8][R2.64] ;  /* 0x00000008020ea981 */ /* 0x000368000c1e1b00 */
[----:B------:R3:W5:Y:S01]  /*0aa0*/  @!P0 LDG.E.64 R16, desc[UR8][R18.64] ;  /* 0x0000000812108981 */ /* 0x000762000c1e1b00 */
[----:B0-----:R-:W-:-:S03]  /*0ab0*/  CS2R R20, SRZ ;  /* 0x0000000000147805 */ /* 0x001fc6000001ff00 */
[----:B------:R-:W2:Y:S01]  /*0ac0*/  @P4 LDG.E.U16 R32, desc[UR8][R32.64+0x2] ;  /* 0x0000020820204981 */ /* 0x000ea2000c1e1500 */
[----:B-1----:R-:W-:Y:S02]  /*0ad0*/  MOV R3, RZ ;  /* 0x000000ff00037202 */ /* 0x002fe40000000f00 */
[----:B------:R-:W-:Y:S01]  /*0ae0*/  MOV R2, RZ ;  /* 0x000000ff00027202 */ /* 0x000fe20000000f00 */
[----:B------:R-:W2:Y:S01]  /*0af0*/  LDG.E.U16 R59, desc[UR8][R34.64] ;  /* 0x00000008223b7981 */ /* 0x000ea2000c1e1500 */
[----:B---3--:R-:W-:-:S03]  /*0b00*/  CS2R R18, SRZ ;  /* 0x0000000000127805 */ /* 0x008fc6000001ff00 */
[----:B------:R-:W3:Y:S04]  /*0b10*/  LDG.E.U16 R37, desc[UR8][R34.64+0x2] ;  /* 0x0000020822257981 */ /* 0x000ee8000c1e1500 */
[----:B------:R-:W5:Y:S04]  /*0b20*/  @!P0 LDG.E.64 R2, desc[UR8][R22.64] ;  /* 0x0000000816028981 */ /* 0x000f68000c1e1b00 */
[----:B------:R-:W5:Y:S04]  /*0b30*/  @!P3 LDG.E.64 R18, desc[UR8][R26.64] ;  /* 0x000000081a12b981 */ /* 0x000f68000c1e1b00 */
[----:B------:R-:W5:Y:S01]  /*0b40*/  @!P3 LDG.E.64 R20, desc[UR8][R24.64] ;  /* 0x000000081814b981 */ /* 0x000f62000c1e1b00 */
[----:B------:R-:W-:-:S02]  /*0b50*/  CS2R R8, SRZ ;  /* 0x0000000000087805 */ /* 0x000fc4000001ff00 */
[----:B------:R-:W-:-:S04]  /*0b60*/  CS2R R10, SRZ ;  /* 0x00000000000a7805 */ /* 0x000fc8000001ff00 */
[----:B------:R-:W5:Y:S04]  /*0b70*/  @!P1 LDG.E.64 R8, desc[UR8][R30.64] ;  /* 0x000000081e089981 */ /* 0x000f68000c1e1b00 */
[----:B------:R0:W5:Y:S01]  /*0b80*/  @!P1 LDG.E.64 R10, desc[UR8][R28.64] ;  /* 0x000000081c0a9981 */ /* 0x000162000c1e1b00 */
[----:B------:R-:W-:Y:S01]  /*0b90*/  MOV R62, 0x3f800000 ;  /* 0x3f800000003e7802 */ /* 0x000fe20000000f00 */
[----:B------:R-:W-:Y:S01]  /*0ba0*/  UISETP.NE.AND UP0, UPT, UR11, URZ, UPT ;  /* 0x000000ff0b00728c */ /* 0x000fe2000bf05270 */
[----:B------:R-:W-:Y:S01]  /*0bb0*/  CS2R R60, SRZ ;  /* 0x00000000003c7805 */ /* 0x000fe2000001ff00 */
[----:B----4-:R-:W-:-:S05]  /*0bc0*/  FFMA.FTZ R7, -R6, R6, R7 ;  /* 0x0000000606077223 */ /* 0x010fca0000010107 */
[----:B------:R-:W-:-:S13]  /*0bd0*/  FSETP.GTU.FTZ.AND P1, PT, R7, RZ, PT ;  /* 0x000000ff0700720b */ /* 0x000fda0003f3c000 */
[----:B0-----:R-:W0:Y:S02]  /*0be0*/  @P1 LDC R28, c[0x0][0x3c0] ;  /* 0x0000f000ff1c1b82 */ /* 0x001e240000000800 */
[----:B0-----:R-:W-:-:S04]  /*0bf0*/  @P1 FADD.FTZ R28, R7, R28 ;  /* 0x0000001c071c1221 */ /* 0x001fc80000010000 */
[----:B------:R0:W1:Y:S01]  /*0c00*/  @P1 MUFU.RSQ R62, R28 ;  /* 0x0000001c003e1308 */ /* 0x0000620000001400 */
[----:B--2---:R-:W-:Y:S02]  /*0c10*/  @P4 SHF.L.U32 R61, R36, 0x10, RZ ;  /* 0x00000010243d4819 */ /* 0x004fe400000006ff */
[----:B------:R-:W-:Y:S02]  /*0c20*/  @P4 SHF.L.U32 R60, R32, 0x10, RZ ;  /* 0x00000010203c4819 */ /* 0x000fe400000006ff */
[----:B------:R-:W-:Y:S02]  /*0c30*/  SHF.L.U32 R59, R59, 0x10, RZ ;  /* 0x000000103b3b7819 */ /* 0x000fe400000006ff */
[----:B---3--:R-:W-:Y:S01]  /*0c40*/  SHF.L.U32 R7, R37, 0x10, RZ ;  /* 0x0000001025077819 */ /* 0x008fe200000006ff */
[----:B01----:R-:W-:Y:S06]  /*0c50*/  BRA.U UP0, `(.L_x_1481) ;  /* 0x0000000100e47547 */ /* 0x003fec000b800000 */
[C---:B-----5:R-:W-:Y:S01]  /*0c60*/  FADD.FTZ R23, -R6.reuse, R16 ;  /* 0x0000001006177221 */ /* 0x060fe20000010100 */
[----:B------:R-:W-:Y:S01]  /*0c70*/  FADD.FTZ R25, -R6, R17 ;  /* 0x0000001106197221 */ /* 0x000fe20000010100 */
[----:B------:R-:W-:Y:S01]  /*0c80*/  FMUL.FTZ R24, R2, R59 ;  /* 0x0000003b02187220 */ /* 0x000fe20000410000 */
[----:B------:R-:W-:Y:S01]  /*0c90*/  FMUL.FTZ R27, R3, R7 ;  /* 0x00000007031b7220 */ /* 0x000fe20000410000 */
[-C--:B------:R-:W-:Y:S01]  /*0ca0*/  FMUL.FTZ R23, R23, R62.reuse ;  /* 0x0000003e17177220 */ /* 0x080fe20000410000 */
[----:B------:R-:W-:Y:S01]  /*0cb0*/  FMUL.FTZ R22, R25, R62 ;  /* 0x0000003e19167220 */ /* 0x000fe20000410000 */
[----:B------:R-:W-:Y:S01]  /*0cc0*/  FADD.FTZ R26, RZ, R24 ;  /* 0x00000018ff1a7221 */ /* 0x000fe20000010000 */
[----:B------:R-:W-:Y:S01]  /*0cd0*/  FADD.FTZ R29, -R6, R8 ;  /* 0x00000008061d7221 */ /* 0x000fe20000010100 */
[----:B------:R-:W-:Y:S01]  /*0ce0*/  FFMA.FTZ R25, R23, R24, RZ ;  /* 0x0000001817197223 */ /* 0x000fe200000100ff */
[----:B------:R-:W-:Y:S01]  /*0cf0*/  FMUL.FTZ R31, R10, R59 ;  /* 0x0000003b0a1f7220 */ /* 0x000fe20000410000 */
[----:B------:R-:W-:Y:S01]  /*0d00*/  FADD.FTZ R26, R27, R26 ;  /* 0x0000001a1b1a7221 */ /* 0x000fe20000010000 */
[-C--:B------:R-:W-:Y:S01]  /*0d10*/  FMUL.FTZ R24, R29, R62.reuse ;  /* 0x0000003e1d187220 */ /* 0x080fe20000410000 */
[----:B------:R-:W-:Y:S01]  /*0d20*/  FFMA.FTZ R25, R22, R27, R25 ;  /* 0x0000001b16197223 */ /* 0x000fe20000010019 */
[----:B------:R-:W-:Y:S01]  /*0d30*/  FADD.FTZ R27, -R6, R9 ;  /* 0x00000009061b7221 */ /* 0x000fe20000010100 */
[----:B------:R-:W-:Y:S01]  /*0d40*/  FADD.FTZ R28, R26, R31 ;  /* 0x0000001f1a1c7221 */ /* 0x000fe20000010000 */
[----:B------:R-:W-:Y:S01]  /*0d50*/  FFMA.FTZ R23, R2, R23, RZ ;  /* 0x0000001702177223 */ /* 0x000fe200000100ff */
[----:B------:R-:W-:Y:S01]  /*0d60*/  FFMA.FTZ R31, R24, R31, R25 ;  /* 0x0000001f181f7223 */ /* 0x000fe20000010019 */
[----:B------:R-:W-:Y:S01]  /*0d70*/  FMUL.FTZ R25, R11, R7 ;  /* 0x000000070b197220 */ /* 0x000fe20000410000 */
[----:B------:R-:W-:Y:S01]  /*0d80*/  FMUL.FTZ R26, R27, R62 ;  /* 0x0000003e1b1a7220 */ /* 0x000fe20000410000 */
[----:B------:R-:W-:Y:S01]  /*0d90*/  FADD.FTZ R27, -R6, R12 ;  /* 0x0000000c061b7221 */ /* 0x000fe20000010100 */
[----:B------:R-:W-:Y:S01]  /*0da0*/  FMUL.FTZ R29, R14, R59 ;  /* 0x0000003b0e1d7220 */ /* 0x000fe20000410000 */
[----:B------:R-:W-:Y:S01]  /*0db0*/  FADD.FTZ R28, R25, R28 ;  /* 0x0000001c191c7221 */ /* 0x000fe20000010000 */
[----:B------:R-:W-:Y:S01]  /*0dc0*/  FFMA.FTZ R23, R10, R24, R23 ;  /* 0x000000180a177223 */ /* 0x000fe20000010017 */
[----:B------:R-:W-:Y:S01]  /*0dd0*/  FFMA.FTZ R31, R26, R25, R31 ;  /* 0x000000191a1f7223 */ /* 0x000fe2000001001f */
[----:B------:R-:W-:Y:S01]  /*0de0*/  FMUL.FTZ R24, R27, R62 ;  /* 0x0000003e1b187220 */ /* 0x000fe20000410000 */
[----:B------:R-:W-:Y:S01]  /*0df0*/  FADD.FTZ R25, -R6, R13 ;  /* 0x0000000d06197221 */ /* 0x000fe20000010100 */
[----:B------:R-:W-:Y:S01]  /*0e00*/  FADD.FTZ R30, R28, R29 ;  /* 0x0000001d1c1e7221 */ /* 0x000fe20000010000 */
[----:B------:R-:W-:Y:S01]  /*0e10*/  FMUL.FTZ R27, R15, R7 ;  /* 0x000000070f1b7220 */ /* 0x000fe20000410000 */
[----:B------:R-:W-:Y:S01]  /*0e20*/  FFMA.FTZ R22, R3, R22, RZ ;  /* 0x0000001603167223 */ /* 0x000fe200000100ff */
[----:B------:R-:W-:Y:S01]  /*0e30*/  FFMA.FTZ R31, R24, R29, R31 ;  /* 0x0000001d181f7223 */ /* 0x000fe2000001001f */
[----:B------:R-:W-:Y:S01]  /*0e40*/  FMUL.FTZ R28, R25, R62 ;  /* 0x0000003e191c7220 */ /* 0x000fe20000410000 */
[----:B------:R-:W-:Y:S01]  /*0e50*/  FADD.FTZ R25, -R6, R18 ;  /* 0x0000001206197221 */ /* 0x000fe20000010100 */
[----:B------:R-:W-:Y:S01]  /*0e60*/  FADD.FTZ R29, R27, R30 ;  /* 0x0000001e1b1d7221 */ /* 0x000fe20000010000 */
[----:B------:R-:W-:Y:S01]  /*0e70*/  FMUL.FTZ R32, R20, R59 ;  /* 0x0000003b14207220 */ /* 0x000fe20000410000 */
[----:B------:R-:W-:Y:S01]  /*0e80*/  FFMA.FTZ R22, R11, R26, R22 ;  /* 0x0000001a0b167223 */ /* 0x000fe20000010016 */
[----:B------:R-:W-:Y:S01]  /*0e90*/  FFMA.FTZ R30, R28, R27, R31 ;  /* 0x0000001b1c1e7223 */ /* 0x000fe2000001001f */
[----:B------:R-:W-:Y:S01]  /*0ea0*/  FFMA.FTZ R27, R14, R24, R23 ;  /* 0x000000180e1b7223 */ /* 0x000fe20000010017 */
[----:B------:R-:W-:Y:S01]  /*0eb0*/  FMUL.FTZ R25, R25, R62 ;  /* 0x0000003e19197220 */ /* 0x000fe20000410000 */
[----:B------:R-:W-:Y:S01]  /*0ec0*/  FADD.FTZ R24, R29, R32 ;  /* 0x000000201d187221 */ /* 0x000fe20000010000 */
[----:B------:R-:W-:Y:S01]  /*0ed0*/  FFMA.FTZ R26, R15, R28, R22 ;  /* 0x0000001c0f1a7223 */ /* 0x000fe20000010016 */
[----:B------:R-:W-:Y:S01]  /*0ee0*/  FADD.FTZ R29, -R6, R19 ;  /* 0x00000013061d7221 */ /* 0x000fe20000010100 */
[----:B------:R-:W-:Y:S01]  /*0ef0*/  FADD.FTZ R23, RZ, R2 ;  /* 0x00000002ff177221 */ /* 0x000fe20000010000 */
[----:B------:R-:W-:Y:S01]  /*0f00*/  FADD.FTZ R22, RZ, R3 ;  /* 0x00000003ff167221 */ /* 0x000fe20000010000 */
[----:B------:R-:W-:Y:S01]  /*0f10*/  FFMA.FTZ R33, R25, R32, R30 ;  /* 0x0000002019217223 */ /* 0x000fe2000001001e */
[----:B------:R-:W-:Y:S01]  /*0f20*/  FMUL.FTZ R30, R29, R62 ;  /* 0x0000003e1d1e7220 */ /* 0x000fe20000410000 */
[----:B------:R-:W-:Y:S01]  /*0f30*/  FADD.FTZ R29, R10, R23 ;  /* 0x000000170a1d7221 */ /* 0x000fe20000010000 */
[----:B------:R-:W-:Y:S01]  /*0f40*/  FADD.FTZ R22, R11, R22 ;  /* 0x000000160b167221 */ /* 0x000fe20000010000 */
[----:B------:R-:W-:-:S02]  /*0f50*/  FMUL.FTZ R31, R21, R7 ;  /* 0x00000007151f7220 */ /* 0x000fc40000410000 */
[----:B------:R-:W-:Y:S01]  /*0f60*/  FADD.FTZ R29, R14, R29 ;  /* 0x0000001d0e1d7221 */ /* 0x000fe20000010000 */
[----:B------:R-:W-:Y:S01]  /*0f70*/  FADD.FTZ R22, R15, R22 ;  /* 0x000000160f167221 */ /* 0x000fe20000010000 */
[----:B------:R-:W-:Y:S01]  /*0f80*/  FADD.FTZ R23, R31, R24 ;  /* 0x000000181f177221 */ /* 0x000fe20000010000 */
[----:B------:R-:W-:Y:S01]  /*0f90*/  FFMA.FTZ R24, R20, R25, R27 ;  /* 0x0000001914187223 */ /* 0x000fe2000001001b */
[C---:B------:R-:W-:Y:S01]  /*0fa0*/  FFMA.FTZ R25, R21.reuse, R30, R26 ;  /* 0x0000001e15197223 */ /* 0x040fe2000001001a */
[----:B------:R-:W-:Y:S01]  /*0fb0*/  FFMA.FTZ R28, R30, R31, R33 ;  /* 0x0000001f1e1c7223 */ /* 0x000fe20000010021 */
[----:B------:R-:W-:Y:S01]  /*0fc0*/  FADD.FTZ R26, R20, R29 ;  /* 0x0000001d141a7221 */ /* 0x000fe20000010000 */
[----:B------:R-:W-:Y:S01]  /*0fd0*/  FADD.FTZ R27, R21, R22 ;  /* 0x00000016151b7221 */ /* 0x000fe20000010000 */
[----:B------:R-:W-:Y:S06]  /*0fe0*/  BRA `(.L_x_1482) ;  /* 0x0000000800007947 */ /* 0x000fec0003800000 */
.L_x_1481:
[C---:B-----5:R-:W-:Y:S01]  /*0ff0*/  FADD.FTZ R23, -R6.reuse, R16 ;  /* 0x0000001006177221 */ /* 0x060fe20000010100 */
[C---:B------:R-:W-:Y:S01]  /*1000*/  FADD.FTZ R25, -R6.reuse, R17 ;  /* 0x0000001106197221 */ /* 0x040fe20000010100 */
[C---:B------:R-:W-:Y:S01]  /*1010*/  FADD.FTZ R29, -R6.reuse, R8 ;  /* 0x00000008061d7221 */ /* 0x040fe20000010100 */
[C---:B------:R-:W-:Y:S01]  /*1020*/  FADD.FTZ R31, -R6.reuse, R12 ;  /* 0x0000000c061f7221 */ /* 0x040fe20000010100 */
[-C--:B------:R-:W-:Y:S01]  /*1030*/  FMUL.FTZ R24, R23, R62.reuse ;  /* 0x0000003e17187220 */ /* 0x080fe20000410000 */
[-C--:B------:R-:W-:Y:S01]  /*1040*/  FMUL.FTZ R22, R25, R62.reuse ;  /* 0x0000003e19167220 */ /* 0x080fe20000410000 */
[----:B------:R-:W-:Y:S01]  /*1050*/  FMUL.FTZ R30, R29, R62 ;  /* 0x0000003e1d1e7220 */ /* 0x000fe20000410000 */
[----:B------:R-:W-:Y:S01]  /*1060*/  FADD.FTZ R29, -R6, R9 ;  /* 0x00000009061d7221 */ /* 0x000fe20000010100 */
[--C-:B------:R-:W-:Y:S01]  /*1070*/  FFMA.FTZ R23, R59, R24, R61.reuse ;  /* 0x000000183b177223 */ /* 0x100fe2000001003d */
[----:B------:R-:W-:Y:S01]  /*1080*/  FFMA.FTZ R25, R7, R22, R60 ;  /* 0x0000001607197223 */ /* 0x000fe2000001003c */
[----:B------:R-:W-:-:S02]  /*1090*/  FFMA.FTZ R33, R59, R30, R61 ;  /* 0x0000001e3b217223 */ /* 0x000fc4000001003d */
[----:B------:R-:W-:Y:S01]  /*10a0*/  FMUL.FTZ R26, R23, -1.4426950216293334961 ;  /* 0xbfb8aa3b171a7820 */ /* 0x000fe20000410000 */
[----:B------:R-:W-:Y:S01]  /*10b0*/  FMUL.FTZ R28, R25, -1.4426950216293334961 ;  /* 0xbfb8aa3b191c7820 */ /* 0x000fe20000410000 */
[----:B------:R-:W-:-:S04]  /*10c0*/  FMUL.FTZ R34, R33, -1.4426950216293334961 ;  /* 0xbfb8aa3b21227820 */ /* 0x000fc80000410000 */
        /* <DEDUP_REMOVED lines=10> */
[----:B------:R-:W0:Y:S01]  /*1170*/  MUFU.EX2 R27, R34 ;  /* 0x00000022001b7308 */ /* 0x000e220000000800 */
[----:B-1----:R-:W-:Y:S01]  /*1180*/  FADD.FTZ R32, -R38, 1 ;  /* 0x3f80000026207421 */ /* 0x002fe20000010100 */
[----:B------:R-:W-:Y:S01]  /*1190*/  FMUL.FTZ R29, R29, R26 ;  /* 0x0000001a1d1d7220 */ /* 0x000fe20000410000 */
[----:B------:R-:W-:Y:S01]  /*11a0*/  FMUL.FTZ R26, R31, R62 ;  /* 0x0000003e1f1a7220 */ /* 0x000fe20000410000 */
[----:B------:R-:W-:Y:S01]  /*11b0*/  FFMA.FTZ R28, R7, R23, R60 ;  /* 0x00000017071c7223 */ /* 0x000fe2000001003c */
[----:B------:R-:W-:Y:S01]  /*11c0*/  FFMA.FTZ R37, R25, R32, 1 ;  /* 0x3f80000019257423 */ /* 0x000fe20000010020 */
[----:B------:R-:W-:Y:S01]  /*11d0*/  FADD.FTZ R25, -R6, R13 ;  /* 0x0000000d06197221 */ /* 0x000fe20000010100 */
[----:B------:R-:W-:Y:S01]  /*11e0*/  FFMA.FTZ R31, R59, R26, R61 ;  /* 0x0000001a3b1f7223 */ /* 0x000fe2000001003d */
[----:B------:R-:W-:Y:S01]  /*11f0*/  FMUL.FTZ R36, R28, -1.4426950216293334961 ;  /* 0xbfb8aa3b1c247820 */ /* 0x000fe20000410000 */
[----:B------:R-:W-:Y:S01]  /*1200*/  FMUL.FTZ R38, R3, R38 ;  /* 0x0000002603267220 */ /* 0x000fe20000410000 */
[----:B------:R-:W-:Y:S01]  /*1210*/  FMUL.FTZ R25, R25, R62 ;  /* 0x0000003e19197220 */ /* 0x000fe20000410000 */
[----:B------:R-:W-:-:S03]  /*1220*/  FMUL.FTZ R39, R31, -1.4426950216293334961 ;  /* 0xbfb8aa3b1f277820 */ /* 0x000fc60000410000 */
[----:B------:R-:W-:Y:S01]  /*1230*/  FFMA.FTZ R32, R7, R25, R60 ;  /* 0x0000001907207223 */ /* 0x000fe2000001003c */
[----:B------:R-:W1:Y:S01]  /*1240*/  MUFU.EX2 R36, R36 ;  /* 0x0000002400247308 */ /* 0x000e620000000800 */
[----:B0-----:R-:W-:Y:S02]  /*1250*/  FADD.FTZ R35, R27, 1 ;  /* 0x3f8000001b237421 */ /* 0x001fe40000010000 */
[----:B------:R-:W-:Y:S01]  /*1260*/  FMUL.FTZ R69, R32, -1.4426950216293334961 ;  /* 0xbfb8aa3b20457820 */ /* 0x000fe20000410000 */
[----:B------:R-:W-:-:S04]  /*1270*/  FMUL.FTZ R27, R38, R37 ;  /* 0x00000025261b7220 */ /* 0x000fc80000410000 */
        /* <DEDUP_REMOVED lines=11> */
[----:B0-----:R-:W-:Y:S01]  /*1330*/  FADD.FTZ R39, -R36, 1 ;  /* 0x3f80000024277421 */ /* 0x001fe20000010100 */
[----:B--2---:R-:W-:-:S03]  /*1340*/  FADD.FTZ R68, -R37, 1 ;  /* 0x3f80000025447421 */ /* 0x004fc60000010100 */
[----:B-1----:R-:W-:Y:S01]  /*1350*/  FFMA.FTZ R38, R28, R39, 1 ;  /* 0x3f8000001c267423 */ /* 0x002fe20000010027 */
[----:B------:R-:W-:Y:S01]  /*1360*/  FMUL.FTZ R28, R10, R35 ;  /* 0x000000230a1c7220 */ /* 0x000fe20000410000 */
[----:B------:R-:W-:Y:S01]  /*1370*/  FMUL.FTZ R35, R11, R36 ;  /* 0x000000240b237220 */ /* 0x000fe20000410000 */
[----:B------:R-:W-:Y:S02]  /*1380*/  FFMA.FTZ R68, R31, R68, 1 ;  /* 0x3f8000001f447423 */ /* 0x000fe40000010044 */
[----:B------:R-:W-:Y:S01]  /*1390*/  FMUL.FTZ R36, R28, R33 ;  /* 0x000000211c247220 */ /* 0x000fe20000410000 */
[----:B------:R-:W-:Y:S01]  /*13a0*/  FMUL.FTZ R28, R35, R38 ;  /* 0x00000026231c7220 */ /* 0x000fe20000410000 */
[----:B---3--:R-:W-:Y:S01]  /*13b0*/  FADD.FTZ R31, -R34, 1 ;  /* 0x3f800000221f7421 */ /* 0x008fe20000010100 */
[----:B------:R-:W-:-:S03]  /*13c0*/  FMUL.FTZ R35, R7, R27 ;  /* 0x0000001b07237220 */ /* 0x000fc60000410000 */
[----:B------:R-:W-:Y:S01]  /*13d0*/  FFMA.FTZ R33, R32, R31, 1 ;  /* 0x3f80000020217423 */ /* 0x000fe2000001001f */
[----:B------:R-:W-:Y:S01]  /*13e0*/  FMUL.FTZ R32, R15, R34 ;  /* 0x000000220f207220 */ /* 0x000fe20000410000 */
[----:B------:R-:W-:-:S03]  /*13f0*/  FMUL.FTZ R31, R14, R37 ;  /* 0x000000250e1f7220 */ /* 0x000fc60000410000 */
[----:B------:R-:W-:Y:S01]  /*1400*/  FMUL.FTZ R32, R32, R33 ;  /* 0x0000002120207220 */ /* 0x000fe20000410000 */
[----:B------:R-:W-:Y:S01]  /*1410*/  FMUL.FTZ R33, R59, R29 ;  /* 0x0000001d3b217220 */ /* 0x000fe20000410000 */
[----:B------:R-:W-:-:S03]  /*1420*/  FMUL.FTZ R31, R31, R68 ;  /* 0x000000441f1f7220 */ /* 0x000fc60000410000 */
[----:B------:R-:W-:Y:S01]  /*1430*/  FFMA.FTZ R69, R24, R33, RZ ;  /* 0x0000002118457223 */ /* 0x000fe200000100ff */
[----:B------:R-:W-:Y:S01]  /*1440*/  FADD.FTZ R38, RZ, R33 ;  /* 0x00000021ff267221 */ /* 0x000fe20000010000 */
[----:B------:R-:W-:Y:S02]  /*1450*/  FADD.FTZ R33, -R6, R18 ;  /* 0x0000001206217221 */ /* 0x000fe40000010100 */
[----:B------:R-:W-:Y:S01]  /*1460*/  FFMA.FTZ R69, R22, R35, R69 ;  /* 0x0000002316457223 */ /* 0x000fe20000010045 */
[----:B------:R-:W-:Y:S01]  /*1470*/  FADD.FTZ R35, R35, R38 ;  /* 0x0000002623237221 */ /* 0x000fe20000010000 */
[----:B------:R-:W-:Y:S01]  /*1480*/  FMUL.FTZ R34, R33, R62 ;  /* 0x0000003e21227220 */ /* 0x000fe20000410000 */
[----:B------:R-:W-:Y:S01]  /*1490*/  FFMA.FTZ R33, R24, R29, RZ ;  /* 0x0000001d18217223 */ /* 0x000fe200000100ff */
[----:B------:R-:W-:Y:S01]  /*14a0*/  FADD.FTZ R29, RZ, R29 ;  /* 0x0000001dff1d7221 */ /* 0x000fe20000010000 */
[C---:B------:R-:W-:Y:S01]  /*14b0*/  FMUL.FTZ R38, R59.reuse, R36 ;  /* 0x000000243b267220 */ /* 0x040fe20000410000 */
[----:B------:R-:W-:Y:S01]  /*14c0*/  FFMA.FTZ R37, R59, R34, R61 ;  /* 0x000000223b257223 */ /* 0x000fe2000001003d */
[C---:B------:R-:W-:Y:S01]  /*14d0*/  FFMA.FTZ R33, R30.reuse, R36, R33 ;  /* 0x000000241e217223 */ /* 0x040fe20000010021 */
[----:B------:R-:W-:Y:S01]  /*14e0*/  FADD.FTZ R24, R29, R36 ;  /* 0x000000241d187221 */ /* 0x000fe20000010000 */
[----:B------:R-:W-:Y:S01]  /*14f0*/  FFMA.FTZ R36, R30, R38, R69 ;  /* 0x000000261e247223 */ /* 0x000fe20000010045 */
[----:B------:R-:W-:Y:S01]  /*1500*/  FMUL.FTZ R68, R37, -1.4426950216293334961 ;  /* 0xbfb8aa3b25447820 */ /* 0x000fe20000410000 */
[----:B------:R-:W-:Y:S01]  /*1510*/  FADD.FTZ R29, -R6, R19 ;  /* 0x00000013061d7221 */ /* 0x000fe20000010100 */
[----:B------:R-:W-:Y:S01]  /*1520*/  FADD.FTZ R35, R35, R38 ;  /* 0x0000002623237221 */ /* 0x000fe20000010000 */
[----:B------:R-:W-:Y:S01]  /*1530*/  FFMA.FTZ R38, R22, R27, RZ ;  /* 0x0000001b16267223 */ /* 0x000fe200000100ff */
[----:B------:R-:W-:Y:S01]  /*1540*/  FADD.FTZ R27, RZ, R27 ;  /* 0x0000001bff1b7221 */ /* 0x000fe20000010000 */
[----:B------:R-:W-:Y:S01]  /*1550*/  FMUL.FTZ R29, R29, R62 ;  /* 0x0000003e1d1d7220 */ /* 0x000fe20000410000 */
[----:B------:R-:W0:Y:S01]  /*1560*/  MUFU.EX2 R68, R68 ;  /* 0x0000004400447308 */ /* 0x000e220000000800 */
[----:B------:R-:W-:Y:S01]  /*1570*/  FFMA.FTZ R38, R23, R28, R38 ;  /* 0x0000001c17267223 */ /* 0x000fe20000010026 */
[----:B------:R-:W-:Y:S01]  /*1580*/  FADD.FTZ R27, R27, R28 ;  /* 0x0000001c1b1b7221 */ /* 0x000fe20000010000 */
[----:B------:R-:W-:-:S02]  /*1590*/  FFMA.FTZ R33, R26, R31, R33 ;  /* 0x0000001f1a217223 */ /* 0x000fc40000010021 */
[----:B------:R-:W-:Y:S01]  /*15a0*/  FFMA.FTZ R38, R25, R32, R38 ;  /* 0x0000002019267223 */ /* 0x000fe20000010026 */
[----:B------:R-:W-:Y:S01]  /*15b0*/  FADD.FTZ R27, R27, R32 ;  /* 0x000000201b1b7221 */ /* 0x000fe20000010000 */
[----:B0-----:R-:W-:-:S06]  /*15c0*/  FADD.FTZ R39, R68, 1 ;  /* 0x3f80000044277421 */ /* 0x001fcc0000010000 */
[----:B------:R-:W0:Y:S02]  /*15d0*/  MUFU.RCP R39, R39 ;  /* 0x0000002700277308 */ /* 0x000e240000001000 */
[----:B0-----:R-:W-:-:S04]  /*15e0*/  FADD.FTZ R30, -R39, 1 ;  /* 0x3f800000271e7421 */ /* 0x001fc80000010100 */
[----:B------:R-:W-:Y:S01]  /*15f0*/  FFMA.FTZ R37, R37, R30, 1 ;  /* 0x3f80000025257423 */ /* 0x000fe2000001001e */
[----:B------:R-:W-:Y:S01]  /*1600*/  FMUL.FTZ R30, R20, R39 ;  /* 0x00000027141e7220 */ /* 0x000fe20000410000 */
[----:B------:R-:W-:Y:S01]  /*1610*/  FMUL.FTZ R39, R7, R28 ;  /* 0x0000001c07277220 */ /* 0x000fe20000410000 */
[----:B------:R-:W-:Y:S02]  /*1620*/  FMUL.FTZ R28, R59, R31 ;  /* 0x0000001f3b1c7220 */ /* 0x000fe40000410000 */
[----:B------:R-:W-:Y:S01]  /*1630*/  FMUL.FTZ R30, R30, R37 ;  /* 0x000000251e1e7220 */ /* 0x000fe20000410000 */
[----:B------:R-:W-:Y:S01]  /*1640*/  FFMA.FTZ R37, R7, R29, R60 ;  /* 0x0000001d07257223 */ /* 0x000fe2000001003c */
[----:B------:R-:W-:Y:S01]  /*1650*/  FFMA.FTZ R23, R23, R39, R36 ;  /* 0x0000002717177223 */ /* 0x000fe20000010024 */
[----:B------:R-:W-:Y:S01]  /*1660*/  FADD.FTZ R39, R39, R35 ;  /* 0x0000002327277221 */ /* 0x000fe20000010000 */
[----:B------:R-:W-:Y:S01]  /*1670*/  FADD.FTZ R35, R24, R31 ;  /* 0x0000001f18237221 */ /* 0x000fe20000010000 */
[----:B------:R-:W-:Y:S01]  /*1680*/  FMUL.FTZ R69, R37, -1.4426950216293334961 ;  /* 0xbfb8aa3b25457820 */ /* 0x000fe20000410000 */
[----:B------:R-:W-:Y:S01]  /*1690*/  FFMA.FTZ R26, R26, R28, R23 ;  /* 0x0000001c1a1a7223 */ /* 0x000fe20000010017 */
[----:B------:R-:W-:Y:S01]  /*16a0*/  FADD.FTZ R39, R39, R28 ;  /* 0x0000001c27277221 */ /* 0x000fe20000010000 */
[----:B------:R-:W-:-:S03]  /*16b0*/  FMUL.FTZ R24, R7, R32 ;  /* 0x0000002007187220 */ /* 0x000fc60000410000 */
[----:B------:R-:W0:Y:S01]  /*16c0*/  MUFU.EX2 R69, R69 ;  /* 0x0000004500457308 */ /* 0x000e220000000800 */
[----:B------:R-:W-:Y:S01]  /*16d0*/  FFMA.FTZ R23, R25, R24, R26 ;  /* 0x0000001819177223 */ /* 0x000fe2000001001a */
[----:B------:R-:W-:Y:S01]  /*16e0*/  FADD.FTZ R39, R24, R39 ;  /* 0x0000002718277221 */ /* 0x000fe20000010000 */
[----:B------:R-:W-:Y:S01]  /*16f0*/  FMUL.FTZ R24, R59, R30 ;  /* 0x0000001e3b187220 */ /* 0x000fe20000410000 */
[----:B------:R-:W-:-:S03]  /*1700*/  FADD.FTZ R26, R35, R30 ;  /* 0x0000001e231a7221 */ /* 0x000fc60000010000 */
[----:B------:R-:W-:Y:S01]  /*1710*/  FFMA.FTZ R28, R34, R24, R23 ;  /* 0x00000018221c7223 */ /* 0x000fe20000010017 */
[----:B------:R-:W-:Y:S01]  /*1720*/  FADD.FTZ R39, R39, R24 ;  /* 0x0000001827277221 */ /* 0x000fe20000010000 */
[----:B0-----:R-:W-:-:S06]  /*1730*/  FADD.FTZ R68, R69, 1 ;  /* 0x3f80000045447421 */ /* 0x001fcc0000010000 */
[----:B------:R-:W0:Y:S02]  /*1740*/  MUFU.RCP R68, R68 ;  /* 0x0000004400447308 */ /* 0x000e240000001000 */
[----:B0-----:R-:W-:-:S04]  /*1750*/  FADD.FTZ R22, -R68, 1 ;  /* 0x3f80000044167421 */ /* 0x001fc80000010100 */
[----:B------:R-:W-:Y:S01]  /*1760*/  FFMA.FTZ R37, R37, R22, 1 ;  /* 0x3f80000025257423 */ /* 0x000fe20000010016 */
[----:B------:R-:W-:-:S04]  /*1770*/  FMUL.FTZ R22, R21, R68 ;  /* 0x0000004415167220 */ /* 0x000fc80000410000 */
[----:B------:R-:W-:-:S04]  /*1780*/  FMUL.FTZ R22, R22, R37 ;  /* 0x0000002516167220 */ /* 0x000fc80000410000 */
[-C--:B------:R-:W-:Y:S01]  /*1790*/  FMUL.FTZ R24, R7, R22.reuse ;  /* 0x0000001607187220 */ /* 0x080fe20000410000 */
[----:B------:R-:W-:Y:S01]  /*17a0*/  FFMA.FTZ R25, R29, R22, R38 ;  /* 0x000000161d197223 */ /* 0x000fe20000010026 */
[----:B------:R-:W-:Y:S02]  /*17b0*/  FADD.FTZ R27, R27, R22 ;  /* 0x000000161b1b7221 */ /* 0x000fe40000010000 */
[----:B------:R-:W-:Y:S01]  /*17c0*/  FFMA.FTZ R28, R29, R24, R28 ;  /* 0x000000181d1c7223 */ /* 0x000fe2000001001c */
[----:B------:R-:W-:Y:S01]  /*17d0*/  FADD.FTZ R23, R24, R39 ;  /* 0x0000002718177221 */ /* 0x000fe20000010000 */
[----:B------:R-:W-:-:S07]  /*17e0*/  FFMA.FTZ R24, R34, R30, R33 ;  /* 0x0000001e22187223 */ /* 0x000fce0000010021 */
.L_x_1482:
        /* <DEDUP_REMOVED lines=37> */
.L_x_1484:
[----:B------:R-:W-:Y:S05]  /*1a40*/  BSYNC.RECONVERGENT B0 ;  /* 0x0000000000007941 */ /* 0x000fea0003800200 */
.L_x_1483:
        /* <DEDUP_REMOVED lines=37> */
.L_x_1486:
[----:B------:R-:W-:Y:S05]  /*1ca0*/  BSYNC.RECONVERGENT B0 ;  /* 0x0000000000007941 */ /* 0x000fea0003800200 */
.L_x_1485:
        /* <DEDUP_REMOVED lines=158> */
.L_x_1488:
[----:B------:R-:W-:Y:S05]  /*2690*/  BSYNC.RECONVERGENT B0 ;  /* 0x0000000000007941 */ /* 0x000fea0003800200 */
.L_x_1487:
[----:B------:R-:W-:Y:S04]  /*26a0*/  BSSY.RECONVERGENT B0, `(.L_x_1489) ;  /* 0x000001d000007945 */ /* 0x000fe80003800200 */
[----:B------:R-:W-:Y:S05]  /*26b0*/  @P1 BRA `(.L_x_1490) ;  /* 0x00000000006c1947 */ /* 0x000fea0003800000 */
[----:B-12---:R-:W1:Y:S01]  /*26c0*/  LDC.64 R28, c[0x0][0x3f8] ;  /* 0x0000fe00ff1c7b82 */ /* 0x006e620000000a00 */
[----:B------:R-:W-:-:S07]  /*26d0*/  IMAD R63, R63, 0xd, R46 ;  /* 0x0000000d3f3f7824 */ /* 0x000fce00078e022e */
[----:B------:R-:W2:Y:S01]  /*26e0*/  LDC.64 R34, c[0x0][0x3d8] ;  /* 0x0000f600ff227b82 */ /* 0x000ea20000000a00 */
[----:B-1----:R-:W-:Y:S01]  /*26f0*/  IMAD.WIDE.U32 R30, R28, 0x3, RZ ;  /* 0x000000031c1e7825 */ /* 0x002fe200078e00ff */
[----:B------:R-:W-:-:S04]  /*2700*/  LEA R37, R29, R29, 0x1 ;  /* 0x0000001d1d257211 */ /* 0x000fc800078e08ff */
[----:B------:R-:W-:Y:S01]  /*2710*/  IADD3 R37, PT, PT, R31, R37, RZ ;  /* 0x000000251f257210 */ /* 0x000fe20007ffe0ff */
[----:B--2---:R-:W-:-:S03]  /*2720*/  IMAD.WIDE R34, R63, 0x4, R34 ;  /* 0x000000043f227825 */ /* 0x004fc600078e0222 */
        /* <DEDUP_REMOVED lines=20> */
.L_x_1490:
[----:B------:R-:W-:Y:S05]  /*2870*/  BSYNC.RECONVERGENT B0 ;  /* 0x0000000000007941 */ /* 0x000fea0003800200 */
.L_x_1489:
        /* <DEDUP_REMOVED lines=10> */
[----:B--2---:R-:W-:Y:S01]  /*2920*/  LOP3.LUT P1, R28, R48, 0x2, RZ, 0xc0, !PT ;  /* 0x00000002301c7812 */ /* 0x004fe2000782c0ff */
[----:B-1----:R-:W-:Y:S01]  /*2930*/  IMAD R29, R44, UR10, R45 ;  /* 0x0000000a2c1d7c24 */ /* 0x002fe2000f8e022d */
[----:B------:R-:W-:Y:S02]  /*2940*/  IADD3 R27, PT, PT, R27, R45, RZ ;  /* 0x0000002d1b1b7210 */ /* 0x000fe40007ffe0ff */
[----:B------:R-:W-:-:S04]  /*2950*/  SEL R31, R42, RZ, !P1 ;  /* 0x000000ff2a1f7207 */ /* 0x000fc80004800000 */
        /* <DEDUP_REMOVED lines=10> */
.L_x_1493:
[----:B----4-:R-:W2:Y:S04]  /*2a00*/  LDG.E.STRONG.GPU R26, desc[UR8][R24.64] ;  /* 0x00000008181a7981 */ /* 0x010ea8000c1ef900 */
[----:B--2---:R-:W-:Y:S01]  /*2a10*/  CCTL.IVALL ;  /* 0x00000000ff00798f */ /* 0x004fe20002000000 */
[----:B------:R-:W-:Y:S05]  /*2a20*/  YIELD ;  /* 0x0000000000007946 */ /* 0x000fea0003800000 */
[----:B------:R-:W-:-:S13]  /*2a30*/  ISETP.NE.AND P1, PT, R26, R31, PT ;  /* 0x0000001f1a00720c */ /* 0x000fda0003f25270 */
[----:B------:R-:W-:Y:S05]  /*2a40*/  @P1 BRA `(.L_x_1493) ;  /* 0xfffffffc00ec1947 */ /* 0x000fea000383ffff */
.L_x_1492:
[----:B------:R-:W-:Y:S05]  /*2a50*/  WARPSYNC.ALL ;  /* 0x0000000000007948 */ /* 0x000fea0003800000 */
[----:B------:R-:W-:Y:S01]  /*2a60*/  BAR.SYNC.DEFER_BLOCKING 0x0 ;  /* 0x0000000000007b1d */ /* 0x000fe20000010000 */
[----:B------:R-:W-:-:S05]  /*2a70*/  HFMA2 R30, -RZ, RZ, 0, 0 ;  /* 0x00000000ff1e7431 */ /* 0x000fca00000001ff */
[----:B------:R-:W-:Y:S05]  /*2a80*/  @!P3 BRA `(.L_x_1494) ;  /* 0x000000040018b947 */ /* 0x000fea0003800000 */
[C-C-:B------:R-:W-:Y:S01]  /*2a90*/  IMAD R37, R44.reuse, 0x7, R45.reuse ;  /* 0x000000072c257824 */ /* 0x140fe200078e022d */
[----:B------:R-:W-:Y:S01]  /*2aa0*/  IADD3 R34, PT, PT, R45, R44, RZ ;  /* 0x0000002c2d227210 */ /* 0x000fe20007ffe0ff */
[C-C-:B------:R-:W-:Y:S01]  /*2ab0*/  IMAD R36, R44.reuse, 0x6, R45.reuse ;  /* 0x000000062c247824 */ /* 0x140fe200078e022d */
[----:B------:R-:W-:Y:S01]  /*2ac0*/  MOV R33, RZ ;  /* 0x000000ff00217202 */ /* 0x000fe20000000f00 */
[----:B------:R-:W-:Y:S01]  /*2ad0*/  IMAD R35, R44, 0x5, R45 ;  /* 0x000000052c237824 */ /* 0x000fe200078e022d */
[----:B------:R-:W-:Y:S01]  /*2ae0*/  MOV R32, R45 ;  /* 0x0000002d00207202 */ /* 0x000fe20000000f00 */
[----:B------:R-:W-:Y:S01]  /*2af0*/  UIADD3 UR6, UPT, UPT, -UR10, URZ, URZ ;  /* 0x000000ff0a067290 */ /* 0x000fe2000fffe1ff */
[----:B------:R-:W-:Y:S02]  /*2b00*/  MOV R31, R49 ;  /* 0x00000031001f7202 */ /* 0x000fe40000000f00 */
[----:B--2---:R-:W-:Y:S02]  /*2b10*/  MOV R28, R50 ;  /* 0x00000032001c7202 */ /* 0x004fe40000000f00 */
[----:B-1--4-:R-:W-:-:S02]  /*2b20*/  MOV R29, R51 ;  /* 0x00000033001d7202 */ /* 0x012fc40000000f00 */
[----:B------:R-:W-:-:S07]  /*2b30*/  LOP3.LUT R30, R42, 0x7ffffff8, RZ, 0xc0, !PT ;  /* 0x7ffffff82a1e7812 */ /* 0x000fce00078ec0ff */
.L_x_1495:
        /* <DEDUP_REMOVED lines=59> */
.L_x_1494:
[----:B------:R-:W-:-:S13]  /*2ef0*/  ISETP.NE.AND P1, PT, R55, RZ, PT ;  /* 0x000000ff3700720c */ /* 0x000fda0003f25270 */
[----:B------:R-:W-:Y:S05]  /*2f00*/  @!P1 BRA `(.L_x_1491) ;  /* 0x0000000000f09947 */ /* 0x000fea0003800000 */
[----:B----4-:R-:W-:Y:S02]  /*2f10*/  IADD3 R24, PT, PT, R55, -0x1, RZ ;  /* 0xffffffff37187810 */ /* 0x010fe40007ffe0ff */
        /* <DEDUP_REMOVED lines=8> */
[C---:B-1----:R-:W-:Y:S02]  /*2fa0*/  IADD3 R29, PT, PT, R30.reuse, 0x2, RZ ;  /* 0x000000021e1d7810 */ /* 0x042fe40007ffe0ff */
        /* <DEDUP_REMOVED lines=10> */
[----:B------:R-:W3:Y:S04]  /*3050*/  @!P5 LDG.E.64 R24, desc[UR8][R24.64] ;  /* 0x000000081818d981 */ /* 0x000ee8000c1e1b00 */
[----:B------:R-:W4:Y:S02]  /*3060*/  @!P3 LDG.E.64 R26, desc[UR8][R26.64] ;  /* 0x000000081a1ab981 */ /* 0x000f24000c1e1b00 */
[----:B------:R-:W-:-:S04]  /*3070*/  @!P6 IMAD R33, R33, R44, R45 ;  /* 0x0000002c2121e224 */ /* 0x000fc800078e022d */
[----:B--2---:R-:W-:-:S06]  /*3080*/  @!P6 IMAD.WIDE.U32 R28, R33, 0x8, R38 ;  /* 0x00000008211ce825 */ /* 0x004fcc00078e0026 */
[----:B------:R-:W2:Y:S01]  /*3090*/  @!P6 LDG.E.64 R28, desc[UR8][R28.64] ;  /* 0x000000081c1ce981 */ /* 0x000ea2000c1e1b00 */
[----:B------:R-:W-:Y:S01]  /*30a0*/  IADD3 R30, PT, PT, R30, 0x4, RZ ;  /* 0x000000041e1e7810 */ /* 0x000fe20007ffe0ff */
[----:B---3--:R-:W-:Y:S01]  /*30b0*/  @!P5 FADD.FTZ R22, R22, R24 ;  /* 0x000000181616d221 */ /* 0x008fe20000010000 */
[----:B------:R-:W-:-:S03]  /*30c0*/  @!P5 FADD.FTZ R23, R23, R25 ;  /* 0x000000191717d221 */ /* 0x000fc60000010000 */
[----:B----4-:R-:W-:Y:S01]  /*30d0*/  @!P3 FADD.FTZ R22, R22, R26 ;  /* 0x0000001a1616b221 */ /* 0x010fe20000010000 */
[----:B------:R-:W-:-:S03]  /*30e0*/  @!P3 FADD.FTZ R23, R23, R27 ;  /* 0x0000001b1717b221 */ /* 0x000fc60000010000 */
[----:B--2---:R-:W-:Y:S01]  /*30f0*/  @!P6 FADD.FTZ R22, R22, R28 ;  /* 0x0000001c1616e221 */ /* 0x004fe20000010000 */
[----:B------:R-:W-:-:S07]  /*3100*/  @!P6 FADD.FTZ R23, R23, R29 ;  /* 0x0000001d1717e221 */ /* 0x000fce0000010000 */
.L_x_1496:
[----:B------:R-:W-:Y:S05]  /*3110*/  @!P1 BRA `(.L_x_1491) ;  /* 0x00000000006c9947 */ /* 0x000fea0003800000 */
[----:B------:R-:W-:Y:S02]  /*3120*/  ISETP.NE.AND P1, PT, R31, 0x1, PT ;  /* 0x000000011f00780c */ /* 0x000fe40003f25270 */
[----:B--2---:R-:W-:-:S11]  /*3130*/  LOP3.LUT R28, R42, 0x1, RZ, 0xc0, !PT ;  /* 0x000000012a1c7812 */ /* 0x004fd600078ec0ff */
        /* <DEDUP_REMOVED lines=15> */
.L_x_1497:
        /* <DEDUP_REMOVED lines=9> */
.L_x_1498:
[----:B------:R-:W-:Y:S05]  /*32c0*/  BSYNC.RECONVERGENT B0 ;  /* 0x0000000000007941 */ /* 0x000fea0003800200 */
.L_x_1491:
        /* <DEDUP_REMOVED lines=8> */
[C---:B-1----:R-:W-:Y:S01]  /*3350*/  FADD.FTZ R29, -R6.reuse, R13 ;  /* 0x0000000d061d7221 */ /* 0x042fe20000010100 */
[C---:B------:R-:W-:Y:S01]  /*3360*/  FADD.FTZ R31, -R6.reuse, R18 ;  /* 0x00000012061f7221 */ /* 0x040fe20000010100 */
[----:B------:R-:W-:Y:S01]  /*3370*/  FADD.FTZ R19, -R6, R19 ;  /* 0x0000001306137221 */ /* 0x000fe20000010100 */
[-C--:B------:R-:W-:Y:S01]  /*3380*/  FMUL.FTZ R26, R33, R62.reuse ;  /* 0x0000003e211a7220 */ /* 0x080fe20000410000 */
[----:B------:R-:W-:Y:S01]  /*3390*/  FMUL.FTZ R6, R35, R62 ;  /* 0x0000003e23067220 */ /* 0x000fe20000410000 */
[----:B-----5:R-:W-:-:S09]  /*33a0*/  ULEA UR6, UR7, UR6, 0x18 ;  /* 0x0000000607067291 */ /* 0x020fd2000f8ec0ff */
[----:B------:R-:W-:Y:S01]  /*33b0*/  @!P2 STS.64 [UR6+0x80], R22 ;  /* 0x00008016ff00a988 */ /* 0x000fe20008000a06 */
[----:B------:R-:W-:Y:S06]  /*33c0*/  BAR.SYNC.DEFER_BLOCKING 0x0 ;  /* 0x0000000000007b1d */ /* 0x000fec0000010000 */
[----:B0--3--:R-:W0:Y:S01]  /*33d0*/  LDS.64 R22, [UR6+0x80] ;  /* 0x00008006ff167984 */ /* 0x009e220008000a00 */
        /* <DEDUP_REMOVED lines=22> */
.L_x_1499:
[----:B------:R-:W-:Y:S04]  /*3540*/  BSSY.RECONVERGENT B0, `(.L_x_1500) ;  /* 0x0000013000007945 */ /* 0x000fe80003800200 */
[----:B------:R-:W-:Y:S05]  /*3550*/  @P0 BRA `(.L_x_1501) ;  /* 0x0000000000440947 */ /* 0x000fea0003800000 */
[----:B------:R-:W0:Y:S01]  /*3560*/  LDCU.64 UR12, c[0x0][0x3f8] ;  /* 0x00007f00ff0c77ac */ /* 0x000e220008000a00 */
[----:B------:R-:W-:Y:S01]  /*3570*/  MOV R8, R66 ;  /* 0x0000004200087202 */ /* 0x000fe20000000f00 */
[C-C-:B------:R-:W-:Y:S01]  /*3580*/  FFMA.FTZ R12, R22.reuse, R26, R23.reuse ;  /* 0x0000001a160c7223 */ /* 0x140fe20000010017 */
[----:B------:R-:W-:Y:S01]  /*3590*/  MOV R9, R65 ;  /* 0x0000004100097202 */ /* 0x000fe20000000f00 */
[----:B------:R-:W1:Y:S01]  /*35a0*/  LDCU.64 UR6, c[0x0][0x380] ;  /* 0x00007000ff0677ac */ /* 0x000e620008000a00 */
[----:B------:R-:W-:-:S04]  /*35b0*/  FFMA.FTZ R6, R22, R6, R23 ;  /* 0x0000000616067223 */ /* 0x000fc80000010017 */
[----:B------:R-:W-:-:S04]  /*35c0*/  FFMA.FTZ R3, R7, R3, -R6 ;  /* 0x0000000307037223 */ /* 0x000fc80000010806 */
[----:B------:R-:W-:Y:S01]  /*35d0*/  FMUL.FTZ R3, R3, R62 ;  /* 0x0000003e03037220 */ /* 0x000fe20000410000 */
[----:B0-----:R-:W-:Y:S02]  /*35e0*/  IMAD R13, R40, UR12, RZ ;  /* 0x0000000c280d7c24 */ /* 0x001fe4000f8e02ff */
[----:B------:R-:W-:-:S04]  /*35f0*/  IMAD.WIDE.U32 R8, R58, UR12, R8 ;  /* 0x0000000c3a087c25 */ /* 0x000fc8000f8e0008 */
[----:B------:R-:W-:Y:S02]  /*3600*/  IMAD R33, R58, UR13, R13 ;  /* 0x0000000d3a217c24 */ /* 0x000fe4000f8e020d */
[----:B------:R-:W-:Y:S01]  /*3610*/  FFMA.FTZ R13, R59, R2, -R12 ;  /* 0x000000023b0d7223 */ /* 0x000fe2000001080c */
[----:B-1----:R-:W-:Y:S02]  /*3620*/  LEA R12, P0, R8, UR6, 0x2 ;  /* 0x00000006080c7c11 */ /* 0x002fe4000f8010ff */
[----:B------:R-:W-:Y:S01]  /*3630*/  IADD3 R33, PT, PT, R9, R33, RZ ;  /* 0x0000002109217210 */ /* 0x000fe20007ffe0ff */
[----:B------:R-:W-:-:S03]  /*3640*/  FMUL.FTZ R2, R13, R62 ;  /* 0x0000003e0d027220 */ /* 0x000fc60000410000 */
[----:B------:R-:W-:-:S05]  /*3650*/  LEA.HI.X R13, R8, UR7, R33, 0x2, P0 ;  /* 0x00000007080d7c11 */ /* 0x000fca00080f1421 */
[----:B------:R0:W-:Y:S02]  /*3660*/  STG.E.64 desc[UR8][R12.64], R2 ;  /* 0x000000020c007986 */ /* 0x0001e4000c101b08 */
.L_x_1501:
[----:B------:R-:W-:Y:S05]  /*3670*/  BSYNC.RECONVERGENT B0 ;  /* 0x0000000000007941 */ /* 0x000fea0003800200 */
.L_x_1500:
[----:B------:R-:W-:Y:S01]  /*3680*/  UISETP.NE.AND UP0, UPT, UR11, URZ, UPT ;  /* 0x000000ff0b00728c */ /* 0x000fe2000bf05270 */
[-C--:B0-----:R-:W-:Y:S01]  /*3690*/  FMUL.FTZ R2, R17, R62.reuse ;  /* 0x0000003e11027220 */ /* 0x081fe20000410000 */
        /* <DEDUP_REMOVED lines=10> */
[C-C-:B--2---:R-:W-:Y:S01]  /*3740*/  FFMA.FTZ R28, R22.reuse, R24, R23.reuse ;  /* 0x00000018161c7223 */ /* 0x144fe20000010017 */
        /* <DEDUP_REMOVED lines=24> */
.L_x_1502:
        /* <DEDUP_REMOVED lines=14> */
[----:B------:R-:W-:-:S04]  /*39b0*/  IADD3 R13, PT, PT, R3, R13, RZ ;  /* 0x0000000d030d7210 */ /* 0x000fc80007ffe0ff */
[----:B------:R-:W-:-:S05]  /*39c0*/  LEA.HI.X R9, R2, UR13, R13, 0x2, P0 ;  /* 0x0000000d02097c11 */ /* 0x000fca00080f140d */
[----:B------:R0:W-:Y:S02]  /*39d0*/  STG.E.64 desc[UR8][R8.64], R10 ;  /* 0x0000000a08007986 */ /* 0x0001e4000c101b08 */
.L_x_1504:
[----:B------:R-:W-:Y:S05]  /*39e0*/  BSYNC.RECONVERGENT B0 ;  /* 0x0000000000007941 */ /* 0x000fea0003800200 */
.L_x_1503:
[----:B------:R-:W-:Y:S05]  /*39f0*/  BRA.U !UP0, `(.L_x_1505) ;  /* 0x0000000108487547 */ /* 0x000fea000b800000 */
        /* <DEDUP_REMOVED lines=18> */
.L_x_1505:
[----:B------:R-:W-:Y:S01]  /*3b20*/  BSSY.RECONVERGENT B0, `(.L_x_1506) ;  /* 0x0000011000007945 */ /* 0x000fe20003800200 */
[----:B0-----:R-:W-:Y:S01]  /*3b30*/  FFMA.FTZ R9, R59, R14, -R26 ;  /* 0x0000000e3b097223 */ /* 0x001fe2000001081a */
        /* <DEDUP_REMOVED lines=15> */
.L_x_1507:
[----:B------:R-:W-:Y:S05]  /*3c30*/  BSYNC.RECONVERGENT B0 ;  /* 0x0000000000007941 */ /* 0x000fea0003800200 */
.L_x_1506:
        /* <DEDUP_REMOVED lines=19> */
.L_x_1508:
[----:B------:R-:W-:Y:S01]  /*3d70*/  ISETP.GE.AND.EX P2, PT, R5, UR15, PT, P2 ;  /* 0x0000000f05007c0c */ /* 0x000fe2000bf46320 */
[----:B------:R-:W-:Y:S01]  /*3d80*/  FFMA.FTZ R59, R59, R20, -R16 ;  /* 0x000000143b3b7223 */ /* 0x000fe20000010810 */
[----:B------:R-:W-:Y:S01]  /*3d90*/  FFMA.FTZ R7, R7, R21, -R22 ;  /* 0x0000001507077223 */ /* 0x000fe20000010816 */
[----:B------:R-:W-:Y:S02]  /*3da0*/  BSSY.RECONVERGENT B0, `(.L_x_1509) ;  /* 0x000000e000007945 */ /* 0x000fe40003800200 */
[-C--:B------:R-:W-:Y:S01]  /*3db0*/  FMUL.FTZ R6, R59, R62.reuse ;  /* 0x0000003e3b067220 */ /* 0x080fe20000410000 */
[----:B------:R-:W-:-:S07]  /*3dc0*/  FMUL.FTZ R7, R7, R62 ;  /* 0x0000003e07077220 */ /* 0x000fce0000410000 */
[----:B------:R-:W-:Y:S05]  /*3dd0*/  @P2 BRA `(.L_x_1510) ;  /* 0x0000000000282947 */ /* 0x000fea0003800000 */
[----:B------:R-:W1:Y:S01]  /*3de0*/  LDCU.64 UR6, c[0x0][0x3f8] ;  /* 0x00007f00ff0677ac */ /* 0x000e620008000a00 */
[----:B------:R-:W-:Y:S01]  /*3df0*/  MOV R64, R66 ;  /* 0x0000004200407202 */ /* 0x000fe20000000f00 */
[----:B------:R-:W2:Y:S01]  /*3e00*/  LDCU.64 UR12, c[0x0][0x380] ;  /* 0x00007000ff0c77ac */ /* 0x000ea20008000a00 */
[----:B-1----:R-:W-:-:S03]  /*3e10*/  IMAD R3, R5, UR6, RZ ;  /* 0x0000000605037c24 */ /* 0x002fc6000f8e02ff */
[----:B------:R-:W-:-:S04]  /*3e20*/  IMAD.WIDE.U32 R64, R52, UR6, R64 ;  /* 0x0000000634407c25 */ /* 0x000fc8000f8e0040 */
[----:B------:R-:W-:Y:S01]  /*3e30*/  IMAD R3, R52, UR7, R3 ;  /* 0x0000000734037c24 */ /* 0x000fe2000f8e0203 */
[----:B--2---:R-:W-:-:S04]  /*3e40*/  LEA R2, P0, R64, UR12, 0x2 ;  /* 0x0000000c40027c11 */ /* 0x004fc8000f8010ff */
[----:B------:R-:W-:-:S04]  /*3e50*/  IADD3 R3, PT, PT, R65, R3, RZ ;  /* 0x0000000341037210 */ /* 0x000fc80007ffe0ff */
[----:B------:R-:W-:-:S05]  /*3e60*/  LEA.HI.X R3, R64, UR13, R3, 0x2, P0 ;  /* 0x0000000d40037c11 */ /* 0x000fca00080f1403 */
[----:B------:R1:W-:Y:S02]  /*3e70*/  STG.E.64 desc[UR8][R2.64], R6 ;  /* 0x0000000602007986 */ /* 0x0003e4000c101b08 */
.L_x_1510:
[----:B------:R-:W-:Y:S05]  /*3e80*/  BSYNC.RECONVERGENT B0 ;  /* 0x0000000000007941 */ /* 0x000fea0003800200 */
.L_x_1509:
[----:B------:R-:W-:Y:S02]  /*3e90*/  IADD3 R47, PT, PT, R44, R47, RZ ;  /* 0x0000002f2c2f7210 */ /* 0x000fe40007ffe0ff */
[----:B------:R-:W-:Y:S02]  /*3ea0*/  IADD3 R48, PT, PT, R48, 0x1, RZ ;  /* 0x0000000130307810 */ /* 0x000fe40007ffe0ff */
[----:B------:R-:W-:-:S13]  /*3eb0*/  ISETP.GE.AND P0, PT, R47, UR4, PT ;  /* 0x000000042f007c0c */ /* 0x000fda000bf06270 */
[----:B------:R-:W-:Y:S05]  /*3ec0*/  @!P0 BRA `(.L_x_1511) ;  /* 0xffffffc400088947 */ /* 0x000fea000383ffff */
.L_x_1480:
[----:B------:R-:W2:Y:S01]  /*3ed0*/  LDC R4, c[0x0][0x370] ;  /* 0x0000dc00ff047b82 */ /* 0x000ea20000000800 */
[----:B------:R-:W-:Y:S01]  /*3ee0*/  ISETP.NE.AND P2, PT, R46, RZ, PT ;  /* 0x000000ff2e00720c */ /* 0x000fe20003f45270 */
[----:B------:R-:W-:Y:S06]  /*3ef0*/  BSSY.RECONVERGENT B0, `(.L_x_1512) ;  /* 0x0000011000007945 */ /* 0x000fec0003800200 */
[----:B-1----:R-:W1:Y:S08]  /*3f00*/  LDC R7, c[0x0][0x374] ;  /* 0x0000dd00ff077b82 */ /* 0x002e700000000800 */
[----:B------:R-:W3:Y:S01]  /*3f10*/  LDC.64 R2, c[0x0][0x3c8] ;  /* 0x0000f200ff027b82 */ /* 0x000ee20000000a00 */
[----:B--2---:R-:W-:-:S02]  /*3f20*/  IADD3 R5, PT, PT, R4, -0x1, RZ ;  /* 0xffffffff04057810 */ /* 0x004fc40007ffe0ff */
[----:B------:R-:W-:Y:S02]  /*3f30*/  ISETP.NE.AND P1, PT, R4, 0x1, PT ;  /* 0x000000010400780c */ /* 0x000fe40003f25270 */
        /* <DEDUP_REMOVED lines=12> */
.L_x_1513:
[----:B------:R-:W-:Y:S05]  /*4000*/  BSYNC.RECONVERGENT B0 ;  /* 0x0000000000007941 */ /* 0x000fea0003800200 */
.L_x_1512:
[----:B------:R-:W-:Y:S05]  /*4010*/  @P0 EXIT ;  /* 0x000000000000094d */ /* 0x000fea0003800000 */
[----:B------:R-:W-:Y:S05]  /*4020*/  @P2 BRA `(.L_x_1514) ;  /* 0x0000000000202947 */ /* 0x000fea0003800000 */
[----:B------:R-:W-:-:S05]  /*4030*/  IMAD R0, R4, R7, RZ ;  /* 0x0000000704007224 */ /* 0x000fca00078e02ff */
[----:B------:R-:W-:-:S13]  /*4040*/  ISETP.NE.AND P0, PT, R0, -0x1, PT ;  /* 0xffffffff0000780c */ /* 0x000fda0003f05270 */
[----:B------:R-:W-:Y:S05]  /*4050*/  @!P0 BRA `(.L_x_1514) ;  /* 0x0000000000148947 */ /* 0x000fea0003800000 */
.L_x_1515:
[----:B-1----:R-:W2:Y:S04]  /*4060*/  LDG.E.STRONG.GPU R5, desc[UR8][R2.64] ;  /* 0x0000000802057981 */ /* 0x002ea8000c1ef900 */
[----:B--2---:R-:W-:Y:S01]  /*4070*/  CCTL.IVALL ;  /* 0x00000000ff00798f */ /* 0x004fe20002000000 */
[----:B------:R-:W-:Y:S05]  /*4080*/  YIELD ;  /* 0x0000000000007946 */ /* 0x000fea0003800000 */
[----:B------:R-:W-:-:S13]  /*4090*/  ISETP.NE.AND P0, PT, R5, R0, PT ;  /* 0x000000000500720c */ /* 0x000fda0003f05270 */
[----:B------:R-:W-:Y:S05]  /*40a0*/  @P0 BRA `(.L_x_1515) ;  /* 0xfffffffc00ec0947 */ /* 0x000fea000383ffff */
.L_x_1514:
[----:B------:R-:W-:Y:S05]  /*40b0*/  WARPSYNC.ALL ;  /* 0x0000000000007948 */ /* 0x000fea0003800000 */
[----:B0-----:R-:W1:Y:S08]  /*40c0*/  LDC.64 R10, c[0x0][0x3f8] ;  /* 0x0000fe00ff0a7b82 */ /* 0x001e700000000a00 */
        /* <DEDUP_REMOVED lines=55> */
[----:B------:R-:W-:Y:S01]  /*4440*/  SHF.L.U64.HI R26, R27, 0x2, R32 ;  /* 0x000000021b1a7819 */ /* 0x000fe20000010220 */
[----:B------:R-:W-:-:S03]  /*4450*/  UMOV UR4, URZ ;  /* 0x000000ff00047c82 */ /* 0x000fc60008000000 */
        /* <DEDUP_REMOVED lines=13> */
.L_x_1518:
        /* <DEDUP_REMOVED lines=31> */
.L_x_1517:
[----:B------:R-:W-:Y:S05]  /*4720*/  BSYNC.RECONVERGENT B0 ;  /* 0x0000000000007941 */ /* 0x000fea0003800200 */
.L_x_1516:
[----:B------:R-:W-:Y:S05]  /*4730*/  @!P0 EXIT ;  /* 0x000000000000894d */ /* 0x000fea0003800000 */
[C---:B------:R-:W-:Y:S01]  /*4740*/  SHF.L.U64.HI R11, R10.reuse, 0x2, R11 ;  /* 0x000000020a0b7819 */ /* 0x040fe2000001020b */
[----:B------:R-:W1:Y:S01]  /*4750*/  LDCU.64 UR4, c[0x0][0x3d8] ;  /* 0x00007b00ff0477ac */ /* 0x000e620008000a00 */
[----:B0-----:R-:W-:Y:S02]  /*4760*/  SHF.L.U32 R17, R10, 0x2, RZ ;  /* 0x000000020a117819 */ /* 0x001fe400000006ff */
[C---:B------:R-:W-:Y:S01]  /*4770*/  SHF.L.U64.HI R19, R27.reuse, 0x2, R32 ;  /* 0x000000021b137819 */ /* 0x040fe20000010220 */
[----:B------:R-:W0:Y:S01]  /*4780*/  LDCU.64 UR6, c[0x0][0x388] ;  /* 0x00007100ff0677ac */ /* 0x000e220008000a00 */
[----:B------:R-:W-:Y:S02]  /*4790*/  SHF.L.U32 R21, R27, 0x2, RZ ;  /* 0x000000021b157819 */ /* 0x000fe400000006ff */
[C---:B------:R-:W-:Y:S01]  /*47a0*/  SHF.L.U64.HI R13, R3.reuse, 0x2, R0 ;  /* 0x00000002030d7819 */ /* 0x040fe20000010200 */
[----:B------:R-:W2:Y:S01]  /*47b0*/  LDCU.64 UR10, c[0x0][0x390] ;  /* 0x00007200ff0a77ac */ /* 0x000ea20008000a00 */
[----:B------:R-:W-:-:S07]  /*47c0*/  SHF.L.U32 R15, R3, 0x2, RZ ;  /* 0x00000002030f7819 */ /* 0x000fce00000006ff */
.L_x_1519:
[C---:B------:R-:W-:Y:S02]  /*47d0*/  SHF.L.U32 R10, R46.reuse, 0x2, RZ ;  /* 0x000000022e0a7819 */ /* 0x040fe400000006ff */
[----:B------:R-:W-:Y:S02]  /*47e0*/  SHF.L.U64.HI R2, R46, 0x2, R47 ;  /* 0x000000022e027819 */ /* 0x000fe4000001022f */
[----:B-1----:R-:W-:-:S04]  /*47f0*/  IADD3 R4, P0, PT, R10, UR4, RZ ;  /* 0x000000040a047c10 */ /* 0x002fc8000ff1e0ff */
[----:B---3--:R-:W-:Y:S02]  /*4800*/  IADD3.X R5, PT, PT, R2, UR5, RZ, P0, !PT ;  /* 0x0000000502057c10 */ /* 0x008fe400087fe4ff */
        /* <DEDUP_REMOVED lines=83> */
.L_x_1520:
        /* <DEDUP_REMOVED lines=12> */
.L_x_3436:


//--------------------- .text._Z35group_norm_nhwc_bwd_one_pass_kernelI11Fp32IOBf16WLi256ELi26ELi416EEv26Group_norm_nhwc_bwd_params --------------------------
	.section	.text._Z35group_norm_nhwc_bwd_one_pass_kernelI11Fp32IOBf16WLi256ELi26ELi416EEv26Group_norm_nhwc_bwd_params,"ax",@progbits
	.align	128
        .global         _Z35group_norm_nhwc_bwd_one_pass_kernelI11Fp32IOBf16WLi256ELi26ELi416EEv26Group_norm_nhwc_bwd_params
        .type           _Z35group_norm_nhwc_bwd_one_pass_kernelI11Fp32IOBf16WLi256ELi26ELi416EEv26Group_norm_nhwc_bwd_params,@function
        .size           _Z35group_norm_nhwc_bwd_one_pass_kernelI11Fp32IOBf16WLi256ELi26ELi416EEv26Group_norm_nhwc_bwd_params,(.L_x_3437 - _Z35group_norm_nhwc_bwd_one_pass_kernelI11Fp32IOBf16WLi256ELi26ELi416EEv26Group_norm_nhwc_bwd_params)
        .other          _Z35group_norm_nhwc_bwd_one_pass_kernelI11Fp32IOBf16WLi256ELi26ELi416EEv26Group_norm_nhwc_bwd_params,@"STO_CUDA_ENTRY STV_DEFAULT"
_Z35group_norm_nhwc_bwd_one_pass_kernelI11Fp32IOBf16WLi256ELi26ELi416EEv26Group_norm_nhwc_bwd_params:
.text._Z35group_norm_nhwc_bwd_one_pass_kernelI11Fp32IOBf16WLi256ELi26ELi416EEv26Group_norm_nhwc_bwd_params:
        /* <DEDUP_REMOVED lines=25> */
.L_x_1564:
[----:B0-----:R-:W0:Y:S01]  /*0190*/  LDC R8, c[0x0][0x410] ;  /* 0x00010400ff087b82 */ /* 0x001e220000000800 */
[----:B------:R-:W2:Y:S01]  /*01a0*/  LDCU.128 UR12, c[0x0][0x400] ;  /* 0x00008000ff0c77ac */ /* 0x000ea20008000c00 */
[----:B------:R-:W-:Y:S02]  /*01b0*/  ISETP.GE.AND P0, PT, R61, RZ, PT ;  /* 0x000000ff3d00720c */ /* 0x000fe40003f06270 */
[----:B------:R-:W-:Y:S02]  /*01c0*/  CS2R R48, SRZ ;  /* 0x0000000000307805 */ /* 0x000fe4000001ff00 */
[----:B------:R-:W-:Y:S02]  /*01d0*/  CS2R R46, SRZ ;  /* 0x00000000002e7805 */ /* 0x000fe4000001ff00 */
[----:B------:R-:W3:Y:S01]  /*01e0*/  LDC R6, c[0x0][0x41c] ;  /* 0x00010700ff067b82 */ /* 0x000ee20000000800 */
[----:B0-----:R-:W-:-:S04]  /*01f0*/  IABS R5, R8 ;  /* 0x0000000800057213 */ /* 0x001fc80000000000 */
[----:B------:R-:W0:Y:S01]  /*0200*/  I2F.RP R0, R5 ;  /* 0x0000000500007306 */ /* 0x000e220000209400 */
[----:B---3--:R-:W-:-:S05]  /*0210*/  IMAD R15, R6, UR10, R63 ;  /* 0x0000000a060f7c24 */ /* 0x008fca000f8e023f */
[C---:B--2---:R-:W-:Y:S02]  /*0220*/  ISETP.GE.U32.AND P3, PT, R15.reuse, UR12, PT ;  /* 0x0000000c0f007c0c */ /* 0x044fe4000bf66070 */
[----:B------:R-:W-:Y:S02]  /*0230*/  SHF.R.S32.HI R11, RZ, 0x1f, R15 ;  /* 0x0000001fff0b7819 */ /* 0x000fe4000001140f */
[----:B------:R-:W-:Y:S01]  /*0240*/  IADD3 R27, PT, PT, R15, 0x20, RZ ;  /* 0x000000200f1b7810 */ /* 0x000fe20007ffe0ff */
[----:B0-----:R-:W0:Y:S01]  /*0250*/  MUFU.RCP R0, R0 ;  /* 0x0000000000007308 */ /* 0x001e220000001000 */
[----:B------:R-:W-:Y:S02]  /*0260*/  ISETP.GE.AND.EX P3, PT, R11, UR13, PT, P3 ;  /* 0x0000000d0b007c0c */ /* 0x000fe4000bf66330 */
[----:B------:R-:W-:Y:S02]  /*0270*/  SHF.R.S32.HI R13, RZ, 0x1f, R27 ;  /* 0x0000001fff0d7819 */ /* 0x000fe4000001141b */
[----:B------:R-:W-:-:S02]  /*0280*/  IADD3 R22, PT, PT, R15, 0x40, RZ ;  /* 0x000000400f167810 */ /* 0x000fc40007ffe0ff */
[----:B------:R-:W-:Y:S02]  /*0290*/  IADD3 R14, PT, PT, R15, 0x60, RZ ;  /* 0x000000600f0e7810 */ /* 0x000fe40007ffe0ff */
[----:B------:R-:W-:Y:S02]  /*02a0*/  SHF.R.S32.HI R29, RZ, 0x1f, R22 ;  /* 0x0000001fff1d7819 */ /* 0x000fe40000011416 */
[----:B------:R-:W-:-:S03]  /*02b0*/  SHF.R.S32.HI R25, RZ, 0x1f, R14 ;  /* 0x0000001fff197819 */ /* 0x000fc6000001140e */
        /* <DEDUP_REMOVED lines=8> */
[----:B------:R-:W-:Y:S01]  /*0340*/  LOP3.LUT R2, R61, R8, RZ, 0x3c, !PT ;  /* 0x000000083d027212 */ /* 0x000fe200078e3cff */
[----:B------:R-:W0:Y:S03]  /*0350*/  @!P3 LDC.64 R6, c[0x0][0x3f8] ;  /* 0x0000fe00ff06bb82 */ /* 0x000e260000000a00 */
        /* <DEDUP_REMOVED lines=12> */
[----:B------:R-:W-:Y:S02]  /*0420*/  ISETP.GE.U32.AND P5, PT, R27, UR12, PT ;  /* 0x0000000c1b007c0c */ /* 0x000fe4000bfa6070 */
[----:B------:R-:W-:Y:S01]  /*0430*/  LOP3.LUT R5, RZ, R8, RZ, 0x33, !PT ;  /* 0x00000008ff057212 */ /* 0x000fe200078e33ff */
[----:B0-----:R-:W-:Y:S01]  /*0440*/  @!P3 IMAD R8, R11, R6, RZ ;  /* 0x000000060b08b224 */ /* 0x001fe200078e02ff */
[----:B------:R-:W-:Y:S02]  /*0450*/  @P2 IADD3 R3, PT, PT, R3, 0x1, RZ ;  /* 0x0000000103032810 */ /* 0x000fe40007ffe0ff */
[----:B------:R-:W-:Y:S01]  /*0460*/  ISETP.GE.AND.EX P5, PT, R13, UR13, PT, P5 ;  /* 0x0000000d0d007c0c */ /* 0x000fe2000bfa6350 */
[----:B------:R-:W-:Y:S01]  /*0470*/  @!P3 IMAD R11, R15, R7, R8 ;  /* 0x000000070f0bb224 */ /* 0x000fe200078e0208 */
[----:B------:R-:W-:-:S02]  /*0480*/  @!P0 IADD3 R0, PT, PT, -R0, RZ, RZ ;  /* 0x000000ff00008210 */ /* 0x000fc40007ffe1ff */
[----:B------:R-:W-:Y:S02]  /*0490*/  @!P1 IADD3 R3, PT, PT, -R3, RZ, RZ ;  /* 0x000000ff03039210 */ /* 0x000fe40007ffe1ff */
[C---:B------:R-:W-:Y:S02]  /*04a0*/  SEL R53, R5.reuse, R0, !P4 ;  /* 0x0000000005357207 */ /* 0x040fe40006000000 */
[----:B------:R-:W-:Y:S02]  /*04b0*/  SEL R5, R5, R3, !P4 ;  /* 0x0000000305057207 */ /* 0x000fe40006000000 */
[----:B------:R-:W-:Y:S01]  /*04c0*/  ISETP.GE.U32.AND P4, PT, R22, UR12, PT ;  /* 0x0000000c16007c0c */ /* 0x000fe2000bf86070 */
[----:B------:R-:W-:Y:S01]  /*04d0*/  IMAD R9, R53, 0x1a, RZ ;  /* 0x0000001a35097824 */ /* 0x000fe200078e02ff */
[----:B------:R-:W-:Y:S01]  /*04e0*/  SHF.R.S32.HI R0, RZ, 0x1f, R5 ;  /* 0x0000001fff007819 */ /* 0x000fe20000011405 */
[----:B------:R-:W0:Y:S01]  /*04f0*/  @!P5 LDC.64 R2, c[0x0][0x3f8] ;  /* 0x0000fe00ff02db82 */ /* 0x000e220000000a00 */
[----:B------:R-:W-:-:S02]  /*0500*/  ISETP.GE.AND.EX P4, PT, R29, UR13, PT, P4 ;  /* 0x0000000d1d007c0c */ /* 0x000fc4000bf86340 */
[----:B------:R-:W-:Y:S01]  /*0510*/  IADD3 R66, P0, PT, R9, R54, RZ ;  /* 0x0000003609427210 */ /* 0x000fe20007f1e0ff */
[----:B------:R-:W-:-:S03]  /*0520*/  IMAD R0, R0, UR14, RZ ;  /* 0x0000000e00007c24 */ /* 0x000fc6000f8e02ff */
[----:B------:R-:W-:Y:S01]  /*0530*/  LEA.HI.X.SX32 R67, R9, RZ, 0x1, P0 ;  /* 0x000000ff09437211 */ /* 0x000fe200000f0eff */
[----:B------:R-:W-:Y:S01]  /*0540*/  IMAD R69, R5, UR15, R0 ;  /* 0x0000000f05457c24 */ /* 0x000fe2000f8e0200 */
[----:B------:R-:W-:Y:S02]  /*0550*/  ISETP.GE.U32.AND P0, PT, R14, UR12, PT ;  /* 0x0000000c0e007c0c */ /* 0x000fe4000bf06070 */
[----:B------:R-:W-:Y:S01]  /*0560*/  IADD3 R0, PT, PT, R15, 0x80, RZ ;  /* 0x000000800f007810 */ /* 0x000fe20007ffe0ff */
[----:B------:R-:W-:Y:S01]  /*0570*/  IMAD.WIDE.U32 R66, R5, UR14, R66 ;  /* 0x0000000e05427c25 */ /* 0x000fe2000f8e0042 */
[----:B------:R-:W-:Y:S01]  /*0580*/  ISETP.GE.AND.EX P0, PT, R25, UR13, PT, P0 ;  /* 0x0000000d19007c0c */ /* 0x000fe2000bf06300 */
[----:B------:R-:W3:Y:S01]  /*0590*/  @!P4 LDC.64 R20, c[0x0][0x3f8] ;  /* 0x0000fe00ff14cb82 */ /* 0x000ee20000000a00 */
[----:B------:R-:W-:Y:S02]  /*05a0*/  ISETP.GE.U32.AND P1, PT, R0, UR12, PT ;  /* 0x0000000c00007c0c */ /* 0x000fe4000bf26070 */
[----:B------:R-:W-:-:S02]  /*05b0*/  IADD3 R69, PT, PT, R67, R69, RZ ;  /* 0x0000004543457210 */ /* 0x000fc40007ffe0ff */
[----:B------:R-:W-:Y:S02]  /*05c0*/  @!P3 MOV R68, R66 ;  /* 0x000000420044b202 */ /* 0x000fe40000000f00 */
[----:B------:R-:W-:Y:S01]  /*05d0*/  SHF.R.S32.HI R23, RZ, 0x1f, R0 ;  /* 0x0000001fff177819 */ /* 0x000fe20000011400 */
[----:B------:R-:W4:Y:S02]  /*05e0*/  @!P3 LDC.64 R4, c[0x0][0x398] ;  /* 0x0000e600ff04bb82 */ /* 0x000f240000000a00 */
[----:B------:R-:W-:Y:S01]  /*05f0*/  @!P3 IMAD.WIDE.U32 R8, R15, R6, R68 ;  /* 0x000000060f08b225 */ /* 0x000fe200078e0044 */
[----:B------:R-:W-:-:S03]  /*0600*/  ISETP.GE.AND.EX P1, PT, R23, UR13, PT, P1 ;  /* 0x0000000d17007c0c */ /* 0x000fc6000bf26310 */
[----:B0-----:R-:W-:Y:S01]  /*0610*/  @!P5 IMAD R10, R13, R2, RZ ;  /* 0x000000020d0ad224 */ /* 0x001fe200078e02ff */
[----:B------:R-:W-:Y:S01]  /*0620*/  @!P3 IADD3 R9, PT, PT, R9, R11, RZ ;  /* 0x0000000b0909b210 */ /* 0x000fe20007ffe0ff */
[----:B------:R-:W0:Y:S01]  /*0630*/  @!P5 LDC.64 R6, c[0x0][0x398] ;  /* 0x0000e600ff06db82 */ /* 0x000e220000000a00 */
[----:B------:R-:W-:Y:S01]  /*0640*/  @!P5 MOV R11, R69 ;  /* 0x00000045000bd202 */ /* 0x000fe20000000f00 */
[----:B------:R-:W-:Y:S01]  /*0650*/  @!P5 IMAD R31, R27, R3, R10 ;  /* 0x000000031b1fd224 */ /* 0x000fe200078e020a */
[----:B------:R-:W-:Y:S02]  /*0660*/  @!P5 MOV R10, R66 ;  /* 0x00000042000ad202 */ /* 0x000fe40000000f00 */
[----:B------:R-:W-:-:S03]  /*0670*/  @!P3 SHF.L.U64.HI R28, R8, 0x2, R9 ;  /* 0x00000002081cb819 */ /* 0x000fc60000010209 */
[----:B------:R-:W1:Y:S01]  /*0680*/  @!P0 LDC.64 R16, c[0x0][0x3f8] ;  /* 0x0000fe00ff108b82 */ /* 0x000e620000000a00 */
[----:B------:R-:W-:Y:S01]  /*0690*/  @!P5 IMAD.WIDE.U32 R2, R27, R2, R10 ;  /* 0x000000021b02d225 */ /* 0x000fe200078e000a */
[----:B------:R-:W-:-:S03]  /*06a0*/  @!P3 SHF.L.U32 R27, R8, 0x2, RZ ;  /* 0x00000002081bb819 */ /* 0x000fc600000006ff */
[----:B---3--:R-:W-:Y:S01]  /*06b0*/  @!P4 IMAD R26, R29, R20, RZ ;  /* 0x000000141d1ac224 */ /* 0x008fe200078e02ff */
[----:B------:R-:W-:Y:S02]  /*06c0*/  @!P5 IADD3 R3, PT, PT, R3, R31, RZ ;  /* 0x0000001f0303d210 */ /* 0x000fe40007ffe0ff */
[----:B------:R-:W3:Y:S01]  /*06d0*/  @!P4 LDC.64 R10, c[0x0][0x3a0] ;  /* 0x0000e800ff0acb82 */ /* 0x000ee20000000a00 */
[C---:B--2---:R-:W-:Y:S01]  /*06e0*/  @!P3 IADD3 R18, P6, PT, R27.reuse, R18, RZ ;  /* 0x000000121b12b210 */ /* 0x044fe20007fde0ff */
[----:B------:R-:W-:Y:S01]  /*06f0*/  @!P4 IMAD R31, R22, R21, R26 ;  /* 0x00000015161fc224 */ /* 0x000fe200078e021a */
[----:B----4-:R-:W-:Y:S02]  /*0700*/  @!P3 IADD3 R4, P2, PT, R27, R4, RZ ;  /* 0x000000041b04b210 */ /* 0x010fe40007f5e0ff */
[----:B------:R-:W-:Y:S02]  /*0710*/  @!P4 MOV R26, R66 ;  /* 0x00000042001ac202 */ /* 0x000fe40000000f00 */
[----:B------:R-:W-:Y:S01]  /*0720*/  @!P4 MOV R27, R69 ;  /* 0x00000045001bc202 */ /* 0x000fe20000000f00 */
[----:B------:R-:W2:Y:S01]  /*0730*/  @!P5 LDC.64 R12, c[0x0][0x3a0] ;  /* 0x0000e800ff0cdb82 */ /* 0x000ea20000000a00 */
[----:B------:R-:W-:-:S02]  /*0740*/  @!P5 SHF.L.U32 R29, R2, 0x2, RZ ;  /* 0x00000002021dd819 */ /* 0x000fc400000006ff */
[----:B------:R-:W-:Y:S01]  /*0750*/  @!P5 SHF.L.U64.HI R24, R2, 0x2, R3 ;  /* 0x000000020218d819 */ /* 0x000fe20000010203 */
[----:B------:R-:W-:Y:S01]  /*0760*/  @!P4 IMAD.WIDE.U32 R20, R22, R20, R26 ;  /* 0x000000141614c225 */ /* 0x000fe200078e001a */
[----:B------:R-:W-:Y:S02]  /*0770*/  @!P3 IADD3.X R5, PT, PT, R28, R5, RZ, P2, !PT ;  /* 0x000000051c05b210 */ /* 0x000fe400017fe4ff */
[----:B0-----:R-:W-:Y:S01]  /*0780*/  @!P5 IADD3 R6, P2, PT, R29, R6, RZ ;  /* 0x000000061d06d210 */ /* 0x001fe20007f5e0ff */
[----:B------:R-:W0:Y:S01]  /*0790*/  @!P4 LDC.64 R8, c[0x0][0x398] ;  /* 0x0000e600ff08cb82 */ /* 0x000e220000000a00 */
[----:B------:R-:W-:Y:S01]  /*07a0*/  @!P4 IADD3 R21, PT, PT, R21, R31, RZ ;  /* 0x0000001f1515c210 */ /* 0x000fe20007ffe0ff */
[----:B-1----:R-:W-:Y:S01]  /*07b0*/  @!P0 IMAD R26, R25, R16, RZ ;  /* 0x00000010191a8224 */ /* 0x002fe200078e02ff */
[C---:B------:R-:W-:Y:S01]  /*07c0*/  @!P4 SHF.L.U32 R25, R20.reuse, 0x2, RZ ;  /* 0x000000021419c819 */ /* 0x040fe200000006ff */
[----:B------:R-:W5:Y:S01]  /*07d0*/  @!P3 LDG.E.64 R46, desc[UR8][R4.64] ;  /* 0x00000008042eb981 */ /* 0x000f62000c1e1b00 */
[----:B------:R-:W-:Y:S01]  /*07e0*/  @!P4 SHF.L.U64.HI R22, R20, 0x2, R21 ;  /* 0x000000021416c819 */ /* 0x000fe20000010215 */
[----:B------:R-:W-:Y:S01]  /*07f0*/  @!P0 IMAD R27, R14, R17, R26 ;  /* 0x000000110e1b8224 */ /* 0x000fe200078e021a */
[----:B------:R-:W-:Y:S01]  /*0800*/  @!P0 MOV R20, R66 ;  /* 0x0000004200148202 */ /* 0x000fe20000000f00 */
[----:B------:R-:W1:Y:S01]  /*0810*/  @!P1 LDC.64 R2, c[0x0][0x3f8] ;  /* 0x0000fe00ff029b82 */ /* 0x000e620000000a00 */
[----:B------:R-:W-:-:S02]  /*0820*/  @!P0 MOV R21, R69 ;  /* 0x0000004500158202 */ /* 0x000fc40000000f00 */
[----:B------:R-:W-:Y:S02]  /*0830*/  @!P5 IADD3.X R7, PT, PT, R24, R7, RZ, P2, !PT ;  /* 0x000000071807d210 */ /* 0x000fe400017fe4ff */
[----:B------:R-:W-:Y:S01]  /*0840*/  @!P3 IADD3.X R19, PT, PT, R28, R19, RZ, P6, !PT ;  /* 0x000000131c13b210 */ /* 0x000fe200037fe4ff */
[----:B------:R-:W-:Y:S01]  /*0850*/  @!P0 IMAD.WIDE.U32 R16, R14, R16, R20 ;  /* 0x000000100e108225 */ /* 0x000fe200078e0014 */
[----:B---3--:R-:W-:Y:S01]  /*0860*/  @!P4 IADD3 R10, P2, PT, R25, R10, RZ ;  /* 0x0000000a190ac210 */ /* 0x008fe20007f5e0ff */
[----:B------:R-:W3:Y:S01]  /*0870*/  @!P0 LDC.64 R38, c[0x0][0x3a0] ;  /* 0x0000e800ff268b82 */ /* 0x000ee20000000a00 */
[----:B------:R-:W-:Y:S01]  /*0880*/  IADD3 R28, PT, PT, R15, 0xa0, RZ ;  /* 0x000000a00f1c7810 */ /* 0x000fe20007ffe0ff */
[----:B------:R4:W5:Y:S01]  /*0890*/  @!P3 LDG.E.64 R48, desc[UR8][R18.64] ;  /* 0x000000081230b981 */ /* 0x000962000c1e1b00 */
[----:B------:R-:W-:Y:S02]  /*08a0*/  @!P4 IADD3.X R11, PT, PT, R22, R11, RZ, P2, !PT ;  /* 0x0000000b160bc210 */ /* 0x000fe400017fe4ff */
[----:B------:R-:W-:-:S02]  /*08b0*/  ISETP.GE.U32.AND P2, PT, R28, UR12, PT ;  /* 0x0000000c1c007c0c */ /* 0x000fc4000bf46070 */
[----:B------:R-:W-:Y:S01]  /*08c0*/  SHF.R.S32.HI R31, RZ, 0x1f, R28 ;  /* 0x0000001fff1f7819 */ /* 0x000fe2000001141c */
[----:B------:R-:W3:Y:S01]  /*08d0*/  @!P0 LDC.64 R20, c[0x0][0x398] ;  /* 0x0000e600ff148b82 */ /* 0x000ee20000000a00 */
[----:B--2---:R-:W-:Y:S02]  /*08e0*/  @!P5 IADD3 R12, P6, PT, R29, R12, RZ ;  /* 0x0000000c1d0cd210 */ /* 0x004fe40007fde0ff */
[----:B------:R-:W-:Y:S02]  /*08f0*/  ISETP.GE.AND.EX P2, PT, R31, UR13, PT, P2 ;  /* 0x0000000d1f007c0c */ /* 0x000fe4000bf46320 */
[----:B------:R-:W-:Y:S02]  /*0900*/  @!P5 IADD3.X R13, PT, PT, R24, R13, RZ, P6, !PT ;  /* 0x0000000d180dd210 */ /* 0x000fe400037fe4ff */
[----:B0-----:R-:W-:Y:S01]  /*0910*/  @!P4 IADD3 R8, P6, PT, R25, R8, RZ ;  /* 0x000000081908c210 */ /* 0x001fe20007fde0ff */
[----:B-1----:R-:W-:Y:S01]  /*0920*/  @!P1 IMAD R14, R23, R2, RZ ;  /* 0x00000002170e9224 */ /* 0x002fe200078e02ff */
[----:B------:R-:W-:Y:S01]  /*0930*/  @!P0 IADD3 R17, PT, PT, R17, R27, RZ ;  /* 0x0000001b11118210 */ /* 0x000fe20007ffe0ff */
[----:B----4-:R-:W0:Y:S01]  /*0940*/  @!P1 LDC.64 R18, c[0x0][0x398] ;  /* 0x0000e600ff129b82 */ /* 0x010e220000000a00 */
[----:B------:R-:W-:Y:S01]  /*0950*/  @!P0 SHF.L.U32 R23, R16, 0x2, RZ ;  /* 0x0000000210178819 */ /* 0x000fe200000006ff */
[----:B------:R-:W-:Y:S01]  /*0960*/  @!P1 IMAD R27, R0, R3, R14 ;  /* 0x00000003001b9224 */ /* 0x000fe200078e020e */
[----:B------:R-:W-:-:S02]  /*0970*/  @!P4 IADD3.X R9, PT, PT, R22, R9, RZ, P6, !PT ;  /* 0x000000091609c210 */ /* 0x000fc400037fe4ff */
[----:B------:R-:W-:Y:S02]  /*0980*/  @!P0 SHF.L.U64.HI R22, R16, 0x2, R17 ;  /* 0x0000000210168819 */ /* 0x000fe40000010211 */
[----:B---3--:R-:W-:Y:S01]  /*0990*/  @!P0 IADD3 R38, P6, PT, R23, R38, RZ ;  /* 0x0000002617268210 */ /* 0x008fe20007fde0ff */
[----:B------:R-:W1:Y:S01]  /*09a0*/  @!P1 LDC.64 R16, c[0x0][0x3a0] ;  /* 0x0000e800ff109b82 */ /* 0x000e620000000a00 */
[----:B------:R-:W-:Y:S02]  /*09b0*/  @!P1 MOV R4, R66 ;  /* 0x0000004200049202 */ /* 0x000fe40000000f00 */
[----:B------:R-:W-:Y:S02]  /*09c0*/  @!P0 IADD3.X R39, PT, PT, R22, R39, RZ, P6, !PT ;  /* 0x0000002716278210 */ /* 0x000fe400037fe4ff */
[----:B------:R-:W-:-:S03]  /*09d0*/  @!P1 MOV R5, R69 ;  /* 0x0000004500059202 */ /* 0x000fc60000000f00 */
[----:B------:R-:W2:Y:S01]  /*09e0*/  @!P2 LDC.64 R24, c[0x0][0x3f8] ;  /* 0x0000fe00ff18ab82 */ /* 0x000ea20000000a00 */
[----:B------:R-:W-:Y:S02]  /*09f0*/  @!P0 IADD3 R20, P6, PT, R23, R20, RZ ;  /* 0x0000001417148210 */ /* 0x000fe40007fde0ff */
[----:B------:R-:W-:Y:S02]  /*0a00*/  CS2R R44, SRZ ;  /* 0x00000000002c7805 */ /* 0x000fe4000001ff00 */
[----:B------:R-:W-:Y:S02]  /*0a10*/  IADD3 R14, PT, PT, R15, 0xc0, RZ ;  /* 0x000000c00f0e7810 */ /* 0x000fe40007ffe0ff */
[----:B------:R-:W-:Y:S02]  /*0a20*/  @!P0 IADD3.X R21, PT, PT, R22, R21, RZ, P6, !PT ;  /* 0x0000001516158210 */ /* 0x000fe400037fe4ff */
[----:B------:R-:W3:Y:S01]  /*0a30*/  LDC.64 R22, c[0x0][0x3b8] ;  /* 0x0000ee00ff167b82 */ /* 0x000ee20000000a00 */
[----:B------:R-:W-:Y:S01]  /*0a40*/  @!P1 IMAD.WIDE.U32 R2, R0, R2, R4 ;  /* 0x0000000200029225 */ /* 0x000fe200078e0004 */
[----:B------:R4:W5:Y:S04]  /*0a50*/  @!P5 LDG.E.64 R44, desc[UR8][R12.64] ;  /* 0x000000080c2cd981 */ /* 0x000968000c1e1b00 */
[----:B------:R-:W-:-:S02]  /*0a60*/  @!P1 IADD3 R3, PT, PT, R3, R27, RZ ;  /* 0x0000001b03039210 */ /* 0x000fc40007ffe0ff */
[C---:B------:R-:W-:Y:S01]  /*0a70*/  @!P1 SHF.L.U32 R33, R2.reuse, 0x2, RZ ;  /* 0x0000000202219819 */ /* 0x040fe200000006ff */
[----:B------:R-:W3:Y:S01]  /*0a80*/  @!P2 LDC.64 R26, c[0x0][0x3a0] ;  /* 0x0000e800ff1aab82 */ /* 0x000ee20000000a00 */
[----:B------:R-:W-:Y:S02]  /*0a90*/  @!P1 SHF.L.U64.HI R30, R2, 0x2, R3 ;  /* 0x00000002021e9819 */ /* 0x000fe40000010203 */
[----:B----4-:R-:W-:Y:S02]  /*0aa0*/  @!P2 MOV R12, R66 ;  /* 0x00000042000ca202 */ /* 0x010fe40000000f00 */
[----:B------:R-:W-:Y:S02]  /*0ab0*/  @!P2 MOV R13, R69 ;  /* 0x00000045000da202 */ /* 0x000fe40000000f00 */
[----:B-1----:R-:W-:Y:S01]  /*0ac0*/  @!P1 IADD3 R16, P6, PT, R33, R16, RZ ;  /* 0x0000001021109210 */ /* 0x002fe20007fde0ff */
[----:B--2---:R-:W-:Y:S01]  /*0ad0*/  @!P2 IMAD R31, R31, R24, RZ ;  /* 0x000000181f1fa224 */ /* 0x004fe200078e02ff */
[----:B------:R-:W-:-:S02]  /*0ae0*/  ISETP.GE.U32.AND P3, PT, R14, UR12, PT ;  /* 0x0000000c0e007c0c */ /* 0x000fc4000bf66070 */
[----:B------:R-:W-:Y:S02]  /*0af0*/  SHF.R.S32.HI R29, RZ, 0x1f, R14 ;  /* 0x0000001fff1d7819 */ /* 0x000fe4000001140e */
[----:B------:R-:W-:Y:S02]  /*0b00*/  MOV R3, RZ ;  /* 0x000000ff00037202 */ /* 0x000fe40000000f00 */
[----:B------:R-:W-:Y:S01]  /*0b10*/  MOV R2, RZ ;  /* 0x000000ff00027202 */ /* 0x000fe20000000f00 */
[----:B------:R-:W-:Y:S01]  /*0b20*/  @!P2 IMAD R31, R28, R25, R31 ;  /* 0x000000191c1fa224 */ /* 0x000fe200078e021f */
[----:B------:R-:W-:Y:S01]  /*0b30*/  @!P1 IADD3.X R17, PT, PT, R30, R17, RZ, P6, !PT ;  /* 0x000000111e119210 */ /* 0x000fe200037fe4ff */
[----:B------:R-:W-:Y:S01]  /*0b40*/  @!P2 IMAD.WIDE.U32 R12, R28, R24, R12 ;  /* 0x000000181c0ca225 */ /* 0x000fe200078e000c */
[----:B0-----:R-:W-:Y:S01]  /*0b50*/  @!P1 IADD3 R18, P6, PT, R33, R18, RZ ;  /* 0x0000001221129210 */ /* 0x001fe20007fde0ff */
[----:B------:R-:W0:Y:S01]  /*0b60*/  @!P2 LDC.64 R24, c[0x0][0x398] ;  /* 0x0000e600ff18ab82 */ /* 0x000e220000000a00 */
[----:B------:R-:W-:Y:S01]  /*0b70*/  ISETP.GE.AND.EX P3, PT, R29, UR13, PT, P3 ;  /* 0x0000000d1d007c0c */ /* 0x000fe2000bf66330 */
[----:B------:R1:W5:Y:S01]  /*0b80*/  @!P5 LDG.E.64 R2, desc[UR8][R6.64] ;  /* 0x000000080602d981 */ /* 0x000362000c1e1b00 */
[----:B------:R-:W-:-:S02]  /*0b90*/  @!P1 IADD3.X R19, PT, PT, R30, R19, RZ, P6, !PT ;  /* 0x000000131e139210 */ /* 0x000fc400037fe4ff */
[----:B-1----:R-:W-:Y:S01]  /*0ba0*/  @!P2 IADD3 R7, PT, PT, R13, R31, RZ ;  /* 0x0000001f0d07a210 */ /* 0x002fe20007ffe0ff */
[----:B---3--:R-:W-:Y:S01]  /*0bb0*/  IMAD.WIDE R30, R61, 0x8, R22 ;  /* 0x000000083d1e7825 */ /* 0x008fe200078e0216 */
[----:B------:R-:W-:-:S07]  /*0bc0*/  IADD3 R0, PT, PT, R15, 0xe0, RZ ;  /* 0x000000e00f007810 */ /* 0x000fce0007ffe0ff */
[----:B------:R-:W1:Y:S01]  /*0bd0*/  @!P3 LDC.64 R4, c[0x0][0x3f8] ;  /* 0x0000fe00ff04bb82 */ /* 0x000e620000000a00 */
[----:B------:R-:W2:Y:S01]  /*0be0*/  LDG.E.64 R30, desc[UR8][R30.64] ;  /* 0x000000081e1e7981 */ /* 0x000ea2000c1e1b00 */
[----:B------:R-:W-:Y:S02]  /*0bf0*/  ISETP.GE.U32.AND P5, PT, R0, UR12, PT ;  /* 0x0000000c00007c0c */ /* 0x000fe4000bfa6070 */
[----:B------:R-:W-:-:S04]  /*0c00*/  SHF.R.S32.HI R15, RZ, 0x1f, R0 ;  /* 0x0000001fff0f7819 */ /* 0x000fc80000011400 */
[----:B------:R-:W3:Y:S01]  /*0c10*/  @!P3 LDC.64 R22, c[0x0][0x3a0] ;  /* 0x0000e800ff16bb82 */ /* 0x000ee20000000a00 */
[----:B------:R-:W-:Y:S02]  /*0c20*/  ISETP.GE.AND.EX P5, PT, R15, UR13, PT, P5 ;  /* 0x0000000d0f007c0c */ /* 0x000fe4000bfa6350 */
[C---:B------:R-:W-:Y:S02]  /*0c30*/  @!P2 SHF.L.U32 R35, R12.reuse, 0x2, RZ ;  /* 0x000000020c23a819 */ /* 0x040fe400000006ff */
[----:B------:R-:W-:-:S03]  /*0c40*/  @!P2 SHF.L.U64.HI R36, R12, 0x2, R7 ;  /* 0x000000020c24a819 */ /* 0x000fc60000010207 */
[----:B------:R-:W4:Y:S01]  /*0c50*/  @!P3 LDC.64 R32, c[0x0][0x398] ;  /* 0x0000e600ff20bb82 */ /* 0x000f220000000a00 */
[----:B------:R-:W-:-:S07]  /*0c60*/  @!P3 MOV R28, R66 ;  /* 0x00000042001cb202 */ /* 0x000fce0000000f00 */
[----:B------:R-:W3:Y:S01]  /*0c70*/  @!P5 LDC.64 R12, c[0x0][0x3f8] ;  /* 0x0000fe00ff0cdb82 */ /* 0x000ee20000000a00 */
[----:B-1----:R-:W-:Y:S01]  /*0c80*/  @!P3 IMAD R37, R29, R4, RZ ;  /* 0x000000041d25b224 */ /* 0x002fe200078e02ff */
[----:B------:R-:W-:Y:S02]  /*0c90*/  @!P3 MOV R29, R69 ;  /* 0x00000045001db202 */ /* 0x000fe40000000f00 */
[----:B------:R-:W-:Y:S02]  /*0ca0*/  CS2R R6, SRZ ;  /* 0x0000000000067805 */ /* 0x000fe4000001ff00 */
[----:B------:R-:W-:Y:S01]  /*0cb0*/  @!P2 IADD3 R26, P6, PT, R35, R26, RZ ;  /* 0x0000001a231aa210 */ /* 0x000fe20007fde0ff */
[C---:B------:R-:W-:Y:S02]  /*0cc0*/  @!P3 IMAD R37, R14.reuse, R5, R37 ;  /* 0x000000050e25b224 */ /* 0x040fe400078e0225 */
[----:B------:R-:W-:Y:S01]  /*0cd0*/  @!P3 IMAD.WIDE.U32 R28, R14, R4, R28 ;  /* 0x000000040e1cb225 */ /* 0x000fe200078e001c */
[----:B------:R-:W-:-:S02]  /*0ce0*/  CS2R R4, SRZ ;  /* 0x0000000000047805 */ /* 0x000fc4000001ff00 */
[----:B------:R-:W-:Y:S01]  /*0cf0*/  PRMT R14, R63, 0x9910, RZ ;  /* 0x000099103f0e7816 */ /* 0x000fe200000000ff */
[----:B------:R-:W5:Y:S01]  /*0d00*/  @!P4 LDG.E.64 R6, desc[UR8][R8.64] ;  /* 0x000000080806c981 */ /* 0x000f62000c1e1b00 */
[----:B------:R-:W-:Y:S02]  /*0d10*/  @!P2 IADD3.X R27, PT, PT, R36, R27, RZ, P6, !PT ;  /* 0x0000001b241ba210 */ /* 0x000fe400037fe4ff */
[----:B------:R-:W-:Y:S01]  /*0d20*/  ISETP.NE.AND P6, PT, RZ, UR11, PT ;  /* 0x0000000bff007c0c */ /* 0x000fe2000bfc5270 */
[----:B------:R1:W5:Y:S01]  /*0d30*/  @!P4 LDG.E.64 R4, desc[UR8][R10.64] ;  /* 0x000000080a04c981 */ /* 0x000362000c1e1b00 */
[----:B0-----:R-:W-:Y:S01]  /*0d40*/  @!P2 IADD3 R24, P4, PT, R35, R24, RZ ;  /* 0x000000182318a210 */ /* 0x001fe20007f9e0ff */
[----:B------:R-:W-:Y:S01]  /*0d50*/  IMAD R14, R14, 0xd, RZ ;  /* 0x0000000d0e0e7824 */ /* 0x000fe200078e02ff */
[----:B------:R-:W-:Y:S01]  /*0d60*/  @!P3 IADD3 R37, PT, PT, R29, R37, RZ ;  /* 0x000000251d25b210 */ /* 0x000fe20007ffe0ff */
[----:B------:R-:W0:Y:S01]  /*0d70*/  @!P5 LDC.64 R34, c[0x0][0x3a0] ;  /* 0x0000e800ff22db82 */ /* 0x000e220000000a00 */
[----:B------:R-:W-:-:S02]  /*0d80*/  @!P3 SHF.L.U32 R29, R28, 0x2, RZ ;  /* 0x000000021c1db819 */ /* 0x000fc400000006ff */
[----:B------:R-:W-:Y:S02]  /*0d90*/  @!P2 IADD3.X R25, PT, PT, R36, R25, RZ, P4, !PT ;  /* 0x000000192419a210 */ /* 0x000fe400027fe4ff */
[----:B------:R-:W-:Y:S01]  /*0da0*/  @!P3 SHF.L.U64.HI R28, R28, 0x2, R37 ;  /* 0x000000021c1cb819 */ /* 0x000fe20000010225 */
[----:B---3--:R-:W-:Y:S01]  /*0db0*/  @!P5 IMAD R15, R15, R12, RZ ;  /* 0x0000000c0f0fd224 */ /* 0x008fe200078e02ff */
[----:B------:R-:W-:Y:S01]  /*0dc0*/  IADD3 R14, PT, PT, RZ, -R14, RZ ;  /* 0x8000000eff0e7210 */ /* 0x000fe20007ffe0ff */
[----:B------:R-:W3:Y:S02]  /*0dd0*/  @!P5 LDC.64 R36, c[0x0][0x398] ;  /* 0x0000e600ff24db82 */ /* 0x000ee40000000a00 */
[----:B------:R-:W-:Y:S01]  /*0de0*/  @!P5 IMAD R13, R0, R13, R15 ;  /* 0x0000000d000dd224 */ /* 0x000fe200078e020f */
[----:B------:R-:W-:Y:S02]  /*0df0*/  PRMT R41, R14, 0x7710, RZ ;  /* 0x000077100e297816 */ /* 0x000fe400000000ff */
[----:B------:R-:W-:-:S02]  /*0e00*/  @!P5 MOV R14, R66 ;  /* 0x00000042000ed202 */ /* 0x000fc40000000f00 */
[----:B------:R-:W-:Y:S01]  /*0e10*/  @!P5 MOV R15, R69 ;  /* 0x00000045000fd202 */ /* 0x000fe20000000f00 */
[----:B-1----:R-:W1:Y:S01]  /*0e20*/  @P6 LDC.64 R10, c[0x0][0x3b0] ;  /* 0x0000ec00ff0a6b82 */ /* 0x002e620000000a00 */
[----:B------:R-:W-:Y:S01]  /*0e30*/  @!P3 IADD3 R22, P4, PT, R29, R22, RZ ;  /* 0x000000161d16b210 */ /* 0x000fe20007f9e0ff */
[----:B------:R-:W-:Y:S01]  /*0e40*/  @!P5 IMAD.WIDE.U32 R14, R0, R12, R14 ;  /* 0x0000000c000ed225 */ /* 0x000fe200078e000e */
[----:B------:R-:W-:Y:S02]  /*0e50*/  IADD3 R41, PT, PT, R41, R58, RZ ;  /* 0x0000003a29297210 */ /* 0x000fe40007ffe0ff */
[----:B------:R-:W-:-:S03]  /*0e60*/  @!P3 IADD3.X R23, PT, PT, R28, R23, RZ, P4, !PT ;  /* 0x000000171c17b210 */ /* 0x000fc600027fe4ff */
[----:B------:R-:W1:Y:S01]  /*0e70*/  LDC.64 R8, c[0x0][0x3a8] ;  /* 0x0000ea00ff087b82 */ /* 0x000e620000000a00 */
[----:B----4-:R-:W-:Y:S02]  /*0e80*/  @!P3 IADD3 R32, P4, PT, R29, R32, RZ ;  /* 0x000000201d20b210 */ /* 0x010fe40007f9e0ff */
[----:B------:R-:W-:Y:S02]  /*0e90*/  @!P5 IADD3 R15, PT, PT, R15, R13, RZ ;  /* 0x0000000d0f0fd210 */ /* 0x000fe40007ffe0ff */
[----:B------:R-:W-:Y:S02]  /*0ea0*/  SHF.L.U32 R41, R41, 0x1, RZ ;  /* 0x0000000129297819 */ /* 0x000fe400000006ff */
[----:B------:R-:W-:Y:S02]  /*0eb0*/  @!P5 SHF.L.U32 R13, R14, 0x2, RZ ;  /* 0x000000020e0dd819 */ /* 0x000fe400000006ff */
[----:B------:R-:W-:Y:S02]  /*0ec0*/  @!P3 IADD3.X R33, PT, PT, R28, R33, RZ, P4, !PT ;  /* 0x000000211c21b210 */ /* 0x000fe400027fe4ff */
[----:B------:R-:W-:-:S02]  /*0ed0*/  @!P5 SHF.L.U64.HI R14, R14, 0x2, R15 ;  /* 0x000000020e0ed819 */ /* 0x000fc4000001020f */
[----:B------:R-:W-:Y:S02]  /*0ee0*/  LOP3.LUT R54, R41, 0xffff, RZ, 0xc0, !PT ;  /* 0x0000ffff29367812 */ /* 0x000fe400078ec0ff */
[----:B0-----:R-:W-:-:S03]  /*0ef0*/  @!P5 IADD3 R34, P4, PT, R13, R34, RZ ;  /* 0x000000220d22d210 */ /* 0x001fc60007f9e0ff */
[----:B------:R-:W-:Y:S01]  /*0f00*/  IMAD R43, R53, 0x1a, R54 ;  /* 0x0000001a352b7824 */ /* 0x000fe200078e0236 */
[C---:B------:R-:W-:Y:S02]  /*0f10*/  @!P5 IADD3.X R35, PT, PT, R14.reuse, R35, RZ, P4, !PT ;  /* 0x000000230e23d210 */ /* 0x040fe400027fe4ff */
[----:B---3--:R-:W-:Y:S01]  /*0f20*/  @!P5 IADD3 R36, P4, PT, R13, R36, RZ ;  /* 0x000000240d24d210 */ /* 0x008fe20007f9e0ff */
[C---:B-1----:R-:W-:Y:S01]  /*0f30*/  @P6 IMAD.WIDE R40, R43.reuse, 0x2, R10 ;  /* 0x000000022b286825 */ /* 0x042fe200078e020a */
[----:B------:R-:W-:Y:S02]  /*0f40*/  CS2R R10, SRZ ;  /* 0x00000000000a7805 */ /* 0x000fe4000001ff00 */
[----:B------:R-:W-:Y:S02]  /*0f50*/  CS2R R12, SRZ ;  /* 0x00000000000c7805 */ /* 0x000fe4000001ff00 */
[----:B------:R-:W-:Y:S02]  /*0f60*/  @!P5 IADD3.X R37, PT, PT, R14, R37, RZ, P4, !PT ;  /* 0x000000250e25d210 */ /* 0x000fe400027fe4ff */
[----:B------:R-:W-:Y:S01]  /*0f70*/  CS2R R14, SRZ ;  /* 0x00000000000e7805 */ /* 0x000fe2000001ff00 */
[----:B------:R-:W-:Y:S01]  /*0f80*/  IMAD.WIDE R42, R43, 0x2, R8 ;  /* 0x000000022b2a7825 */ /* 0x000fe200078e0208 */
[----:B------:R-:W3:Y:S04]  /*0f90*/  @P6 LDG.E.U16 R28, desc[UR8][R40.64] ;  /* 0x00000008281c6981 */ /* 0x000ee8000c1e1500 */
[----:B------:R0:W5:Y:S04]  /*0fa0*/  @!P0 LDG.E.64 R10, desc[UR8][R20.64] ;  /* 0x00000008140a8981 */ /* 0x000168000c1e1b00 */
[----:B------:R1:W5:Y:S04]  /*0fb0*/  @!P1 LDG.E.64 R12, desc[UR8][R16.64] ;  /* 0x00000008100c9981 */ /* 0x000368000c1e1b00 */
[----:B------:R4:W5:Y:S01]  /*0fc0*/  @!P1 LDG.E.64 R14, desc[UR8][R18.64] ;  /* 0x00000008120e9981 */ /* 0x000962000c1e1b00 */
[----:B0-----:R-:W-:-:S03]  /*0fd0*/  CS2R R20, SRZ ;  /* 0x0000000000147805 */ /* 0x001fc6000001ff00 */
[----:B------:R-:W3:Y:S01]  /*0fe0*/  @P6 LDG.E.U16 R29, desc[UR8][R40.64+0x2] ;  /* 0x00000208281d6981 */ /* 0x000ee2000c1e1500 */
[----:B-1----:R-:W-:-:S03]  /*0ff0*/  CS2R R16, SRZ ;  /* 0x0000000000107805 */ /* 0x002fc6000001ff00 */
[----:B------:R0:W5:Y:S01]  /*1000*/  @!P3 LDG.E.64 R20, desc[UR8][R22.64] ;  /* 0x000000081614b981 */ /* 0x000162000c1e1b00 */
[----:B----4-:R-:W-:-:S03]  /*1010*/  CS2R R18, SRZ ;  /* 0x0000000000127805 */ /* 0x010fc6000001ff00 */
[----:B------:R1:W5:Y:S04]  /*1020*/  @!P2 LDG.E.64 R16, desc[UR8][R26.64] ;  /* 0x000000081a10a981 */ /* 0x000368000c1e1b00 */
[----:B------:R4:W5:Y:S01]  /*1030*/  @!P2 LDG.E.64 R18, desc[UR8][R24.64] ;  /* 0x000000081812a981 */ /* 0x000962000c1e1b00 */
[----:B0-----:R-:W-:-:S03]  /*1040*/  CS2R R22, SRZ ;  /* 0x0000000000167805 */ /* 0x001fc6000001ff00 */
[----:B------:R-:W3:Y:S01]  /*1050*/  LDG.E.U16 R52, desc[UR8][R42.64] ;  /* 0x000000082a347981 */ /* 0x000ee2000c1e1500 */
[----:B-1----:R-:W-:-:S03]  /*1060*/  CS2R R26, SRZ ;  /* 0x00000000001a7805 */ /* 0x002fc6000001ff00 */
[----:B------:R-:W3:Y:S01]  /*1070*/  LDG.E.U16 R0, desc[UR8][R42.64+0x2] ;  /* 0x000002082a007981 */ /* 0x000ee2000c1e1500 */
[----:B----4-:R-:W-:-:S03]  /*1080*/  CS2R R24, SRZ ;  /* 0x0000000000187805 */ /* 0x010fc6000001ff00 */
[----:B------:R0:W5:Y:S04]  /*1090*/  @!P3 LDG.E.64 R22, desc[UR8][R32.64] ;  /* 0x000000082016b981 */ /* 0x000168000c1e1b00 */
[----:B------:R0:W5:Y:S04]  /*10a0*/  @!P5 LDG.E.64 R24, desc[UR8][R34.64] ;  /* 0x000000082218d981 */ /* 0x000168000c1e1b00 */
[----:B------:R0:W5:Y:S01]  /*10b0*/  @!P5 LDG.E.64 R26, desc[UR8][R36.64] ;  /* 0x00000008241ad981 */ /* 0x000162000c1e1b00 */
[----:B------:R-:W-:-:S06]  /*10c0*/  CS2R R8, SRZ ;  /* 0x0000000000087805 */ /* 0x000fcc000001ff00 */
[----:B------:R0:W5:Y:S01]  /*10d0*/  @!P0 LDG.E.64 R8, desc[UR8][R38.64] ;  /* 0x0000000826088981 */ /* 0x000162000c1e1b00 */
[----:B------:R-:W-:Y:S01]  /*10e0*/  UISETP.NE.AND UP1, UPT, UR11, URZ, UPT ;  /* 0x000000ff0b00728c */ /* 0x000fe2000bf25270 */
[----:B------:R-:W-:Y:S02]  /*10f0*/  MOV R60, RZ ;  /* 0x000000ff003c7202 */ /* 0x000fe40000000f00 */
[----:B------:R-:W-:Y:S01]  /*1100*/  MOV R59, RZ ;  /* 0x000000ff003b7202 */ /* 0x000fe20000000f00 */
        /* <DEDUP_REMOVED lines=10> */
[----:B-1----:R-:W-:Y:S02]  /*11b0*/  @P0 R2UR UR5, R30 ;  /* 0x000000001e0502ca */ /* 0x002fe400000e0000 */
[----:B---3--:R-:W-:-:S11]  /*11c0*/  @P6 SHF.L.U32 R60, R28, 0x10, RZ ;  /* 0x000000101c3c6819 */ /* 0x008fd600000006ff */
[----:B------:R-:W-:Y:S01]  /*11d0*/  @UP0 UMOV UR7, UR5 ;  /* 0x0000000500070c82 */ /* 0x000fe20008000000 */
[----:B------:R-:W-:Y:S02]  /*11e0*/  @P6 SHF.L.U32 R59, R29, 0x10, RZ ;  /* 0x000000101d3b6819 */ /* 0x000fe400000006ff */
[----:B------:R-:W-:Y:S02]  /*11f0*/  SHF.L.U32 R52, R52, 0x10, RZ ;  /* 0x0000001034347819 */ /* 0x000fe400000006ff */
[----:B------:R-:W-:Y:S01]  /*1200*/  SHF.L.U32 R0, R0, 0x10, RZ ;  /* 0x0000001000007819 */ /* 0x000fe200000006ff */
[----:B0-----:R-:W-:Y:S06]  /*1210*/  BRA.U UP1, `(.L_x_1522) ;  /* 0x0000000501c47547 */ /* 0x001fec000b800000 */
        /* <DEDUP_REMOVED lines=98> */
[----:B------:R-:W-:Y:S01]  /*1840*/  FADD.FTZ R39, R38, R37 ;  /* 0x0000002526277221 */ /* 0x000fe20000010000 */
[----:B------:R-:W-:Y:S01]  /*1850*/  FADD.FTZ R31, R18, R31 ;  /* 0x0000001f121f7221 */ /* 0x000fe20000010000 */
[----:B------:R-:W-:Y:S01]  /*1860*/  FADD.FTZ R34, R19, R32 ;  /* 0x0000002013227221 */ /* 0x000fe20000010000 */
[----:B------:R-:W-:Y:S01]  /*1870*/  FFMA.FTZ R38, R28, R37, R35 ;  /* 0x000000251c267223 */ /* 0x000fe20000010023 */
[----:B------:R-:W-:Y:S01]  /*1880*/  FMUL.FTZ R35, R33, UR7 ;  /* 0x0000000721237c20 */ /* 0x000fe20008410000 */
[----:B------:R-:W-:Y:S01]  /*1890*/  FADD.FTZ R31, R22, R31 ;  /* 0x0000001f161f7221 */ /* 0x000fe20000010000 */
[----:B------:R-:W-:Y:S01]  /*18a0*/  FMUL.FTZ R36, R27, R0 ;  /* 0x000000001b247220 */ /* 0x000fe20000410000 */
[----:B------:R-:W-:Y:S01]  /*18b0*/  FADD.FTZ R34, R23, R34 ;  /* 0x0000002217227221 */ /* 0x000fe20000010000 */
[C---:B------:R-:W-:Y:S01]  /*18c0*/  FFMA.FTZ R28, R26.reuse, R28, R29 ;  /* 0x0000001c1a1c7223 */ /* 0x040fe2000001001d */
[----:B------:R-:W-:Y:S01]  /*18d0*/  FFMA.FTZ R29, R27, R35, R30 ;  /* 0x000000231b1d7223 */ /* 0x000fe2000001001e */
[----:B------:R-:W-:Y:S01]  /*18e0*/  FADD.FTZ R30, R26, R31 ;  /* 0x0000001f1a1e7221 */ /* 0x000fe20000010000 */
[----:B------:R-:W-:Y:S01]  /*18f0*/  FADD.FTZ R32, R36, R39 ;  /* 0x0000002724207221 */ /* 0x000fe20000010000 */
[----:B------:R-:W-:Y:S01]  /*1900*/  FFMA.FTZ R33, R35, R36, R38 ;  /* 0x0000002423217223 */ /* 0x000fe20000010026 */
[----:B------:R-:W-:Y:S01]  /*1910*/  FADD.FTZ R31, R27, R34 ;  /* 0x000000221b1f7221 */ /* 0x000fe20000010000 */
[----:B------:R-:W-:Y:S06]  /*1920*/  BRA `(.L_x_1523) ;  /* 0x0000001000007947 */ /* 0x000fec0003800000 */
.L_x_1522:
[----:B-----5:R-:W-:Y:S01]  /*1930*/  FADD.FTZ R29, R48, -UR14 ;  /* 0x8000000e301d7e21 */ /* 0x020fe20008010000 */
[----:B------:R-:W-:Y:S01]  /*1940*/  FADD.FTZ R28, R49, -UR14 ;  /* 0x8000000e311c7e21 */ /* 0x000fe20008010000 */
[----:B------:R-:W-:Y:S02]  /*1950*/  FADD.FTZ R43, R44, -UR14 ;  /* 0x8000000e2c2b7e21 */ /* 0x000fe40008010000 */
[----:B------:R-:W-:Y:S01]  /*1960*/  FMUL.FTZ R29, R29, UR7 ;  /* 0x000000071d1d7c20 */ /* 0x000fe20008410000 */
[----:B------:R-:W-:Y:S01]  /*1970*/  FMUL.FTZ R28, R28, UR7 ;  /* 0x000000071c1c7c20 */ /* 0x000fe20008410000 */
[----:B------:R-:W-:Y:S02]  /*1980*/  FMUL.FTZ R43, R43, UR7 ;  /* 0x000000072b2b7c20 */ /* 0x000fe40008410000 */
[--C-:B------:R-:W-:Y:S01]  /*1990*/  FFMA.FTZ R30, R52, R29, R60.reuse ;  /* 0x0000001d341e7223 */ /* 0x100fe2000001003c */
        /* <DEDUP_REMOVED lines=9> */
[----:B------:R-:W-:-:S06]  /*1a30*/  FADD.FTZ R32, R45, -UR14 ;  /* 0x8000000e2d207e21 */ /* 0x000fcc0008010000 */
[----:B------:R0:W3:Y:S01]  /*1a40*/  MUFU.RCP R35, R34 ;  /* 0x0000002200237308 */ /* 0x0000e20000001000 */
[----:B-1----:R-:W-:Y:S01]  /*1a50*/  FADD.FTZ R42, R33, 1 ;  /* 0x3f800000212a7421 */ /* 0x002fe20000010000 */
[----:B------:R-:W-:Y:S01]  /*1a60*/  FMUL.FTZ R33, R32, UR7 ;  /* 0x0000000720217c20 */ /* 0x000fe20008410000 */
[----:B------:R-:W-:-:S04]  /*1a70*/  FADD.FTZ R32, R5, -UR14 ;  /* 0x8000000e05207e21 */ /* 0x000fc80008010000 */
[----:B------:R-:W-:Y:S01]  /*1a80*/  FMUL.FTZ R32, R32, UR7 ;  /* 0x0000000720207c20 */ /* 0x000fe20008410000 */
[----:B------:R-:W1:Y:S01]  /*1a90*/  MUFU.RCP R42, R42 ;  /* 0x0000002a002a7308 */ /* 0x000e620000001000 */
[----:B--2---:R-:W-:Y:S02]  /*1aa0*/  FADD.FTZ R41, R39, 1 ;  /* 0x3f80000027297421 */ /* 0x004fe40000010000 */
[----:B0-----:R-:W-:-:S04]  /*1ab0*/  FFMA.FTZ R34, R0, R32, R59 ;  /* 0x0000002000227223 */ /* 0x001fc8000001003b */
[----:B------:R-:W-:Y:S01]  /*1ac0*/  FMUL.FTZ R38, R34, -1.4426950216293334961 ;  /* 0xbfb8aa3b22267820 */ /* 0x000fe20000410000 */
[----:B------:R-:W0:Y:S01]  /*1ad0*/  MUFU.RCP R41, R41 ;  /* 0x0000002900297308 */ /* 0x000e220000001000 */
[----:B---3--:R-:W-:-:S04]  /*1ae0*/  FADD.FTZ R37, -R35, 1 ;  /* 0x3f80000023257421 */ /* 0x008fc80000010100 */
[----:B------:R-:W-:Y:S01]  /*1af0*/  FFMA.FTZ R37, R30, R37, 1 ;  /* 0x3f8000001e257423 */ /* 0x000fe20000010025 */
[----:B------:R-:W-:Y:S01]  /*1b00*/  FMUL.FTZ R30, R46, R35 ;  /* 0x000000232e1e7220 */ /* 0x000fe20000410000 */
[----:B------:R-:W-:Y:S01]  /*1b10*/  FFMA.FTZ R35, R0, R33, R59 ;  /* 0x0000002100237223 */ /* 0x000fe2000001003b */
[----:B------:R-:W2:Y:S01]  /*1b20*/  MUFU.EX2 R38, R38 ;  /* 0x0000002600267308 */ /* 0x000ea20000000800 */
[----:B-1----:R-:W-:Y:S01]  /*1b30*/  FADD.FTZ R50, -R42, 1 ;  /* 0x3f8000002a327421 */ /* 0x002fe20000010100 */
[----:B------:R-:W-:Y:S01]  /*1b40*/  FMUL.FTZ R30, R30, R37 ;  /* 0x000000251e1e7220 */ /* 0x000fe20000410000 */
[----:B------:R-:W-:Y:S01]  /*1b50*/  FADD.FTZ R37, R4, -UR14 ;  /* 0x8000000e04257e21 */ /* 0x000fe20008010000 */
[----:B------:R-:W-:Y:S01]  /*1b60*/  FMUL.FTZ R40, R35, -1.4426950216293334961 ;  /* 0xbfb8aa3b23287820 */ /* 0x000fe20000410000 */
[----:B------:R-:W-:Y:S01]  /*1b70*/  FFMA.FTZ R50, R31, R50, 1 ;  /* 0x3f8000001f327423 */ /* 0x000fe20000010032 */
[----:B------:R-:W-:Y:S01]  /*1b80*/  FMUL.FTZ R39, R47, R42 ;  /* 0x0000002a2f277220 */ /* 0x000fe20000410000 */
[----:B------:R-:W-:Y:S01]  /*1b90*/  FMUL.FTZ R37, R37, UR7 ;  /* 0x0000000725257c20 */ /* 0x000fe20008410000 */
[----:B0-----:R-:W-:-:S02]  /*1ba0*/  FADD.FTZ R65, -R41, 1 ;  /* 0x3f80000029417421 */ /* 0x001fc40000010100 */
[----:B------:R-:W0:Y:S01]  /*1bb0*/  MUFU.EX2 R40, R40 ;  /* 0x0000002800287308 */ /* 0x000e220000000800 */
[----:B------:R-:W-:Y:S01]  /*1bc0*/  FFMA.FTZ R31, R52, R37, R60 ;  /* 0x00000025341f7223 */ /* 0x000fe2000001003c */
[----:B------:R-:W-:Y:S01]  /*1bd0*/  FMUL.FTZ R39, R39, R50 ;  /* 0x0000003227277220 */ /* 0x000fe20000410000 */
[----:B------:R-:W-:Y:S01]  /*1be0*/  FFMA.FTZ R42, R36, R65, 1 ;  /* 0x3f800000242a7423 */ /* 0x000fe20000010041 */
[----:B------:R-:W-:Y:S01]  /*1bf0*/  FMUL.FTZ R41, R2, R41 ;  /* 0x0000002902297220 */ /* 0x000fe20000410000 */
[----:B------:R-:W-:Y:S01]  /*1c00*/  FMUL.FTZ R51, R31, -1.4426950216293334961 ;  /* 0xbfb8aa3b1f337820 */ /* 0x000fe20000410000 */
[----:B--2---:R-:W-:Y:S02]  /*1c10*/  FADD.FTZ R50, R38, 1 ;  /* 0x3f80000026327421 */ /* 0x004fe40000010000 */
[----:B------:R-:W-:Y:S01]  /*1c20*/  FMUL.FTZ R42, R41, R42 ;  /* 0x0000002a292a7220 */ /* 0x000fe20000410000 */
[----:B------:R-:W-:Y:S02]  /*1c30*/  FMUL.FTZ R41, R0, R39 ;  /* 0x0000002700297220 */ /* 0x000fe40000410000 */
[----:B------:R-:W1:Y:S01]  /*1c40*/  MUFU.EX2 R51, R51 ;  /* 0x0000003300337308 */ /* 0x000e620000000800 */
[----:B------:R-:W-:Y:S01]  /*1c50*/  FMUL.FTZ R65, R52, R42 ;  /* 0x0000002a34417220 */ /* 0x000fe20000410000 */
[----:B0-----:R-:W-:-:S06]  /*1c60*/  FADD.FTZ R40, R40, 1 ;  /* 0x3f80000028287421 */ /* 0x001fcc0000010000 */
[----:B------:R-:W-:Y:S08]  /*1c70*/  MUFU.RCP R36, R50 ;  /* 0x0000003200247308 */ /* 0x000ff00000001000 */
[----:B------:R-:W0:Y:S01]  /*1c80*/  MUFU.RCP R40, R40 ;  /* 0x0000002800287308 */ /* 0x000e220000001000 */
[----:B-1----:R-:W-:-:S07]  /*1c90*/  FADD.FTZ R64, R51, 1 ;  /* 0x3f80000033407421 */ /* 0x002fce0000010000 */
[----:B------:R-:W1:Y:S01]  /*1ca0*/  MUFU.RCP R51, R64 ;  /* 0x0000004000337308 */ /* 0x000e620000001000 */
[----:B0-----:R-:W-:-:S04]  /*1cb0*/  FADD.FTZ R38, -R40, 1 ;  /* 0x3f80000028267421 */ /* 0x001fc80000010100 */
[----:B------:R-:W-:Y:S01]  /*1cc0*/  FFMA.FTZ R35, R35, R38, 1 ;  /* 0x3f80000023237423 */ /* 0x000fe20000010026 */
[----:B------:R-:W-:Y:S01]  /*1cd0*/  FMUL.FTZ R38, R3, R40 ;  /* 0x0000002803267220 */ /* 0x000fe20000410000 */
[----:B-1----:R-:W-:-:S03]  /*1ce0*/  FADD.FTZ R40, -R51, 1 ;  /* 0x3f80000033287421 */ /* 0x002fc60000010100 */
[----:B------:R-:W-:Y:S01]  /*1cf0*/  FMUL.FTZ R38, R38, R35 ;  /* 0x0000002326267220 */ /* 0x000fe20000410000 */
[----:B------:R-:W-:Y:S01]  /*1d00*/  FADD.FTZ R35, -R36, 1 ;  /* 0x3f80000024237421 */ /* 0x000fe20000010100 */
[----:B------:R-:W-:-:S03]  /*1d10*/  FFMA.FTZ R31, R31, R40, 1 ;  /* 0x3f8000001f1f7423 */ /* 0x000fc60000010028 */
[----:B------:R-:W-:Y:S01]  /*1d20*/  FFMA.FTZ R40, R34, R35, 1 ;  /* 0x3f80000022287423 */ /* 0x000fe20000010023 */
[----:B------:R-:W-:Y:S01]  /*1d30*/  FMUL.FTZ R34, R6, R51 ;  /* 0x0000003306227220 */ /* 0x000fe20000410000 */
[----:B------:R-:W-:Y:S01]  /*1d40*/  FMUL.FTZ R35, R7, R36 ;  /* 0x0000002407237220 */ /* 0x000fe20000410000 */
[----:B------:R-:W-:Y:S02]  /*1d50*/  FMUL.FTZ R36, R52, R30 ;  /* 0x0000001e34247220 */ /* 0x000fe40000410000 */
[----:B------:R-:W-:Y:S01]  /*1d60*/  FMUL.FTZ R34, R34, R31 ;  /* 0x0000001f22227220 */ /* 0x000fe20000410000 */
[----:B------:R-:W-:Y:S01]  /*1d70*/  FADD.FTZ R31, R8, -UR14 ;  /* 0x8000000e081f7e21 */ /* 0x000fe20008010000 */
[----:B------:R-:W-:Y:S01]  /*1d80*/  FFMA.FTZ R51, R29, R36, RZ ;  /* 0x000000241d337223 */ /* 0x000fe200000100ff */
[----:B------:R-:W-:Y:S01]  /*1d90*/  FMUL.FTZ R35, R35, R40 ;  /* 0x0000002823237220 */ /* 0x000fe20000410000 */
[----:B------:R-:W-:Y:S01]  /*1da0*/  FADD.FTZ R40, RZ, R36 ;  /* 0x00000024ff287221 */ /* 0x000fe20000010000 */
[----:B------:R-:W-:Y:S01]  /*1db0*/  FMUL.FTZ R31, R31, UR7 ;  /* 0x000000071f1f7c20 */ /* 0x000fe20008410000 */
[----:B------:R-:W-:Y:S01]  /*1dc0*/  FFMA.FTZ R64, R28, R41, R51 ;  /* 0x000000291c407223 */ /* 0x000fe20000010033 */
[----:B------:R-:W-:Y:S01]  /*1dd0*/  FFMA.FTZ R36, R29, R30, RZ ;  /* 0x0000001e1d247223 */ /* 0x000fe200000100ff */
[----:B------:R-:W-:Y:S01]  /*1de0*/  FADD.FTZ R40, R41, R40 ;  /* 0x0000002829287221 */ /* 0x000fe20000010000 */
[----:B------:R-:W-:Y:S01]  /*1df0*/  FFMA.FTZ R50, R52, R31, R60 ;  /* 0x0000001f34327223 */ /* 0x000fe2000001003c */
[----:B------:R-:W-:Y:S01]  /*1e00*/  FADD.FTZ R41, RZ, R30 ;  /* 0x0000001eff297221 */ /* 0x000fe20000010000 */
[----:B------:R-:W-:Y:S01]  /*1e10*/  FFMA.FTZ R36, R43, R42, R36 ;  /* 0x0000002a2b247223 */ /* 0x000fe20000010024 */
[----:B------:R-:W-:Y:S01]  /*1e20*/  FFMA.FTZ R28, R28, R39, RZ ;  /* 0x000000271c1c7223 */ /* 0x000fe200000100ff */
[----:B------:R-:W-:Y:S01]  /*1e30*/  FMUL.FTZ R51, R50, -1.4426950216293334961 ;  /* 0xbfb8aa3b32337820 */ /* 0x000fe20000410000 */
[----:B------:R-:W-:Y:S01]  /*1e40*/  FADD.FTZ R41, R41, R42 ;  /* 0x0000002a29297221 */ /* 0x000fe20000010000 */
[----:B------:R-:W-:Y:S01]  /*1e50*/  FFMA.FTZ R42, R43, R65, R64 ;  /* 0x000000412b2a7223 */ /* 0x000fe20000010040 */
[----:B------:R-:W-:Y:S01]  /*1e60*/  FADD.FTZ R43, R40, R65 ;  /* 0x00000041282b7221 */ /* 0x000fe20000010000 */
[----:B------:R-:W-:Y:S01]  /*1e70*/  FADD.FTZ R39, RZ, R39 ;  /* 0x00000027ff277221 */ /* 0x000fe20000010000 */
[----:B------:R-:W-:Y:S01]  /*1e80*/  FADD.FTZ R41, R41, R34 ;  /* 0x0000002229297221 */ /* 0x000fe20000010000 */
[----:B------:R-:W0:Y:S02]  /*1e90*/  MUFU.EX2 R51, R51 ;  /* 0x0000003300337308 */ /* 0x000e240000000800 */
[----:B------:R-:W-:Y:S01]  /*1ea0*/  FADD.FTZ R40, R39, R38 ;  /* 0x0000002627287221 */ /* 0x000fe20000010000 */
[----:B------:R-:W-:Y:S01]  /*1eb0*/  FFMA.FTZ R39, R33, R38, R28 ;  /* 0x0000002621277223 */ /* 0x000fe2000001001c */
[----:B0-----:R-:W-:-:S06]  /*1ec0*/  FADD.FTZ R51, R51, 1 ;  /* 0x3f80000033337421 */ /* 0x001fcc0000010000 */
[----:B------:R-:W0:Y:S02]  /*1ed0*/  MUFU.RCP R51, R51 ;  /* 0x0000003300337308 */ /* 0x000e240000001000 */
[----:B0-----:R-:W-:Y:S01]  /*1ee0*/  FADD.FTZ R29, -R51, 1 ;  /* 0x3f800000331d7421 */ /* 0x001fe20000010100 */
[----:B------:R-:W-:Y:S01]  /*1ef0*/  FMUL.FTZ R30, R10, R51 ;  /* 0x000000330a1e7220 */ /* 0x000fe20000410000 */
[----:B------:R-:W-:Y:S01]  /*1f00*/  FMUL.FTZ R51, R0, R38 ;  /* 0x0000002600337220 */ /* 0x000fe20000410000 */
[----:B------:R-:W-:Y:S01]  /*1f10*/  FFMA.FTZ R38, R37, R34, R36 ;  /* 0x0000002225267223 */ /* 0x000fe20000010024 */
[----:B------:R-:W-:Y:S01]  /*1f20*/  FFMA.FTZ R29, R50, R29, 1 ;  /* 0x3f800000321d7423 */ /* 0x000fe2000001001d */
[----:B------:R-:W-:Y:S01]  /*1f30*/  FADD.FTZ R36, R13, -UR14 ;  /* 0x8000000e0d247e21 */ /* 0x000fe20008010000 */
[----:B------:R-:W-:Y:S01]  /*1f40*/  FFMA.FTZ R42, R33, R51, R42 ;  /* 0x00000033212a7223 */ /* 0x000fe2000001002a */
[----:B------:R-:W-:Y:S01]  /*1f50*/  FADD.FTZ R43, R51, R43 ;  /* 0x0000002b332b7221 */ /* 0x000fe20000010000 */
[----:B------:R-:W-:Y:S01]  /*1f60*/  FMUL.FTZ R30, R30, R29 ;  /* 0x0000001d1e1e7220 */ /* 0x000fe20000410000 */
[----:B------:R-:W-:Y:S01]  /*1f70*/  FADD.FTZ R29, R9, -UR14 ;  /* 0x8000000e091d7e21 */ /* 0x000fe20008010000 */
[----:B------:R-:W-:-:S02]  /*1f80*/  FMUL.FTZ R36, R36, UR7 ;  /* 0x0000000724247c20 */ /* 0x000fc40008410000 */
[----:B------:R-:W-:Y:S01]  /*1f90*/  FADD.FTZ R41, R41, R30 ;  /* 0x0000001e29297221 */ /* 0x000fe20000010000 */
[----:B------:R-:W-:Y:S01]  /*1fa0*/  FMUL.FTZ R29, R29, UR7 ;  /* 0x000000071d1d7c20 */ /* 0x000fe20008410000 */
[----:B------:R-:W-:-:S03]  /*1fb0*/  FFMA.FTZ R38, R31, R30, R38 ;  /* 0x0000001e1f267223 */ /* 0x000fc60000010026 */
        /* <DEDUP_REMOVED lines=8> */
[----:B------:R-:W-:Y:S01]  /*2040*/  FADD.FTZ R43, R40, R35 ;  /* 0x00000023282b7221 */ /* 0x000fe20000010000 */
[-C--:B------:R-:W-:Y:S01]  /*2050*/  FFMA.FTZ R40, R32, R35.reuse, R39 ;  /* 0x0000002320287223 */ /* 0x080fe20000010027 */
[----:B------:R-:W-:Y:S01]  /*2060*/  FMUL.FTZ R39, R0, R35 ;  /* 0x0000002300277220 */ /* 0x000fe20000410000 */
[----:B------:R-:W-:-:S03]  /*2070*/  FMUL.FTZ R65, R52, R30 ;  /* 0x0000001e34417220 */ /* 0x000fc60000410000 */
[----:B------:R-:W-:Y:S01]  /*2080*/  FFMA.FTZ R32, R32, R39, R37 ;  /* 0x0000002720207223 */ /* 0x000fe20000010025 */
[----:B------:R-:W-:Y:S01]  /*2090*/  FADD.FTZ R37, R16, -UR14 ;  /* 0x8000000e10257e21 */ /* 0x000fe20008010000 */
[----:B------:R-:W-:-:S03]  /*20a0*/  FADD.FTZ R42, R39, R42 ;  /* 0x0000002a272a7221 */ /* 0x000fc60000010000 */
[----:B------:R-:W-:Y:S01]  /*20b0*/  FMUL.FTZ R37, R37, UR7 ;  /* 0x0000000725257c20 */ /* 0x000fe20008410000 */
[----:B------:R-:W-:Y:S01]  /*20c0*/  FADD.FTZ R42, R42, R65 ;  /* 0x000000412a2a7221 */ /* 0x000fe20000010000 */
[----:B0-----:R-:W-:Y:S01]  /*20d0*/  FADD.FTZ R33, -R64, 1 ;  /* 0x3f80000040217421 */ /* 0x001fe20000010100 */
[----:B------:R-:W-:Y:S01]  /*20e0*/  FMUL.FTZ R28, R11, R64 ;  /* 0x000000400b1c7220 */ /* 0x000fe20000410000 */
[----:B------:R-:W-:Y:S02]  /*20f0*/  FFMA.FTZ R39, R52, R37, R60 ;  /* 0x0000002534277223 */ /* 0x000fe4000001003c */
[----:B------:R-:W-:-:S04]  /*2100*/  FFMA.FTZ R33, R50, R33, 1 ;  /* 0x3f80000032217423 */ /* 0x000fc80000010021 */
        /* <DEDUP_REMOVED lines=20> */
[----:B------:R-:W-:Y:S01]  /*2250*/  FMUL.FTZ R35, R15, R64 ;  /* 0x000000400f237220 */ /* 0x000fe20000410000 */
[----:B------:R-:W-:-:S03]  /*2260*/  FMUL.FTZ R64, R39, -1.4426950216293334961 ;  /* 0xbfb8aa3b27407820 */ /* 0x000fc60000410000 */
[----:B------:R-:W-:Y:S01]  /*2270*/  FMUL.FTZ R35, R35, R50 ;  /* 0x0000003223237220 */ /* 0x000fe20000410000 */
[----:B------:R-:W-:Y:S01]  /*2280*/  FFMA.FTZ R50, R31, R65, R32 ;  /* 0x000000411f327223 */ /* 0x000fe20000010020 */
[----:B------:R-:W-:Y:S01]  /*2290*/  FADD.FTZ R32, R43, R28 ;  /* 0x0000001c2b207221 */ /* 0x000fe20000010000 */
[----:B------:R-:W0:Y:S01]  /*22a0*/  MUFU.EX2 R64, R64 ;  /* 0x0000004000407308 */ /* 0x000e220000000800 */
[----:B------:R-:W-:Y:S02]  /*22b0*/  FFMA.FTZ R43, R29, R28, R40 ;  /* 0x0000001c1d2b7223 */ /* 0x000fe40000010028 */
[----:B------:R-:W-:Y:S02]  /*22c0*/  FADD.FTZ R32, R32, R35 ;  /* 0x0000002320207221 */ /* 0x000fe40000010000 */
[----:B------:R-:W-:Y:S01]  /*22d0*/  FFMA.FTZ R43, R36, R35, R43 ;  /* 0x00000023242b7223 */ /* 0x000fe2000001002b */
        /* <DEDUP_REMOVED lines=22> */
[----:B------:R-:W-:-:S03]  /*2440*/  FADD.FTZ R39, R20, -UR14 ;  /* 0x8000000e14277e21 */ /* 0x000fc60008010000 */
[----:B------:R-:W-:Y:S01]  /*2450*/  FMUL.FTZ R29, R29, R28 ;  /* 0x0000001c1d1d7220 */ /* 0x000fe20000410000 */
[----:B------:R-:W-:Y:S01]  /*2460*/  FMUL.FTZ R39, R39, UR7 ;  /* 0x0000000727277c20 */ /* 0x000fe20008410000 */
[----:B------:R-:W-:Y:S01]  /*2470*/  FADD.FTZ R28, R41, R34 ;  /* 0x00000022291c7221 */ /* 0x000fe20000010000 */
        /* <DEDUP_REMOVED lines=9> */
[----:B------:R-:W-:Y:S01]  /*2510*/  FADD.FTZ R41, R24, -UR14 ;  /* 0x8000000e18297e21 */ /* 0x000fe20008010000 */
[----:B------:R-:W-:Y:S01]  /*2520*/  FADD.FTZ R42, R64, R42 ;  /* 0x0000002a402a7221 */ /* 0x000fe20000010000 */
[----:B------:R-:W-:Y:S02]  /*2530*/  FMUL.FTZ R64, R0, R29 ;  /* 0x0000001d00407220 */ /* 0x000fe40000410000 */
[----:B------:R-:W-:Y:S01]  /*2540*/  FMUL.FTZ R41, R41, UR7 ;  /* 0x0000000729297c20 */ /* 0x000fe20008410000 */
        /* <DEDUP_REMOVED lines=17> */
[C---:B------:R-:W-:Y:S02]  /*2660*/  FFMA.FTZ R28, R30.reuse, R29, R43 ;  /* 0x0000001d1e1c7223 */ /* 0x040fe4000001002b */
[----:B------:R-:W-:Y:S01]  /*2670*/  FFMA.FTZ R30, R30, R64, R37 ;  /* 0x000000401e1e7223 */ /* 0x000fe20000010025 */
[----:B------:R-:W-:Y:S01]  /*2680*/  FADD.FTZ R42, R64, R42 ;  /* 0x0000002a402a7221 */ /* 0x000fe20000010000 */
[----:B0-----:R-:W-:-:S04]  /*2690*/  FADD.FTZ R35, -R50, 1 ;  /* 0x3f80000032237421 */ /* 0x001fc80000010100 */
[----:B------:R-:W-:Y:S01]  /*26a0*/  FFMA.FTZ R40, R40, R35, 1 ;  /* 0x3f80000028287423 */ /* 0x000fe20000010023 */
[----:B------:R-:W-:-:S04]  /*26b0*/  FMUL.FTZ R35, R23, R50 ;  /* 0x0000003217237220 */ /* 0x000fc80000410000 */
[----:B------:R-:W-:Y:S01]  /*26c0*/  FMUL.FTZ R35, R35, R40 ;  /* 0x0000002823237220 */ /* 0x000fe20000410000 */
        /* <DEDUP_REMOVED lines=22> */
[----:B------:R-:W-:Y:S01]  /*2830*/  FADD.FTZ R29, R42, R29 ;  /* 0x0000001d2a1d7221 */ /* 0x000fe20000010000 */
[-C--:B------:R-:W-:Y:S01]  /*2840*/  FMUL.FTZ R30, R0, R35.reuse ;  /* 0x00000023001e7220 */ /* 0x080fe20000410000 */
[----:B------:R-:W-:Y:S01]  /*2850*/  FFMA.FTZ R40, R33, R35, R28 ;  /* 0x0000002321287223 */ /* 0x000fe2000001001c */
[----:B------:R-:W-:Y:S02]  /*2860*/  FFMA.FTZ R28, R41, R36, R38 ;  /* 0x00000024291c7223 */ /* 0x000fe40000010026 */
[----:B------:R-:W-:Y:S01]  /*2870*/  FFMA.FTZ R34, R33, R30, R34 ;  /* 0x0000001e21227223 */ /* 0x000fe20000010022 */
[----:B------:R-:W-:Y:S01]  /*2880*/  FADD.FTZ R29, R30, R29 ;  /* 0x0000001d1e1d7221 */ /* 0x000fe20000010000 */
[----:B------:R-:W-:-:S04]  /*2890*/  FMUL.FTZ R30, R52, R36 ;  /* 0x00000024341e7220 */ /* 0x000fc80000410000 */
[----:B------:R-:W-:Y:S01]  /*28a0*/  FFMA.FTZ R42, R41, R30, R34 ;  /* 0x0000001e292a7223 */ /* 0x000fe20000010022 */
[----:B------:R-:W-:Y:S01]  /*28b0*/  FADD.FTZ R29, R29, R30 ;  /* 0x0000001e1d1d7221 */ /* 0x000fe20000010000 */
[----:B------:R-:W-:Y:S01]  /*28c0*/  FMUL.FTZ R30, R0, R37 ;  /* 0x00000025001e7220 */ /* 0x000fe20000410000 */
[----:B------:R-:W-:-:S03]  /*28d0*/  FADD.FTZ R34, R32, R35 ;  /* 0x0000002320227221 */ /* 0x000fc60000010000 */
[----:B------:R-:W-:Y:S01]  /*28e0*/  FADD.FTZ R32, R30, R29 ;  /* 0x0000001d1e207221 */ /* 0x000fe20000010000 */
[C---:B------:R-:W-:Y:S01]  /*28f0*/  FFMA.FTZ R33, R31.reuse, R30, R42 ;  /* 0x0000001e1f217223 */ /* 0x040fe2000001002a */
[----:B------:R-:W-:Y:S01]  /*2900*/  FFMA.FTZ R29, R31, R37, R40 ;  /* 0x000000251f1d7223 */ /* 0x000fe20000010028 */
[----:B------:R-:W-:Y:S01]  /*2910*/  FADD.FTZ R30, R51, R36 ;  /* 0x00000024331e7221 */ /* 0x000fe20000010000 */
[----:B------:R-:W-:-:S07]  /*2920*/  FADD.FTZ R31, R34, R37 ;  /* 0x00000025221f7221 */ /* 0x000fce0000010000 */
.L_x_1523:
        /* <DEDUP_REMOVED lines=46> */
.L_x_1525:
[----:B------:R-:W-:Y:S05]  /*2c10*/  BSYNC.RECONVERGENT B0 ;  /* 0x0000000000007941 */ /* 0x000fea0003800200 */
.L_x_1524:
        /* <DEDUP_REMOVED lines=35> */
.L_x_1527:
[----:B------:R-:W-:Y:S05]  /*2e50*/  BSYNC.RECONVERGENT B0 ;  /* 0x0000000000007941 */ /* 0x000fea0003800200 */
.L_x_1526:
        /* <DEDUP_REMOVED lines=158> */
.L_x_1529:
[----:B------:R-:W-:Y:S05]  /*3840*/  BSYNC.RECONVERGENT B0 ;  /* 0x0000000000007941 */ /* 0x000fea0003800200 */
.L_x_1528:
[----:B------:R-:W-:Y:S04]  /*3850*/  BSSY.RECONVERGENT B0, `(.L_x_1530) ;  /* 0x000001d000007945 */ /* 0x000fe80003800200 */
[----:B------:R-:W-:Y:S05]  /*3860*/  @P3 BRA `(.L_x_1531) ;  /* 0x00000000006c3947 */ /* 0x000fea0003800000 */
[----:B---3--:R-:W1:Y:S01]  /*3870*/  LDC.64 R32, c[0x0][0x3f8] ;  /* 0x0000fe00ff207b82 */ /* 0x008e620000000a00 */
[----:B------:R-:W-:-:S07]  /*3880*/  IMAD R53, R53, 0xd, R58 ;  /* 0x0000000d35357824 */ /* 0x000fce00078e023a */
[----:B------:R-:W3:Y:S01]  /*3890*/  LDC.64 R38, c[0x0][0x3d8] ;  /* 0x0000f600ff267b82 */ /* 0x000ee20000000a00 */
[----:B-12---:R-:W-:Y:S01]  /*38a0*/  IMAD.WIDE.U32 R34, R32, 0x3, RZ ;  /* 0x0000000320227825 */ /* 0x006fe200078e00ff */
[----:B------:R-:W-:-:S04]  /*38b0*/  LEA R41, R33, R33, 0x1 ;  /* 0x0000002121297211 */ /* 0x000fc800078e08ff */
[----:B------:R-:W-:Y:S01]  /*38c0*/  IADD3 R41, PT, PT, R35, R41, RZ ;  /* 0x0000002923297210 */ /* 0x000fe20007ffe0ff */
[----:B---3--:R-:W-:-:S03]  /*38d0*/  IMAD.WIDE R38, R53, 0x4, R38 ;  /* 0x0000000435267825 */ /* 0x008fc600078e0226 */
        /* <DEDUP_REMOVED lines=20> */
.L_x_1531:
[----:B------:R-:W-:Y:S05]  /*3a20*/  BSYNC.RECONVERGENT B0 ;  /* 0x0000000000007941 */ /* 0x000fea0003800200 */
.L_x_1530:
[----:B------:R-:W5:Y:S02]  /*3a30*/  LDCU UR5, c[0x0][0x370] ;  /* 0x00006e00ff0577ac */ /* 0x000f640008000800 */
[----:B-----5:R-:W-:-:S09]  /*3a40*/  UISETP.GE.U32.AND UP0, UPT, UR5, 0x2, UPT ;  /* 0x000000020500788c */ /* 0x020fd2000bf06070 */
[----:B------:R-:W-:Y:S05]  /*3a50*/  BRA.U !UP0, `(.L_x_1532) ;  /* 0x0000000908b87547 */ /* 0x000fea000b800000 */
[----:B----4-:R-:W4:Y:S01]  /*3a60*/  LDC R28, c[0x0][0x370] ;  /* 0x0000dc00ff1c7b82 */ /* 0x010f220000000800 */
[----:B------:R-:W-:-:S05]  /*3a70*/  LOP3.LUT R29, R62, 0x1, RZ, 0xc0, !PT ;  /* 0x000000013e1d7812 */ /* 0x000fca00078ec0ff */
[----:B------:R-:W-:Y:S02]  /*3a80*/  IMAD R31, R29, R56, RZ ;  /* 0x000000381d1f7224 */ /* 0x000fe400078e02ff */
[----:B------:R-:W5:Y:S02]  /*3a90*/  LDC.64 R64, c[0x0][0x3d0] ;  /* 0x0000f400ff407b82 */ /* 0x000f640000000a00 */
[----:B----4-:R-:W-:-:S05]  /*3aa0*/  IMAD R28, R31, R28, RZ ;  /* 0x0000001c1f1c7224 */ /* 0x010fca00078e02ff */
[----:B------:R-:W-:-:S05]  /*3ab0*/  SHF.L.U32 R29, R28, 0x1, RZ ;  /* 0x000000011c1d7819 */ /* 0x000fca00000006ff */
[----:B-----5:R-:W-:Y:S01]  /*3ac0*/  IMAD.WIDE R64, R29, 0x4, R64 ;  /* 0x000000041d407825 */ /* 0x020fe200078e0240 */
[----:B------:R-:W-:Y:S06]  /*3ad0*/  @P1 BRA `(.L_x_1533) ;  /* 0x0000000000541947 */ /* 0x000fec0003800000 */
[----:B------:R-:W4:Y:S01]  /*3ae0*/  LDC.64 R28, c[0x0][0x3c8] ;  /* 0x0000f200ff1c7b82 */ /* 0x000f220000000a00 */
[----:B------:R-:W-:Y:S01]  /*3af0*/  IADD3 R31, PT, PT, R31, R57, RZ ;  /* 0x000000391f1f7210 */ /* 0x000fe20007ffe0ff */
[----:B------:R-:W-:Y:S01]  /*3b00*/  IMAD R33, R56, UR10, R57 ;  /* 0x0000000a38217c24 */ /* 0x000fe2000f8e0239 */
[----:B---3--:R-:W-:-:S03]  /*3b10*/  LOP3.LUT P0, R32, R62, 0x2, RZ, 0xc0, !PT ;  /* 0x000000023e207812 */ /* 0x008fc6000780c0ff */
        /* <DEDUP_REMOVED lines=12> */
.L_x_1534:
[----:B------:R-:W3:Y:S04]  /*3be0*/  LDG.E.STRONG.GPU R30, desc[UR8][R28.64] ;  /* 0x000000081c1e7981 */ /* 0x000ee8000c1ef900 */
[----:B---3--:R-:W-:Y:S01]  /*3bf0*/  CCTL.IVALL ;  /* 0x00000000ff00798f */ /* 0x008fe20002000000 */
[----:B------:R-:W-:Y:S05]  /*3c00*/  YIELD ;  /* 0x0000000000007946 */ /* 0x000fea0003800000 */
[----:B------:R-:W-:-:S13]  /*3c10*/  ISETP.NE.AND P0, PT, R30, R35, PT ;  /* 0x000000231e00720c */ /* 0x000fda0003f05270 */
[----:B------:R-:W-:Y:S05]  /*3c20*/  @P0 BRA `(.L_x_1534) ;  /* 0xfffffffc00ec0947 */ /* 0x000fea000383ffff */
.L_x_1533:
        /* <DEDUP_REMOVED lines=15> */
[----:B------:R-:W-:-:S11]  /*3d20*/  MOV R36, R57 ;  /* 0x0000003900247202 */ /* 0x000fd60000000f00 */
.L_x_1536:
[----:B------:R-:W-:Y:S02]  /*3d30*/  ISETP.EQ.OR P3, PT, RZ, UR5, P1 ;  /* 0x00000005ff007c0c */ /* 0x000fe40008f62670 */
[----:B------:R-:W-:-:S04]  /*3d40*/  IADD3 R28, PT, PT, R35, 0x1, RZ ;  /* 0x00000001231c7810 */ /* 0x000fc80007ffe0ff */
[----:B------:R-:W-:-:S07]  /*3d50*/  ISETP.EQ.OR P4, PT, R28, UR10, P1 ;  /* 0x0000000a1c007c0c */ /* 0x000fce0008f82670 */
[----:B------:R-:W-:-:S06]  /*3d60*/  @!P3 IMAD.WIDE.U32 R28, R36, 0x8, R64 ;  /* 0x00000008241cb825 */ /* 0x000fcc00078e0040 */
[----:B------:R-:W0:Y:S01]  /*3d70*/  @!P3 LDG.E.64 R28, desc[UR8][R28.64] ;  /* 0x000000081c1cb981 */ /* 0x000e22000c1e1b00 */
[----:B------:R-:W-:Y:S01]  /*3d80*/  @!P4 IMAD.WIDE.U32 R30, R34, 0x8, R64 ;  /* 0x00000008221ec825 */ /* 0x000fe200078e0040 */
[----:B---3--:R-:W-:-:S04]  /*3d90*/  IADD3 R32, PT, PT, R35, 0x2, RZ ;  /* 0x0000000223207810 */ /* 0x008fc80007ffe0ff */
[----:B------:R-:W-:Y:S01]  /*3da0*/  ISETP.EQ.OR P0, PT, R32, UR10, P1 ;  /* 0x0000000a20007c0c */ /* 0x000fe20008f02670 */
[----:B------:R-:W2:Y:S01]  /*3db0*/  @!P4 LDG.E.64 R30, desc[UR8][R30.64] ;  /* 0x000000081e1ec981 */ /* 0x000ea2000c1e1b00 */
[----:B------:R-:W-:-:S04]  /*3dc0*/  IADD3 R32, PT, PT, R35, 0x3, RZ ;  /* 0x0000000323207810 */ /* 0x000fc80007ffe0ff */
[----:B------:R-:W-:-:S07]  /*3dd0*/  ISETP.EQ.OR P2, PT, R32, UR10, P1 ;  /* 0x0000000a20007c0c */ /* 0x000fce0008f42670 */
[----:B------:R-:W-:-:S06]  /*3de0*/  @!P0 IMAD.WIDE.U32 R32, R37, 0x8, R64 ;  /* 0x0000000825208825 */ /* 0x000fcc00078e0040 */
        /* <DEDUP_REMOVED lines=34> */
[----:B------:R-:W-:Y:S02]  /*4010*/  LEA R36, R56, R36, 0x3 ;  /* 0x0000002438247211 */ /* 0x000fe400078e18ff */
        /* <DEDUP_REMOVED lines=15> */
.L_x_1535:
        /* <DEDUP_REMOVED lines=12> */
[C---:B------:R-:W-:Y:S02]  /*41d0*/  IADD3 R33, PT, PT, R36.reuse, 0x2, RZ ;  /* 0x0000000224217810 */ /* 0x040fe40007ffe0ff */
        /* <DEDUP_REMOVED lines=25> */
.L_x_1537:
        /* <DEDUP_REMOVED lines=19> */
.L_x_1538:
        /* <DEDUP_REMOVED lines=9> */
.L_x_1539:
[----:B------:R-:W-:Y:S05]  /*4530*/  BSYNC.RECONVERGENT B0 ;  /* 0x0000000000007941 */ /* 0x000fea0003800200 */
.L_x_1532:
        /* <DEDUP_REMOVED lines=19> */
[----:B---3--:R-:W-:Y:S01]  /*4670*/  FFMA.FTZ R32, R52, R33, R60 ;  /* 0x0000002134207223 */ /* 0x008fe2000001003c */
        /* <DEDUP_REMOVED lines=17> */
.L_x_1540:
[----:B------:R-:W-:Y:S01]  /*4790*/  SHF.R.S32.HI R36, RZ, 0x1f, R28 ;  /* 0x0000001fff247819 */ /* 0x000fe2000001141c */
[----:B------:R-:W-:Y:S01]  /*47a0*/  FFMA.FTZ R48, R52, R46, -R31 ;  /* 0x0000002e34307223 */ /* 0x000fe2000001081f */
[----:B------:R-:W-:Y:S01]  /*47b0*/  IADD3 R43, PT, PT, R28, 0x20, RZ ;  /* 0x000000201c2b7810 */ /* 0x000fe20007ffe0ff */
[----:B------:R-:W-:Y:S01]  /*47c0*/  FADD.FTZ R37, R44, -UR14 ;  /* 0x8000000e2c257e21 */ /* 0x000fe20008010000 */
[----:B------:R-:W-:Y:S01]  /*47d0*/  ISETP.GE.AND.EX P2, PT, R36, UR17, PT, P2 ;  /* 0x0000001124007c0c */ /* 0x000fe2000bf46320 */
[----:B-1----:R-:W-:Y:S01]  /*47e0*/  FFMA.FTZ R35, R30, R34, R29 ;  /* 0x000000221e237223 */ /* 0x002fe2000001001d */
[C---:B------:R-:W-:Y:S01]  /*47f0*/  IADD3 R31, PT, PT, R28.reuse, 0x40, RZ ;  /* 0x000000401c1f7810 */ /* 0x040fe20007ffe0ff */
[----:B------:R-:W-:Y:S01]  /*4800*/  BSSY.RECONVERGENT B0, `(.L_x_1541) ;  /* 0x0000024000007945 */ /* 0x000fe20003800200 */
[C---:B---3--:R-:W-:Y:S01]  /*4810*/  IADD3 R32, PT, PT, R28.reuse, 0x60, RZ ;  /* 0x000000601c207810 */ /* 0x048fe20007ffe0ff */
[----:B------:R-:W-:Y:S01]  /*4820*/  FADD.FTZ R44, R45, -UR14 ;  /* 0x8000000e2d2c7e21 */ /* 0x000fe20008010000 */
[C---:B------:R-:W-:Y:S01]  /*4830*/  IADD3 R33, PT, PT, R28.reuse, 0x80, RZ ;  /* 0x000000801c217810 */ /* 0x040fe20007ffe0ff */
        /* <DEDUP_REMOVED lines=20> */
[----:B------:R-:W-:Y:S01]  /*4980*/  MOV R37, R69 ;  /* 0x0000004500257202 */ /* 0x000fe20000000f00 */
[----:B------:R-:W1:Y:S01]  /*4990*/  LDCU.64 UR12, c[0x0][0x380] ;  /* 0x00007000ff0c77ac */ /* 0x000e620008000a00 */
[----:B0-----:R-:W-:Y:S01]  /*49a0*/  IMAD R35, R36, UR18, RZ ;  /* 0x0000001224237c24 */ /* 0x001fe2000f8e02ff */
[----:B------:R-:W-:-:S03]  /*49b0*/  MOV R36, R66 ;  /* 0x0000004200247202 */ /* 0x000fc60000000f00 */
[C---:B------:R-:W-:Y:S02]  /*49c0*/  IMAD R35, R28.reuse, UR19, R35 ;  /* 0x000000131c237c24 */ /* 0x040fe4000f8e0223 */
[----:B------:R-:W-:-:S05]  /*49d0*/  IMAD.WIDE.U32 R36, R28, UR18, R36 ;  /* 0x000000121c247c25 */ /* 0x000fca000f8e0024 */
[----:B------:R-:W-:Y:S01]  /*49e0*/  IADD3 R35, PT, PT, R37, R35, RZ ;  /* 0x0000002325237210 */ /* 0x000fe20007ffe0ff */
[----:B------:R-:W-:Y:S01]  /*49f0*/  FMUL.FTZ R37, R47, UR7 ;  /* 0x000000072f257c20 */ /* 0x000fe20008410000 */
[----:B-1----:R-:W-:-:S04]  /*4a00*/  LEA R34, P2, R36, UR12, 0x2 ;  /* 0x0000000c24227c11 */ /* 0x002fc8000f8410ff */
[----:B------:R-:W-:Y:S01]  /*4a10*/  LEA.HI.X R35, R36, UR13, R35, 0x2, P2 ;  /* 0x0000000d24237c11 */ /* 0x000fe200090f1423 */
[----:B------:R-:W-:-:S05]  /*4a20*/  FMUL.FTZ R36, R48, UR7 ;  /* 0x0000000730247c20 */ /* 0x000fca0008410000 */
[----:B------:R0:W-:Y:S03]  /*4a30*/  STG.E.64 desc[UR8][R34.64], R36 ;  /* 0x0000002422007986 */ /* 0x0001e6000c101b08 */
.L_x_1542:
[----:B------:R-:W-:Y:S05]  /*4a40*/  BSYNC.RECONVERGENT B0 ;  /* 0x0000000000007941 */ /* 0x000fea0003800200 */
.L_x_1541:
        /* <DEDUP_REMOVED lines=21> */
.L_x_1543:
[----:B------:R-:W-:Y:S01]  /*4ba0*/  FADD.FTZ R37, R4, -UR14 ;  /* 0x8000000e04257e21 */ /* 0x000fe20008010000 */
[----:B------:R-:W-:Y:S01]  /*4bb0*/  FFMA.FTZ R45, R30, R44, R29 ;  /* 0x0000002c1e2d7223 */ /* 0x000fe2000001001d */
[----:B------:R-:W-:Y:S01]  /*4bc0*/  BSSY.RECONVERGENT B0, `(.L_x_1544) ;  /* 0x0000013000007945 */ /* 0x000fe20003800200 */
[----:B------:R-:W-:Y:S01]  /*4bd0*/  FADD.FTZ R36, R5, -UR14 ;  /* 0x8000000e05247e21 */ /* 0x000fe20008010000 */
[----:B------:R-:W-:Y:S01]  /*4be0*/  FFMA.FTZ R4, R52, R2, -R35 ;  /* 0x0000000234047223 */ /* 0x000fe20000010823 */
        /* <DEDUP_REMOVED lines=16> */
.L_x_1545:
[----:B------:R-:W-:Y:S05]  /*4cf0*/  BSYNC.RECONVERGENT B0 ;  /* 0x0000000000007941 */ /* 0x000fea0003800200 */
.L_x_1544:
        /* <DEDUP_REMOVED lines=21> */
.L_x_1546:
[----:B------:R-:W-:Y:S01]  /*4e50*/  FADD.FTZ R8, R8, -UR14 ;  /* 0x8000000e08087e21 */ /* 0x000fe20008010000 */
[----:B0-----:R-:W-:Y:S01]  /*4e60*/  FFMA.FTZ R5, R30, R45, R29 ;  /* 0x0000002d1e057223 */ /* 0x001fe2000001001d */
        /* <DEDUP_REMOVED lines=19> */
.L_x_1548:
[----:B------:R-:W-:Y:S05]  /*4fa0*/  BSYNC.RECONVERGENT B0 ;  /* 0x0000000000007941 */ /* 0x000fea0003800200 */
.L_x_1547:
        /* <DEDUP_REMOVED lines=21> */
.L_x_1549:
[----:B------:R-:W-:Y:S01]  /*5100*/  FADD.FTZ R12, R12, -UR14 ;  /* 0x8000000e0c0c7e21 */ /* 0x000fe20008010000 */
[----:B------:R-:W-:Y:S01]  /*5110*/  FFMA.FTZ R3, R30, R36, R29 ;  /* 0x000000241e037223 */ /* 0x000fe2000001001d */
[----:B------:R-:W-:Y:S01]  /*5120*/  BSSY.RECONVERGENT B0, `(.L_x_1550) ;  /* 0x0000013000007945 */ /* 0x000fe20003800200 */
[----:B0-----:R-:W-:Y:S01]  /*5130*/  FFMA.FTZ R6, R52, R10, -R31 ;  /* 0x0000000a34067223 */ /* 0x001fe2000001081f */
        /* <DEDUP_REMOVED lines=17> */
.L_x_1551:
[----:B------:R-:W-:Y:S05]  /*5250*/  BSYNC.RECONVERGENT B0 ;  /* 0x0000000000007941 */ /* 0x000fea0003800200 */
.L_x_1550:
        /* <DEDUP_REMOVED lines=21> */
.L_x_1552:
        /* <DEDUP_REMOVED lines=21> */
.L_x_1554:
[----:B------:R-:W-:Y:S05]  /*5500*/  BSYNC.RECONVERGENT B0 ;  /* 0x0000000000007941 */ /* 0x000fea0003800200 */
.L_x_1553:
        /* <DEDUP_REMOVED lines=21> */
.L_x_1555:
[----:B------:R-:W-:Y:S01]  /*5660*/  FFMA.FTZ R3, R30, R17, R29 ;  /* 0x000000111e037223 */ /* 0x000fe2000001001d */
[----:B------:R-:W-:Y:S01]  /*5670*/  BSSY.RECONVERGENT B0, `(.L_x_1556) ;  /* 0x0000013000007945 */ /* 0x000fe20003800200 */
[----:B------:R-:W-:Y:S01]  /*5680*/  FFMA.FTZ R11, R52, R18, -R11 ;  /* 0x00000012340b7223 */ /* 0x000fe2000001080b */
[----:B------:R-:W-:Y:S01]  /*5690*/  FADD.FTZ R20, R20, -UR14 ;  /* 0x8000000e14147e21 */ /* 0x000fe20008010000 */
[----:B------:R-:W-:Y:S01]  /*56a0*/  FADD.FTZ R21, R21, -UR14 ;  /* 0x8000000e15157e21 */ /* 0x000fe20008010000 */
        /* <DEDUP_REMOVED lines=15> */
.L_x_1557:
[----:B------:R-:W-:Y:S05]  /*57a0*/  BSYNC.RECONVERGENT B0 ;  /* 0x0000000000007941 */ /* 0x000fea0003800200 */
.L_x_1556:
        /* <DEDUP_REMOVED lines=10> */
[C---:B------:R-:W-:Y:S01]  /*5850*/  FFMA.FTZ R15, R30.reuse, R5, R29 ;  /* 0x000000051e0f7223 */ /* 0x040fe2000001001d */
[----:B------:R-:W-:Y:S01]  /*5860*/  SHF.R.S32.HI R12, RZ, 0x1f, R19 ;  /* 0x0000001fff0c7819 */ /* 0x000fe20000011413 */
[C-C-:B------:R-:W-:Y:S01]  /*5870*/  FFMA.FTZ R17, R30.reuse, R4, R29.reuse ;  /* 0x000000041e117223 */ /* 0x140fe2000001001d */
[--C-:B0-----:R-:W-:Y:S01]  /*5880*/  FFMA.FTZ R3, R30, R24, R29.reuse ;  /* 0x000000181e037223 */ /* 0x101fe2000001001d */
        /* <DEDUP_REMOVED lines=22> */
.L_x_1558:
        /* <DEDUP_REMOVED lines=18> */
.L_x_1560:
[----:B------:R-:W-:Y:S05]  /*5b10*/  BSYNC.RECONVERGENT B0 ;  /* 0x0000000000007941 */ /* 0x000fea0003800200 */
.L_x_1559:
        /* <DEDUP_REMOVED lines=19> */
.L_x_1561:
        /* <DEDUP_REMOVED lines=17> */
.L_x_1563:
[----:B------:R-:W-:Y:S05]  /*5d60*/  BSYNC.RECONVERGENT B0 ;  /* 0x0000000000007941 */ /* 0x000fea0003800200 */
.L_x_1562:
[----:B------:R-:W-:Y:S02]  /*5d70*/  IADD3 R61, PT, PT, R56, R61, RZ ;  /* 0x0000003d383d7210 */ /* 0x000fe40007ffe0ff */
[----:B------:R-:W-:Y:S02]  /*5d80*/  IADD3 R62, PT, PT, R62, 0x1, RZ ;  /* 0x000000013e3e7810 */ /* 0x000fe40007ffe0ff */
[----:B------:R-:W-:-:S13]  /*5d90*/  ISETP.GE.AND P0, PT, R61, UR4, PT ;  /* 0x000000043d007c0c */ /* 0x000fda000bf06270 */
[----:B------:R-:W-:Y:S05]  /*5da0*/  @!P0 BRA `(.L_x_1564) ;  /* 0xffffffa000f88947 */ /* 0x000fea000383ffff */
.L_x_1521:
        /* <DEDUP_REMOVED lines=19> */
.L_x_1566:
[----:B------:R-:W-:Y:S05]  /*5ee0*/  BSYNC.RECONVERGENT B0 ;  /* 0x0000000000007941 */ /* 0x000fea0003800200 */
.L_x_1565:
[----:B------:R-:W-:Y:S05]  /*5ef0*/  @P0 EXIT ;  /* 0x000000000000094d */ /* 0x000fea0003800000 */
[----:B------:R-:W-:Y:S05]  /*5f00*/  @P2 BRA `(.L_x_1567) ;  /* 0x0000000000202947 */ /* 0x000fea0003800000 */
[----:B------:R-:W-:-:S05]  /*5f10*/  IMAD R0, R4, R7, RZ ;  /* 0x0000000704007224 */ /* 0x000fca00078e02ff */
[----:B------:R-:W-:-:S13]  /*5f20*/  ISETP.NE.AND P0, PT, R0, -0x1, PT ;  /* 0xffffffff0000780c */ /* 0x000fda0003f05270 */
[----:B------:R-:W-:Y:S05]  /*5f30*/  @!P0 BRA `(.L_x_1567) ;  /* 0x0000000000148947 */ /* 0x000fea0003800000 */
.L_x_1568:
[----:B0-----:R-:W2:Y:S04]  /*5f40*/  LDG.E.STRONG.GPU R5, desc[UR8][R2.64] ;  /* 0x0000000802057981 */ /* 0x001ea8000c1ef900 */
[----:B--2---:R-:W-:Y:S01]  /*5f50*/  CCTL.IVALL ;  /* 0x00000000ff00798f */ /* 0x004fe20002000000 */
[----:B------:R-:W-:Y:S05]  /*5f60*/  YIELD ;  /* 0x0000000000007946 */ /* 0x000fea0003800000 */
[----:B------:R-:W-:-:S13]  /*5f70*/  ISETP.NE.AND P0, PT, R5, R0, PT ;  /* 0x000000000500720c */ /* 0x000fda0003f05270 */
[----:B------:R-:W-:Y:S05]  /*5f80*/  @P0 BRA `(.L_x_1568) ;  /* 0xfffffffc00ec0947 */ /* 0x000fea000383ffff */
.L_x_1567:
        /* <DEDUP_REMOVED lines=72> */
.L_x_1571:
        /* <DEDUP_REMOVED lines=31> */
.L_x_1570:
[----:B------:R-:W-:Y:S05]  /*6600*/  BSYNC.RECONVERGENT B0 ;  /* 0x0000000000007941 */ /* 0x000fea0003800200 */
.L_x_1569:
        /* <DEDUP_REMOVED lines=10> */
.L_x_1572:
        /* <DEDUP_REMOVED lines=87> */
.L_x_1573:
        /* <DEDUP_REMOVED lines=14> */
.L_x_3437:


//--------------------- .text._Z35group_norm_nhwc_bwd_one_pass_kernelI11Fp32IOBf16WLi512ELi26ELi416EEv26Group_norm_nhwc_bwd_params --------------------------
	.section	.text._Z35group_norm_nhwc_bwd_one_pass_kernelI11Fp32IOBf16WLi512ELi26ELi416EEv26Group_norm_nhwc_bwd_params,"ax",@progbits
	.align	128
        .global         _Z35group_norm_nhwc_bwd_one_pass_kernelI11Fp32IOBf16WLi512ELi26ELi416EEv26Group_norm_nhwc_bwd_params
        .type           _Z35group_norm_nhwc_bwd_one_pass_kernelI11Fp32IOBf16WLi512ELi26ELi416EEv26Group_norm_nhwc_bwd_params,@function
        .size           _Z35group_norm_nhwc_bwd_one_pass_kernelI11Fp32IOBf16WLi512ELi26ELi416EEv26Group_norm_nhwc_bwd_params,(.L_x_3438 - _Z35group_norm_nhwc_bwd_one_pass_kernelI11Fp32IOBf16WLi512ELi26ELi416EEv26Group_norm_nhwc_bwd_params)
        .other          _Z35group_norm_nhwc_bwd_one_pass_kernelI11Fp32IOBf16WLi512ELi26ELi416EEv26Group_norm_nhwc_bwd_params,@"STO_CUDA_ENTRY STV_DEFAULT"
_Z35group_norm_nhwc_bwd_one_pass_kernelI11Fp32IOBf16WLi512ELi26ELi416EEv26Group_norm_nhwc_bwd_params:
.text._Z35group_norm_nhwc_bwd_one_pass_kernelI11Fp32IOBf16WLi512ELi26ELi416EEv26Group_norm_nhwc_bwd_params:
        /* <DEDUP_REMOVED lines=56> */
.L_x_1641:
        /* <DEDUP_REMOVED lines=21> */
[----:B------:R-:W-:Y:S02]  /*04d0*/  ISETP.GE.U32.AND P6, PT, R19, UR20, PT ;  /* 0x0000001413007c0c */ /* 0x000fe4000bfc6070 */
[----:B------:R-:W-:Y:S02]  /*04e0*/  CS2R R80, SRZ ;  /* 0x0000000000507805 */ /* 0x000fe4000001ff00 */
[----:B------:R-:W-:Y:S01]  /*04f0*/  SHF.R.S32.HI R23, RZ, 0x1f, R19 ;  /* 0x0000001fff177819 */ /* 0x000fe20000011413 */
[----:B------:R-:W1:Y:S01]  /*0500*/  LDCU.64 UR6, c[0x0][0x3b8] ;  /* 0x00007700ff0677ac */ /* 0x000e620008000a00 */
[----:B------:R-:W-:Y:S02]  /*0510*/  SHF.R.S32.HI R29, RZ, 0x1f, R27 ;  /* 0x0000001fff1d7819 */ /* 0x000fe4000001141b */
[----:B------:R-:W-:-:S02]  /*0520*/  ISETP.GE.AND.EX P6, PT, R23, UR21, PT, P6 ;  /* 0x0000001517007c0c */ /* 0x000fc4000bfc6360 */
[----:B------:R-:W-:Y:S01]  /*0530*/  SHF.R.S32.HI R35, RZ, 0x1f, R33 ;  /* 0x0000001fff237819 */ /* 0x000fe20000011421 */
[----:B------:R-:W2:Y:S01]  /*0540*/  @!P2 LDC.64 R8, c[0x0][0x3f8] ;  /* 0x0000fe00ff08ab82 */ /* 0x000ea20000000a00 */
[----:B------:R-:W-:Y:S01]  /*0550*/  SHF.R.S32.HI R39, RZ, 0x1f, R37 ;  /* 0x0000001fff277819 */ /* 0x000fe20000011425 */
[----:B0-----:R-:W0:Y:S06]  /*0560*/  MUFU.RCP R0, R0 ;  /* 0x0000000000007308 */ /* 0x001e2c0000001000 */
[----:B------:R-:W3:Y:S08]  /*0570*/  @!P2 LDC.64 R14, c[0x0][0x3a0] ;  /* 0x0000e800ff0eab82 */ /* 0x000ef00000000a00 */
[----:B------:R-:W4:Y:S01]  /*0580*/  @!P2 LDC.64 R20, c[0x0][0x398] ;  /* 0x0000e600ff14ab82 */ /* 0x000f220000000a00 */
[----:B0-----:R-:W-:-:S07]  /*0590*/  IADD3 R2, PT, PT, R0, 0xffffffe, RZ ;  /* 0x0ffffffe00027810 */ /* 0x001fce0007ffe0ff */
[----:B------:R-:W0:Y:S01]  /*05a0*/  @!P6 LDC.64 R16, c[0x0][0x3a0] ;  /* 0x0000e800ff10eb82 */ /* 0x000e220000000a00 */
[----:B------:R1:W2:Y:S02]  /*05b0*/  F2I.FTZ.U32.TRUNC.NTZ R3, R2 ;  /* 0x0000000200037305 */ /* 0x0002a4000021f000 */
[----:B-1----:R-:W-:Y:S01]  /*05c0*/  HFMA2 R2, -RZ, RZ, 0, 0 ;  /* 0x00000000ff027431 */ /* 0x002fe200000001ff */
[----:B--2---:R-:W-:-:S05]  /*05d0*/  IADD3 R4, PT, PT, RZ, -R3, RZ ;  /* 0x80000003ff047210 */ /* 0x004fca0007ffe0ff */
        /* <DEDUP_REMOVED lines=25> */
[C---:B------:R-:W-:Y:S02]  /*0770*/  IADD3 R122, P0, PT, R7.reuse, R102, RZ ;  /* 0x00000066077a7210 */ /* 0x040fe40007f1e0ff */
[----:B------:R-:W-:Y:S02]  /*0780*/  SHF.R.S32.HI R0, RZ, 0x1f, R3 ;  /* 0x0000001fff007819 */ /* 0x000fe40000011403 */
[----:B------:R-:W-:-:S02]  /*0790*/  LEA.HI.X.SX32 R123, R7, RZ, 0x1, P0 ;  /* 0x000000ff077b7211 */ /* 0x000fc400000f0eff */
[----:B------:R-:W1:Y:S01]  /*07a0*/  @!P6 LDC.64 R6, c[0x0][0x3f8] ;  /* 0x0000fe00ff06eb82 */ /* 0x000e620000000a00 */
[----:B------:R-:W-:Y:S01]  /*07b0*/  IMAD R0, R0, UR22, RZ ;  /* 0x0000001600007c24 */ /* 0x000fe2000f8e02ff */
[----:B------:R-:W-:Y:S01]  /*07c0*/  ISETP.GE.U32.AND P4, PT, R33, UR20, PT ;  /* 0x0000001421007c0c */ /* 0x000fe2000bf86070 */
[----:B------:R-:W-:Y:S01]  /*07d0*/  IMAD.WIDE.U32 R122, R3, UR22, R122 ;  /* 0x00000016037a7c25 */ /* 0x000fe2000f8e007a */
[----:B------:R-:W-:Y:S02]  /*07e0*/  ISETP.GE.U32.AND P0, PT, R37, UR20, PT ;  /* 0x0000001425007c0c */ /* 0x000fe4000bf06070 */
[----:B------:R-:W-:Y:S01]  /*07f0*/  ISETP.GE.AND.EX P4, PT, R35, UR21, PT, P4 ;  /* 0x0000001523007c0c */ /* 0x000fe2000bf86340 */
[----:B------:R-:W-:Y:S01]  /*0800*/  IMAD R121, R3, UR23, R0 ;  /* 0x0000001703797c24 */ /* 0x000fe2000f8e0200 */
[----:B------:R-:W-:Y:S01]  /*0810*/  @!P2 MOV R120, R122 ;  /* 0x0000007a0078a202 */ /* 0x000fe20000000f00 */
[----:B------:R-:W-:Y:S01]  /*0820*/  @!P2 IMAD R0, R13, R8, RZ ;  /* 0x000000080d00a224 */ /* 0x000fe200078e02ff */
[----:B------:R-:W-:Y:S01]  /*0830*/  ISETP.GE.AND.EX P0, PT, R39, UR21, PT, P0 ;  /* 0x0000001527007c0c */ /* 0x000fe2000bf06300 */
[----:B------:R-:W2:Y:S01]  /*0840*/  @!P5 LDC.64 R12, c[0x0][0x3f8] ;  /* 0x0000fe00ff0cdb82 */ /* 0x000ea20000000a00 */
[----:B------:R-:W-:Y:S01]  /*0850*/  IADD3 R121, PT, PT, R123, R121, RZ ;  /* 0x000000797b797210 */ /* 0x000fe20007ffe0ff */
[----:B------:R-:W-:-:S02]  /*0860*/  @!P2 IMAD R5, R11, R9, R0 ;  /* 0x000000090b05a224 */ /* 0x000fc400078e0200 */
[----:B------:R-:W-:-:S04]  /*0870*/  @!P2 IMAD.WIDE.U32 R2, R11, R8, R120 ;  /* 0x000000080b02a225 */ /* 0x000fc800078e0078 */
[----:B------:R-:W0:Y:S01]  /*0880*/  @!P6 LDC.64 R10, c[0x0][0x398] ;  /* 0x0000e600ff0aeb82 */ /* 0x000e220000000a00 */
[----:B------:R-:W-:Y:S02]  /*0890*/  @!P2 IADD3 R3, PT, PT, R3, R5, RZ ;  /* 0x000000050303a210 */ /* 0x000fe40007ffe0ff */
[C---:B------:R-:W-:Y:S01]  /*08a0*/  @!P2 SHF.L.U32 R9, R2.reuse, 0x2, RZ ;  /* 0x000000020209a819 */ /* 0x040fe200000006ff */
[----:B-1----:R-:W-:Y:S01]  /*08b0*/  @!P6 IMAD R4, R23, R6, RZ ;  /* 0x000000061704e224 */ /* 0x002fe200078e02ff */
[----:B------:R-:W-:-:S03]  /*08c0*/  @!P2 SHF.L.U64.HI R0, R2, 0x2, R3 ;  /* 0x000000020200a819 */ /* 0x000fc60000010203 */
[----:B------:R-:W1:Y:S01]  /*08d0*/  @!P4 LDC.64 R24, c[0x0][0x3f8] ;  /* 0x0000fe00ff18cb82 */ /* 0x000e620000000a00 */
[----:B------:R-:W-:Y:S01]  /*08e0*/  @!P6 MOV R2, R122 ;  /* 0x0000007a0002e202 */ /* 0x000fe20000000f00 */
[----:B------:R-:W-:Y:S01]  /*08f0*/  @!P6 IMAD R5, R19, R7, R4 ;  /* 0x000000071305e224 */ /* 0x000fe200078e0204 */
[----:B------:R-:W-:Y:S02]  /*0900*/  @!P6 MOV R3, R121 ;  /* 0x000000790003e202 */ /* 0x000fe40000000f00 */
[----:B----4-:R-:W-:Y:S01]  /*0910*/  @!P2 IADD3 R8, P3, PT, R9, R20, RZ ;  /* 0x000000140908a210 */ /* 0x010fe20007f7e0ff */
[----:B------:R-:W-:Y:S01]  /*0920*/  @!P6 IMAD.WIDE.U32 R2, R19, R6, R2 ;  /* 0x000000061302e225 */ /* 0x000fe200078e0002 */
[----:B---3--:R-:W-:Y:S01]  /*0930*/  @!P2 IADD3 R6, P1, PT, R9, R14, RZ ;  /* 0x0000000e0906a210 */ /* 0x008fe20007f3e0ff */
[----:B------:R-:W3:Y:S01]  /*0940*/  @!P0 LDC.64 R30, c[0x0][0x3f8] ;  /* 0x0000fe00ff1e8b82 */ /* 0x000ee20000000a00 */
[----:B------:R-:W-:Y:S01]  /*0950*/  @!P2 IADD3.X R9, PT, PT, R0, R21, RZ, P3, !PT ;  /* 0x000000150009a210 */ /* 0x000fe20001ffe4ff */
[----:B--2---:R-:W-:Y:S01]  /*0960*/  @!P5 IMAD R4, R29, R12, RZ ;  /* 0x0000000c1d04d224 */ /* 0x004fe200078e02ff */
[----:B------:R-:W-:-:S02]  /*0970*/  @!P6 IADD3 R3, PT, PT, R3, R5, RZ ;  /* 0x000000050303e210 */ /* 0x000fc40007ffe0ff */
[----:B------:R-:W-:Y:S01]  /*0980*/  @!P2 IADD3.X R7, PT, PT, R0, R15, RZ, P1, !PT ;  /* 0x0000000f0007a210 */ /* 0x000fe20000ffe4ff */
[----:B------:R-:W-:Y:S01]  /*0990*/  @!P5 IMAD R5, R27, R13, R4 ;  /* 0x0000000d1b05d224 */ /* 0x000fe200078e0204 */
[C---:B------:R-:W-:Y:S01]  /*09a0*/  @!P6 SHF.L.U32 R15, R2.reuse, 0x2, RZ ;  /* 0x00000002020fe819 */ /* 0x040fe200000006ff */
[----:B------:R-:W2:Y:S01]  /*09b0*/  @!P5 LDC.64 R18, c[0x0][0x3a0] ;  /* 0x0000e800ff12db82 */ /* 0x000ea20000000a00 */
[----:B------:R-:W-:Y:S02]  /*09c0*/  @!P6 SHF.L.U64.HI R0, R2, 0x2, R3 ;  /* 0x000000020200e819 */ /* 0x000fe40000010203 */
[----:B------:R-:W-:Y:S02]  /*09d0*/  @!P5 MOV R2, R122 ;  /* 0x0000007a0002d202 */ /* 0x000fe40000000f00 */
[----:B------:R-:W-:Y:S01]  /*09e0*/  @!P5 MOV R3, R121 ;  /* 0x000000790003d202 */ /* 0x000fe20000000f00 */
[----:B-1----:R-:W-:Y:S01]  /*09f0*/  @!P4 IMAD R4, R35, R24, RZ ;  /* 0x000000182304c224 */ /* 0x002fe200078e02ff */
[C---:B0-----:R-:W-:Y:S01]  /*0a00*/  @!P6 IADD3 R16, P1, PT, R15.reuse, R16, RZ ;  /* 0x000000100f10e210 */ /* 0x041fe20007f3e0ff */
[----:B------:R-:W0:Y:S01]  /*0a10*/  @!P5 LDC.64 R22, c[0x0][0x398] ;  /* 0x0000e600ff16db82 */ /* 0x000e220000000a00 */
[----:B------:R-:W-:Y:S01]  /*0a20*/  @!P6 IADD3 R14, P3, PT, R15, R10, RZ ;  /* 0x0000000a0f0ee210 */ /* 0x000fe20007f7e0ff */
[----:B------:R-:W-:Y:S01]  /*0a30*/  @!P5 IMAD.WIDE.U32 R2, R27, R12, R2 ;  /* 0x0000000c1b02d225 */ /* 0x000fe200078e0002 */
[----:B------:R-:W-:-:S02]  /*0a40*/  @!P6 IADD3.X R17, PT, PT, R0, R17, RZ, P1, !PT ;  /* 0x000000110011e210 */ /* 0x000fc40000ffe4ff */
[----:B------:R-:W-:Y:S02]  /*0a50*/  @!P6 IADD3.X R15, PT, PT, R0, R11, RZ, P3, !PT ;  /* 0x0000000b000fe210 */ /* 0x000fe40001ffe4ff */
[----:B------:R-:W-:Y:S01]  /*0a60*/  @!P5 IADD3 R3, PT, PT, R3, R5, RZ ;  /* 0x000000050303d210 */ /* 0x000fe20007ffe0ff */
[----:B------:R-:W1:Y:S01]  /*0a70*/  @!P4 LDC.64 R26, c[0x0][0x3a0] ;  /* 0x0000e800ff1acb82 */ /* 0x000e620000000a00 */
[C---:B------:R-:W-:Y:S01]  /*0a80*/  @!P5 SHF.L.U32 R21, R2.reuse, 0x2, RZ ;  /* 0x000000020215d819 */ /* 0x040fe200000006ff */
[----:B------:R-:W-:Y:S01]  /*0a90*/  @!P4 IMAD R5, R33, R25, R4 ;  /* 0x000000192105c224 */ /* 0x000fe200078e0204 */
[----:B------:R-:W-:Y:S01]  /*0aa0*/  @!P5 SHF.L.U64.HI R0, R2, 0x2, R3 ;  /* 0x000000020200d819 */ /* 0x000fe20000010203 */
[----:B---3--:R-:W-:Y:S01]  /*0ab0*/  @!P0 IMAD R4, R39, R30, RZ ;  /* 0x0000001e27048224 */ /* 0x008fe200078e02ff */
[-C--:B------:R-:W-:Y:S01]  /*0ac0*/  @!P4 MOV R2, R122.reuse ;  /* 0x0000007a0002c202 */ /* 0x080fe20000000f00 */
[----:B------:R-:W5:Y:S01]  /*0ad0*/  @!P6 LDG.E.64 R90, desc[UR26][R16.64] ;  /* 0x0000001a105ae981 */ /* 0x000f62000c1e1b00 */
[----:B------:R-:W-:Y:S01]  /*0ae0*/  @!P4 MOV R3, R121 ;  /* 0x000000790003c202 */ /* 0x000fe20000000f00 */
[----:B------:R-:W3:Y:S01]  /*0af0*/  @!P4 LDC.64 R28, c[0x0][0x398] ;  /* 0x0000e600ff1ccb82 */ /* 0x000ee20000000a00 */
[----:B------:R-:W-:Y:S01]  /*0b00*/  @!P0 IMAD R13, R37, R31, R4 ;  /* 0x0000001f250d8224 */ /* 0x000fe200078e0204 */
[----:B------:R-:W-:Y:S01]  /*0b10*/  @!P0 MOV R4, R122 ;  /* 0x0000007a00048202 */ /* 0x000fe20000000f00 */
[----:B------:R-:W5:Y:S01]  /*0b20*/  @!P6 LDG.E.64 R88, desc[UR26][R14.64] ;  /* 0x0000001a0e58e981 */ /* 0x000f62000c1e1b00 */
[----:B------:R-:W-:Y:S01]  /*0b30*/  @!P4 IMAD.WIDE.U32 R2, R33, R24, R2 ;  /* 0x000000182102c225 */ /* 0x000fe200078e0002 */
[----:B--2---:R-:W-:-:S02]  /*0b40*/  @!P5 IADD3 R18, P1, PT, R21, R18, RZ ;  /* 0x000000121512d210 */ /* 0x004fc40007f3e0ff */
[----:B0-----:R-:W-:Y:S01]  /*0b50*/  @!P5 IADD3 R20, P3, PT, R21, R22, RZ ;  /* 0x000000161514d210 */ /* 0x001fe20007f7e0ff */
[----:B------:R-:W0:Y:S01]  /*0b60*/  @!P0 LDC.64 R24, c[0x0][0x3a0] ;  /* 0x0000e800ff188b82 */ /* 0x000e220000000a00 */
[----:B------:R-:W-:Y:S02]  /*0b70*/  @!P4 IADD3 R3, PT, PT, R3, R5, RZ ;  /* 0x000000050303c210 */ /* 0x000fe40007ffe0ff */
[----:B------:R-:W-:Y:S02]  /*0b80*/  @!P0 MOV R5, R121 ;  /* 0x0000007900058202 */ /* 0x000fe40000000f00 */
[----:B------:R-:W-:Y:S02]  /*0b90*/  @!P4 SHF.L.U32 R11, R2, 0x2, RZ ;  /* 0x00000002020bc819 */ /* 0x000fe400000006ff */
[----:B------:R-:W-:Y:S01]  /*0ba0*/  @!P5 IADD3.X R19, PT, PT, R0, R19, RZ, P1, !PT ;  /* 0x000000130013d210 */ /* 0x000fe20000ffe4ff */
[----:B------:R-:W-:Y:S01]  /*0bb0*/  @!P0 IMAD.WIDE.U32 R4, R37, R30, R4 ;  /* 0x0000001e25048225 */ /* 0x000fe200078e0004 */
[----:B------:R-:W-:-:S02]  /*0bc0*/  @!P4 SHF.L.U64.HI R2, R2, 0x2, R3 ;  /* 0x000000020202c819 */ /* 0x000fc40000010203 */
[----:B-1----:R-:W-:Y:S01]  /*0bd0*/  @!P4 IADD3 R12, P1, PT, R11, R26, RZ ;  /* 0x0000001a0b0cc210 */ /* 0x002fe20007f3e0ff */
[----:B------:R-:W5:Y:S01]  /*0be0*/  @!P5 LDG.E.64 R86, desc[UR26][R18.64] ;  /* 0x0000001a1256d981 */ /* 0x000f62000c1e1b00 */
[----:B------:R-:W-:Y:S02]  /*0bf0*/  IADD3 R37, PT, PT, R118, 0xc0, RZ ;  /* 0x000000c076257810 */ /* 0x000fe40007ffe0ff */
[----:B------:R-:W-:Y:S02]  /*0c00*/  @!P0 IADD3 R3, PT, PT, R5, R13, RZ ;  /* 0x0000000d05038210 */ /* 0x000fe40007ffe0ff */
[----:B------:R-:W-:Y:S02]  /*0c10*/  @!P5 IADD3.X R21, PT, PT, R0, R23, RZ, P3, !PT ;  /* 0x000000170015d210 */ /* 0x000fe40001ffe4ff */
[----:B------:R-:W-:Y:S02]  /*0c20*/  @!P4 IADD3.X R13, PT, PT, R2, R27, RZ, P1, !PT ;  /* 0x0000001b020dc210 */ /* 0x000fe40000ffe4ff */
[----:B---3--:R-:W-:Y:S01]  /*0c30*/  @!P4 IADD3 R10, P3, PT, R11, R28, RZ ;  /* 0x0000001c0b0ac210 */ /* 0x008fe20007f7e0ff */
[----:B------:R-:W1:Y:S01]  /*0c40*/  @!P0 LDC.64 R26, c[0x0][0x398] ;  /* 0x0000e600ff1a8b82 */ /* 0x000e620000000a00 */
[----:B------:R-:W-:Y:S01]  /*0c50*/  ISETP.GE.U32.AND P1, PT, R37, UR20, PT ;  /* 0x0000001425007c0c */ /* 0x000fe2000bf26070 */
[----:B------:R-:W5:Y:S01]  /*0c60*/  @!P5 LDG.E.64 R84, desc[UR26][R20.64] ;  /* 0x0000001a1454d981 */ /* 0x000f62000c1e1b00 */
[----:B------:R-:W-:-:S02]  /*0c70*/  SHF.R.S32.HI R39, RZ, 0x1f, R37 ;  /* 0x0000001fff277819 */ /* 0x000fc40000011425 */
[----:B------:R-:W-:Y:S01]  /*0c80*/  @!P4 IADD3.X R11, PT, PT, R2, R29, RZ, P3, !PT ;  /* 0x0000001d020bc210 */ /* 0x000fe20001ffe4ff */
[----:B------:R-:W5:Y:S01]  /*0c90*/  @!P4 LDG.E.64 R82, desc[UR26][R12.64] ;  /* 0x0000001a0c52c981 */ /* 0x000f62000c1e1b00 */
[----:B------:R-:W-:Y:S02]  /*0ca0*/  ISETP.GE.AND.EX P1, PT, R39, UR21, PT, P1 ;  /* 0x0000001527007c0c */ /* 0x000fe4000bf26310 */
[----:B------:R-:W-:Y:S01]  /*0cb0*/  ISETP.GE.U32.AND P3, PT, R41, UR20, PT ;  /* 0x0000001429007c0c */ /* 0x000fe2000bf66070 */
[----:B------:R-:W5:Y:S01]  /*0cc0*/  @!P4 LDG.E.64 R80, desc[UR26][R10.64] ;  /* 0x0000001a0a50c981 */ /* 0x000f62000c1e1b00 */
[----:B------:R-:W-:Y:S02]  /*0cd0*/  SHF.R.S32.HI R43, RZ, 0x1f, R41 ;  /* 0x0000001fff2b7819 */ /* 0x000fe40000011429 */
[----:B------:R-:W-:Y:S01]  /*0ce0*/  @!P0 SHF.L.U64.HI R0, R4, 0x2, R3 ;  /* 0x0000000204008819 */ /* 0x000fe20000010203 */
[----:B------:R-:W-:Y:S01]  /*0cf0*/  HFMA2 R3, -RZ, RZ, 0, 0 ;  /* 0x00000000ff037431 */ /* 0x000fe200000001ff */
[----:B------:R-:W-:-:S02]  /*0d00*/  ISETP.GE.AND.EX P3, PT, R43, UR21, PT, P3 ;  /* 0x000000152b007c0c */ /* 0x000fc4000bf66330 */
[----:B------:R-:W-:Y:S02]  /*0d10*/  @!P0 SHF.L.U32 R23, R4, 0x2, RZ ;  /* 0x0000000204178819 */ /* 0x000fe400000006ff */
[----:B------:R-:W-:Y:S02]  /*0d20*/  CS2R R4, SRZ ;  /* 0x0000000000047805 */ /* 0x000fe4000001ff00 */
[----:B------:R-:W-:Y:S01]  /*0d30*/  MOV R2, RZ ;  /* 0x000000ff00027202 */ /* 0x000fe20000000f00 */
[----:B------:R-:W2:Y:S01]  /*0d40*/  @!P1 LDC.64 R30, c[0x0][0x3f8] ;  /* 0x0000fe00ff1e9b82 */ /* 0x000ea20000000a00 */
[----:B------:R-:W-:Y:S02]  /*0d50*/  SHF.R.S32.HI R47, RZ, 0x1f, R45 ;  /* 0x0000001fff2f7819 */ /* 0x000fe4000001142d */
[----:B------:R-:W5:Y:S05]  /*0d60*/  @!P2 LDG.E.64 R4, desc[UR26][R8.64] ;  /* 0x0000001a0804a981 */ /* 0x000f6a000c1e1b00 */
[----:B------:R-:W3:Y:S01]  /*0d70*/  @!P3 LDC.64 R34, c[0x0][0x3f8] ;  /* 0x0000fe00ff22bb82 */ /* 0x000ee20000000a00 */
[----:B------:R2:W5:Y:S01]  /*0d80*/  @!P2 LDG.E.64 R2, desc[UR26][R6.64] ;  /* 0x0000001a0602a981 */ /* 0x000562000c1e1b00 */
[----:B------:R-:W-:-:S04]  /*0d90*/  ISETP.GE.U32.AND P2, PT, R45, UR20, PT ;  /* 0x000000142d007c0c */ /* 0x000fc8000bf46070 */
[----:B------:R-:W-:Y:S02]  /*0da0*/  ISETP.GE.AND.EX P2, PT, R47, UR21, PT, P2 ;  /* 0x000000152f007c0c */ /* 0x000fe4000bf46320 */
[----:B------:R-:W4:Y:S01]  /*0db0*/  @!P1 LDC.64 R32, c[0x0][0x3a0] ;  /* 0x0000e800ff209b82 */ /* 0x000f220000000a00 */
[----:B------:R-:W-:Y:S02]  /*0dc0*/  ISETP.GE.U32.AND P5, PT, R49, UR20, PT ;  /* 0x0000001431007c0c */ /* 0x000fe4000bfa6070 */
[----:B------:R-:W-:-:S05]  /*0dd0*/  SHF.R.S32.HI R51, RZ, 0x1f, R49 ;  /* 0x0000001fff337819 */ /* 0x000fca0000011431 */
[----:B------:R-:W4:Y:S01]  /*0de0*/  @!P1 LDC.64 R28, c[0x0][0x398] ;  /* 0x0000e600ff1c9b82 */ /* 0x000f220000000a00 */
[----:B------:R-:W-:Y:S01]  /*0df0*/  ISETP.GE.AND.EX P5, PT, R51, UR21, PT, P5 ;  /* 0x0000001533007c0c */ /* 0x000fe2000bfa6350 */
[----:B--2---:R-:W-:Y:S01]  /*0e00*/  @!P1 IMAD R6, R39, R30, RZ ;  /* 0x0000001e27069224 */ /* 0x004fe200078e02ff */
[----:B0-----:R-:W-:Y:S02]  /*0e10*/  @!P0 IADD3 R14, P6, PT, R23, R24, RZ ;  /* 0x00000018170e8210 */ /* 0x001fe40007fde0ff */
[----:B------:R-:W-:Y:S02]  /*0e20*/  @!P1 MOV R18, R122 ;  /* 0x0000007a00129202 */ /* 0x000fe40000000f00 */
[----:B------:R-:W-:Y:S01]  /*0e30*/  @!P1 MOV R19, R121 ;  /* 0x0000007900139202 */ /* 0x000fe20000000f00 */
[----:B------:R-:W0:Y:S01]  /*0e40*/  @!P2 LDC.64 R8, c[0x0][0x3f8] ;  /* 0x0000fe00ff08ab82 */ /* 0x000e220000000a00 */
[----:B------:R-:W-:Y:S01]  /*0e50*/  @!P0 IADD3.X R15, PT, PT, R0, R25, RZ, P6, !PT ;  /* 0x00000019000f8210 */ /* 0x000fe200037fe4ff */
[----:B------:R-:W-:Y:S01]  /*0e60*/  @!P1 IMAD R7, R37, R31, R6 ;  /* 0x0000001f25079224 */ /* 0x000fe200078e0206 */
[----:B-1----:R-:W-:Y:S01]  /*0e70*/  @!P0 IADD3 R16, P6, PT, R23, R26, RZ ;  /* 0x0000001a17108210 */ /* 0x002fe20007fde0ff */
[----:B------:R-:W-:-:S04]  /*0e80*/  @!P1 IMAD.WIDE.U32 R18, R37, R30, R18 ;  /* 0x0000001e25129225 */ /* 0x000fc800078e0012 */
[----:B---3--:R-:W-:Y:S01]  /*0e90*/  @!P3 IMAD R22, R43, R34, RZ ;  /* 0x000000222b16b224 */ /* 0x008fe200078e02ff */
[----:B------:R-:W-:Y:S01]  /*0ea0*/  @!P0 IADD3.X R17, PT, PT, R0, R27, RZ, P6, !PT ;  /* 0x0000001b00118210 */ /* 0x000fe200037fe4ff */
[----:B------:R-:W1:Y:S01]  /*0eb0*/  @!P3 LDC.64 R36, c[0x0][0x3a0] ;  /* 0x0000e800ff24bb82 */ /* 0x000e620000000a00 */
[----:B------:R-:W-:Y:S01]  /*0ec0*/  @!P1 IADD3 R19, PT, PT, R19, R7, RZ ;  /* 0x0000000713139210 */ /* 0x000fe20007ffe0ff */
[----:B------:R-:W-:Y:S01]  /*0ed0*/  @!P3 IMAD R27, R41, R35, R22 ;  /* 0x00000023291bb224 */ /* 0x000fe200078e0216 */
[C---:B------:R-:W-:Y:S02]  /*0ee0*/  @!P1 SHF.L.U32 R25, R18.reuse, 0x2, RZ ;  /* 0x0000000212199819 */ /* 0x040fe400000006ff */
[----:B------:R-:W-:Y:S02]  /*0ef0*/  @!P3 MOV R22, R122 ;  /* 0x0000007a0016b202 */ /* 0x000fe40000000f00 */
[----:B------:R-:W-:Y:S01]  /*0f00*/  @!P3 MOV R23, R121 ;  /* 0x000000790017b202 */ /* 0x000fe20000000f00 */
[----:B------:R-:W2:Y:S01]  /*0f10*/  @!P5 LDC.64 R6, c[0x0][0x3f8] ;  /* 0x0000fe00ff06db82 */ /* 0x000ea20000000a00 */
[----:B------:R-:W-:-:S02]  /*0f20*/  @!P1 SHF.L.U64.HI R0, R18, 0x2, R19 ;  /* 0x0000000212009819 */ /* 0x000fc40000010213 */
[----:B----4-:R-:W-:Y:S01]  /*0f30*/  @!P1 IADD3 R18, P6, PT, R25, R32, RZ ;  /* 0x0000002019129210 */ /* 0x010fe20007fde0ff */
[----:B------:R-:W-:-:S03]  /*0f40*/  @!P3 IMAD.WIDE.U32 R22, R41, R34, R22 ;  /* 0x000000222916b225 */ /* 0x000fc600078e0016 */
[C---:B------:R-:W-:Y:S01]  /*0f50*/  @!P1 IADD3.X R19, PT, PT, R0.reuse, R33, RZ, P6, !PT ;  /* 0x0000002100139210 */ /* 0x040fe200037fe4ff */
[----:B0-----:R-:W-:Y:S01]  /*0f60*/  @!P2 IMAD R24, R47, R8, RZ ;  /* 0x000000082f18a224 */ /* 0x001fe200078e02ff */
[----:B------:R-:W-:Y:S01]  /*0f70*/  @!P1 IADD3 R28, P6, PT, R25, R28, RZ ;  /* 0x0000001c191c9210 */ /* 0x000fe20007fde0ff */
[----:B------:R-:W0:Y:S01]  /*0f80*/  @!P3 LDC.64 R20, c[0x0][0x398] ;  /* 0x0000e600ff14bb82 */ /* 0x000e220000000a00 */
[----:B------:R-:W-:Y:S02]  /*0f90*/  @!P3 IADD3 R23, PT, PT, R23, R27, RZ ;  /* 0x0000001b1717b210 */ /* 0x000fe40007ffe0ff */
[----:B------:R-:W-:Y:S02]  /*0fa0*/  @!P1 IADD3.X R29, PT, PT, R0, R29, RZ, P6, !PT ;  /* 0x0000001d001d9210 */ /* 0x000fe400037fe4ff */
[C---:B------:R-:W-:Y:S02]  /*0fb0*/  @!P3 SHF.L.U32 R25, R22.reuse, 0x2, RZ ;  /* 0x000000021619b819 */ /* 0x040fe400000006ff */
[----:B------:R-:W-:-:S02]  /*0fc0*/  @!P3 SHF.L.U64.HI R0, R22, 0x2, R23 ;  /* 0x000000021600b819 */ /* 0x000fc40000010217 */
[----:B------:R-:W-:Y:S02]  /*0fd0*/  CS2R R10, SRZ ;  /* 0x00000000000a7805 */ /* 0x000fe4000001ff00 */
[-C--:B------:R-:W-:Y:S01]  /*0fe0*/  @!P2 MOV R22, R122.reuse ;  /* 0x0000007a0016a202 */ /* 0x080fe20000000f00 */
[----:B------:R-:W3:Y:S01]  /*0ff0*/  @!P5 LDC.64 R40, c[0x0][0x398] ;  /* 0x0000e600ff28db82 */ /* 0x000ee20000000a00 */
[----:B------:R-:W-:Y:S01]  /*1000*/  @!P2 MOV R23, R121 ;  /* 0x000000790017a202 */ /* 0x000fe20000000f00 */
[C---:B------:R-:W-:Y:S01]  /*1010*/  @!P2 IMAD R31, R45.reuse, R9, R24 ;  /* 0x000000092d1fa224 */ /* 0x040fe200078e0218 */
[----:B------:R-:W-:Y:S01]  /*1020*/  @!P5 MOV R30, R122 ;  /* 0x0000007a001ed202 */ /* 0x000fe20000000f00 */
[----:B------:R-:W5:Y:S01]  /*1030*/  @!P1 LDG.E.64 R10, desc[UR26][R18.64] ;  /* 0x0000001a120a9981 */ /* 0x000f62000c1e1b00 */
[----:B------:R-:W-:Y:S01]  /*1040*/  @!P2 IMAD.WIDE.U32 R8, R45, R8, R22 ;  /* 0x000000082d08a225 */ /* 0x000fe200078e0016 */
[----:B------:R-:W-:-:S03]  /*1050*/  IADD3 R45, PT, PT, R118, 0x160, RZ ;  /* 0x00000160762d7810 */ /* 0x000fc60007ffe0ff */
[-C--:B--2---:R-:W-:Y:S01]  /*1060*/  @!P5 IMAD R22, R51, R6.reuse, RZ ;  /* 0x000000063316d224 */ /* 0x084fe200078e02ff */
[----:B------:R-:W-:Y:S02]  /*1070*/  @!P2 IADD3 R9, PT, PT, R9, R31, RZ ;  /* 0x0000001f0909a210 */ /* 0x000fe40007ffe0ff */
[----:B------:R-:W-:Y:S02]  /*1080*/  ISETP.GE.U32.AND P4, PT, R45, UR20, PT ;  /* 0x000000142d007c0c */ /* 0x000fe4000bf86070 */
[----:B------:R-:W-:Y:S02]  /*1090*/  SHF.R.S32.HI R51, RZ, 0x1f, R45 ;  /* 0x0000001fff337819 */ /* 0x000fe4000001142d */
[----:B------:R-:W-:Y:S02]  /*10a0*/  @!P5 MOV R31, R121 ;  /* 0x00000079001fd202 */ /* 0x000fe40000000f00 */
[----:B------:R-:W-:Y:S01]  /*10b0*/  ISETP.GE.AND.EX P4, PT, R51, UR21, PT, P4 ;  /* 0x0000001533007c0c */ /* 0x000fe2000bf86340 */
[C---:B------:R-:W-:Y:S01]  /*10c0*/  @!P5 IMAD R35, R49.reuse, R7, R22 ;  /* 0x000000073123d224 */ /* 0x040fe200078e0216 */
[C---:B------:R-:W-:Y:S01]  /*10d0*/  @!P2 SHF.L.U32 R33, R8.reuse, 0x2, RZ ;  /* 0x000000020821a819 */ /* 0x040fe200000006ff */
[----:B------:R-:W-:Y:S01]  /*10e0*/  @!P5 IMAD.WIDE.U32 R30, R49, R6, R30 ;  /* 0x00000006311ed225 */ /* 0x000fe200078e001e */
[----:B------:R-:W-:-:S02]  /*10f0*/  @!P2 SHF.L.U64.HI R32, R8, 0x2, R9 ;  /* 0x000000020820a819 */ /* 0x000fc40000010209 */
[----:B------:R-:W-:Y:S02]  /*1100*/  CS2R R6, SRZ ;  /* 0x0000000000067805 */ /* 0x000fe4000001ff00 */
[----:B------:R-:W-:Y:S02]  /*1110*/  CS2R R8, SRZ ;  /* 0x0000000000087805 */ /* 0x000fe4000001ff00 */
[----:B-1----:R-:W-:Y:S01]  /*1120*/  @!P3 IADD3 R26, P6, PT, R25, R36, RZ ;  /* 0x00000024191ab210 */ /* 0x002fe20007fde0ff */
[----:B------:R-:W1:Y:S01]  /*1130*/  @!P2 LDC.64 R22, c[0x0][0x3a0] ;  /* 0x0000e800ff16ab82 */ /* 0x000e620000000a00 */
[----:B------:R-:W-:Y:S01]  /*1140*/  IADD3 R47, PT, PT, R118, 0xe0, RZ ;  /* 0x000000e0762f7810 */ /* 0x000fe20007ffe0ff */
[----:B------:R-:W5:Y:S01]  /*1150*/  @!P0 LDG.E.64 R6, desc[UR26][R14.64] ;  /* 0x0000001a0e068981 */ /* 0x000f62000c1e1b00 */
[----:B------:R-:W-:Y:S02]  /*1160*/  @!P3 IADD3.X R27, PT, PT, R0, R37, RZ, P6, !PT ;  /* 0x00000025001bb210 */ /* 0x000fe400037fe4ff */
[----:B------:R-:W-:Y:S01]  /*1170*/  SHF.R.S32.HI R49, RZ, 0x1f, R47 ;  /* 0x0000001fff317819 */ /* 0x000fe2000001142f */
[----:B------:R2:W5:Y:S01]  /*1180*/  @!P0 LDG.E.64 R8, desc[UR26][R16.64] ;  /* 0x0000001a10088981 */ /* 0x000562000c1e1b00 */
[----:B------:R-:W-:Y:S01]  /*1190*/  ISETP.GE.U32.AND P0, PT, R47, UR20, PT ;  /* 0x000000142f007c0c */ /* 0x000fe2000bf06070 */
[----:B------:R-:W4:Y:S01]  /*11a0*/  @!P4 LDC.64 R42, c[0x0][0x3f8] ;  /* 0x0000fe00ff2acb82 */ /* 0x000f220000000a00 */
[----:B0-----:R-:W-:-:S02]  /*11b0*/  @!P3 IADD3 R20, P6, PT, R25, R20, RZ ;  /* 0x000000141914b210 */ /* 0x001fc40007fde0ff */
[----:B------:R-:W-:-:S05]  /*11c0*/  ISETP.GE.AND.EX P0, PT, R49, UR21, PT, P0 ;  /* 0x0000001531007c0c */ /* 0x000fca000bf06300 */
[----:B------:R-:W0:Y:S01]  /*11d0*/  @!P2 LDC.64 R24, c[0x0][0x398] ;  /* 0x0000e600ff18ab82 */ /* 0x000e220000000a00 */
[----:B--2---:R-:W-:-:S07]  /*11e0*/  @!P5 IADD3 R17, PT, PT, R31, R35, RZ ;  /* 0x000000231f11d210 */ /* 0x004fce0007ffe0ff */
[----:B------:R-:W2:Y:S01]  /*11f0*/  @!P5 LDC.64 R36, c[0x0][0x3a0] ;  /* 0x0000e800ff24db82 */ /* 0x000ea20000000a00 */
[----:B------:R-:W-:Y:S02]  /*1200*/  @!P3 IADD3.X R21, PT, PT, R0, R21, RZ, P6, !PT ;  /* 0x000000150015b210 */ /* 0x000fe400037fe4ff */
[----:B------:R-:W-:Y:S02]  /*1210*/  CS2R R12, SRZ ;  /* 0x00000000000c7805 */ /* 0x000fe4000001ff00 */
[----:B------:R-:W-:Y:S02]  /*1220*/  @!P5 SHF.L.U64.HI R0, R30, 0x2, R17 ;  /* 0x000000021e00d819 */ /* 0x000fe40000010211 */
[----:B------:R-:W-:Y:S02]  /*1230*/  CS2R R14, SRZ ;  /* 0x00000000000e7805 */ /* 0x000fe4000001ff00 */
[----:B------:R-:W-:Y:S01]  /*1240*/  CS2R R16, SRZ ;  /* 0x0000000000107805 */ /* 0x000fe2000001ff00 */
[----:B------:R-:W3:Y:S01]  /*1250*/  @!P4 LDC.64 R38, c[0x0][0x3a0] ;  /* 0x0000e800ff26cb82 */ /* 0x000ee20000000a00 */
[----:B------:R4:W5:Y:S07]  /*1260*/  @!P1 LDG.E.64 R12, desc[UR26][R28.64] ;  /* 0x0000001a1c0c9981 */ /* 0x00096e000c1e1b00 */
[----:B------:R-:W3:Y:S01]  /*1270*/  @!P0 LDC.64 R18, c[0x0][0x3f8] ;  /* 0x0000fe00ff128b82 */ /* 0x000ee20000000a00 */
[----:B------:R4:W5:Y:S01]  /*1280*/  @!P3 LDG.E.64 R14, desc[UR26][R26.64] ;  /* 0x0000001a1a0eb981 */ /* 0x000962000c1e1b00 */
[----:B-1----:R-:W-:-:S06]  /*1290*/  @!P2 IADD3 R22, P1, PT, R33, R22, RZ ;  /* 0x000000162116a210 */ /* 0x002fcc0007f3e0ff */
[----:B------:R-:W1:Y:S01]  /*12a0*/  @!P4 LDC.64 R34, c[0x0][0x398] ;  /* 0x0000e600ff22cb82 */ /* 0x000e620000000a00 */
[----:B------:R3:W5:Y:S01]  /*12b0*/  @!P3 LDG.E.64 R16, desc[UR26][R20.64] ;  /* 0x0000001a1410b981 */ /* 0x000762000c1e1b00 */
[----:B0-----:R-:W-:Y:S01]  /*12c0*/  @!P2 IADD3 R24, P6, PT, R33, R24, RZ ;  /* 0x000000182118a210 */ /* 0x001fe20007fde0ff */
[----:B----4-:R-:W-:Y:S01]  /*12d0*/  @!P4 IMAD R28, R51, R42, RZ ;  /* 0x0000002a331cc224 */ /* 0x010fe200078e02ff */
[----:B------:R-:W-:Y:S02]  /*12e0*/  ISETP.GE.U32.AND P3, PT, R118, UR20, PT ;  /* 0x0000001476007c0c */ /* 0x000fe4000bf66070 */
[----:B------:R-:W-:Y:S02]  /*12f0*/  @!P4 MOV R26, R122 ;  /* 0x0000007a001ac202 */ /* 0x000fe40000000f00 */
[----:B------:R-:W-:Y:S02]  /*1300*/  @!P4 MOV R27, R121 ;  /* 0x00000079001bc202 */ /* 0x000fe40000000f00 */
[----:B------:R-:W-:Y:S01]  /*1310*/  @!P5 SHF.L.U32 R33, R30, 0x2, RZ ;  /* 0x000000021e21d819 */ /* 0x000fe200000006ff */
[----:B------:R-:W-:Y:S01]  /*1320*/  @!P4 IMAD R29, R45, R43, R28 ;  /* 0x0000002b2d1dc224 */ /* 0x000fe200078e021c */
[----:B------:R-:W-:Y:S01]  /*1330*/  ISETP.GE.AND.EX P3, PT, R111, UR21, PT, P3 ;  /* 0x000000156f007c0c */ /* 0x000fe2000bf66330 */
[----:B------:R-:W-:Y:S01]  /*1340*/  @!P4 IMAD.WIDE.U32 R26, R45, R42, R26 ;  /* 0x0000002a2d1ac225 */ /* 0x000fe200078e001a */
[----:B------:R-:W-:Y:S01]  /*1350*/  @!P2 IADD3.X R23, PT, PT, R32, R23, RZ, P1, !PT ;  /* 0x000000172017a210 */ /* 0x000fe20000ffe4ff */
[----:B------:R-:W0:Y:S01]  /*1360*/  @!P0 LDC.64 R44, c[0x0][0x398] ;  /* 0x0000e600ff2c8b82 */ /* 0x000e220000000a00 */
[----:B--2---:R-:W-:-:S02]  /*1370*/  @!P5 IADD3 R30, P1, PT, R33, R36, RZ ;  /* 0x00000024211ed210 */ /* 0x004fc40007f3e0ff */
[----:B------:R-:W-:Y:S02]  /*1380*/  @!P2 IADD3.X R25, PT, PT, R32, R25, RZ, P6, !PT ;  /* 0x000000192019a210 */ /* 0x000fe400037fe4ff */
[----:B---3--:R-:W-:Y:S02]  /*1390*/  @!P5 IADD3 R32, P6, PT, R33, R40, RZ ;  /* 0x000000282120d210 */ /* 0x008fe40007fde0ff */
[----:B------:R-:W-:Y:S02]  /*13a0*/  @!P5 IADD3.X R31, PT, PT, R0, R37, RZ, P1, !PT ;  /* 0x00000025001fd210 */ /* 0x000fe40000ffe4ff */
[----:B------:R-:W-:Y:S01]  /*13b0*/  @!P4 IADD3 R27, PT, PT, R27, R29, RZ ;  /* 0x0000001d1b1bc210 */ /* 0x000fe20007ffe0ff */
[----:B------:R-:W-:Y:S01]  /*13c0*/  @!P0 IMAD R20, R49, R18, RZ ;  /* 0x0000001231148224 */ /* 0x000fe200078e02ff */
[----:B------:R-:W-:Y:S01]  /*13d0*/  ISETP.GE.U32.AND P1, PT, R114, UR20, PT ;  /* 0x0000001472007c0c */ /* 0x000fe2000bf26070 */
[----:B------:R-:W2:Y:S01]  /*13e0*/  @!P0 LDC.64 R36, c[0x0][0x3a0] ;  /* 0x0000e800ff248b82 */ /* 0x000ea20000000a00 */
[----:B------:R-:W-:-:S02]  /*13f0*/  @!P4 SHF.L.U32 R21, R26, 0x2, RZ ;  /* 0x000000021a15c819 */ /* 0x000fc400000006ff */
[----:B------:R-:W-:Y:S02]  /*1400*/  @!P5 IADD3.X R33, PT, PT, R0, R41, RZ, P6, !PT ;  /* 0x000000290021d210 */ /* 0x000fe400037fe4ff */
[----:B------:R-:W-:Y:S02]  /*1410*/  @!P4 SHF.L.U64.HI R0, R26, 0x2, R27 ;  /* 0x000000021a00c819 */ /* 0x000fe4000001021b */
[----:B------:R-:W-:Y:S01]  /*1420*/  ISETP.GE.AND.EX P1, PT, R109, UR21, PT, P1 ;  /* 0x000000156d007c0c */ /* 0x000fe2000bf26310 */
[----:B------:R-:W3:Y:S01]  /*1430*/  @!P3 LDC.64 R26, c[0x0][0x3f8] ;  /* 0x0000fe00ff1abb82 */ /* 0x000ee20000000a00 */
[----:B------:R-:W-:Y:S01]  /*1440*/  @!P4 IADD3 R38, P6, PT, R21, R38, RZ ;  /* 0x000000261526c210 */ /* 0x000fe20007fde0ff */
[----:B------:R-:W-:Y:S01]  /*1450*/  @!P0 IMAD R19, R47, R19, R20 ;  /* 0x000000132f138224 */ /* 0x000fe200078e0214 */
[----:B------:R-:W-:Y:S02]  /*1460*/  @!P0 MOV R20, R122 ;  /* 0x0000007a00148202 */ /* 0x000fe40000000f00 */
[----:B------:R-:W-:-:S02]  /*1470*/  @!P4 IADD3.X R39, PT, PT, R0, R39, RZ, P6, !PT ;  /* 0x000000270027c210 */ /* 0x000fc400037fe4ff */
[----:B-1----:R-:W-:Y:S01]  /*1480*/  @!P4 IADD3 R34, P6, PT, R21, R34, RZ ;  /* 0x000000221522c210 */ /* 0x002fe20007fde0ff */
[----:B------:R-:W1:Y:S01]  /*1490*/  @!P3 LDC.64 R56, c[0x0][0x3a0] ;  /* 0x0000e800ff38bb82 */ /* 0x000e620000000a00 */
[----:B------:R-:W-:-:S03]  /*14a0*/  @!P0 MOV R21, R121 ;  /* 0x0000007900158202 */ /* 0x000fc60000000f00 */
[----:B------:R-:W-:-:S04]  /*14b0*/  @!P0 IMAD.WIDE.U32 R20, R47, R18, R20 ;  /* 0x000000122f148225 */ /* 0x000fc800078e0014 */
[----:B------:R-:W4:Y:S01]  /*14c0*/  @!P1 LDC.64 R48, c[0x0][0x3f8] ;  /* 0x0000fe00ff309b82 */ /* 0x000f220000000a00 */
[----:B------:R-:W-:Y:S02]  /*14d0*/  @!P0 IADD3 R21, PT, PT, R21, R19, RZ ;  /* 0x0000001315158210 */ /* 0x000fe40007ffe0ff */
[----:B------:R-:W-:Y:S02]  /*14e0*/  CS2R R18, SRZ ;  /* 0x0000000000127805 */ /* 0x000fe4000001ff00 */
[----:B------:R-:W-:Y:S02]  /*14f0*/  @!P4 IADD3.X R35, PT, PT, R0, R35, RZ, P6, !PT ;  /* 0x000000230023c210 */ /* 0x000fe400037fe4ff */
[C---:B------:R-:W-:Y:S01]  /*1500*/  @!P0 SHF.L.U32 R29, R20.reuse, 0x2, RZ ;  /* 0x00000002141d8819 */ /* 0x040fe200000006ff */
[----:B------:R-:W1:Y:S01]  /*1510*/  @!P3 LDC.64 R50, c[0x0][0x398] ;  /* 0x0000e600ff32bb82 */ /* 0x000e620000000a00 */
[----:B------:R-:W-:Y:S02]  /*1520*/  @!P0 SHF.L.U64.HI R0, R20, 0x2, R21 ;  /* 0x0000000214008819 */ /* 0x000fe40000010215 */
[----:B------:R-:W-:Y:S01]  /*1530*/  CS2R R20, SRZ ;  /* 0x0000000000147805 */ /* 0x000fe2000001ff00 */
[----:B------:R2:W5:Y:S01]  /*1540*/  @!P2 LDG.E.64 R18, desc[UR26][R22.64] ;  /* 0x0000001a1612a981 */ /* 0x000562000c1e1b00 */
[----:B---3--:R-:W-:Y:S01]  /*1550*/  @!P3 IMAD R28, R111, R26, RZ ;  /* 0x0000001a6f1cb224 */ /* 0x008fe200078e02ff */
[----:B0-----:R-:W-:-:S03]  /*1560*/  @!P0 IADD3 R44, P6, PT, R29, R44, RZ ;  /* 0x0000002c1d2c8210 */ /* 0x001fc60007fde0ff */
[----:B------:R0:W5:Y:S01]  /*1570*/  @!P2 LDG.E.64 R20, desc[UR26][R24.64] ;  /* 0x0000001a1814a981 */ /* 0x000162000c1e1b00 */
[----:B--2---:R-:W-:Y:S01]  /*1580*/  @!P0 IADD3 R36, P2, PT, R29, R36, RZ ;  /* 0x000000241d248210 */ /* 0x004fe20007f5e0ff */
[----:B------:R-:W-:Y:S01]  /*1590*/  UIMAD.WIDE UR6, UR17, 0x8, UR6 ;  /* 0x00000008110678a5 */ /* 0x000fe2000f8e0206 */
[----:B------:R-:W2:Y:S01]  /*15a0*/  @!P1 LDC.64 R40, c[0x0][0x3a0] ;  /* 0x0000e800ff289b82 */ /* 0x000ea20000000a00 */
[----:B------:R-:W-:Y:S02]  /*15b0*/  @!P3 MOV R22, R122 ;  /* 0x0000007a0016b202 */ /* 0x000fe40000000f00 */
[----:B------:R-:W-:Y:S01]  /*15c0*/  @!P3 MOV R23, R121 ;  /* 0x000000790017b202 */ /* 0x000fe20000000f00 */
[----:B------:R-:W-:Y:S01]  /*15d0*/  @!P3 IMAD R29, R118, R27, R28 ;  /* 0x0000001b761db224 */ /* 0x000fe200078e021c */
[----:B------:R-:W-:Y:S02]  /*15e0*/  @!P0 IADD3.X R37, PT, PT, R0, R37, RZ, P2, !PT ;  /* 0x0000002500258210 */ /* 0x000fe400017fe4ff */
[----:B------:R-:W-:Y:S01]  /*15f0*/  ISETP.GE.U32.AND P2, PT, R112, UR20, PT ;  /* 0x0000001470007c0c */ /* 0x000fe2000bf46070 */
[----:B------:R-:W-:Y:S01]  /*1600*/  @!P3 IMAD.WIDE.U32 R26, R118, R26, R22 ;  /* 0x0000001a761ab225 */ /* 0x000fe200078e0016 */
[----:B------:R-:W3:Y:S02]  /*1610*/  @!P1 LDC.64 R42, c[0x0][0x398] ;  /* 0x0000e600ff2a9b82 */ /* 0x000ee40000000a00 */
[----:B------:R-:W-:Y:S01]  /*1620*/  ISETP.GE.AND.EX P2, PT, R107, UR21, PT, P2 ;  /* 0x000000156b007c0c */ /* 0x000fe2000bf46320 */
[----:B----4-:R-:W-:Y:S01]  /*1630*/  @!P1 IMAD R22, R109, R48, RZ ;  /* 0x000000306d169224 */ /* 0x010fe200078e02ff */
[----:B------:R-:W-:-:S02]  /*1640*/  @!P3 IADD3 R23, PT, PT, R27, R29, RZ ;  /* 0x0000001d1b17b210 */ /* 0x000fc40007ffe0ff */
[----:B------:R-:W-:Y:S01]  /*1650*/  @!P0 IADD3.X R45, PT, PT, R0, R45, RZ, P6, !PT ;  /* 0x0000002d002d8210 */ /* 0x000fe200037fe4ff */
[----:B------:R-:W-:Y:S01]  /*1660*/  @!P1 IMAD R49, R114, R49, R22 ;  /* 0x0000003172319224 */ /* 0x000fe200078e0216 */
[C---:B------:R-:W-:Y:S02]  /*1670*/  @!P3 SHF.L.U64.HI R0, R26.reuse, 0x2, R23 ;  /* 0x000000021a00b819 */ /* 0x040fe40000010217 */
[----:B------:R-:W-:Y:S02]  /*1680*/  CS2R R22, SRZ ;  /* 0x0000000000167805 */ /* 0x000fe4000001ff00 */
[----:B0-----:R-:W-:Y:S02]  /*1690*/  CS2R R24, SRZ ;  /* 0x0000000000187805 */ /* 0x001fe4000001ff00 */
[----:B------:R-:W-:Y:S02]  /*16a0*/  @!P3 SHF.L.U32 R59, R26, 0x2, RZ ;  /* 0x000000021a3bb819 */ /* 0x000fe400000006ff */
[----:B------:R-:W-:-:S02]  /*16b0*/  @!P1 MOV R46, R122 ;  /* 0x0000007a002e9202 */ /* 0x000fc40000000f00 */
[----:B------:R-:W-:Y:S01]  /*16c0*/  @!P1 MOV R47, R121 ;  /* 0x00000079002f9202 */ /* 0x000fe20000000f00 */
[----:B------:R0:W5:Y:S01]  /*16d0*/  @!P5 LDG.E.64 R22, desc[UR26][R30.64] ;  /* 0x0000001a1e16d981 */ /* 0x000162000c1e1b00 */
[----:B------:R-:W4:Y:S03]  /*16e0*/  @!P2 LDC.64 R52, c[0x0][0x3f8] ;  /* 0x0000fe00ff34ab82 */ /* 0x000f260000000a00 */
[----:B------:R-:W5:Y:S01]  /*16f0*/  @!P5 LDG.E.64 R24, desc[UR26][R32.64] ;  /* 0x0000001a2018d981 */ /* 0x000f62000c1e1b00 */
[----:B-1----:R-:W-:Y:S01]  /*1700*/  @!P3 IADD3 R56, P5, PT, R59, R56, RZ ;  /* 0x000000383b38b210 */ /* 0x002fe20007fbe0ff */
[----:B------:R-:W-:Y:S01]  /*1710*/  @!P1 IMAD.WIDE.U32 R46, R114, R48, R46 ;  /* 0x00000030722e9225 */ /* 0x000fe200078e002e */
[----:B------:R-:W-:Y:S02]  /*1720*/  CS2R R26, SRZ ;  /* 0x00000000001a7805 */ /* 0x000fe4000001ff00 */
[----:B------:R-:W-:-:S02]  /*1730*/  @!P3 IADD3.X R57, PT, PT, R0, R57, RZ, P5, !PT ;  /* 0x000000390039b210 */ /* 0x000fc40002ffe4ff */
[----:B------:R-:W-:Y:S02]  /*1740*/  @!P3 IADD3 R58, P5, PT, R59, R50, RZ ;  /* 0x000000323b3ab210 */ /* 0x000fe40007fbe0ff */
[----:B0-----:R-:W-:Y:S01]  /*1750*/  @!P1 IADD3 R31, PT, PT, R47, R49, RZ ;  /* 0x000000312f1f9210 */ /* 0x001fe20007ffe0ff */
[----:B------:R0:W5:Y:S01]  /*1760*/  @!P4 LDG.E.64 R26, desc[UR26][R38.64] ;  /* 0x0000001a261ac981 */ /* 0x000162000c1e1b00 */
[----:B------:R-:W-:Y:S02]  /*1770*/  @!P3 IADD3.X R59, PT, PT, R0, R51, RZ, P5, !PT ;  /* 0x00000033003bb210 */ /* 0x000fe40002ffe4ff */
[C---:B------:R-:W-:Y:S02]  /*1780*/  @!P1 SHF.L.U64.HI R0, R46.reuse, 0x2, R31 ;  /* 0x000000022e009819 */ /* 0x040fe4000001021f */
[----:B------:R-:W-:Y:S02]  /*1790*/  CS2R R28, SRZ ;  /* 0x00000000001c7805 */ /* 0x000fe4000001ff00 */
[----:B------:R-:W-:Y:S01]  /*17a0*/  MOV R47, UR7 ;  /* 0x00000007002f7c02 */ /* 0x000fe20008000f00 */
[----:B------:R-:W1:Y:S01]  /*17b0*/  @!P2 LDC.64 R50, c[0x0][0x3a0] ;  /* 0x0000e800ff32ab82 */ /* 0x000e620000000a00 */
[----:B0-----:R-:W-:-:S02]  /*17c0*/  @!P1 SHF.L.U32 R39, R46, 0x2, RZ ;  /* 0x000000022e279819 */ /* 0x001fc400000006ff */
[----:B------:R-:W-:Y:S01]  /*17d0*/  ISETP.GE.U32.AND P6, PT, R110, UR20, PT ;  /* 0x000000146e007c0c */ /* 0x000fe2000bfc6070 */
[----:B----4-:R-:W-:Y:S01]  /*17e0*/  @!P2 IMAD R30, R107, R52, RZ ;  /* 0x000000346b1ea224 */ /* 0x010fe200078e02ff */
[----:B------:R-:W-:Y:S01]  /*17f0*/  MOV R46, UR6 ;  /* 0x00000006002e7c02 */ /* 0x000fe20008000f00 */
[----:B------:R0:W5:Y:S01]  /*1800*/  @!P4 LDG.E.64 R28, desc[UR26][R34.64] ;  /* 0x0000001a221cc981 */ /* 0x000162000c1e1b00 */
[----:B------:R-:W-:-:S04]  /*1810*/  ISETP.GE.AND.EX P6, PT, R105, UR21, PT, P6 ;  /* 0x0000001569007c0c */ /* 0x000fc8000bfc6360 */
[----:B------:R-:W4:Y:S01]  /*1820*/  LDG.E.64 R46, desc[UR26][R46.64] ;  /* 0x0000001a2e2e7981 */ /* 0x000f22000c1e1b00 */
[----:B------:R-:W-:Y:S02]  /*1830*/  ISETP.GE.U32.AND P4, PT, R108, UR20, PT ;  /* 0x000000146c007c0c */ /* 0x000fe4000bf86070 */
[----:B------:R-:W-:Y:S01]  /*1840*/  @!P2 MOV R31, R121 ;  /* 0x00000079001fa202 */ /* 0x000fe20000000f00 */
[C---:B0-----:R-:W-:Y:S01]  /*1850*/  @!P2 IMAD R35, R112.reuse, R53, R30 ;  /* 0x000000357023a224 */ /* 0x041fe200078e021e */
[----:B------:R-:W-:Y:S02]  /*1860*/  @!P2 MOV R30, R122 ;  /* 0x0000007a001ea202 */ /* 0x000fe40000000f00 */
[----:B------:R-:W-:Y:S02]  /*1870*/  ISETP.GE.AND.EX P4, PT, R103, UR21, PT, P4 ;  /* 0x0000001567007c0c */ /* 0x000fe4000bf86340 */
[----:B------:R-:W0:Y:S01]  /*1880*/  @!P6 LDC.64 R32, c[0x0][0x3f8] ;  /* 0x0000fe00ff20eb82 */ /* 0x000e220000000a00 */
[----:B--2---:R-:W-:Y:S01]  /*1890*/  @!P1 IADD3 R40, P5, PT, R39, R40, RZ ;  /* 0x0000002827289210 */ /* 0x004fe20007fbe0ff */
[----:B------:R-:W-:-:S03]  /*18a0*/  @!P2 IMAD.WIDE.U32 R30, R112, R52, R30 ;  /* 0x00000034701ea225 */ /* 0x000fc600078e001e */
[----:B------:R-:W-:-:S03]  /*18b0*/  @!P1 IADD3.X R41, PT, PT, R0, R41, RZ, P5, !PT ;  /* 0x0000002900299210 */ /* 0x000fc60002ffe4ff */
[----:B------:R-:W2:Y:S01]  /*18c0*/  @!P2 LDC.64 R52, c[0x0][0x398] ;  /* 0x0000e600ff34ab82 */ /* 0x000ea20000000a00 */
[----:B---3--:R-:W-:Y:S02]  /*18d0*/  @!P1 IADD3 R42, P5, PT, R39, R42, RZ ;  /* 0x0000002a272a9210 */ /* 0x008fe40007fbe0ff */
[----:B------:R-:W-:Y:S02]  /*18e0*/  @!P2 IADD3 R31, PT, PT, R31, R35, RZ ;  /* 0x000000231f1fa210 */ /* 0x000fe40007ffe0ff */
[----:B------:R-:W-:Y:S02]  /*18f0*/  @!P1 IADD3.X R43, PT, PT, R0, R43, RZ, P5, !PT ;  /* 0x0000002b002b9210 */ /* 0x000fe40002ffe4ff */
[C---:B------:R-:W-:Y:S02]  /*1900*/  @!P2 SHF.L.U32 R35, R30.reuse, 0x2, RZ ;  /* 0x000000021e23a819 */ /* 0x040fe400000006ff */
[----:B------:R-:W-:Y:S02]  /*1910*/  CS2R R98, SRZ ;  /* 0x0000000000627805 */ /* 0x000fe4000001ff00 */
[----:B------:R-:W-:-:S02]  /*1920*/  @!P2 SHF.L.U64.HI R0, R30, 0x2, R31 ;  /* 0x000000021e00a819 */ /* 0x000fc4000001021f */
[----:B------:R-:W-:Y:S01]  /*1930*/  CS2R R96, SRZ ;  /* 0x0000000000607805 */ /* 0x000fe2000001ff00 */
[----:B------:R-:W3:Y:S01]  /*1940*/  @!P4 LDC.64 R30, c[0x0][0x3f8] ;  /* 0x0000fe00ff1ecb82 */ /* 0x000ee20000000a00 */
[----:B-1----:R-:W-:Y:S01]  /*1950*/  @!P2 IADD3 R50, P5, PT, R35, R50, RZ ;  /* 0x000000322332a210 */ /* 0x002fe20007fbe0ff */
[----:B------:R1:W5:Y:S01]  /*1960*/  @!P3 LDG.E.64 R98, desc[UR26][R56.64] ;  /* 0x0000001a3862b981 */ /* 0x000362000c1e1b00 */
[----:B0-----:R-:W-:-:S05]  /*1970*/  @!P6 IMAD R34, R105, R32, RZ ;  /* 0x000000206922e224 */ /* 0x001fca00078e02ff */
[----:B------:R-:W0:Y:S01]  /*1980*/  @!P6 LDC.64 R54, c[0x0][0x3a0] ;  /* 0x0000e800ff36eb82 */ /* 0x000e220000000a00 */
[----:B------:R-:W-:Y:S01]  /*1990*/  @!P2 IADD3.X R51, PT, PT, R0, R51, RZ, P5, !PT ;  /* 0x000000330033a210 */ /* 0x000fe20002ffe4ff */
[C---:B------:R-:W-:Y:S01]  /*19a0*/  @!P6 IMAD R33, R110.reuse, R33, R34 ;  /* 0x000000216e21e224 */ /* 0x040fe200078e0222 */
[----:B------:R3:W5:Y:S01]  /*19b0*/  @!P3 LDG.E.64 R96, desc[UR26][R58.64] ;  /* 0x0000001a3a60b981 */ /* 0x000762000c1e1b00 */
[----:B------:R-:W-:Y:S02]  /*19c0*/  @!P6 MOV R34, R122 ;  /* 0x0000007a0022e202 */ /* 0x000fe40000000f00 */
[----:B--2---:R-:W-:Y:S02]  /*19d0*/  @!P2 IADD3 R52, P5, PT, R35, R52, RZ ;  /* 0x000000342334a210 */ /* 0x004fe40007fbe0ff */
[----:B------:R-:W2:Y:S01]  /*19e0*/  @!P6 LDC.64 R48, c[0x0][0x398] ;  /* 0x0000e600ff30eb82 */ /* 0x000ea20000000a00 */
[----:B------:R-:W-:Y:S02]  /*19f0*/  @!P6 MOV R35, R121 ;  /* 0x000000790023e202 */ /* 0x000fe40000000f00 */
[----:B------:R-:W-:Y:S01]  /*1a00*/  ISETP.NE.AND P3, PT, RZ, UR30, PT ;  /* 0x0000001eff007c0c */ /* 0x000fe2000bf65270 */
[----:B------:R-:W-:-:S04]  /*1a10*/  @!P6 IMAD.WIDE.U32 R34, R110, R32, R34 ;  /* 0x000000206e22e225 */ /* 0x000fc800078e0022 */
[----:B-1----:R-:W1:Y:S01]  /*1a20*/  @!P4 LDC.64 R56, c[0x0][0x3a0] ;  /* 0x0000e800ff38cb82 */ /* 0x002e620000000a00 */
[----:B---3--:R-:W-:Y:S01]  /*1a30*/  @!P4 IMAD R38, R103, R30, RZ ;  /* 0x0000001e6726c224 */ /* 0x008fe200078e02ff */
[----:B------:R-:W-:-:S06]  /*1a40*/  @!P6 IADD3 R35, PT, PT, R35, R33, RZ ;  /* 0x000000212323e210 */ /* 0x000fcc0007ffe0ff */
[----:B------:R-:W3:Y:S01]  /*1a50*/  @!P4 LDC.64 R58, c[0x0][0x398] ;  /* 0x0000e600ff3acb82 */ /* 0x000ee20000000a00 */
[----:B------:R-:W-:Y:S01]  /*1a60*/  @!P4 IMAD R63, R108, R31, R38 ;  /* 0x0000001f6c3fc224 */ /* 0x000fe200078e0226 */
[----:B------:R-:W-:Y:S02]  /*1a70*/  @!P2 IADD3.X R53, PT, PT, R0, R53, RZ, P5, !PT ;  /* 0x000000350035a210 */ /* 0x000fe40002ffe4ff */
[----:B------:R-:W-:Y:S02]  /*1a80*/  @!P4 MOV R38, R122 ;  /* 0x0000007a0026c202 */ /* 0x000fe40000000f00 */
[----:B------:R-:W-:Y:S02]  /*1a90*/  @!P4 MOV R39, R121 ;  /* 0x000000790027c202 */ /* 0x000fe40000000f00 */
[----:B------:R-:W3:Y:S01]  /*1aa0*/  @P3 LDC.64 R32, c[0x0][0x3b0] ;  /* 0x0000ec00ff203b82 */ /* 0x000ee20000000a00 */
[C---:B------:R-:W-:Y:S02]  /*1ab0*/  @!P6 SHF.L.U32 R61, R34.reuse, 0x2, RZ ;  /* 0x00000002223de819 */ /* 0x040fe400000006ff */
[----:B------:R-:W-:Y:S01]  /*1ac0*/  @!P6 SHF.L.U64.HI R0, R34, 0x2, R35 ;  /* 0x000000022200e819 */ /* 0x000fe20000010223 */
[----:B------:R-:W-:Y:S01]  /*1ad0*/  @!P4 IMAD.WIDE.U32 R30, R108, R30, R38 ;  /* 0x0000001e6c1ec225 */ /* 0x000fe200078e0026 */
[----:B0-----:R-:W-:-:S03]  /*1ae0*/  @!P6 IADD3 R54, P5, PT, R61, R54, RZ ;  /* 0x000000363d36e210 */ /* 0x001fc60007fbe0ff */
[----:B------:R-:W0:Y:S01]  /*1af0*/  LDC.64 R34, c[0x0][0x3a8] ;  /* 0x0000ea00ff227b82 */ /* 0x000e220000000a00 */
[----:B------:R-:W-:Y:S02]  /*1b00*/  @!P6 IADD3.X R55, PT, PT, R0, R55, RZ, P5, !PT ;  /* 0x000000370037e210 */ /* 0x000fe40002ffe4ff */
[----:B--2---:R-:W-:Y:S02]  /*1b10*/  @!P6 IADD3 R48, P5, PT, R61, R48, RZ ;  /* 0x000000303d30e210 */ /* 0x004fe40007fbe0ff */
[----:B------:R-:W-:Y:S02]  /*1b20*/  @!P4 IADD3 R39, PT, PT, R31, R63, RZ ;  /* 0x0000003f1f27c210 */ /* 0x000fe40007ffe0ff */
[----:B------:R-:W-:Y:S01]  /*1b30*/  @!P4 SHF.L.U32 R31, R30, 0x2, RZ ;  /* 0x000000021e1fc819 */ /* 0x000fe200000006ff */
[----:B------:R-:W-:Y:S01]  /*1b40*/  IMAD R61, R100, 0x1a, RZ ;  /* 0x0000001a643d7824 */ /* 0x000fe200078e02ff */
[----:B------:R-:W-:Y:S02]  /*1b50*/  @!P6 IADD3.X R49, PT, PT, R0, R49, RZ, P5, !PT ;  /* 0x000000310031e210 */ /* 0x000fe40002ffe4ff */
[----:B------:R-:W-:-:S02]  /*1b60*/  @!P4 SHF.L.U64.HI R30, R30, 0x2, R39 ;  /* 0x000000021e1ec819 */ /* 0x000fc40000010227 */
[----:B-1----:R-:W-:Y:S02]  /*1b70*/  @!P4 IADD3 R56, P5, PT, R31, R56, RZ ;  /* 0x000000381f38c210 */ /* 0x002fe40007fbe0ff */
[----:B------:R-:W-:Y:S02]  /*1b80*/  IADD3 R61, PT, PT, R61, R102, RZ ;  /* 0x000000663d3d7210 */ /* 0x000fe40007ffe0ff */
[----:B------:R-:W-:Y:S02]  /*1b90*/  @!P4 IADD3.X R57, PT, PT, R30, R57, RZ, P5, !PT ;  /* 0x000000391e39c210 */ /* 0x000fe40002ffe4ff */
[----:B---3--:R-:W-:Y:S01]  /*1ba0*/  @!P4 IADD3 R58, P5, PT, R31, R58, RZ ;  /* 0x0000003a1f3ac210 */ /* 0x008fe20007fbe0ff */
[----:B------:R-:W-:Y:S01]  /*1bb0*/  @P3 IMAD.WIDE R38, R61, 0x2, R32 ;  /* 0x000000023d263825 */ /* 0x000fe200078e0220 */
[----:B------:R-:W-:Y:S02]  /*1bc0*/  CS2R R32, SRZ ;  /* 0x0000000000207805 */ /* 0x000fe4000001ff00 */
[----:B------:R-:W-:-:S02]  /*1bd0*/  CS2R R94, SRZ ;  /* 0x00000000005e7805 */ /* 0x000fc4000001ff00 */
[----:B------:R-:W-:Y:S02]  /*1be0*/  @!P4 IADD3.X R59, PT, PT, R30, R59, RZ, P5, !PT ;  /* 0x0000003b1e3bc210 */ /* 0x000fe40002ffe4ff */
[----:B------:R-:W-:Y:S02]  /*1bf0*/  CS2R R30, SRZ ;  /* 0x00000000001e7805 */ /* 0x000fe4000001ff00 */
[----:B------:R-:W-:Y:S01]  /*1c00*/  CS2R R92, SRZ ;  /* 0x00000000005c7805 */ /* 0x000fe2000001ff00 */
[----:B0-----:R-:W-:Y:S01]  /*1c10*/  IMAD.WIDE R34, R61, 0x2, R34 ;  /* 0x000000023d227825 */ /* 0x001fe200078e0222 */
[----:B------:R-:W2:Y:S04]  /*1c20*/  @P3 LDG.E.U16 R60, desc[UR26][R38.64+0x2] ;  /* 0x0000021a263c3981 */ /* 0x000ea8000c1e1500 */
[----:B------:R0:W3:Y:S04]  /*1c30*/  @P3 LDG.E.U16 R61, desc[UR26][R38.64] ;  /* 0x0000001a263d3981 */ /* 0x0000e8000c1e1500 */
[----:B------:R-:W3:Y:S04]  /*1c40*/  LDG.E.U16 R101, desc[UR26][R34.64] ;  /* 0x0000001a22657981 */ /* 0x000ee8000c1e1500 */
[----:B------:R1:W3:Y:S01]  /*1c50*/  LDG.E.U16 R0, desc[UR26][R34.64+0x2] ;  /* 0x0000021a22007981 */ /* 0x0002e2000c1e1500 */
[----:B0-----:R-:W-:-:S03]  /*1c60*/  CS2R R38, SRZ ;  /* 0x0000000000267805 */ /* 0x001fc6000001ff00 */
[----:B------:R0:W5:Y:S04]  /*1c70*/  @!P0 LDG.E.64 R30, desc[UR26][R36.64] ;  /* 0x0000001a241e8981 */ /* 0x000168000c1e1b00 */
[----:B------:R0:W5:Y:S01]  /*1c80*/  @!P0 LDG.E.64 R32, desc[UR26][R44.64] ;  /* 0x0000001a2c208981 */ /* 0x000162000c1e1b00 */
[----:B-1----:R-:W-:-:S03]  /*1c90*/  CS2R R34, SRZ ;  /* 0x0000000000227805 */ /* 0x002fc6000001ff00 */
[----:B------:R1:W5:Y:S01]  /*1ca0*/  @!P1 LDG.E.64 R94, desc[UR26][R40.64] ;  /* 0x0000001a285e9981 */ /* 0x000362000c1e1b00 */
[----:B0-----:R-:W-:-:S03]  /*1cb0*/  CS2R R36, SRZ ;  /* 0x0000000000247805 */ /* 0x001fc6000001ff00 */
[----:B------:R0:W5:Y:S01]  /*1cc0*/  @!P1 LDG.E.64 R92, desc[UR26][R42.64] ;  /* 0x0000001a2a5c9981 */ /* 0x000162000c1e1b00 */
[----:B------:R-:W-:-:S03]  /*1cd0*/  CS2R R44, SRZ ;  /* 0x00000000002c7805 */ /* 0x000fc6000001ff00 */
[----:B------:R2:W5:Y:S01]  /*1ce0*/  @!P2 LDG.E.64 R34, desc[UR26][R50.64] ;  /* 0x0000001a3222a981 */ /* 0x000562000c1e1b00 */
[----:B-1----:R-:W-:-:S03]  /*1cf0*/  CS2R R40, SRZ ;  /* 0x0000000000287805 */ /* 0x002fc6000001ff00 */
[----:B------:R1:W5:Y:S01]  /*1d00*/  @!P2 LDG.E.64 R36, desc[UR26][R52.64] ;  /* 0x0000001a3424a981 */ /* 0x000362000c1e1b00 */
[----:B0-----:R-:W-:-:S03]  /*1d10*/  CS2R R42, SRZ ;  /* 0x00000000002a7805 */ /* 0x001fc6000001ff00 */
[----:B------:R1:W5:Y:S04]  /*1d20*/  @!P6 LDG.E.64 R38, desc[UR26][R54.64] ;  /* 0x0000001a3626e981 */ /* 0x000368000c1e1b00 */
[----:B------:R1:W5:Y:S04]  /*1d30*/  @!P6 LDG.E.64 R40, desc[UR26][R48.64] ;  /* 0x0000001a3028e981 */ /* 0x000368000c1e1b00 */
[----:B------:R1:W5:Y:S04]  /*1d40*/  @!P4 LDG.E.64 R42, desc[UR26][R56.64] ;  /* 0x0000001a382ac981 */ /* 0x000368000c1e1b00 */
[----:B------:R1:W5:Y:S01]  /*1d50*/  @!P4 LDG.E.64 R44, desc[UR26][R58.64] ;  /* 0x0000001a3a2cc981 */ /* 0x000362000c1e1b00 */
[----:B------:R-:W-:Y:S01]  /*1d60*/  UISETP.NE.AND UP1, UPT, UR30, URZ, UPT ;  /* 0x000000ff1e00728c */ /* 0x000fe2000bf25270 */
[----:B------:R-:W-:Y:S01]  /*1d70*/  HFMA2 R106, -RZ, RZ, 0, 0 ;  /* 0x00000000ff6a7431 */ /* 0x000fe200000001ff */
[----:B------:R-:W-:Y:S01]  /*1d80*/  MOV R115, RZ ;  /* 0x000000ff00737202 */ /* 0x000fe20000000f00 */
        /* <DEDUP_REMOVED lines=242> */
.L_x_1575:
        /* <DEDUP_REMOVED lines=10> */
[--C-:B------:R-:W-:Y:S01]  /*2d50*/  FFMA.FTZ R49, R101, R72, R106.reuse ;  /* 0x0000004865317223 */ /* 0x100fe2000001006a */
[--C-:B------:R-:W-:Y:S01]  /*2d60*/  FFMA.FTZ R60, R0, R65, R115.reuse ;  /* 0x00000041003c7223 */ /* 0x100fe20000010073 */
[----:B------:R-:W-:Y:S01]  /*2d70*/  FMUL.FTZ R48, R53, -1.4426950216293334961 ;  /* 0xbfb8aa3b35307820 */ /* 0x000fe20000410000 */
[----:B------:R-:W-:Y:S01]  /*2d80*/  FMUL.FTZ R50, R51, -1.4426950216293334961 ;  /* 0xbfb8aa3b33327820 */ /* 0x000fe20000410000 */
[----:B------:R-:W-:Y:S01]  /*2d90*/  FMUL.FTZ R58, R49, -1.4426950216293334961 ;  /* 0xbfb8aa3b313a7820 */ /* 0x000fe20000410000 */
[----:B------:R-:W-:Y:S01]  /*2da0*/  FADD.FTZ R119, R90, -UR36 ;  /* 0x800000245a777e21 */ /* 0x000fe20008010000 */
[----:B------:R-:W-:Y:S01]  /*2db0*/  FMUL.FTZ R55, R60, -1.4426950216293334961 ;  /* 0xbfb8aa3b3c377820 */ /* 0x000fe20000410000 */
[----:B------:R-:W0:Y:S01]  /*2dc0*/  MUFU.EX2 R57, R50 ;  /* 0x0000003200397308 */ /* 0x000e220000000800 */
[----:B------:R-:W-:Y:S01]  /*2dd0*/  FADD.FTZ R73, R91, -UR36 ;  /* 0x800000245b497e21 */ /* 0x000fe20008010000 */
[----:B------:R-:W-:Y:S01]  /*2de0*/  FMUL.FTZ R119, R119, UR37 ;  /* 0x0000002577777c20 */ /* 0x000fe20008410000 */
[----:B------:R-:W-:Y:S01]  /*2df0*/  FADD.FTZ R70, R86, -UR36 ;  /* 0x8000002456467e21 */ /* 0x000fe20008010000 */
[----:B------:R-:W-:Y:S01]  /*2e00*/  FADD.FTZ R75, R87, -UR36 ;  /* 0x80000024574b7e21 */ /* 0x000fe20008010000 */
[----:B------:R-:W-:Y:S01]  /*2e10*/  FMUL.FTZ R73, R73, UR37 ;  /* 0x0000002549497c20 */ /* 0x000fe20008410000 */
[C-C-:B------:R-:W-:Y:S01]  /*2e20*/  FFMA.FTZ R56, R101.reuse, R119, R106.reuse ;  /* 0x0000007765387223 */ /* 0x140fe2000001006a */
[----:B------:R-:W-:Y:S01]  /*2e30*/  FMUL.FTZ R70, R70, UR37 ;  /* 0x0000002546467c20 */ /* 0x000fe20008410000 */
[----:B------:R-:W1:Y:S01]  /*2e40*/  MUFU.EX2 R48, R48 ;  /* 0x0000003000307308 */ /* 0x000e620000000800 */
[----:B------:R-:W-:Y:S01]  /*2e50*/  FFMA.FTZ R54, R0, R73, R115 ;  /* 0x0000004900367223 */ /* 0x000fe20000010073 */
[----:B------:R-:W-:Y:S01]  /*2e60*/  FMUL.FTZ R63, R56, -1.4426950216293334961 ;  /* 0xbfb8aa3b383f7820 */ /* 0x000fe20000410000 */
[----:B------:R-:W-:Y:S01]  /*2e70*/  FFMA.FTZ R52, R101, R70, R106 ;  /* 0x0000004665347223 */ /* 0x000fe2000001006a */
[----:B------:R-:W-:Y:S01]  /*2e80*/  FADD.FTZ R74, R82, -UR36 ;  /* 0x80000024524a7e21 */ /* 0x000fe20008010000 */
[----:B------:R-:W-:Y:S01]  /*2e90*/  FMUL.FTZ R62, R54, -1.4426950216293334961 ;  /* 0xbfb8aa3b363e7820 */ /* 0x000fe20000410000 */
[----:B------:R-:W-:Y:S01]  /*2ea0*/  FMUL.FTZ R75, R75, UR37 ;  /* 0x000000254b4b7c20 */ /* 0x000fe20008410000 */
[----:B------:R-:W-:Y:S01]  /*2eb0*/  FMUL.FTZ R61, R52, -1.4426950216293334961 ;  /* 0xbfb8aa3b343d7820 */ /* 0x000fe20000410000 */
[----:B------:R-:W2:Y:S01]  /*2ec0*/  MUFU.EX2 R58, R58 ;  /* 0x0000003a003a7308 */ /* 0x000ea20000000800 */
[----:B0-----:R-:W-:Y:S01]  /*2ed0*/  FADD.FTZ R64, R57, 1 ;  /* 0x3f80000039407421 */ /* 0x001fe20000010000 */
[----:B------:R-:W-:-:S06]  /*2ee0*/  FMUL.FTZ R74, R74, UR37 ;  /* 0x000000254a4a7c20 */ /* 0x000fcc0008410000 */
[----:B------:R-:W0:Y:S01]  /*2ef0*/  MUFU.RCP R64, R64 ;  /* 0x0000004000407308 */ /* 0x000e220000001000 */
[----:B-1----:R-:W-:Y:S01]  /*2f00*/  FADD.FTZ R50, R48, 1 ;  /* 0x3f80000030327421 */ /* 0x002fe20000010000 */
[----:B------:R-:W-:-:S04]  /*2f10*/  FFMA.FTZ R48, R0, R75, R115 ;  /* 0x0000004b00307223 */ /* 0x000fc80000010073 */
[----:B------:R-:W-:Y:S02]  /*2f20*/  FMUL.FTZ R57, R48, -1.4426950216293334961 ;  /* 0xbfb8aa3b30397820 */ /* 0x000fe40000410000 */
[----:B------:R1:W3:Y:S01]  /*2f30*/  MUFU.RCP R59, R50 ;  /* 0x00000032003b7308 */ /* 0x0002e20000001000 */
[----:B--2---:R-:W-:-:S07]  /*2f40*/  FADD.FTZ R67, R58, 1 ;  /* 0x3f8000003a437421 */ /* 0x004fce0000010000 */
[----:B------:R-:W2:Y:S01]  /*2f50*/  MUFU.EX2 R55, R55 ;  /* 0x0000003700377308 */ /* 0x000ea20000000800 */
[----:B0-----:R-:W-:Y:S01]  /*2f60*/  FMUL.FTZ R125, R97, R64 ;  /* 0x00000040617d7220 */ /* 0x001fe20000410000 */
[----:B-1----:R-:W-:-:S04]  /*2f70*/  FFMA.FTZ R50, R101, R74, R106 ;  /* 0x0000004a65327223 */ /* 0x002fc8000001006a */
[----:B------:R-:W-:Y:S02]  /*2f80*/  FMUL.FTZ R68, R50, -1.4426950216293334961 ;  /* 0xbfb8aa3b32447820 */ /* 0x000fe40000410000 */
[----:B------:R-:W0:Y:S01]  /*2f90*/  MUFU.EX2 R63, R63 ;  /* 0x0000003f003f7308 */ /* 0x000e220000000800 */
[----:B---3--:R-:W-:Y:S01]  /*2fa0*/  FADD.FTZ R66, -R59, 1 ;  /* 0x3f8000003b427421 */ /* 0x008fe20000010100 */
[----:B------:R-:W-:Y:S01]  /*2fb0*/  FMUL.FTZ R124, R96, R59 ;  /* 0x0000003b607c7220 */ /* 0x000fe20000410000 */
[----:B------:R-:W-:Y:S02]  /*2fc0*/  FADD.FTZ R59, R83, -UR36 ;  /* 0x80000024533b7e21 */ /* 0x000fe40008010000 */
[----:B------:R-:W-:Y:S01]  /*2fd0*/  FFMA.FTZ R53, R53, R66, 1 ;  /* 0x3f80000035357423 */ /* 0x000fe20000010042 */
[----:B------:R-:W-:Y:S01]  /*2fe0*/  FADD.FTZ R66, -R64, 1 ;  /* 0x3f80000040427421 */ /* 0x000fe20000010100 */
[----:B------:R-:W-:Y:S01]  /*2ff0*/  FMUL.FTZ R59, R59, UR37 ;  /* 0x000000253b3b7c20 */ /* 0x000fe20008410000 */
[----:B------:R-:W1:Y:S01]  /*3000*/  MUFU.RCP R67, R67 ;  /* 0x0000004300437308 */ /* 0x000e620000001000 */
[----:B--2---:R-:W-:Y:S01]  /*3010*/  FADD.FTZ R64, R55, 1 ;  /* 0x3f80000037407421 */ /* 0x004fe20000010000 */
[----:B------:R-:W-:Y:S01]  /*3020*/  FFMA.FTZ R66, R51, R66, 1 ;  /* 0x3f80000033427423 */ /* 0x000fe20000010042 */
[----:B------:R-:W-:Y:S01]  /*3030*/  FMUL.FTZ R124, R124, R53 ;  /* 0x000000357c7c7220 */ /* 0x000fe20000410000 */
[----:B------:R-:W-:Y:S01]  /*3040*/  FFMA.FTZ R51, R0, R59, R115 ;  /* 0x0000003b00337223 */ /* 0x000fe20000010073 */
[----:B------:R-:W-:Y:S01]  /*3050*/  FADD.FTZ R55, R6, -UR36 ;  /* 0x8000002406377e21 */ /* 0x000fe20008010000 */
[----:B------:R-:W-:-:S02]  /*3060*/  FMUL.FTZ R125, R125, R66 ;  /* 0x000000427d7d7220 */ /* 0x000fc40000410000 */
[----:B------:R-:W2:Y:S01]  /*3070*/  MUFU.EX2 R62, R62 ;  /* 0x0000003e003e7308 */ /* 0x000ea20000000800 */
[----:B0-----:R-:W-:Y:S01]  /*3080*/  FADD.FTZ R69, R63, 1 ;  /* 0x3f8000003f457421 */ /* 0x001fe20000010000 */
[----:B------:R-:W-:Y:S01]  /*3090*/  FMUL.FTZ R58, R51, -1.4426950216293334961 ;  /* 0xbfb8aa3b333a7820 */ /* 0x000fe20000410000 */
[----:B------:R-:W-:-:S05]  /*30a0*/  FMUL.FTZ R55, R55, UR37 ;  /* 0x0000002537377c20 */ /* 0x000fca0008410000 */
[----:B------:R-:W0:Y:S01]  /*30b0*/  MUFU.RCP R64, R64 ;  /* 0x0000004000407308 */ /* 0x000e220000001000 */
[----:B-1----:R-:W-:Y:S01]  /*30c0*/  FADD.FTZ R66, -R67, 1 ;  /* 0x3f80000043427421 */ /* 0x002fe20000010100 */
[----:B------:R-:W-:-:S03]  /*30d0*/  FMUL.FTZ R63, R92, R67 ;  /* 0x000000435c3f7220 */ /* 0x000fc60000410000 */
[----:B------:R-:W-:Y:S01]  /*30e0*/  FFMA.FTZ R66, R49, R66, 1 ;  /* 0x3f80000031427423 */ /* 0x000fe20000010042 */
[----:B------:R-:W-:Y:S02]  /*30f0*/  FFMA.FTZ R49, R101, R55, R106 ;  /* 0x0000003765317223 */ /* 0x000fe4000001006a */
[----:B------:R-:W1:Y:S01]  /*3100*/  MUFU.EX2 R61, R61 ;  /* 0x0000003d003d7308 */ /* 0x000e620000000800 */
[----:B--2---:R-:W-:Y:S01]  /*3110*/  FADD.FTZ R62, R62, 1 ;  /* 0x3f8000003e3e7421 */ /* 0x004fe20000010000 */
[----:B------:R-:W-:Y:S01]  /*3120*/  FMUL.FTZ R63, R63, R66 ;  /* 0x000000423f3f7220 */ /* 0x000fe20000410000 */
[----:B------:R-:W-:-:S05]  /*3130*/  FMUL.FTZ R67, R49, -1.4426950216293334961 ;  /* 0xbfb8aa3b31437820 */ /* 0x000fca0000410000 */
[----:B------:R-:W2:Y:S01]  /*3140*/  MUFU.RCP R69, R69 ;  /* 0x0000004500457308 */ /* 0x000ea20000001000 */
[----:B0-----:R-:W-:Y:S01]  /*3150*/  FADD.FTZ R71, -R64, 1 ;  /* 0x3f80000040477421 */ /* 0x001fe20000010100 */
[----:B------:R-:W-:-:S03]  /*3160*/  FMUL.FTZ R66, R93, R64 ;  /* 0x000000405d427220 */ /* 0x000fc60000410000 */
[----:B------:R-:W-:-:S03]  /*3170*/  FFMA.FTZ R71, R60, R71, 1 ;  /* 0x3f8000003c477423 */ /* 0x000fc60000010047 */
[----:B------:R-:W0:Y:S01]  /*3180*/  MUFU.EX2 R57, R57 ;  /* 0x0000003900397308 */ /* 0x000e220000000800 */
[----:B------:R-:W-:Y:S01]  /*3190*/  FMUL.FTZ R66, R66, R71 ;  /* 0x0000004742427220 */ /* 0x000fe20000410000 */
[----:B-1----:R-:W-:-:S06]  /*31a0*/  FADD.FTZ R61, R61, 1 ;  /* 0x3f8000003d3d7421 */ /* 0x002fcc0000010000 */
[----:B------:R1:W3:Y:S01]  /*31b0*/  MUFU.EX2 R53, R68 ;  /* 0x0000004400357308 */ /* 0x0002e20000000800 */
[----:B--2---:R-:W-:-:S04]  /*31c0*/  FADD.FTZ R71, -R69, 1 ;  /* 0x3f80000045477421 */ /* 0x004fc80000010100 */
[----:B------:R-:W-:-:S03]  /*31d0*/  FFMA.FTZ R71, R56, R71, 1 ;  /* 0x3f80000038477423 */ /* 0x000fc60000010047 */
[----:B------:R-:W2:Y:S01]  /*31e0*/  MUFU.RCP R62, R62 ;  /* 0x0000003e003e7308 */ /* 0x000ea20000001000 */
[----:B0-----:R-:W-:Y:S01]  /*31f0*/  FADD.FTZ R56, R57, 1 ;  /* 0x3f80000039387421 */ /* 0x001fe20000010000 */
[----:B-1----:R-:W-:-:S04]  /*3200*/  FMUL.FTZ R68, R88, R69 ;  /* 0x0000004558447220 */ /* 0x002fc80000410000 */
[----:B------:R-:W-:Y:S02]  /*3210*/  FMUL.FTZ R68, R68, R71 ;  /* 0x0000004744447220 */ /* 0x000fe40000410000 */
[----:B------:R-:W0:Y:S01]  /*3220*/  MUFU.EX2 R58, R58 ;  /* 0x0000003a003a7308 */ /* 0x000e220000000800 */
[----:B---3--:R-:W-:-:S07]  /*3230*/  FADD.FTZ R57, R53, 1 ;  /* 0x3f80000035397421 */ /* 0x008fce0000010000 */
[----:B------:R-:W1:Y:S01]  /*3240*/  MUFU.RCP R61, R61 ;  /* 0x0000003d003d7308 */ /* 0x000e620000001000 */
[----:B--2---:R-:W-:Y:S01]  /*3250*/  FADD.FTZ R53, -R62, 1 ;  /* 0x3f8000003e357421 */ /* 0x004fe20000010100 */
[----:B------:R-:W-:-:S03]  /*3260*/  FMUL.FTZ R64, R89, R62 ;  /* 0x0000003e59407220 */ /* 0x000fc60000410000 */
[----:B------:R-:W-:-:S03]  /*3270*/  FFMA.FTZ R53, R54, R53, 1 ;  /* 0x3f80000036357423 */ /* 0x000fc60000010035 */
[----:B------:R-:W2:Y:S01]  /*3280*/  MUFU.EX2 R67, R67 ;  /* 0x0000004300437308 */ /* 0x000ea20000000800 */
[----:B0-----:R-:W-:Y:S01]  /*3290*/  FADD.FTZ R54, R58, 1 ;  /* 0x3f8000003a367421 */ /* 0x001fe20000010000 */
[----:B------:R-:W-:Y:S01]  /*32a0*/  FMUL.FTZ R64, R64, R53 ;  /* 0x0000003540407220 */ /* 0x000fe20000410000 */
[----:B------:R-:W-:-:S04]  /*32b0*/  FADD.FTZ R58, R7, -UR36 ;  /* 0x80000024073a7e21 */ /* 0x000fc80008010000 */
[----:B------:R-:W-:Y:S01]  /*32c0*/  FMUL.FTZ R58, R58, UR37 ;  /* 0x000000253a3a7c20 */ /* 0x000fe20008410000 */
[----:B------:R-:W0:Y:S01]  /*32d0*/  MUFU.RCP R57, R57 ;  /* 0x0000003900397308 */ /* 0x000e220000001000 */
[----:B-1----:R-:W-:Y:S01]  /*32e0*/  FADD.FTZ R53, -R61, 1 ;  /* 0x3f8000003d357421 */ /* 0x002fe20000010100 */
[----:B------:R-:W-:-:S03]  /*32f0*/  FMUL.FTZ R69, R84, R61 ;  /* 0x0000003d54457220 */ /* 0x000fc60000410000 */
[----:B------:R-:W-:-:S03]  /*3300*/  FFMA.FTZ R52, R52, R53, 1 ;  /* 0x3f80000034347423 */ /* 0x000fc60000010035 */
[----:B------:R-:W1:Y:S01]  /*3310*/  MUFU.RCP R56, R56 ;  /* 0x0000003800387308 */ /* 0x000e620000001000 */
[----:B--2---:R-:W-:Y:S01]  /*3320*/  FADD.FTZ R53, R67, 1 ;  /* 0x3f80000043357421 */ /* 0x004fe20000010000 */
[----:B------:R-:W-:-:S06]  /*3330*/  FMUL.FTZ R69, R69, R52 ;  /* 0x0000003445457220 */ /* 0x000fcc0000410000 */
[----:B------:R-:W2:Y:S01]  /*3340*/  MUFU.RCP R54, R54 ;  /* 0x0000003600367308 */ /* 0x000ea20000001000 */
[----:B0-----:R-:W-:Y:S01]  /*3350*/  FADD.FTZ R67, -R57, 1 ;  /* 0x3f80000039437421 */ /* 0x001fe20000010100 */
[----:B------:R-:W-:Y:S01]  /*3360*/  FMUL.FTZ R77, R80, R57 ;  /* 0x00000039504d7220 */ /* 0x000fe20000410000 */
[----:B------:R-:W-:Y:S02]  /*3370*/  FFMA.FTZ R57, R0, R58, R115 ;  /* 0x0000003a00397223 */ /* 0x000fe40000010073 */
[----:B------:R-:W-:Y:S02]  /*3380*/  FFMA.FTZ R50, R50, R67, 1 ;  /* 0x3f80000032327423 */ /* 0x000fe40000010043 */
[----:B------:R-:W-:Y:S01]  /*3390*/  FMUL.FTZ R62, R57, -1.4426950216293334961 ;  /* 0xbfb8aa3b393e7820 */ /* 0x000fe20000410000 */
        /* <DEDUP_REMOVED lines=8> */
[----:B------:R-:W1:Y:S01]  /*3420*/  MUFU.EX2 R62, R62 ;  /* 0x0000003e003e7308 */ /* 0x000e620000000800 */
[----:B--2---:R-:W-:Y:S01]  /*3430*/  FADD.FTZ R52, -R54, 1 ;  /* 0x3f80000036347421 */ /* 0x004fe20000010100 */
[----:B------:R-:W-:Y:S01]  /*3440*/  FMUL.FTZ R60, R81, R54 ;  /* 0x00000036513c7220 */ /* 0x000fe20000410000 */
[----:B------:R-:W-:Y:S01]  /*3450*/  FMUL.FTZ R71, R71, R48 ;  /* 0x0000003047477220 */ /* 0x000fe20000410000 */
[----:B------:R-:W-:Y:S01]  /*3460*/  FMUL.FTZ R50, R50, UR37 ;  /* 0x0000002532327c20 */ /* 0x000fe20008410000 */
[----:B------:R-:W-:Y:S01]  /*3470*/  FFMA.FTZ R51, R51, R52, 1 ;  /* 0x3f80000033337423 */ /* 0x000fe20000010034 */
[----:B------:R-:W-:-:S02]  /*3480*/  FADD.FTZ R48, R10, -UR36 ;  /* 0x800000240a307e21 */ /* 0x000fc40008010000 */
[--C-:B------:R-:W-:Y:S01]  /*3490*/  FFMA.FTZ R52, R101, R50, R106.reuse ;  /* 0x0000003265347223 */ /* 0x100fe2000001006a */
[----:B------:R-:W-:Y:S01]  /*34a0*/  FMUL.FTZ R60, R60, R51 ;  /* 0x000000333c3c7220 */ /* 0x000fe20000410000 */
[----:B------:R-:W-:Y:S01]  /*34b0*/  FFMA.FTZ R51, R0, R56, R115 ;  /* 0x0000003800337223 */ /* 0x000fe20000010073 */
[----:B0-----:R-:W-:Y:S01]  /*34c0*/  FADD.FTZ R54, -R53, 1 ;  /* 0x3f80000035367421 */ /* 0x001fe20000010100 */
[----:B------:R-:W-:Y:S01]  /*34d0*/  FMUL.FTZ R48, R48, UR37 ;  /* 0x0000002530307c20 */ /* 0x000fe20008410000 */
[----:B------:R-:W-:Y:S01]  /*34e0*/  FMUL.FTZ R61, R52, -1.4426950216293334961 ;  /* 0xbfb8aa3b343d7820 */ /* 0x000fe20000410000 */
[----:B------:R-:W-:Y:S01]  /*34f0*/  FMUL.FTZ R76, R51, -1.4426950216293334961 ;  /* 0xbfb8aa3b334c7820 */ /* 0x000fe20000410000 */
[----:B------:R-:W-:Y:S01]  /*3500*/  FFMA.FTZ R54, R49, R54, 1 ;  /* 0x3f80000031367423 */ /* 0x000fe20000010036 */
[----:B------:R-:W-:Y:S01]  /*3510*/  FFMA.FTZ R49, R101, R48, R106 ;  /* 0x0000003065317223 */ /* 0x000fe2000001006a */
[----:B-1----:R-:W-:Y:S01]  /*3520*/  FADD.FTZ R62, R62, 1 ;  /* 0x3f8000003e3e7421 */ /* 0x002fe20000010000 */
[----:B------:R-:W-:Y:S01]  /*3530*/  FMUL.FTZ R53, R8, R53 ;  /* 0x0000003508357220 */ /* 0x000fe20000410000 */
[----:B------:R-:W0:Y:S01]  /*3540*/  MUFU.EX2 R61, R61 ;  /* 0x0000003d003d7308 */ /* 0x000e220000000800 */
[----:B------:R-:W-:-:S02]  /*3550*/  FMUL.FTZ R67, R49, -1.4426950216293334961 ;  /* 0xbfb8aa3b31437820 */ /* 0x000fc40000410000 */
[----:B------:R-:W-:-:S05]  /*3560*/  FMUL.FTZ R54, R53, R54 ;  /* 0x0000003635367220 */ /* 0x000fca0000410000 */
[----:B------:R-:W1:Y:S08]  /*3570*/  MUFU.EX2 R76, R76 ;  /* 0x0000004c004c7308 */ /* 0x000e700000000800 */
[----:B------:R-:W2:Y:S01]  /*3580*/  MUFU.RCP R62, R62 ;  /* 0x0000003e003e7308 */ /* 0x000ea20000001000 */
[----:B0-----:R-:W-:-:S07]  /*3590*/  FADD.FTZ R61, R61, 1 ;  /* 0x3f8000003d3d7421 */ /* 0x001fce0000010000 */
[----:B------:R-:W0:Y:S01]  /*35a0*/  MUFU.EX2 R67, R67 ;  /* 0x0000004300437308 */ /* 0x000e220000000800 */
[----:B-1----:R-:W-:-:S07]  /*35b0*/  FADD.FTZ R79, R76, 1 ;  /* 0x3f8000004c4f7421 */ /* 0x002fce0000010000 */
[----:B------:R1:W3:Y:S01]  /*35c0*/  MUFU.RCP R76, R79 ;  /* 0x0000004f004c7308 */ /* 0x0002e20000001000 */
[----:B--2---:R-:W-:Y:S01]  /*35d0*/  FADD.FTZ R78, -R62, 1 ;  /* 0x3f8000003e4e7421 */ /* 0x004fe20000010100 */
[----:B------:R-:W-:-:S03]  /*35e0*/  FMUL.FTZ R62, R9, R62 ;  /* 0x0000003e093e7220 */ /* 0x000fc60000410000 */
[----:B------:R-:W-:-:S03]  /*35f0*/  FFMA.FTZ R53, R57, R78, 1 ;  /* 0x3f80000039357423 */ /* 0x000fc6000001004e */
[----:B------:R2:W4:Y:S01]  /*3600*/  MUFU.RCP R57, R61 ;  /* 0x0000003d00397308 */ /* 0x0005220000001000 */
[----:B0-----:R-:W-:Y:S01]  /*3610*/  FADD.FTZ R67, R67, 1 ;  /* 0x3f80000043437421 */ /* 0x001fe20000010000 */
[----:B------:R-:W-:Y:S01]  /*3620*/  FMUL.FTZ R53, R62, R53 ;  /* 0x000000353e357220 */ /* 0x000fe20000410000 */
[----:B-1----:R-:W-:-:S04]  /*3630*/  FFMA.FTZ R79, R47, R124, RZ ;  /* 0x0000007c2f4f7223 */ /* 0x002fc800000100ff */
[----:B------:R-:W-:Y:S01]  /*3640*/  FFMA.FTZ R79, R72, R63, R79 ;  /* 0x0000003f484f7223 */ /* 0x000fe2000001004f */
[----:B------:R-:W0:Y:S01]  /*3650*/  MUFU.RCP R67, R67 ;  /* 0x0000004300437308 */ /* 0x000e220000001000 */
[----:B---3--:R-:W-:Y:S01]  /*3660*/  FADD.FTZ R62, -R76, 1 ;  /* 0x3f8000004c3e7421 */ /* 0x008fe20000010100 */
[----:B--2---:R-:W-:Y:S01]  /*3670*/  FMUL.FTZ R61, R0, R125 ;  /* 0x0000007d003d7220 */ /* 0x004fe20000410000 */
[----:B------:R-:W-:Y:S02]  /*3680*/  FFMA.FTZ R79, R119, R68, R79 ;  /* 0x00000044774f7223 */ /* 0x000fe4000001004f */
[----:B------:R-:W-:Y:S02]  /*3690*/  FFMA.FTZ R62, R51, R62, 1 ;  /* 0x3f800000333e7423 */ /* 0x000fe4000001003e */
[----:B------:R-:W-:Y:S01]  /*36a0*/  FFMA.FTZ R79, R70, R69, R79 ;  /* 0x00000045464f7223 */ /* 0x000fe2000001004f */
[----:B----4-:R-:W-:Y:S01]  /*36b0*/  FADD.FTZ R51, -R57, 1 ;  /* 0x3f80000039337421 */ /* 0x010fe20000010100 */
[----:B------:R-:W-:-:S03]  /*36c0*/  FMUL.FTZ R57, R32, R57 ;  /* 0x0000003920397220 */ /* 0x000fc60000410000 */
[----:B------:R-:W-:Y:S01]  /*36d0*/  FFMA.FTZ R52, R52, R51, 1 ;  /* 0x3f80000034347423 */ /* 0x000fe20000010033 */
[----:B------:R-:W-:Y:S01]  /*36e0*/  FMUL.FTZ R51, R13, R76 ;  /* 0x0000004c0d337220 */ /* 0x000fe20000410000 */
[----:B0-----:R-:W-:Y:S02]  /*36f0*/  FADD.FTZ R78, -R67, 1 ;  /* 0x3f800000434e7421 */ /* 0x001fe40000010100 */
[----:B------:R-:W-:Y:S01]  /*3700*/  FMUL.FTZ R57, R57, R52 ;  /* 0x0000003439397220 */ /* 0x000fe20000410000 */
[----:B------:R-:W-:Y:S01]  /*3710*/  FMUL.FTZ R52, R101, R124 ;  /* 0x0000007c65347220 */ /* 0x000fe20000410000 */
[----:B------:R-:W-:Y:S01]  /*3720*/  FMUL.FTZ R51, R51, R62 ;  /* 0x0000003e33337220 */ /* 0x000fe20000410000 */
[----:B------:R-:W-:Y:S01]  /*3730*/  FFMA.FTZ R78, R49, R78, 1 ;  /* 0x3f800000314e7423 */ /* 0x000fe2000001004e */
[----:B------:R-:W-:Y:S01]  /*3740*/  FMUL.FTZ R49, R12, R67 ;  /* 0x000000430c317220 */ /* 0x000fe20000410000 */
[----:B------:R-:W-:Y:S01]  /*3750*/  FFMA.FTZ R67, R47, R52, RZ ;  /* 0x000000342f437223 */ /* 0x000fe200000100ff */
[----:B------:R-:W-:Y:S01]  /*3760*/  FADD.FTZ R76, RZ, R52 ;  /* 0x00000034ff4c7221 */ /* 0x000fe20000010000 */
[----:B------:R-:W-:Y:S01]  /*3770*/  FADD.FTZ R52, R31, -UR36 ;  /* 0x800000241f347e21 */ /* 0x000fe20008010000 */
[----:B------:R-:W-:Y:S01]  /*3780*/  FMUL.FTZ R49, R49, R78 ;  /* 0x0000004e31317220 */ /* 0x000fe20000410000 */
[----:B------:R-:W-:Y:S01]  /*3790*/  FFMA.FTZ R78, R46, R61, R67 ;  /* 0x0000003d2e4e7223 */ /* 0x000fe20000010043 */
[----:B------:R-:W-:Y:S01]  /*37a0*/  FADD.FTZ R76, R61, R76 ;  /* 0x0000004c3d4c7221 */ /* 0x000fe20000010000 */
[----:B------:R-:W-:Y:S01]  /*37b0*/  FMUL.FTZ R52, R52, UR37 ;  /* 0x0000002534347c20 */ /* 0x000fe20008410000 */
[----:B------:R-:W-:Y:S01]  /*37c0*/  FADD.FTZ R124, RZ, R124 ;  /* 0x0000007cff7c7221 */ /* 0x000fe20000010000 */
[----:B------:R-:W-:-:S02]  /*37d0*/  FADD.FTZ R47, R14, -UR36 ;  /* 0x800000240e2f7e21 */ /* 0x000fc40008010000 */
[----:B------:R-:W-:Y:S01]  /*37e0*/  FFMA.FTZ R61, R0, R52, R115 ;  /* 0x00000034003d7223 */ /* 0x000fe20000010073 */
[----:B------:R-:W-:Y:S01]  /*37f0*/  FADD.FTZ R67, R124, R63 ;  /* 0x0000003f7c437221 */ /* 0x000fe20000010000 */
[----:B------:R-:W-:Y:S01]  /*3800*/  FMUL.FTZ R63, R101, R63 ;  /* 0x0000003f653f7220 */ /* 0x000fe20000410000 */
[----:B------:R-:W-:Y:S01]  /*3810*/  FMUL.FTZ R47, R47, UR37 ;  /* 0x000000252f2f7c20 */ /* 0x000fe20008410000 */
[----:B------:R-:W-:Y:S01]  /*3820*/  FMUL.FTZ R62, R61, -1.4426950216293334961 ;  /* 0xbfb8aa3b3d3e7820 */ /* 0x000fe20000410000 */
[----:B------:R-:W-:Y:S01]  /*3830*/  FFMA.FTZ R124, R46, R125, RZ ;  /* 0x0000007d2e7c7223 */ /* 0x000fe200000100ff */
[----:B------:R-:W-:Y:S01]  /*3840*/  FFMA.FTZ R72, R72, R63, R78 ;  /* 0x0000003f48487223 */ /* 0x000fe2000001004e */
[----:B------:R-:W-:Y:S01]  /*3850*/  FADD.FTZ R76, R76, R63 ;  /* 0x0000003f4c4c7221 */ /* 0x000fe20000010000 */
[----:B------:R-:W-:Y:S01]  /*3860*/  FADD.FTZ R125, RZ, R125 ;  /* 0x0000007dff7d7221 */ /* 0x000fe20000010000 */
[-C--:B------:R-:W-:Y:S01]  /*3870*/  FFMA.FTZ R124, R65, R66.reuse, R124 ;  /* 0x00000042417c7223 */ /* 0x080fe2000001007c */
[----:B------:R-:W0:Y:S01]  /*3880*/  MUFU.EX2 R62, R62 ;  /* 0x0000003e003e7308 */ /* 0x000e220000000800 */
[----:B------:R-:W-:Y:S01]  /*3890*/  FMUL.FTZ R46, R0, R66 ;  /* 0x00000042002e7220 */ /* 0x000fe20000410000 */
[----:B------:R-:W-:Y:S01]  /*38a0*/  FADD.FTZ R125, R125, R66 ;  /* 0x000000427d7d7221 */ /* 0x000fe20000010000 */
[----:B------:R-:W-:-:S02]  /*38b0*/  FFMA.FTZ R124, R73, R64, R124 ;  /* 0x00000040497c7223 */ /* 0x000fc4000001007c */
[----:B------:R-:W-:Y:S01]  /*38c0*/  FFMA.FTZ R65, R65, R46, R72 ;  /* 0x0000002e41417223 */ /* 0x000fe20000010048 */
[----:B------:R-:W-:Y:S01]  /*38d0*/  FADD.FTZ R76, R46, R76 ;  /* 0x0000004c2e4c7221 */ /* 0x000fe20000010000 */
[----:B------:R-:W-:Y:S01]  /*38e0*/  FADD.FTZ R72, R67, R68 ;  /* 0x0000004443487221 */ /* 0x000fe20000010000 */
[----:B------:R-:W-:Y:S01]  /*38f0*/  FADD.FTZ R67, R18, -UR36 ;  /* 0x8000002412437e21 */ /* 0x000fe20008010000 */
[----:B------:R-:W-:Y:S02]  /*3900*/  FFMA.FTZ R124, R75, R71, R124 ;  /* 0x000000474b7c7223 */ /* 0x000fe4000001007c */
[----:B------:R-:W-:Y:S01]  /*3910*/  FADD.FTZ R72, R72, R69 ;  /* 0x0000004548487221 */ /* 0x000fe20000010000 */
[----:B------:R-:W-:Y:S01]  /*3920*/  FMUL.FTZ R67, R67, UR37 ;  /* 0x0000002543437c20 */ /* 0x000fe20008410000 */
[----:B------:R-:W-:Y:S01]  /*3930*/  FMUL.FTZ R69, R101, R69 ;  /* 0x0000004565457220 */ /* 0x000fe20000410000 */
[----:B0-----:R-:W-:-:S06]  /*3940*/  FADD.FTZ R62, R62, 1 ;  /* 0x3f8000003e3e7421 */ /* 0x001fcc0000010000 */
[----:B------:R-:W0:Y:S02]  /*3950*/  MUFU.RCP R62, R62 ;  /* 0x0000003e003e7308 */ /* 0x000e240000001000 */
[----:B0-----:R-:W-:-:S04]  /*3960*/  FADD.FTZ R78, -R62, 1 ;  /* 0x3f8000003e4e7421 */ /* 0x001fc80000010100 */
[----:B------:R-:W-:Y:S01]  /*3970*/  FFMA.FTZ R78, R61, R78, 1 ;  /* 0x3f8000003d4e7423 */ /* 0x000fe2000001004e */
[----:B------:R-:W-:Y:S01]  /*3980*/  FMUL.FTZ R61, R33, R62 ;  /* 0x0000003e213d7220 */ /* 0x000fe20000410000 */
[----:B------:R-:W-:-:S03]  /*3990*/  FFMA.FTZ R62, R101, R47, R106 ;  /* 0x0000002f653e7223 */ /* 0x000fc6000001006a */
[----:B------:R-:W-:Y:S01]  /*39a0*/  FMUL.FTZ R61, R61, R78 ;  /* 0x0000004e3d3d7220 */ /* 0x000fe20000410000 */
        /* <DEDUP_REMOVED lines=18> */
[----:B------:R-:W-:Y:S01]  /*3ad0*/  FFMA.FTZ R46, R101, R67, R106 ;  /* 0x00000043652e7223 */ /* 0x000fe2000001006a */
[----:B0-----:R-:W-:-:S04]  /*3ae0*/  FADD.FTZ R68, -R78, 1 ;  /* 0x3f8000004e447421 */ /* 0x001fc80000010100 */
[----:B------:R-:W-:Y:S01]  /*3af0*/  FFMA.FTZ R68, R63, R68, 1 ;  /* 0x3f8000003f447423 */ /* 0x000fe20000010044 */
[----:B------:R-:W-:Y:S01]  /*3b00*/  FMUL.FTZ R63, R17, R78 ;  /* 0x0000004e113f7220 */ /* 0x000fe20000410000 */
[----:B------:R-:W-:Y:S01]  /*3b10*/  FADD.FTZ R78, R125, R64 ;  /* 0x000000407d4e7221 */ /* 0x000fe20000010000 */
[----:B------:R-:W-:Y:S02]  /*3b20*/  FMUL.FTZ R64, R0, R64 ;  /* 0x0000004000407220 */ /* 0x000fe40000410000 */
[----:B------:R-:W-:Y:S01]  /*3b30*/  FMUL.FTZ R63, R63, R68 ;  /* 0x000000443f3f7220 */ /* 0x000fe20000410000 */
[----:B------:R-:W-:Y:S01]  /*3b40*/  FMUL.FTZ R68, R46, -1.4426950216293334961 ;  /* 0xbfb8aa3b2e447820 */ /* 0x000fe20000410000 */
[----:B------:R-:W-:Y:S01]  /*3b50*/  FFMA.FTZ R73, R73, R64, R119 ;  /* 0x0000004049497223 */ /* 0x000fe20000010077 */
[----:B------:R-:W-:-:S03]  /*3b60*/  FADD.FTZ R76, R64, R76 ;  /* 0x0000004c404c7221 */ /* 0x000fc60000010000 */
[----:B------:R-:W-:Y:S01]  /*3b70*/  FFMA.FTZ R70, R70, R69, R73 ;  /* 0x0000004546467223 */ /* 0x000fe20000010049 */
[----:B------:R-:W0:Y:S01]  /*3b80*/  MUFU.EX2 R68, R68 ;  /* 0x0000004400447308 */ /* 0x000e220000000800 */
[----:B------:R-:W-:Y:S01]  /*3b90*/  FADD.FTZ R76, R76, R69 ;  /* 0x000000454c4c7221 */ /* 0x000fe20000010000 */
[----:B0-----:R-:W-:Y:S01]  /*3ba0*/  FADD.FTZ R65, R68, 1 ;  /* 0x3f80000044417421 */ /* 0x001fe20000010000 */
[----:B------:R-:W-:-:S04]  /*3bb0*/  FADD.FTZ R68, R19, -UR36 ;  /* 0x8000002413447e21 */ /* 0x000fc80008010000 */
[----:B------:R-:W-:Y:S01]  /*3bc0*/  FMUL.FTZ R68, R68, UR37 ;  /* 0x0000002544447c20 */ /* 0x000fe20008410000 */
[----:B------:R-:W0:Y:S03]  /*3bd0*/  MUFU.RCP R65, R65 ;  /* 0x0000004100417308 */ /* 0x000e260000001000 */
[----:B------:R-:W-:Y:S01]  /*3be0*/  FFMA.FTZ R64, R0, R68, R115 ;  /* 0x0000004400407223 */ /* 0x000fe20000010073 */
[----:B0-----:R-:W-:-:S04]  /*3bf0*/  FADD.FTZ R119, -R65, 1 ;  /* 0x3f80000041777421 */ /* 0x001fc80000010100 */
[----:B------:R-:W-:Y:S01]  /*3c00*/  FFMA.FTZ R119, R46, R119, 1 ;  /* 0x3f8000002e777423 */ /* 0x000fe20000010077 */
[----:B------:R-:W-:-:S04]  /*3c10*/  FMUL.FTZ R46, R20, R65 ;  /* 0x00000041142e7220 */ /* 0x000fc80000410000 */
[----:B------:R-:W-:Y:S01]  /*3c20*/  FMUL.FTZ R46, R46, R119 ;  /* 0x000000772e2e7220 */ /* 0x000fe20000410000 */
[----:B------:R-:W-:-:S06]  /*3c30*/  FMUL.FTZ R119, R64, -1.4426950216293334961 ;  /* 0xbfb8aa3b40777820 */ /* 0x000fcc0000410000 */
[----:B------:R-:W0:Y:S02]  /*3c40*/  MUFU.EX2 R119, R119 ;  /* 0x0000007700777308 */ /* 0x000e240000000800 */
[----:B0-----:R-:W-:Y:S01]  /*3c50*/  FADD.FTZ R125, R119, 1 ;  /* 0x3f800000777d7421 */ /* 0x001fe20000010000 */
[----:B------:R-:W-:Y:S01]  /*3c60*/  FADD.FTZ R119, R78, R71 ;  /* 0x000000474e777221 */ /* 0x000fe20000010000 */
[----:B------:R-:W-:-:S04]  /*3c70*/  FMUL.FTZ R71, R0, R71 ;  /* 0x0000004700477220 */ /* 0x000fc80000410000 */
[----:B------:R-:W0:Y:S01]  /*3c80*/  MUFU.RCP R65, R125 ;  /* 0x0000007d00417308 */ /* 0x000e220000001000 */
[----:B------:R-:W-:Y:S01]  /*3c90*/  FFMA.FTZ R75, R75, R71, R70 ;  /* 0x000000474b4b7223 */ /* 0x000fe20000010046 */
[----:B------:R-:W-:Y:S01]  /*3ca0*/  FADD.FTZ R76, R71, R76 ;  /* 0x0000004c474c7221 */ /* 0x000fe20000010000 */
[----:B------:R-:W-:Y:S01]  /*3cb0*/  FADD.FTZ R71, R72, R77 ;  /* 0x0000004d48477221 */ /* 0x000fe20000010000 */
[CC--:B------:R-:W-:Y:S01]  /*3cc0*/  FFMA.FTZ R72, R74.reuse, R77.reuse, R79 ;  /* 0x0000004d4a487223 */ /* 0x0c0fe2000001004f */
[----:B------:R-:W-:Y:S02]  /*3cd0*/  FMUL.FTZ R77, R101, R77 ;  /* 0x0000004d654d7220 */ /* 0x000fe40000410000 */
[----:B------:R-:W-:Y:S02]  /*3ce0*/  FADD.FTZ R71, R71, R54 ;  /* 0x0000003647477221 */ /* 0x000fe40000010000 */
[----:B------:R-:W-:Y:S01]  /*3cf0*/  FFMA.FTZ R74, R74, R77, R75 ;  /* 0x0000004d4a4a7223 */ /* 0x000fe2000001004b */
[----:B------:R-:W-:Y:S01]  /*3d00*/  FADD.FTZ R76, R76, R77 ;  /* 0x0000004d4c4c7221 */ /* 0x000fe20000010000 */
[----:B------:R-:W-:-:S04]  /*3d10*/  FADD.FTZ R71, R71, R49 ;  /* 0x0000003147477221 */ /* 0x000fc80000010000 */
[----:B------:R-:W-:Y:S01]  /*3d20*/  FADD.FTZ R71, R71, R57 ;  /* 0x0000003947477221 */ /* 0x000fe20000010000 */
[----:B0-----:R-:W-:Y:S01]  /*3d30*/  FADD.FTZ R73, -R65, 1 ;  /* 0x3f80000041497421 */ /* 0x001fe20000010100 */
[----:B------:R-:W-:Y:S02]  /*3d40*/  FMUL.FTZ R65, R21, R65 ;  /* 0x0000004115417220 */ /* 0x000fe40000410000 */
[----:B------:R-:W-:Y:S01]  /*3d50*/  FADD.FTZ R71, R71, R62 ;  /* 0x0000003e47477221 */ /* 0x000fe20000010000 */
[----:B------:R-:W-:-:S03]  /*3d60*/  FFMA.FTZ R64, R64, R73, 1 ;  /* 0x3f80000040407423 */ /* 0x000fc60000010049 */
[----:B------:R-:W-:Y:S01]  /*3d70*/  FADD.FTZ R71, R71, R46 ;  /* 0x0000002e47477221 */ /* 0x000fe20000010000 */
        /* <DEDUP_REMOVED lines=13> */
[----:B------:R-:W-:Y:S01]  /*3e50*/  FADD.FTZ R71, R71, R69 ;  /* 0x0000004547477221 */ /* 0x000fe20000010000 */
        /* <DEDUP_REMOVED lines=9> */
[----:B------:R-:W-:-:S04]  /*3ef0*/  FMUL.FTZ R125, R101, R54 ;  /* 0x00000036657d7220 */ /* 0x000fc80000410000 */
        /* <DEDUP_REMOVED lines=11> */
[----:B------:R-:W-:Y:S01]  /*3fb0*/  FADD.FTZ R78, R119, R60 ;  /* 0x0000003c774e7221 */ /* 0x000fe20000010000 */
[----:B------:R-:W-:Y:S01]  /*3fc0*/  FFMA.FTZ R119, R59, R60, R124 ;  /* 0x0000003c3b777223 */ /* 0x000fe2000001007c */
[----:B------:R-:W-:Y:S02]  /*3fd0*/  FADD.FTZ R59, R27, -UR36 ;  /* 0x800000241b3b7e21 */ /* 0x000fe40008010000 */
[----:B------:R-:W-:Y:S01]  /*3fe0*/  FADD.FTZ R78, R78, R53 ;  /* 0x000000354e4e7221 */ /* 0x000fe20000010000 */
[----:B------:R-:W0:Y:S01]  /*3ff0*/  MUFU.RCP R79, R79 ;  /* 0x0000004f004f7308 */ /* 0x000e220000001000 */
[----:B------:R-:W-:Y:S01]  /*4000*/  FMUL.FTZ R59, R59, UR37 ;  /* 0x000000253b3b7c20 */ /* 0x000fe20008410000 */
[----:B------:R-:W-:Y:S01]  /*4010*/  FFMA.FTZ R119, R58, R53, R119 ;  /* 0x000000353a777223 */ /* 0x000fe20000010077 */
[----:B------:R-:W-:-:S03]  /*4020*/  FADD.FTZ R78, R78, R51 ;  /* 0x000000334e4e7221 */ /* 0x000fc60000010000 */
[----:B------:R-:W-:Y:S01]  /*4030*/  FFMA.FTZ R119, R56, R51, R119 ;  /* 0x0000003338777223 */ /* 0x000fe20000010077 */
[----:B------:R-:W-:-:S03]  /*4040*/  FADD.FTZ R78, R78, R61 ;  /* 0x0000003d4e4e7221 */ /* 0x000fc60000010000 */
[----:B------:R-:W-:Y:S01]  /*4050*/  FFMA.FTZ R119, R52, R61, R119 ;  /* 0x0000003d34777223 */ /* 0x000fe20000010077 */
[----:B------:R-:W-:-:S03]  /*4060*/  FADD.FTZ R78, R78, R63 ;  /* 0x0000003f4e4e7221 */ /* 0x000fc60000010000 */
[----:B------:R-:W-:Y:S01]  /*4070*/  FFMA.FTZ R119, R66, R63, R119 ;  /* 0x0000003f42777223 */ /* 0x000fe20000010077 */
[----:B------:R-:W-:Y:S01]  /*4080*/  FADD.FTZ R78, R78, R65 ;  /* 0x000000414e4e7221 */ /* 0x000fe20000010000 */
[----:B0-----:R-:W-:Y:S02]  /*4090*/  FADD.FTZ R60, -R79, 1 ;  /* 0x3f8000004f3c7421 */ /* 0x001fe40000010100 */
[----:B------:R-:W-:Y:S02]  /*40a0*/  FFMA.FTZ R119, R68, R65, R119 ;  /* 0x0000004144777223 */ /* 0x000fe40000010077 */
[----:B------:R-:W-:Y:S01]  /*40b0*/  FFMA.FTZ R77, R77, R60, 1 ;  /* 0x3f8000004d4d7423 */ /* 0x000fe2000001003c */
[----:B------:R-:W-:-:S04]  /*40c0*/  FMUL.FTZ R60, R28, R79 ;  /* 0x0000004f1c3c7220 */ /* 0x000fc80000410000 */
[----:B------:R-:W-:Y:S01]  /*40d0*/  FMUL.FTZ R60, R60, R77 ;  /* 0x0000004d3c3c7220 */ /* 0x000fe20000410000 */
[----:B------:R-:W-:-:S04]  /*40e0*/  FFMA.FTZ R77, R0, R59, R115 ;  /* 0x0000003b004d7223 */ /* 0x000fc80000010073 */
[----:B------:R-:W-:-:S06]  /*40f0*/  FMUL.FTZ R79, R77, -1.4426950216293334961 ;  /* 0xbfb8aa3b4d4f7820 */ /* 0x000fcc0000410000 */
[----:B------:R-:W0:Y:S02]  /*4100*/  MUFU.EX2 R79, R79 ;  /* 0x0000004f004f7308 */ /* 0x000e240000000800 */
[----:B0-----:R-:W-:Y:S01]  /*4110*/  FADD.FTZ R124, R79, 1 ;  /* 0x3f8000004f7c7421 */ /* 0x001fe20000010000 */
[C---:B------:R-:W-:Y:S01]  /*4120*/  FFMA.FTZ R79, R55.reuse, R54, R72 ;  /* 0x00000036374f7223 */ /* 0x040fe20000010048 */
[----:B------:R-:W-:Y:S01]  /*4130*/  FADD.FTZ R72, R2, -UR36 ;  /* 0x8000002402487e21 */ /* 0x000fe20008010000 */
[----:B------:R-:W-:Y:S02]  /*4140*/  FFMA.FTZ R55, R55, R125, R74 ;  /* 0x0000007d37377223 */ /* 0x000fe4000001004a */
[-C--:B------:R-:W-:Y:S01]  /*4150*/  FFMA.FTZ R79, R48, R49.reuse, R79 ;  /* 0x00000031304f7223 */ /* 0x080fe2000001004f */
[----:B------:R-:W-:Y:S01]  /*4160*/  FMUL.FTZ R72, R72, UR37 ;  /* 0x0000002548487c20 */ /* 0x000fe20008410000 */
[----:B------:R-:W0:Y:S01]  /*4170*/  MUFU.RCP R124, R124 ;  /* 0x0000007c007c7308 */ /* 0x000e220000001000 */
[----:B------:R-:W-:-:S02]  /*4180*/  FMUL.FTZ R49, R101, R49 ;  /* 0x0000003165317220 */ /* 0x000fc40000410000 */
[----:B------:R-:W-:-:S04]  /*4190*/  FFMA.FTZ R74, R101, R72, R106 ;  /* 0x00000048654a7223 */ /* 0x000fc8000001006a */
[----:B------:R-:W-:-:S06]  /*41a0*/  FMUL.FTZ R125, R74, -1.4426950216293334961 ;  /* 0xbfb8aa3b4a7d7820 */ /* 0x000fcc0000410000 */
[----:B------:R-:W1:Y:S01]  /*41b0*/  MUFU.EX2 R125, R125 ;  /* 0x0000007d007d7308 */ /* 0x000e620000000800 */
[----:B0-----:R-:W-:-:S04]  /*41c0*/  FADD.FTZ R54, -R124, 1 ;  /* 0x3f8000007c367421 */ /* 0x001fc80000010100 */
[----:B------:R-:W-:Y:S01]  /*41d0*/  FFMA.FTZ R77, R77, R54, 1 ;  /* 0x3f8000004d4d7423 */ /* 0x000fe20000010036 */
[----:B------:R-:W-:Y:S01]  /*41e0*/  FMUL.FTZ R54, R29, R124 ;  /* 0x0000007c1d367220 */ /* 0x000fe20000410000 */
[----:B------:R-:W-:-:S03]  /*41f0*/  FMUL.FTZ R124, R0, R53 ;  /* 0x00000035007c7220 */ /* 0x000fc60000410000 */
[----:B------:R-:W-:Y:S01]  /*4200*/  FMUL.FTZ R54, R54, R77 ;  /* 0x0000004d36367220 */ /* 0x000fe20000410000 */
[----:B------:R-:W-:Y:S01]  /*4210*/  FFMA.FTZ R55, R58, R124, R55 ;  /* 0x0000007c3a377223 */ /* 0x000fe20000010037 */
[----:B------:R-:W-:Y:S01]  /*4220*/  FADD.FTZ R58, R3, -UR36 ;  /* 0x80000024033a7e21 */ /* 0x000fe20008010000 */
[----:B------:R-:W-:Y:S01]  /*4230*/  FADD.FTZ R76, R124, R76 ;  /* 0x0000004c7c4c7221 */ /* 0x000fe20000010000 */
[----:B-1----:R-:W-:Y:S01]  /*4240*/  FADD.FTZ R77, R125, 1 ;  /* 0x3f8000007d4d7421 */ /* 0x002fe20000010000 */
[----:B------:R-:W-:Y:S01]  /*4250*/  FFMA.FTZ R55, R48, R49, R55 ;  /* 0x0000003130377223 */ /* 0x000fe20000010037 */
[----:B------:R-:W-:Y:S01]  /*4260*/  FMUL.FTZ R58, R58, UR37 ;  /* 0x000000253a3a7c20 */ /* 0x000fe20008410000 */
[----:B------:R-:W-:Y:S01]  /*4270*/  FADD.FTZ R48, R34, -UR36 ;  /* 0x8000002422307e21 */ /* 0x000fe20008010000 */
[----:B------:R-:W-:Y:S02]  /*4280*/  FADD.FTZ R76, R76, R49 ;  /* 0x000000314c4c7221 */ /* 0x000fe40000010000 */
[----:B------:R-:W0:Y:S01]  /*4290*/  MUFU.RCP R77, R77 ;  /* 0x0000004d004d7308 */ /* 0x000e220000001000 */
[----:B------:R-:W-:-:S04]  /*42a0*/  FMUL.FTZ R48, R48, UR37 ;  /* 0x0000002530307c20 */ /* 0x000fc80008410000 */
[----:B------:R-:W-:Y:S01]  /*42b0*/  FFMA.FTZ R49, R101, R48, R106 ;  /* 0x0000003065317223 */ /* 0x000fe2000001006a */
        /* <DEDUP_REMOVED lines=14> */
[----:B------:R-:W-:Y:S01]  /*43a0*/  FMUL.FTZ R74, R0, R51 ;  /* 0x00000033004a7220 */ /* 0x000fe20000410000 */
[----:B------:R-:W-:Y:S01]  /*43b0*/  FADD.FTZ R51, R35, -UR36 ;  /* 0x8000002423337e21 */ /* 0x000fe20008010000 */
[----:B------:R-:W0:Y:S02]  /*43c0*/  MUFU.EX2 R124, R124 ;  /* 0x0000007c007c7308 */ /* 0x000e240000000800 */
[----:B------:R-:W-:Y:S01]  /*43d0*/  FFMA.FTZ R55, R56, R74, R55 ;  /* 0x0000004a38377223 */ /* 0x000fe20000010037 */
[----:B------:R-:W-:Y:S01]  /*43e0*/  FMUL.FTZ R51, R51, UR37 ;  /* 0x0000002533337c20 */ /* 0x000fe20008410000 */
[----:B------:R-:W-:Y:S01]  /*43f0*/  FADD.FTZ R76, R74, R76 ;  /* 0x0000004c4a4c7221 */ /* 0x000fe20000010000 */
[----:B0-----:R-:W-:Y:S01]  /*4400*/  FADD.FTZ R125, R124, 1 ;  /* 0x3f8000007c7d7421 */ /* 0x001fe20000010000 */
[-C--:B------:R-:W-:Y:S01]  /*4410*/  FFMA.FTZ R124, R50, R57.reuse, R79 ;  /* 0x00000039327c7223 */ /* 0x080fe2000001004f */
[----:B------:R-:W-:-:S03]  /*4420*/  FMUL.FTZ R57, R101, R57 ;  /* 0x0000003965397220 */ /* 0x000fc60000410000 */
[----:B------:R-:W-:Y:S01]  /*4430*/  FFMA.FTZ R124, R47, R62, R124 ;  /* 0x0000003e2f7c7223 */ /* 0x000fe2000001007c */
[----:B------:R-:W0:Y:S01]  /*4440*/  MUFU.RCP R125, R125 ;  /* 0x0000007d007d7308 */ /* 0x000e220000001000 */
        /* <DEDUP_REMOVED lines=14> */
[----:B------:R-:W-:Y:S01]  /*4530*/  FFMA.FTZ R79, R56, R79, 1 ;  /* 0x3f800000384f7423 */ /* 0x000fe2000001004f */
[----:B------:R-:W-:Y:S01]  /*4540*/  FADD.FTZ R56, R38, -UR36 ;  /* 0x8000002426387e21 */ /* 0x000fe20008010000 */
[----:B------:R-:W-:Y:S01]  /*4550*/  FFMA.FTZ R52, R52, R74, R55 ;  /* 0x0000004a34347223 */ /* 0x000fe20000010037 */
[----:B------:R-:W-:Y:S01]  /*4560*/  FADD.FTZ R76, R74, R76 ;  /* 0x0000004c4a4c7221 */ /* 0x000fe20000010000 */
[----:B------:R-:W-:Y:S01]  /*4570*/  FMUL.FTZ R50, R50, R79 ;  /* 0x0000004f32327220 */ /* 0x000fe20000410000 */
        /* <DEDUP_REMOVED lines=9> */
[----:B------:R-:W-:-:S03]  /*4610*/  FMUL.FTZ R79, R101, R62 ;  /* 0x0000003e654f7220 */ /* 0x000fc60000410000 */
[----:B------:R-:W-:Y:S01]  /*4620*/  FMUL.FTZ R55, R55, R57 ;  /* 0x0000003937377220 */ /* 0x000fe20000410000 */
[----:B------:R-:W-:Y:S01]  /*4630*/  FADD.FTZ R57, R39, -UR36 ;  /* 0x8000002427397e21 */ /* 0x000fe20008010000 */
[----:B------:R-:W-:Y:S01]  /*4640*/  FFMA.FTZ R47, R47, R79, R52 ;  /* 0x0000004f2f2f7223 */ /* 0x000fe20000010034 */
[----:B------:R-:W-:Y:S02]  /*4650*/  FADD.FTZ R76, R76, R79 ;  /* 0x0000004f4c4c7221 */ /* 0x000fe40000010000 */
        /* <DEDUP_REMOVED lines=18> */
[----:B0-----:R-:W-:Y:S01]  /*4780*/  FADD.FTZ R79, R125, 1 ;  /* 0x3f8000007d4f7421 */ /* 0x001fe20000010000 */
[----:B------:R-:W-:-:S05]  /*4790*/  FMUL.FTZ R125, R101, R46 ;  /* 0x0000002e657d7220 */ /* 0x000fca0000410000 */
[----:B------:R-:W0:Y:S02]  /*47a0*/  MUFU.RCP R79, R79 ;  /* 0x0000004f004f7308 */ /* 0x000e240000001000 */
[----:B0-----:R-:W-:-:S04]  /*47b0*/  FADD.FTZ R47, -R79, 1 ;  /* 0x3f8000004f2f7421 */ /* 0x001fc80000010100 */
[----:B------:R-:W-:Y:S01]  /*47c0*/  FFMA.FTZ R47, R62, R47, 1 ;  /* 0x3f8000003e2f7423 */ /* 0x000fe2000001002f */
[----:B------:R-:W-:Y:S01]  /*47d0*/  FMUL.FTZ R62, R44, R79 ;  /* 0x0000004f2c3e7220 */ /* 0x000fe20000410000 */
[C---:B------:R-:W-:Y:S01]  /*47e0*/  FFMA.FTZ R79, R67.reuse, R46, R124 ;  /* 0x0000002e434f7223 */ /* 0x040fe2000001007c */
[----:B------:R-:W-:Y:S01]  /*47f0*/  FFMA.FTZ R67, R67, R125, R66 ;  /* 0x0000007d43437223 */ /* 0x000fe20000010042 */
[----:B------:R-:W-:Y:S01]  /*4800*/  FMUL.FTZ R66, R0, R65 ;  /* 0x0000004100427220 */ /* 0x000fe20000410000 */
[----:B------:R-:W-:Y:S01]  /*4810*/  FMUL.FTZ R62, R62, R47 ;  /* 0x0000002f3e3e7220 */ /* 0x000fe20000410000 */
[----:B------:R-:W-:Y:S01]  /*4820*/  FADD.FTZ R47, R43, -UR36 ;  /* 0x800000242b2f7e21 */ /* 0x000fe20008010000 */
[----:B------:R-:W-:Y:S01]  /*4830*/  FADD.FTZ R125, R76, R125 ;  /* 0x0000007d4c7d7221 */ /* 0x000fe20000010000 */
[----:B------:R-:W-:Y:S01]  /*4840*/  FFMA.FTZ R67, R68, R66, R67 ;  /* 0x0000004244437223 */ /* 0x000fe20000010043 */
[----:B------:R-:W-:Y:S01]  /*4850*/  FFMA.FTZ R68, R64, R69, R79 ;  /* 0x0000004540447223 */ /* 0x000fe2000001004f */
[----:B------:R-:W-:Y:S01]  /*4860*/  FMUL.FTZ R47, R47, UR37 ;  /* 0x000000252f2f7c20 */ /* 0x000fe20008410000 */
[----:B------:R-:W-:-:S02]  /*4870*/  FADD.FTZ R125, R66, R125 ;  /* 0x0000007d427d7221 */ /* 0x000fc40000010000 */
[----:B------:R-:W-:Y:S01]  /*4880*/  FFMA.FTZ R65, R75, R60, R68 ;  /* 0x0000003c4b417223 */ /* 0x000fe20000010044 */
        /* <DEDUP_REMOVED lines=11> */
[----:B------:R-:W-:Y:S01]  /*4940*/  FFMA.FTZ R66, R64, R74, R67 ;  /* 0x0000004a40427223 */ /* 0x000fe20000010043 */
[----:B------:R-:W-:Y:S01]  /*4950*/  FADD.FTZ R63, R78, R73 ;  /* 0x000000494e3f7221 */ /* 0x000fe20000010000 */
[-C--:B------:R-:W-:Y:S01]  /*4960*/  FFMA.FTZ R64, R70, R73.reuse, R119 ;  /* 0x0000004946407223 */ /* 0x080fe20000010077 */
[----:B------:R-:W-:Y:S01]  /*4970*/  FMUL.FTZ R73, R0, R73 ;  /* 0x0000004900497220 */ /* 0x000fe20000410000 */
[----:B------:R-:W-:Y:S01]  /*4980*/  FADD.FTZ R74, R125, R74 ;  /* 0x0000004a7d4a7221 */ /* 0x000fe20000010000 */
[----:B------:R-:W-:Y:S01]  /*4990*/  FMUL.FTZ R67, R101, R60 ;  /* 0x0000003c65437220 */ /* 0x000fe20000410000 */
[----:B------:R-:W-:Y:S01]  /*49a0*/  FADD.FTZ R60, R71, R60 ;  /* 0x0000003c473c7221 */ /* 0x000fe20000010000 */
[----:B------:R-:W-:Y:S01]  /*49b0*/  FFMA.FTZ R66, R70, R73, R66 ;  /* 0x0000004946427223 */ /* 0x000fe20000010042 */
[----:B------:R-:W-:Y:S02]  /*49c0*/  FADD.FTZ R74, R73, R74 ;  /* 0x0000004a494a7221 */ /* 0x000fe40000010000 */
[----:B------:R-:W-:Y:S01]  /*49d0*/  FADD.FTZ R60, R60, R53 ;  /* 0x000000353c3c7221 */ /* 0x000fe20000010000 */
[----:B------:R-:W-:Y:S01]  /*49e0*/  FFMA.FTZ R75, R75, R67, R66 ;  /* 0x000000434b4b7223 */ /* 0x000fe20000010042 */
[-C--:B------:R-:W-:Y:S01]  /*49f0*/  FMUL.FTZ R66, R0, R54.reuse ;  /* 0x0000003600427220 */ /* 0x080fe20000410000 */
[----:B------:R-:W-:Y:S01]  /*4a00*/  FADD.FTZ R69, R74, R67 ;  /* 0x000000434a457221 */ /* 0x000fe20000010000 */
[----:B------:R-:W-:Y:S01]  /*4a10*/  FFMA.FTZ R67, R59, R54, R64 ;  /* 0x000000363b437223 */ /* 0x000fe20000010040 */
[----:B------:R-:W-:Y:S01]  /*4a20*/  FMUL.FTZ R64, R101, R53 ;  /* 0x0000003565407220 */ /* 0x000fe20000410000 */
[----:B------:R-:W-:Y:S01]  /*4a30*/  FFMA.FTZ R75, R59, R66, R75 ;  /* 0x000000423b4b7223 */ /* 0x000fe2000001004b */
[----:B------:R-:W-:Y:S01]  /*4a40*/  FADD.FTZ R69, R66, R69 ;  /* 0x0000004542457221 */ /* 0x000fe20000010000 */
[-C--:B------:R-:W-:Y:S01]  /*4a50*/  FMUL.FTZ R59, R0, R77.reuse ;  /* 0x0000004d003b7220 */ /* 0x080fe20000410000 */
[----:B------:R-:W-:Y:S01]  /*4a60*/  FADD.FTZ R54, R63, R54 ;  /* 0x000000363f367221 */ /* 0x000fe20000010000 */
[----:B------:R-:W-:Y:S01]  /*4a70*/  FFMA.FTZ R72, R72, R64, R75 ;  /* 0x0000004048487223 */ /* 0x000fe2000001004b */
[----:B------:R-:W-:Y:S01]  /*4a80*/  FADD.FTZ R66, R69, R64 ;  /* 0x0000004045427221 */ /* 0x000fe20000010000 */
[----:B------:R-:W-:Y:S01]  /*4a90*/  FFMA.FTZ R64, R58, R77, R67 ;  /* 0x0000004d3a407223 */ /* 0x000fe20000010043 */
[----:B------:R-:W-:Y:S01]  /*4aa0*/  FADD.FTZ R77, R54, R77 ;  /* 0x0000004d364d7221 */ /* 0x000fe20000010000 */
[----:B------:R-:W-:Y:S01]  /*4ab0*/  FFMA.FTZ R53, R58, R59, R72 ;  /* 0x0000003b3a357223 */ /* 0x000fe20000010048 */
[-C--:B------:R-:W-:Y:S01]  /*4ac0*/  FMUL.FTZ R58, R101, R49.reuse ;  /* 0x00000031653a7220 */ /* 0x080fe20000410000 */
[----:B------:R-:W-:Y:S01]  /*4ad0*/  FADD.FTZ R66, R59, R66 ;  /* 0x000000423b427221 */ /* 0x000fe20000010000 */
[----:B------:R-:W-:Y:S01]  /*4ae0*/  FFMA.FTZ R54, R48, R49, R65 ;  /* 0x0000003130367223 */ /* 0x000fe20000010041 */
[----:B------:R-:W-:Y:S01]  /*4af0*/  FADD.FTZ R60, R60, R49 ;  /* 0x000000313c3c7221 */ /* 0x000fe20000010000 */
[----:B------:R-:W-:Y:S01]  /*4b00*/  FFMA.FTZ R53, R48, R58, R53 ;  /* 0x0000003a30357223 */ /* 0x000fe20000010035 */
[-C--:B------:R-:W-:Y:S01]  /*4b10*/  FMUL.FTZ R48, R0, R50.reuse ;  /* 0x0000003200307220 */ /* 0x080fe20000410000 */
[----:B------:R-:W-:Y:S01]  /*4b20*/  FADD.FTZ R49, R66, R58 ;  /* 0x0000003a42317221 */ /* 0x000fe20000010000 */
[-C--:B------:R-:W-:Y:S01]  /*4b30*/  FMUL.FTZ R58, R101, R55.reuse ;  /* 0x00000037653a7220 */ /* 0x080fe20000410000 */
[C---:B------:R-:W-:Y:S01]  /*4b40*/  FFMA.FTZ R64, R51.reuse, R50, R64 ;  /* 0x0000003233407223 */ /* 0x040fe20000010040 */
[----:B------:R-:W-:Y:S01]  /*4b50*/  FFMA.FTZ R53, R51, R48, R53 ;  /* 0x0000003033357223 */ /* 0x000fe20000010035 */
[----:B------:R-:W-:Y:S01]  /*4b60*/  FADD.FTZ R49, R48, R49 ;  /* 0x0000003130317221 */ /* 0x000fe20000010000 */
[----:B------:R-:W-:Y:S01]  /*4b70*/  FADD.FTZ R77, R77, R50 ;  /* 0x000000324d4d7221 */ /* 0x000fe20000010000 */
[----:B------:R-:W-:Y:S01]  /*4b80*/  FMUL.FTZ R48, R0, R52 ;  /* 0x0000003400307220 */ /* 0x000fe20000410000 */
[C---:B------:R-:W-:Y:S01]  /*4b90*/  FFMA.FTZ R50, R56.reuse, R58, R53 ;  /* 0x0000003a38327223 */ /* 0x040fe20000010035 */
[----:B------:R-:W-:Y:S01]  /*4ba0*/  FADD.FTZ R49, R49, R58 ;  /* 0x0000003a31317221 */ /* 0x000fe20000010000 */
[----:B------:R-:W-:Y:S01]  /*4bb0*/  FFMA.FTZ R54, R56, R55, R54 ;  /* 0x0000003738367223 */ /* 0x000fe20000010036 */
[----:B------:R-:W-:Y:S01]  /*4bc0*/  FMUL.FTZ R56, R101, R62 ;  /* 0x0000003e65387220 */ /* 0x000fe20000410000 */
[----:B------:R-:W-:Y:S01]  /*4bd0*/  FFMA.FTZ R50, R57, R48, R50 ;  /* 0x0000003039327223 */ /* 0x000fe20000010032 */
[----:B------:R-:W-:Y:S01]  /*4be0*/  FADD.FTZ R49, R48, R49 ;  /* 0x0000003130317221 */ /* 0x000fe20000010000 */
[----:B------:R-:W-:Y:S01]  /*4bf0*/  FADD.FTZ R55, R60, R55 ;  /* 0x000000373c377221 */ /* 0x000fe20000010000 */
[----:B------:R-:W-:Y:S01]  /*4c00*/  FMUL.FTZ R48, R0, R46 ;  /* 0x0000002e00307220 */ /* 0x000fe20000410000 */
[----:B------:R-:W-:Y:S01]  /*4c10*/  FFMA.FTZ R50, R61, R56, R50 ;  /* 0x000000383d327223 */ /* 0x000fe20000010032 */
        /* <DEDUP_REMOVED lines=8> */
[----:B------:R-:W-:-:S07]  /*4ca0*/  FADD.FTZ R79, R79, R46 ;  /* 0x0000002e4f4f7221 */ /* 0x000fce0000010000 */
.L_x_1576:
        /* <DEDUP_REMOVED lines=34> */
.L_x_1578:
[----:B------:R-:W-:Y:S05]  /*4ed0*/  BSYNC.RECONVERGENT B0 ;  /* 0x0000000000007941 */ /* 0x000fea0003800200 */
.L_x_1577:
        /* <DEDUP_REMOVED lines=37> */
.L_x_1580:
[----:B------:R-:W-:Y:S05]  /*5130*/  BSYNC.RECONVERGENT B0 ;  /* 0x0000000000007941 */ /* 0x000fea0003800200 */
.L_x_1579:
        /* <DEDUP_REMOVED lines=158> */
.L_x_1582:
[----:B------:R-:W-:Y:S05]  /*5b20*/  BSYNC.RECONVERGENT B0 ;  /* 0x0000000000007941 */ /* 0x000fea0003800200 */
.L_x_1581:
        /* <DEDUP_REMOVED lines=29> */
.L_x_1584:
[----:B------:R-:W-:Y:S05]  /*5d00*/  BSYNC.RECONVERGENT B0 ;  /* 0x0000000000007941 */ /* 0x000fea0003800200 */
.L_x_1583:
        /* <DEDUP_REMOVED lines=29> */
.L_x_1587:
[----:B-1----:R-:W2:Y:S04]  /*5ee0*/  LDG.E.STRONG.GPU R50, desc[UR26][R48.64] ;  /* 0x0000001a30327981 */ /* 0x002ea8000c1ef900 */
[----:B--2---:R-:W-:Y:S01]  /*5ef0*/  CCTL.IVALL ;  /* 0x00000000ff00798f */ /* 0x004fe20002000000 */
[----:B------:R-:W-:Y:S05]  /*5f00*/  YIELD ;  /* 0x0000000000007946 */ /* 0x000fea0003800000 */
[----:B------:R-:W-:-:S13]  /*5f10*/  ISETP.NE.AND P1, PT, R50, R55, PT ;  /* 0x000000373200720c */ /* 0x000fda0003f25270 */
[----:B------:R-:W-:Y:S05]  /*5f20*/  @P1 BRA `(.L_x_1587) ;  /* 0xfffffffc00ec1947 */ /* 0x000fea000383ffff */
.L_x_1586:
[----:B------:R-:W-:Y:S05]  /*5f30*/  WARPSYNC.ALL ;  /* 0x0000000000007948 */ /* 0x000fea0003800000 */
[----:B------:R-:W-:Y:S01]  /*5f40*/  BAR.SYNC.DEFER_BLOCKING 0x0 ;  /* 0x0000000000007b1d */ /* 0x000fe20000010000 */
[----:B-12---:R-:W-:-:S05]  /*5f50*/  HFMA2 R50, -RZ, RZ, 0, 0 ;  /* 0x00000000ff327431 */ /* 0x006fca00000001ff */
        /* <DEDUP_REMOVED lines=11> */
.L_x_1589:
[C---:B------:R-:W-:Y:S02]  /*6010*/  IADD3 R48, PT, PT, R57.reuse, 0x1, RZ ;  /* 0x0000000139307810 */ /* 0x040fe40007ffe0ff */
        /* <DEDUP_REMOVED lines=83> */
.L_x_1588:
[----:B------:R-:W-:-:S09]  /*6550*/  UISETP.NE.AND UP0, UPT, UR33, URZ, UPT ;  /* 0x000000ff2100728c */ /* 0x000fd2000bf05270 */
[----:B------:R-:W-:Y:S05]  /*6560*/  BRA.U !UP0, `(.L_x_1585) ;  /* 0x0000000508287547 */ /* 0x000fea000b800000 */
[----:B------:R-:W-:Y:S02]  /*6570*/  UIADD3 UR18, UPT, UPT, UR33, -0x1, URZ ;  /* 0xffffffff21127890 */ /* 0x000fe4000fffe0ff */
[----:B------:R-:W-:Y:S02]  /*6580*/  UISETP.NE.AND UP1, UPT, UR34, URZ, UPT ;  /* 0x000000ff2200728c */ /* 0x000fe4000bf25270 */
[----:B------:R-:W-:-:S09]  /*6590*/  UISETP.GE.U32.AND UP0, UPT, UR18, 0x3, UPT ;  /* 0x000000031200788c */ /* 0x000fd2000bf06070 */
[----:B------:R-:W-:Y:S05]  /*65a0*/  BRA.U !UP0, `(.L_x_1590) ;  /* 0x0000000108907547 */ /* 0x000fea000b800000 */
[C---:B------:R-:W-:Y:S02]  /*65b0*/  IADD3 R52, PT, PT, R50.reuse, 0x1, RZ ;  /* 0x0000000132347810 */ /* 0x040fe40007ffe0ff */
[----:B------:R-:W-:Y:S02]  /*65c0*/  ISETP.EQ.OR P1, PT, R50, UR28, P2 ;  /* 0x0000001c32007c0c */ /* 0x000fe40009722670 */
[----:B------:R-:W-:Y:S02]  /*65d0*/  ISETP.EQ.OR P4, PT, R52, UR28, P2 ;  /* 0x0000001c34007c0c */ /* 0x000fe40009782670 */
[----:B------:R-:W-:Y:S02]  /*65e0*/  IADD3 R54, PT, PT, R50, 0x2, RZ ;  /* 0x0000000232367810 */ /* 0x000fe40007ffe0ff */
[----:B------:R-:W-:Y:S02]  /*65f0*/  MOV R53, UR29 ;  /* 0x0000001d00357c02 */ /* 0x000fe40008000f00 */
[----:B------:R-:W-:-:S02]  /*6600*/  ISETP.EQ.OR P5, PT, R54, UR28, P2 ;  /* 0x0000001c36007c0c */ /* 0x000fc400097a2670 */
[----:B------:R-:W-:Y:S02]  /*6610*/  IADD3 R56, PT, PT, R50, 0x3, RZ ;  /* 0x0000000332387810 */ /* 0x000fe40007ffe0ff */
[----:B------:R-:W-:Y:S02]  /*6620*/  MOV R49, UR29 ;  /* 0x0000001d00317c02 */ /* 0x000fe40008000f00 */
[----:B------:R-:W-:Y:S01]  /*6630*/  ISETP.EQ.OR P6, PT, R56, UR28, P2 ;  /* 0x0000001c38007c0c */ /* 0x000fe200097c2670 */
[----:B------:R-:W-:Y:S02]  /*6640*/  @!P4 IMAD R52, R52, R53, UR5 ;  /* 0x000000053434ce24 */ /* 0x000fe4000f8e0235 */
[----:B------:R-:W-:Y:S01]  /*6650*/  HFMA2 R53, -RZ, RZ, 0, 4.76837158203125e-07 ;  /* 0x00000008ff357431 */ /* 0x000fe200000001ff */
[----:B------:R-:W-:Y:S01]  /*6660*/  MOV R51, 0x8 ;  /* 0x0000000800337802 */ /* 0x000fe20000000f00 */
[----:B------:R-:W-:Y:S01]  /*6670*/  @!P1 IMAD R48, R50, R49, UR5 ;  /* 0x0000000532309e24 */ /* 0x000fe2000f8e0231 */
[----:B------:R-:W-:Y:S01]  /*6680*/  MOV R55, UR29 ;  /* 0x0000001d00377c02 */ /* 0x000fe20008000f00 */
[----:B------:R-:W-:-:S02]  /*6690*/  HFMA2 R57, -RZ, RZ, 0, 4.76837158203125e-07 ;  /* 0x00000008ff397431 */ /* 0x000fc400000001ff */
[----:B------:R-:W-:Y:S01]  /*66a0*/  @!P1 IMAD.WIDE.U32 R48, R48, R51, UR6 ;  /* 0x0000000630309e25 */ /* 0x000fe2000f8e0033 */
[----:B------:R-:W-:-:S03]  /*66b0*/  MOV R51, UR29 ;  /* 0x0000001d00337c02 */ /* 0x000fc60008000f00 */
        /* <DEDUP_REMOVED lines=19> */
.L_x_1590:
[----:B------:R-:W-:Y:S05]  /*67f0*/  BRA.U !UP1, `(.L_x_1585) ;  /* 0x0000000109847547 */ /* 0x000fea000b800000 */
[----:B------:R-:W-:Y:S02]  /*6800*/  UISETP.NE.AND UP0, UPT, UR34, 0x1, UPT ;  /* 0x000000012200788c */ /* 0x000fe4000bf05270 */
[----:B------:R-:W-:-:S07]  /*6810*/  ULOP3.LUT UP1, URZ, UR31, 0x1, URZ, 0xc0, !UPT ;  /* 0x000000011fff7892 */ /* 0x000fce000f82c0ff */
[----:B------:R-:W-:Y:S05]  /*6820*/  BRA.U !UP0, `(.L_x_1591) ;  /* 0x0000000108487547 */ /* 0x000fea000b800000 */
[C---:B------:R-:W-:Y:S02]  /*6830*/  ISETP.EQ.OR P4, PT, R50.reuse, UR28, P2 ;  /* 0x0000001c32007c0c */ /* 0x040fe40009782670 */
[----:B------:R-:W-:Y:S02]  /*6840*/  IADD3 R48, PT, PT, R50, 0x1, RZ ;  /* 0x0000000132307810 */ /* 0x000fe40007ffe0ff */
        /* <DEDUP_REMOVED lines=16> */
.L_x_1591:
[----:B------:R-:W-:Y:S01]  /*6950*/  ISETP.EQ.OR P1, PT, R50, UR28, P2 ;  /* 0x0000001c32007c0c */ /* 0x000fe20009722670 */
[----:B------:R-:W-:Y:S03]  /*6960*/  BSSY.RECONVERGENT B0, `(.L_x_1585) ;  /* 0x000000a000007945 */ /* 0x000fe60003800200 */
[----:B------:R-:W-:-:S13]  /*6970*/  PLOP3.LUT P1, PT, P1, PT, UP1, 0xd5, 0x5d ;  /* 0x00000000005d781c */ /* 0x000fda0000f2fa1d */
[----:B------:R-:W-:Y:S05]  /*6980*/  @P1 BRA `(.L_x_1592) ;  /* 0x00000000001c1947 */ /* 0x000fea0003800000 */
[----:B------:R-:W-:Y:S02]  /*6990*/  MOV R49, UR29 ;  /* 0x0000001d00317c02 */ /* 0x000fe40008000f00 */
[----:B------:R-:W-:-:S03]  /*69a0*/  MOV R51, 0x8 ;  /* 0x0000000800337802 */ /* 0x000fc60000000f00 */
[----:B------:R-:W-:-:S04]  /*69b0*/  IMAD R48, R50, R49, UR5 ;  /* 0x0000000532307e24 */ /* 0x000fc8000f8e0231 */
[----:B------:R-:W-:-:S06]  /*69c0*/  IMAD.WIDE.U32 R48, R48, R51, UR6 ;  /* 0x0000000630307e25 */ /* 0x000fcc000f8e0033 */
[----:B------:R-:W0:Y:S02]  /*69d0*/  LDG.E.64 R48, desc[UR26][R48.64] ;  /* 0x0000001a30307981 */ /* 0x000e24000c1e1b00 */
[----:B0--3--:R-:W-:Y:S01]  /*69e0*/  FADD.FTZ R46, R46, R48 ;  /* 0x000000302e2e7221 */ /* 0x009fe20000010000 */
[----:B------:R-:W-:-:S07]  /*69f0*/  FADD.FTZ R47, R47, R49 ;  /* 0x000000312f2f7221 */ /* 0x000fce0000010000 */
.L_x_1592:
[----:B------:R-:W-:Y:S05]  /*6a00*/  BSYNC.RECONVERGENT B0 ;  /* 0x0000000000007941 */ /* 0x000fea0003800200 */
.L_x_1585:
[----:B------:R-:W5:Y:S01]  /*6a10*/  S2UR UR7, SR_CgaCtaId ;  /* 0x00000000000779c3 */ /* 0x000f620000008800 */
[----:B------:R-:W-:Y:S01]  /*6a20*/  UMOV UR6, 0x400 ;  /* 0x0000040000067882 */ /* 0x000fe20000000000 */
[----:B------:R-:W2:Y:S01]  /*6a30*/  LDCU UR19, c[0x0][0x42c] ;  /* 0x00008580ff1377ac */ /* 0x000ea20008000800 */
[----:B------:R-:W-:Y:S01]  /*6a40*/  FADD.FTZ R98, R98, -UR36 ;  /* 0x8000002462627e21 */ /* 0x000fe20008010000 */
[----:B------:R-:W-:-:S04]  /*6a50*/  FADD.FTZ R99, R99, -UR36 ;  /* 0x8000002463637e21 */ /* 0x000fc80008010000 */
[----:B------:R-:W-:Y:S01]  /*6a60*/  FMUL.FTZ R99, R99, UR37 ;  /* 0x0000002563637c20 */ /* 0x000fe20008410000 */
[----:B-----5:R-:W-:-:S09]  /*6a70*/  ULEA UR6, UR7, UR6, 0x18 ;  /* 0x0000000607067291 */ /* 0x020fd2000f8ec0ff */
[----:B------:R-:W-:Y:S01]  /*6a80*/  @!P2 STS.64 [UR6+0x80], R46 ;  /* 0x0000802eff00a988 */ /* 0x000fe20008000a06 */
[----:B------:R-:W-:Y:S06]  /*6a90*/  BAR.SYNC.DEFER_BLOCKING 0x0 ;  /* 0x0000000000007b1d */ /* 0x000fec0000010000 */
[----:B----4-:R-:W2:Y:S01]  /*6aa0*/  LDS.64 R48, [UR6+0x80] ;  /* 0x00008006ff307984 */ /* 0x010ea20008000a00 */
[----:B------:R-:W4:Y:S02]  /*6ab0*/  LDCU.64 UR6, c[0x0][0x400] ;  /* 0x00008000ff0677ac */ /* 0x000f240008000a00 */
[----:B----4-:R-:W-:-:S02]  /*6ac0*/  ISETP.GE.U32.AND P1, PT, R118, UR6, PT ;  /* 0x0000000676007c0c */ /* 0x010fc4000bf26070 */
[----:B------:R-:W-:Y:S02]  /*6ad0*/  ISETP.GE.U32.AND P2, PT, R114, UR6, PT ;  /* 0x0000000672007c0c */ /* 0x000fe4000bf46070 */
[----:B------:R-:W-:Y:S02]  /*6ae0*/  ISETP.GE.AND.EX P1, PT, R111, UR7, PT, P1 ;  /* 0x000000076f007c0c */ /* 0x000fe4000bf26310 */
[----:B------:R-:W-:Y:S01]  /*6af0*/  ISETP.GE.AND.EX P2, PT, R109, UR7, PT, P2 ;  /* 0x000000076d007c0c */ /* 0x000fe2000bf46320 */
[----:B--2---:R-:W-:Y:S01]  /*6b00*/  FMUL.FTZ R50, R48, UR19 ;  /* 0x0000001330327c20 */ /* 0x004fe20008410000 */
[----:B------:R-:W-:Y:S01]  /*6b10*/  IADD3 R48, PT, PT, R118, 0x40, RZ ;  /* 0x0000004076307810 */ /* 0x000fe20007ffe0ff */
[----:B0--3--:R-:W-:Y:S01]  /*6b20*/  FMUL.FTZ R46, R49, UR19 ;  /* 0x00000013312e7c20 */ /* 0x009fe20008410000 */
[----:B------:R-:W-:Y:S02]  /*6b30*/  FMUL.FTZ R49, R98, UR37 ;  /* 0x0000002562317c20 */ /* 0x000fe40008410000 */
[----:B------:R-:W-:-:S02]  /*6b40*/  R2UR UR18, R50 ;  /* 0x00000000321272ca */ /* 0x000fc400000e0000 */
[----:B------:R-:W-:Y:S02]  /*6b50*/  ISETP.GE.U32.AND P4, PT, R48, UR6, PT ;  /* 0x0000000630007c0c */ /* 0x000fe4000bf86070 */
[----:B------:R-:W-:-:S04]  /*6b60*/  SHF.R.S32.HI R47, RZ, 0x1f, R48 ;  /* 0x0000001fff2f7819 */ /* 0x000fc80000011430 */
[----:B------:R-:W-:-:S05]  /*6b70*/  ISETP.GE.AND.EX P4, PT, R47, UR7, PT, P4 ;  /* 0x000000072f007c0c */ /* 0x000fca000bf86340 */
[----:B------:R-:W-:Y:S01]  /*6b80*/  FFMA.FTZ R60, R49, UR18, R46 ;  /* 0x00000012313c7c23 */ /* 0x000fe2000801002e */
[----:B------:R-:W-:Y:S07]  /*6b90*/  @!P3 BRA `(.L_x_1593) ;  /* 0x000000000048b947 */ /* 0x000fee0003800000 */
        /* <DEDUP_REMOVED lines=18> */
.L_x_1593:
        /* <DEDUP_REMOVED lines=11> */
[----:B-1----:R-:W-:Y:S01]  /*6d70*/  MOV R51, R121 ;  /* 0x0000007900337202 */ /* 0x002fe20000000f00 */
        /* <DEDUP_REMOVED lines=9> */
.L_x_1595:
[----:B------:R-:W-:Y:S05]  /*6e10*/  BSYNC.RECONVERGENT B0 ;  /* 0x0000000000007941 */ /* 0x000fea0003800200 */
.L_x_1594:
[----:B0-----:R-:W-:Y:S01]  /*6e20*/  FFMA.FTZ R60, R55, UR18, R46 ;  /* 0x00000012373c7c23 */ /* 0x001fe2000801002e */
[----:B------:R-:W-:Y:S01]  /*6e30*/  FMUL.FTZ R95, R95, UR37 ;  /* 0x000000255f5f7c20 */ /* 0x000fe20008410000 */
[----:B------:R-:W-:Y:S06]  /*6e40*/  @!P3 BRA `(.L_x_1596) ;  /* 0x000000000048b947 */ /* 0x000fec0003800000 */
        /* <DEDUP_REMOVED lines=18> */
.L_x_1596:
        /* <DEDUP_REMOVED lines=21> */
.L_x_1598:
[----:B------:R-:W-:Y:S05]  /*70c0*/  BSYNC.RECONVERGENT B0 ;  /* 0x0000000000007941 */ /* 0x000fea0003800200 */
.L_x_1597:
        /* <DEDUP_REMOVED lines=21> */
.L_x_1599:
        /* <DEDUP_REMOVED lines=20> */
.L_x_1601:
[----:B------:R-:W-:Y:S05]  /*7360*/  BSYNC.RECONVERGENT B0 ;  /* 0x0000000000007941 */ /* 0x000fea0003800200 */
.L_x_1600:
[----:B------:R-:W-:Y:S01]  /*7370*/  IADD3 R53, PT, PT, R118, 0x80, RZ ;  /* 0x0000008076357810 */ /* 0x000fe20007ffe0ff */
[----:B------:R-:W-:Y:S01]  /*7380*/  FMUL.FTZ R57, R86, UR37 ;  /* 0x0000002556397c20 */ /* 0x000fe20008410000 */
[C---:B-1----:R-:W-:Y:S01]  /*7390*/  IADD3 R51, PT, PT, R118.reuse, 0xa0, RZ ;  /* 0x000000a076337810 */ /* 0x042fe20007ffe0ff */
        /* <DEDUP_REMOVED lines=39> */
.L_x_1602:
        /* <DEDUP_REMOVED lines=21> */
.L_x_1604:
[----:B------:R-:W-:Y:S05]  /*7760*/  BSYNC.RECONVERGENT B0 ;  /* 0x0000000000007941 */ /* 0x000fea0003800200 */
.L_x_1603:
        /* <DEDUP_REMOVED lines=21> */
.L_x_1605:
        /* <DEDUP_REMOVED lines=21> */
.L_x_1607:
[----:B------:R-:W-:Y:S05]  /*7a10*/  BSYNC.RECONVERGENT B0 ;  /* 0x0000000000007941 */ /* 0x000fea0003800200 */
.L_x_1606:
        /* <DEDUP_REMOVED lines=21> */
.L_x_1608:
        /* <DEDUP_REMOVED lines=21> */
.L_x_1610:
[----:B------:R-:W-:Y:S05]  /*7cc0*/  BSYNC.RECONVERGENT B0 ;  /* 0x0000000000007941 */ /* 0x000fea0003800200 */
.L_x_1609:
        /* <DEDUP_REMOVED lines=21> */
.L_x_1611:
[----:B0-----:R-:W-:Y:S01]  /*7e20*/  FFMA.FTZ R7, R55, UR18, R46 ;  /* 0x0000001237077c23 */ /* 0x001fe2000801002e */
        /* <DEDUP_REMOVED lines=19> */
.L_x_1613:
[----:B------:R-:W-:Y:S05]  /*7f60*/  BSYNC.RECONVERGENT B0 ;  /* 0x0000000000007941 */ /* 0x000fea0003800200 */
.L_x_1612:
        /* <DEDUP_REMOVED lines=22> */
.L_x_1614:
[----:B------:R-:W-:Y:S04]  /*80d0*/  BSSY.RECONVERGENT B0, `(.L_x_1615) ;  /* 0x0000015000007945 */ /* 0x000fe80003800200 */
[----:B------:R-:W-:Y:S05]  /*80e0*/  @P0 BRA `(.L_x_1616) ;  /* 0x00000000004c0947 */ /* 0x000fea0003800000 */
[----:B------:R-:W1:Y:S01]  /*80f0*/  LDCU.64 UR20, c[0x0][0x3f8] ;  /* 0x00007f00ff1477ac */ /* 0x000e620008000a00 */
[----:B------:R-:W-:Y:S01]  /*8100*/  IADD3 R12, PT, PT, R118, 0xe0, RZ ;  /* 0x000000e0760c7810 */ /* 0x000fe20007ffe0ff */
[----:B------:R-:W-:Y:S01]  /*8110*/  FFMA.FTZ R10, R49, UR18, R46 ;  /* 0x00000012310a7c23 */ /* 0x000fe2000801002e */
[----:B0-----:R-:W-:Y:S01]  /*8120*/  MOV R6, R122 ;  /* 0x0000007a00067202 */ /* 0x001fe20000000f00 */
[----:B------:R-:W0:Y:S01]  /*8130*/  LDCU.64 UR22, c[0x0][0x380] ;  /* 0x00007000ff1677ac */ /* 0x000e220008000a00 */
[----:B------:R-:W-:Y:S01]  /*8140*/  SHF.R.S32.HI R11, RZ, 0x1f, R12 ;  /* 0x0000001fff0b7819 */ /* 0x000fe2000001140c */
[----:B------:R-:W-:Y:S01]  /*8150*/  FFMA.FTZ R10, R101, R32, -R10 ;  /* 0x00000020650a7223 */ /* 0x000fe2000001080a */
[----:B------:R-:W-:-:S03]  /*8160*/  MOV R7, R121 ;  /* 0x0000007900077202 */ /* 0x000fc60000000f00 */
[----:B------:R-:W-:Y:S01]  /*8170*/  FMUL.FTZ R10, R10, UR37 ;  /* 0x000000250a0a7c20 */ /* 0x000fe20008410000 */
[----:B-1----:R-:W-:Y:S02]  /*8180*/  IMAD R11, R11, UR20, RZ ;  /* 0x000000140b0b7c24 */ /* 0x002fe4000f8e02ff */
[----:B------:R-:W-:-:S04]  /*8190*/  IMAD.WIDE.U32 R8, R12, UR20, R6 ;  /* 0x000000140c087c25 */ /* 0x000fc8000f8e0006 */
[----:B------:R-:W-:Y:S01]  /*81a0*/  FFMA.FTZ R7, R31, UR18, R46 ;  /* 0x000000121f077c23 */ /* 0x000fe2000801002e */
[----:B------:R-:W-:Y:S01]  /*81b0*/  IMAD R11, R12, UR21, R11 ;  /* 0x000000150c0b7c24 */ /* 0x000fe2000f8e020b */
[----:B0-----:R-:W-:-:S04]  /*81c0*/  LEA R6, P0, R8, UR22, 0x2 ;  /* 0x0000001608067c11 */ /* 0x001fc8000f8010ff */
[----:B------:R-:W-:Y:S01]  /*81d0*/  IADD3 R9, PT, PT, R9, R11, RZ ;  /* 0x0000000b09097210 */ /* 0x000fe20007ffe0ff */
[----:B------:R-:W-:-:S03]  /*81e0*/  FFMA.FTZ R11, R0, R33, -R7 ;  /* 0x00000021000b7223 */ /* 0x000fc60000010807 */
[----:B------:R-:W-:Y:S01]  /*81f0*/  LEA.HI.X R7, R8, UR23, R9, 0x2, P0 ;  /* 0x0000001708077c11 */ /* 0x000fe200080f1409 */
[----:B------:R-:W-:-:S05]  /*8200*/  FMUL.FTZ R11, R11, UR37 ;  /* 0x000000250b0b7c20 */ /* 0x000fca0008410000 */
[----:B------:R1:W-:Y:S02]  /*8210*/  STG.E.64 desc[UR26][R6.64], R10 ;  /* 0x0000000a06007986 */ /* 0x0003e4000c101b1a */
.L_x_1616:
[----:B------:R-:W-:Y:S05]  /*8220*/  BSYNC.RECONVERGENT B0 ;  /* 0x0000000000007941 */ /* 0x000fea0003800200 */
.L_x_1615:
        /* <DEDUP_REMOVED lines=24> */
.L_x_1617:
        /* <DEDUP_REMOVED lines=20> */
.L_x_1619:
[----:B------:R-:W-:Y:S05]  /*84f0*/  BSYNC.RECONVERGENT B0 ;  /* 0x0000000000007941 */ /* 0x000fea0003800200 */
.L_x_1618:
[----:B------:R-:W-:Y:S01]  /*8500*/  IADD3 R33, PT, PT, R118, 0x120, RZ ;  /* 0x0000012076217810 */ /* 0x000fe20007ffe0ff */
[----:B------:R-:W-:Y:S01]  /*8510*/  FMUL.FTZ R11, R18, UR37 ;  /* 0x00000025120b7c20 */ /* 0x000fe20008410000 */
[C---:B------:R-:W-:Y:S01]  /*8520*/  IADD3 R10, PT, PT, R118.reuse, 0x140, RZ ;  /* 0x00000140760a7810 */ /* 0x040fe20007ffe0ff */
[----:B------:R-:W-:Y:S01]  /*8530*/  FMUL.FTZ R19, R19, UR37 ;  /* 0x0000002513137c20 */ /* 0x000fe20008410000 */
[C---:B------:R-:W-:Y:S01]  /*8540*/  IADD3 R8, PT, PT, R118.reuse, 0x160, RZ ;  /* 0x0000016076087810 */ /* 0x040fe20007ffe0ff */
[--C-:B------:R-:W-:Y:S01]  /*8550*/  FFMA.FTZ R32, R11, UR18, R46.reuse ;  /* 0x000000120b207c23 */ /* 0x100fe2000801002e */
[----:B0-----:R-:W-:Y:S01]  /*8560*/  IADD3 R6, PT, PT, R118, 0x180, RZ ;  /* 0x0000018076067810 */ /* 0x001fe20007ffe0ff */
        /* <DEDUP_REMOVED lines=37> */
.L_x_1620:
        /* <DEDUP_REMOVED lines=17> */
.L_x_1622:
[----:B------:R-:W-:Y:S05]  /*88d0*/  BSYNC.RECONVERGENT B0 ;  /* 0x0000000000007941 */ /* 0x000fea0003800200 */
.L_x_1621:
        /* <DEDUP_REMOVED lines=25> */
.L_x_1623:
[--C-:B0-----:R-:W-:Y:S01]  /*8a70*/  FFMA.FTZ R12, R21, UR18, R46.reuse ;  /* 0x00000012150c7c23 */ /* 0x101fe2000801002e */
[----:B------:R-:W-:Y:S01]  /*8a80*/  FMUL.FTZ R15, R26, UR37 ;  /* 0x000000251a0f7c20 */ /* 0x000fe20008410000 */
[----:B------:R-:W-:Y:S01]  /*8a90*/  FMUL.FTZ R27, R27, UR37 ;  /* 0x000000251b1b7c20 */ /* 0x000fe20008410000 */
[----:B------:R-:W-:Y:S01]  /*8aa0*/  FFMA.FTZ R11, R23, UR18, R46 ;  /* 0x00000012170b7c23 */ /* 0x000fe2000801002e */
        /* <DEDUP_REMOVED lines=19> */
.L_x_1625:
[----:B------:R-:W-:Y:S05]  /*8be0*/  BSYNC.RECONVERGENT B0 ;  /* 0x0000000000007941 */ /* 0x000fea0003800200 */
.L_x_1624:
        /* <DEDUP_REMOVED lines=19> */
.L_x_1626:
        /* <DEDUP_REMOVED lines=17> */
.L_x_1628:
[----:B------:R-:W-:Y:S05]  /*8e30*/  BSYNC.RECONVERGENT B0 ;  /* 0x0000000000007941 */ /* 0x000fea0003800200 */
.L_x_1627:
        /* <DEDUP_REMOVED lines=8> */
[----:B------:R-:W-:-:S03]  /*8ec0*/  FFMA.FTZ R3, R0, R17, R115 ;  /* 0x0000001100037223 */ /* 0x000fc60000010073 */
[----:B-1----:R-:W-:Y:S01]  /*8ed0*/  FMUL.FTZ R8, R2, -1.4426950216293334961 ;  /* 0xbfb8aa3b02087820 */ /* 0x002fe20000410000 */
        /* <DEDUP_REMOVED lines=15> */
.L_x_1629:
[--C-:B------:R-:W-:Y:S01]  /*8fd0*/  FFMA.FTZ R2, R15, UR18, R46.reuse ;  /* 0x000000120f027c23 */ /* 0x100fe2000801002e */
[----:B------:R-:W-:Y:S01]  /*8fe0*/  FMUL.FTZ R13, R34, UR37 ;  /* 0x00000025220d7c20 */ /* 0x000fe20008410000 */
[----:B------:R-:W-:Y:S01]  /*8ff0*/  FMUL.FTZ R35, R35, UR37 ;  /* 0x0000002523237c20 */ /* 0x000fe20008410000 */
[----:B------:R-:W-:Y:S01]  /*9000*/  FFMA.FTZ R3, R17, UR18, R46 ;  /* 0x0000001211037c23 */ /* 0x000fe2000801002e */
[----:B------:R-:W-:Y:S01]  /*9010*/  BSSY.RECONVERGENT B0, `(.L_x_1630) ;  /* 0x0000013000007945 */ /* 0x000fe20003800200 */
[----:B-1----:R-:W-:Y:S01]  /*9020*/  FFMA.FTZ R8, R101, R4, -R2 ;  /* 0x0000000465087223 */ /* 0x002fe20000010802 */
[--C-:B------:R-:W-:Y:S01]  /*9030*/  FFMA.FTZ R12, R13, UR18, R46.reuse ;  /* 0x000000120d0c7c23 */ /* 0x100fe2000801002e */
[----:B0-----:R-:W-:Y:S01]  /*9040*/  FFMA.FTZ R11, R35, UR18, R46 ;  /* 0x00000012230b7c23 */ /* 0x001fe2000801002e */
        /* <DEDUP_REMOVED lines=15> */
.L_x_1631:
[----:B------:R-:W-:Y:S05]  /*9140*/  BSYNC.RECONVERGENT B0 ;  /* 0x0000000000007941 */ /* 0x000fea0003800200 */
.L_x_1630:
        /* <DEDUP_REMOVED lines=19> */
.L_x_1632:
        /* <DEDUP_REMOVED lines=17> */
.L_x_1634:
[----:B------:R-:W-:Y:S05]  /*9390*/  BSYNC.RECONVERGENT B0 ;  /* 0x0000000000007941 */ /* 0x000fea0003800200 */
.L_x_1633:
        /* <DEDUP_REMOVED lines=25> */
.L_x_1635:
[--C-:B01----:R-:W-:Y:S01]  /*9530*/  FFMA.FTZ R2, R11, UR18, R46.reuse ;  /* 0x000000120b027c23 */ /* 0x103fe2000801002e */
        /* <DEDUP_REMOVED lines=22> */
.L_x_1637:
[----:B------:R-:W-:Y:S05]  /*96a0*/  BSYNC.RECONVERGENT B0 ;  /* 0x0000000000007941 */ /* 0x000fea0003800200 */
.L_x_1636:
[----:B------:R-:W-:Y:S05]  /*96b0*/  BRA.U !UP0, `(.L_x_1638) ;  /* 0x0000000108487547 */ /* 0x000fea000b800000 */
        /* <DEDUP_REMOVED lines=18> */
.L_x_1638:
        /* <DEDUP_REMOVED lines=17> */
.L_x_1640:
[----:B------:R-:W-:Y:S05]  /*98f0*/  BSYNC.RECONVERGENT B0 ;  /* 0x0000000000007941 */ /* 0x000fea0003800200 */
.L_x_1639:
[----:B------:R-:W-:Y:S02]  /*9900*/  UIADD3 UR17, UPT, UPT, UR29, UR17, URZ ;  /* 0x000000111d117290 */ /* 0x000fe4000fffe0ff */
[----:B------:R-:W-:Y:S02]  /*9910*/  UIADD3 UR4, UPT, UPT, UR4, 0x1, URZ ;  /* 0x0000000104047890 */ /* 0x000fe4000fffe0ff */
[----:B------:R-:W-:-:S09]  /*9920*/  UISETP.GE.AND UP0, UPT, UR17, UR8, UPT ;  /* 0x000000081100728c */ /* 0x000fd2000bf06270 */
[----:B------:R-:W-:Y:S05]  /*9930*/  BRA.U !UP0, `(.L_x_1641) ;  /* 0xffffff6908907547 */ /* 0x000fea000b83ffff */
.L_x_1574:
[----:B------:R-:W2:Y:S01]  /*9940*/  LDC R4, c[0x0][0x370] ;  /* 0x0000dc00ff047b82 */ /* 0x000ea20000000800 */
[----:B------:R-:W-:Y:S01]  /*9950*/  ISETP.NE.AND P2, PT, R113, RZ, PT ;  /* 0x000000ff7100720c */ /* 0x000fe20003f45270 */
[----:B------:R-:W-:Y:S06]  /*9960*/  BSSY.RECONVERGENT B0, `(.L_x_1642) ;  /* 0x0000011000007945 */ /* 0x000fec0003800200 */
[----:B------:R-:W3:Y:S08]  /*9970*/  LDC R7, c[0x0][0x374] ;  /* 0x0000dd00ff077b82 */ /* 0x000ef00000000800 */
[----:B01----:R-:W0:Y:S01]  /*9980*/  LDC.64 R2, c[0x0][0x3c8] ;  /* 0x0000f200ff027b82 */ /* 0x003e220000000a00 */
[----:B--2---:R-:W-:-:S02]  /*9990*/  IADD3 R5, PT, PT, R4, -0x1, RZ ;  /* 0xffffffff04057810 */ /* 0x004fc40007ffe0ff */
[----:B------:R-:W-:Y:S02]  /*99a0*/  ISETP.NE.AND P1, PT, R4, 0x1, PT ;  /* 0x000000010400780c */ /* 0x000fe40003f25270 */
[----:B---3--:R-:W-:-:S04]  /*99b0*/  IADD3 R0, PT, PT, R7, -0x1, RZ ;  /* 0xffffffff07007810 */ /* 0x008fc80007ffe0ff */
        /* <DEDUP_REMOVED lines=11> */
.L_x_1643:
[----:B------:R-:W-:Y:S05]  /*9a70*/  BSYNC.RECONVERGENT B0 ;  /* 0x0000000000007941 */ /* 0x000fea0003800200 */
.L_x_1642:
[----:B------:R-:W-:Y:S05]  /*9a80*/  @P0 EXIT ;  /* 0x000000000000094d */ /* 0x000fea0003800000 */
[----:B------:R-:W-:Y:S05]  /*9a90*/  @P2 BRA `(.L_x_1644) ;  /* 0x0000000000202947 */ /* 0x000fea0003800000 */
[----:B------:R-:W-:-:S05]  /*9aa0*/  IMAD R0, R4, R7, RZ ;  /* 0x0000000704007224 */ /* 0x000fca00078e02ff */
[----:B------:R-:W-:-:S13]  /*9ab0*/  ISETP.NE.AND P0, PT, R0, -0x1, PT ;  /* 0xffffffff0000780c */ /* 0x000fda0003f05270 */
[----:B------:R-:W-:Y:S05]  /*9ac0*/  @!P0 BRA `(.L_x_1644) ;  /* 0x0000000000148947 */ /* 0x000fea0003800000 */
.L_x_1645:
[----:B0-----:R-:W2:Y:S04]  /*9ad0*/  LDG.E.STRONG.GPU R5, desc[UR26][R2.64] ;  /* 0x0000001a02057981 */ /* 0x001ea8000c1ef900 */
[----:B--2---:R-:W-:Y:S01]  /*9ae0*/  CCTL.IVALL ;  /* 0x00000000ff00798f */ /* 0x004fe20002000000 */
[----:B------:R-:W-:Y:S05]  /*9af0*/  YIELD ;  /* 0x0000000000007946 */ /* 0x000fea0003800000 */
[----:B------:R-:W-:-:S13]  /*9b00*/  ISETP.NE.AND P0, PT, R5, R0, PT ;  /* 0x000000000500720c */ /* 0x000fda0003f05270 */
[----:B------:R-:W-:Y:S05]  /*9b10*/  @P0 BRA `(.L_x_1645) ;  /* 0xfffffffc00ec0947 */ /* 0x000fea000383ffff */
.L_x_1644:
        /* <DEDUP_REMOVED lines=74> */
.L_x_1648:
        /* <DEDUP_REMOVED lines=31> */
.L_x_1647:
[----:B------:R-:W-:Y:S05]  /*a1b0*/  BSYNC.RECONVERGENT B0 ;  /* 0x0000000000007941 */ /* 0x000fea0003800200 */
.L_x_1646:
        /* <DEDUP_REMOVED lines=10> */
.L_x_1649:
[C---:B------:R-:W-:Y:S02]  /*a260*/  SHF.L.U32 R22, R113.reuse, 0x2, RZ ;  /* 0x0000000271167819 */ /* 0x040fe400000006ff */
[----:B------:R-:W-:Y:S02]  /*a270*/  SHF.L.U64.HI R24, R113, 0x2, R34 ;  /* 0x0000000271187819 */ /* 0x000fe40000010222 */
[----:B-1----:R-:W-:-:S04]  /*a280*/  IADD3 R4, P0, PT, R22, UR4, RZ ;  /* 0x0000000416047c10 */ /* 0x002fc8000ff1e0ff */
[----:B----4-:R-:W-:Y:S02]  /*a290*/  IADD3.X R5, PT, PT, R24, UR5, RZ, P0, !PT ;  /* 0x0000000518057c10 */ /* 0x010fe400087fe4ff */
[C---:B------:R-:W-:Y:S02]  /*a2a0*/  IADD3 R6, P0, PT, R4.reuse, R33, RZ ;  /* 0x0000002104067210 */ /* 0x040fe40007f1e0ff */
[C---:B0-----:R-:W-:Y:S01]  /*a2b0*/  IADD3 R10, P2, PT, R4.reuse, R37, RZ ;  /* 0x00000025040a7210 */ /* 0x041fe20007f5e0ff */
[----:B------:R0:W4:Y:S01]  /*a2c0*/  LDG.E R2, desc[UR26][R4.64] ;  /* 0x0000001a04027981 */ /* 0x000122000c1e1900 */
[C---:B------:R-:W-:Y:S02]  /*a2d0*/  IADD3.X R7, PT, PT, R5.reuse, R31, RZ, P0, !PT ;  /* 0x0000001f05077210 */ /* 0x040fe400007fe4ff */
[----:B------:R-:W-:Y:S02]  /*a2e0*/  IADD3 R8, P1, PT, R4, R27, RZ ;  /* 0x0000001b04087210 */ /* 0x000fe40007f3e0ff */
        /* <DEDUP_REMOVED lines=12> */
[----:B0-----:R-:W-:Y:S02]  /*a3b0*/  IADD3 R4, P0, PT, R16, R33, RZ ;  /* 0x0000002110047210 */ /* 0x001fe40007f1e0ff */
[----:B----4-:R-:W-:-:S02]  /*a3c0*/  F2FP.BF16.F32.PACK_AB R19, R7, R2 ;  /* 0x000000020713723e */ /* 0x010fc400000010ff */
[----:B------:R-:W-:-:S04]  /*a3d0*/  LOP3.LUT R2, R24, 0x3, RZ, 0xc0, !PT ;  /* 0x0000000318027812 */ /* 0x000fc800078ec0ff */
[----:B------:R-:W-:Y:S02]  /*a3e0*/  IADD3.X R17, PT, PT, R2, UR5, RZ, P1, !PT ;  /* 0x0000000502117c10 */ /* 0x000fe40008ffe4ff */
[----:B-----5:R-:W-:Y:S02]  /*a3f0*/  F2FP.BF16.F32.PACK_AB R21, R11, R8 ;  /* 0x000000080b15723e */ /* 0x020fe400000010ff */
[C---:B------:R-:W-:Y:S02]  /*a400*/  IADD3 R6, P1, PT, R16.reuse, R27, RZ ;  /* 0x0000001b10067210 */ /* 0x040fe40007f3e0ff */
[----:B------:R-:W-:Y:S02]  /*a410*/  IADD3 R8, P2, PT, R16, R37, RZ ;  /* 0x0000002510087210 */ /* 0x000fe40007f5e0ff */
[C---:B------:R-:W-:Y:S02]  /*a420*/  IADD3.X R5, PT, PT, R17.reuse, R31, RZ, P0, !PT ;  /* 0x0000001f11057210 */ /* 0x040fe400007fe4ff */
[----:B------:R-:W-:-:S02]  /*a430*/  IADD3.X R7, PT, PT, R17, R29, RZ, P1, !PT ;  /* 0x0000001d11077210 */ /* 0x000fc40000ffe4ff */
        /* <DEDUP_REMOVED lines=57> */
.L_x_1650:
        /* <DEDUP_REMOVED lines=11> */
.L_x_3438:


//--------------------- .text._Z35group_norm_nhwc_bwd_one_pass_kernelI11Fp32IOFp16WLi64ELi26ELi416EEv26Group_norm_nhwc_bwd_params --------------------------
	.section	.text._Z35group_norm_nhwc_bwd_one_pass_kernelI11Fp32IOFp16WLi64ELi26ELi416EEv26Group_norm_nhwc_bwd_params,"ax",@progbits
	.align	128
        .global         _Z35group_norm_nhwc_bwd_one_pass_kernelI11Fp32IOFp16WLi64ELi26ELi416EEv26Group_norm_nhwc_bwd_params
        .type           _Z35group_norm_nhwc_bwd_one_pass_kernelI11Fp32IOFp16WLi64ELi26ELi416EEv26Group_norm_nhwc_bwd_params,@function
        .size           _Z35group_norm_nhwc_bwd_one_pass_kernelI11Fp32IOFp16WLi64ELi26ELi416EEv26Group_norm_nhwc_bwd_params,(.L_x_3439 - _Z35group_norm_nhwc_bwd_one_pass_kernelI11Fp32IOFp16WLi64ELi26ELi416EEv26Group_norm_nhwc_bwd_params)
        .other          _Z35group_norm_nhwc_bwd_one_pass_kernelI11Fp32IOFp16WLi64ELi26ELi416EEv26Group_norm_nhwc_bwd_params,@"STO_CUDA_ENTRY STV_DEFAULT"
_Z35group_norm_nhwc_bwd_one_pass_kernelI11Fp32IOFp16WLi64ELi26ELi416EEv26Group_norm_nhwc_bwd_params:
.text._Z35group_norm_nhwc_bwd_one_pass_kernelI11Fp32IOFp16WLi64ELi26ELi416EEv26Group_norm_nhwc_bwd_params:
        /* <DEDUP_REMOVED lines=25> */
.L_x_1676:
        /* <DEDUP_REMOVED lines=126> */
[----:B--2---:R-:W-:Y:S02]  /*0970*/  @P2 HADD2.F32 R32, -RZ, R27.H0_H0 ;  /* 0x2000001bff202230 */ /* 0x004fe40000004100 */
[----:B---3--:R-:W-:Y:S02]  /*0980*/  @P2 HADD2.F32 R33, -RZ, R26.H0_H0 ;  /* 0x2000001aff212230 */ /* 0x008fe40000004100 */
[----:B------:R-:W-:Y:S02]  /*0990*/  HADD2.F32 R5, -RZ, R5.H0_H0 ;  /* 0x20000005ff057230 */ /* 0x000fe40000004100 */
[----:B------:R-:W-:Y:S01]  /*09a0*/  HADD2.F32 R0, -RZ, R0.H0_H0 ;  /* 0x20000000ff007230 */ /* 0x000fe20000004100 */
        /* <DEDUP_REMOVED lines=30> */
.L_x_1652:
        /* <DEDUP_REMOVED lines=64> */
.L_x_1653:
        /* <DEDUP_REMOVED lines=45> */
.L_x_1655:
[----:B------:R-:W-:Y:S05]  /*1260*/  BSYNC.RECONVERGENT B0 ;  /* 0x0000000000007941 */ /* 0x000fea0003800200 */
.L_x_1654:
        /* <DEDUP_REMOVED lines=35> */
.L_x_1657:
[----:B------:R-:W-:Y:S05]  /*14a0*/  BSYNC.RECONVERGENT B0 ;  /* 0x0000000000007941 */ /* 0x000fea0003800200 */
.L_x_1656:
        /* <DEDUP_REMOVED lines=158> */
.L_x_1659:
[----:B------:R-:W-:Y:S05]  /*1e90*/  BSYNC.RECONVERGENT B0 ;  /* 0x0000000000007941 */ /* 0x000fea0003800200 */
.L_x_1658:
        /* <DEDUP_REMOVED lines=29> */
.L_x_1661:
[----:B------:R-:W-:Y:S05]  /*2070*/  BSYNC.RECONVERGENT B0 ;  /* 0x0000000000007941 */ /* 0x000fea0003800200 */
.L_x_1660:
        /* <DEDUP_REMOVED lines=30> */
.L_x_1664:
[----:B------:R-:W4:Y:S04]  /*2260*/  LDG.E.STRONG.GPU R4, desc[UR14][R12.64] ;  /* 0x0000000e0c047981 */ /* 0x000f28000c1ef900 */
[----:B----4-:R-:W-:Y:S01]  /*2270*/  CCTL.IVALL ;  /* 0x00000000ff00798f */ /* 0x010fe20002000000 */
[----:B------:R-:W-:Y:S05]  /*2280*/  YIELD ;  /* 0x0000000000007946 */ /* 0x000fea0003800000 */
[----:B------:R-:W-:-:S13]  /*2290*/  ISETP.NE.AND P0, PT, R4, R19, PT ;  /* 0x000000130400720c */ /* 0x000fda0003f05270 */
[----:B------:R-:W-:Y:S05]  /*22a0*/  @P0 BRA `(.L_x_1664) ;  /* 0xfffffffc00ec0947 */ /* 0x000fea000383ffff */
.L_x_1663:
        /* <DEDUP_REMOVED lines=15> */
.L_x_1666:
        /* <DEDUP_REMOVED lines=84> */
.L_x_1665:
        /* <DEDUP_REMOVED lines=42> */
.L_x_1667:
        /* <DEDUP_REMOVED lines=23> */
.L_x_1668:
        /* <DEDUP_REMOVED lines=11> */
.L_x_1669:
[----:B------:R-:W-:Y:S05]  /*2da0*/  BSYNC.RECONVERGENT B0 ;  /* 0x0000000000007941 */ /* 0x000fea0003800200 */
.L_x_1662:
        /* <DEDUP_REMOVED lines=51> */
.L_x_1670:
        /* <DEDUP_REMOVED lines=18> */
.L_x_1672:
[----:B------:R-:W-:Y:S05]  /*3200*/  BSYNC.RECONVERGENT B0 ;  /* 0x0000000000007941 */ /* 0x000fea0003800200 */
.L_x_1671:
        /* <DEDUP_REMOVED lines=19> */
.L_x_1673:
        /* <DEDUP_REMOVED lines=17> */
.L_x_1675:
[----:B------:R-:W-:Y:S05]  /*3450*/  BSYNC.RECONVERGENT B0 ;  /* 0x0000000000007941 */ /* 0x000fea0003800200 */
.L_x_1674:
[----:B------:R-:W-:Y:S02]  /*3460*/  UIADD3 UR6, UPT, UPT, UR18, UR6, URZ ;  /* 0x0000000612067290 */ /* 0x000fe4000fffe0ff */
[----:B------:R-:W-:Y:S02]  /*3470*/  UIADD3 UR4, UPT, UPT, UR4, 0x1, URZ ;  /* 0x0000000104047890 */ /* 0x000fe4000fffe0ff */
[----:B------:R-:W-:-:S09]  /*3480*/  UISETP.GE.AND UP0, UPT, UR6, UR7, UPT ;  /* 0x000000070600728c */ /* 0x000fd2000bf06270 */
[----:B------:R-:W-:Y:S05]  /*3490*/  BRA.U !UP0, `(.L_x_1676) ;  /* 0xffffffcd083c7547 */ /* 0x000fea000b83ffff */
.L_x_1651:
        /* <DEDUP_REMOVED lines=19> */
.L_x_1678:
[----:B------:R-:W-:Y:S05]  /*35d0*/  BSYNC.RECONVERGENT B0 ;  /* 0x0000000000007941 */ /* 0x000fea0003800200 */
.L_x_1677:
[----:B------:R-:W-:Y:S05]  /*35e0*/  @P0 EXIT ;  /* 0x000000000000094d */ /* 0x000fea0003800000 */
[----:B------:R-:W-:Y:S05]  /*35f0*/  @P2 BRA `(.L_x_1679) ;  /* 0x0000000000202947 */ /* 0x000fea0003800000 */
[----:B------:R-:W-:-:S05]  /*3600*/  IMAD R0, R4, R7, RZ ;  /* 0x0000000704007224 */ /* 0x000fca00078e02ff */
[----:B------:R-:W-:-:S13]  /*3610*/  ISETP.NE.AND P0, PT, R0, -0x1, PT ;  /* 0xffffffff0000780c */ /* 0x000fda0003f05270 */
[----:B------:R-:W-:Y:S05]  /*3620*/  @!P0 BRA `(.L_x_1679) ;  /* 0x0000000000148947 */ /* 0x000fea0003800000 */
.L_x_1680:
[----:B---3--:R-:W3:Y:S04]  /*3630*/  LDG.E.STRONG.GPU R5, desc[UR14][R2.64] ;  /* 0x0000000e02057981 */ /* 0x008ee8000c1ef900 */
[----:B---3--:R-:W-:Y:S01]  /*3640*/  CCTL.IVALL ;  /* 0x00000000ff00798f */ /* 0x008fe20002000000 */
[----:B------:R-:W-:Y:S05]  /*3650*/  YIELD ;  /* 0x0000000000007946 */ /* 0x000fea0003800000 */
[----:B------:R-:W-:-:S13]  /*3660*/  ISETP.NE.AND P0, PT, R5, R0, PT ;  /* 0x000000000500720c */ /* 0x000fda0003f05270 */
[----:B------:R-:W-:Y:S05]  /*3670*/  @P0 BRA `(.L_x_1680) ;  /* 0xfffffffc00ec0947 */ /* 0x000fea000383ffff */
.L_x_1679:
        /* <DEDUP_REMOVED lines=81> */
.L_x_1683:
        /* <DEDUP_REMOVED lines=25> */
[----:B--2---:R-:W-:-:S02]  /*3d20*/  F2FP.F16.F32.PACK_AB R5, R8, R5 ;  /* 0x000000050805723e */ /* 0x004fc400000000ff */
[----:B------:R-:W-:Y:S02]  /*3d30*/  MOV R8, R19 ;  /* 0x0000001300087202 */ /* 0x000fe40000000f00 */
[----:B----4-:R-:W-:Y:S01]  /*3d40*/  F2FP.F16.F32.PACK_AB R15, R13, R10 ;  /* 0x0000000a0d0f723e */ /* 0x010fe200000000ff */
[----:B------:R3:W-:Y:S04]  /*3d50*/  STG.E desc[UR14][R6.64], R5 ;  /* 0x0000000506007986 */ /* 0x0007e8000c10190e */
[----:B------:R3:W-:Y:S01]  /*3d60*/  STG.E desc[UR14][R8.64], R15 ;  /* 0x0000000f08007986 */ /* 0x0007e2000c10190e */
[----:B------:R-:W-:-:S04]  /*3d70*/  IADD3 R19, P3, PT, R19, 0x680, RZ ;  /* 0x0000068013137810 */ /* 0x000fc80007f7e0ff */
[----:B------:R-:W-:Y:S01]  /*3d80*/  IADD3.X R20, PT, PT, RZ, R20, RZ, P3, !PT ;  /* 0x00000014ff147210 */ /* 0x000fe20001ffe4ff */
[----:B------:R-:W-:Y:S08]  /*3d90*/  @P1 BRA `(.L_x_1683) ;  /* 0xfffffffc007c1947 */ /* 0x000ff0000383ffff */
.L_x_1682:
[----:B------:R-:W-:Y:S05]  /*3da0*/  BSYNC.RECONVERGENT B0 ;  /* 0x0000000000007941 */ /* 0x000fea0003800200 */
.L_x_1681:
        /* <DEDUP_REMOVED lines=11> */
.L_x_1685:
        /* <DEDUP_REMOVED lines=20> */
[----:B----4-:R-:W-:Y:S02]  /*3fa0*/  F2FP.F16.F32.PACK_AB R5, R7, R2 ;  /* 0x000000020705723e */ /* 0x010fe400000000ff */
[----:B------:R-:W-:-:S02]  /*3fb0*/  IADD3 R2, P1, PT, R15, UR12, RZ ;  /* 0x0000000c0f027c10 */ /* 0x000fc4000ff3e0ff */
[----:B------:R-:W-:Y:S02]  /*3fc0*/  IADD3.X R15, PT, PT, R16, UR19, RZ, P0, !PT ;  /* 0x00000013100f7c10 */ /* 0x000fe400087fe4ff */
[----:B------:R-:W-:Y:S02]  /*3fd0*/  IADD3.X R3, PT, PT, R3, UR13, RZ, P1, !PT ;  /* 0x0000000d03037c10 */ /* 0x000fe40008ffe4ff */
[----:B-----5:R-:W-:Y:S02]  /*3fe0*/  F2FP.F16.F32.PACK_AB R19, R11, R8 ;  /* 0x000000080b13723e */ /* 0x020fe400000000ff */
        /* <DEDUP_REMOVED lines=20> */
[----:B---3--:R-:W-:Y:S02]  /*4130*/  F2FP.F16.F32.PACK_AB R5, R5, R18 ;  /* 0x000000120505723e */ /* 0x008fe400000000ff */
[----:B----4-:R-:W-:-:S03]  /*4140*/  F2FP.F16.F32.PACK_AB R21, R21, R20 ;  /* 0x000000141515723e */ /* 0x010fc600000000ff */
        /* <DEDUP_REMOVED lines=15> */
[----:B--2---:R-:W-:-:S03]  /*4240*/  F2FP.F16.F32.PACK_AB R23, R23, R20 ;  /* 0x000000141717723e */ /* 0x004fc600000000ff */
        /* <DEDUP_REMOVED lines=19> */
[----:B---3--:R-:W-:Y:S02]  /*4380*/  F2FP.F16.F32.PACK_AB R11, R11, R2 ;  /* 0x000000020b0b723e */ /* 0x008fe400000000ff */
[----:B----4-:R-:W-:-:S03]  /*4390*/  F2FP.F16.F32.PACK_AB R3, R9, R6 ;  /* 0x000000060903723e */ /* 0x010fc600000000ff */
[----:B------:R2:W-:Y:S04]  /*43a0*/  STG.E desc[UR14][R16.64], R11 ;  /* 0x0000000b10007986 */ /* 0x0005e8000c10190e */
[----:B------:R2:W-:Y:S02]  /*43b0*/  STG.E desc[UR14][R14.64], R3 ;  /* 0x000000030e007986 */ /* 0x0005e4000c10190e */
[----:B------:R-:W-:Y:S05]  /*43c0*/  @P0 BRA `(.L_x_1685) ;  /* 0xfffffff800a40947 */ /* 0x000fea000383ffff */
[----:B------:R-:W-:Y:S05]  /*43d0*/  BSYNC.RECONVERGENT B0 ;  /* 0x0000000000007941 */ /* 0x000fea0003800200 */
.L_x_1684:
[----:B------:R-:W-:Y:S05]  /*43e0*/  EXIT ;  /* 0x000000000000794d */ /* 0x000fea0003800000 */
.L_x_1686:
        /* <DEDUP_REMOVED lines=9> */
.L_x_3439:


//--------------------- .text._Z35group_norm_nhwc_bwd_one_pass_kernelI11Fp32IOFp16WLi128ELi26ELi416EEv26Group_norm_nhwc_bwd_params --------------------------
	.section	.text._Z35group_norm_nhwc_bwd_one_pass_kernelI11Fp32IOFp16WLi128ELi26ELi416EEv26Group_norm_nhwc_bwd_params,"ax",@progbits
	.align	128
        .global         _Z35group_norm_nhwc_bwd_one_pass_kernelI11Fp32IOFp16WLi128ELi26ELi416EEv26Group_norm_nhwc_bwd_params
        .type           _Z35group_norm_nhwc_bwd_one_pass_kernelI11Fp32IOFp16WLi128ELi26ELi416EEv26Group_norm_nhwc_bwd_params,@function
        .size           _Z35group_norm_nhwc_bwd_one_pass_kernelI11Fp32IOFp16WLi128ELi26ELi416EEv26Group_norm_nhwc_bwd_params,(.L_x_3440 - _Z35group_norm_nhwc_bwd_one_pass_kernelI11Fp32IOFp16WLi128ELi26ELi416EEv26Group_norm_nhwc_bwd_params)
        .other          _Z35group_norm_nhwc_bwd_one_pass_kernelI11Fp32IOFp16WLi128ELi26ELi416EEv26Group_norm_nhwc_bwd_params,@"STO_CUDA_ENTRY STV_DEFAULT"
_Z35group_norm_nhwc_bwd_one_pass_kernelI11Fp32IOFp16WLi128ELi26ELi416EEv26Group_norm_nhwc_bwd_params:
.text._Z35group_norm_nhwc_bwd_one_pass_kernelI11Fp32IOFp16WLi128ELi26ELi416EEv26Group_norm_nhwc_bwd_params:
        /* <DEDUP_REMOVED lines=47> */
.L_x_1718:
        /* <DEDUP_REMOVED lines=146> */
[----:B--2---:R-:W-:Y:S02]  /*0c10*/  @P4 HADD2.F32 R61, -RZ, R36.H0_H0 ;  /* 0x20000024ff3d4230 */ /* 0x004fe40000004100 */
[----:B------:R-:W-:Y:S02]  /*0c20*/  @P4 HADD2.F32 R60, -RZ, R32.H0_H0 ;  /* 0x20000020ff3c4230 */ /* 0x000fe40000004100 */
[----:B------:R-:W-:Y:S02]  /*0c30*/  HADD2.F32 R59, -RZ, R59.H0_H0 ;  /* 0x2000003bff3b7230 */ /* 0x000fe40000004100 */
[----:B---3--:R-:W-:Y:S01]  /*0c40*/  HADD2.F32 R7, -RZ, R37.H0_H0 ;  /* 0x20000025ff077230 */ /* 0x008fe20000004100 */
        /* <DEDUP_REMOVED lines=58> */
.L_x_1688:
        /* <DEDUP_REMOVED lines=128> */
.L_x_1689:
        /* <DEDUP_REMOVED lines=37> */
.L_x_1691:
[----:B------:R-:W-:Y:S05]  /*1a40*/  BSYNC.RECONVERGENT B0 ;  /* 0x0000000000007941 */ /* 0x000fea0003800200 */
.L_x_1690:
        /* <DEDUP_REMOVED lines=37> */
.L_x_1693:
[----:B------:R-:W-:Y:S05]  /*1ca0*/  BSYNC.RECONVERGENT B0 ;  /* 0x0000000000007941 */ /* 0x000fea0003800200 */
.L_x_1692:
        /* <DEDUP_REMOVED lines=158> */
.L_x_1695:
[----:B------:R-:W-:Y:S05]  /*2690*/  BSYNC.RECONVERGENT B0 ;  /* 0x0000000000007941 */ /* 0x000fea0003800200 */
.L_x_1694:
        /* <DEDUP_REMOVED lines=29> */
.L_x_1697:
[----:B------:R-:W-:Y:S05]  /*2870*/  BSYNC.RECONVERGENT B0 ;  /* 0x0000000000007941 */ /* 0x000fea0003800200 */
.L_x_1696:
        /* <DEDUP_REMOVED lines=24> */
.L_x_1700:
[----:B----4-:R-:W2:Y:S04]  /*2a00*/  LDG.E.STRONG.GPU R26, desc[UR8][R24.64] ;  /* 0x00000008181a7981 */ /* 0x010ea8000c1ef900 */
[----:B--2---:R-:W-:Y:S01]  /*2a10*/  CCTL.IVALL ;  /* 0x00000000ff00798f */ /* 0x004fe20002000000 */
[----:B------:R-:W-:Y:S05]  /*2a20*/  YIELD ;  /* 0x0000000000007946 */ /* 0x000fea0003800000 */
[----:B------:R-:W-:-:S13]  /*2a30*/  ISETP.NE.AND P1, PT, R26, R31, PT ;  /* 0x0000001f1a00720c */ /* 0x000fda0003f25270 */
[----:B------:R-:W-:Y:S05]  /*2a40*/  @P1 BRA `(.L_x_1700) ;  /* 0xfffffffc00ec1947 */ /* 0x000fea000383ffff */
.L_x_1699:
        /* <DEDUP_REMOVED lines=15> */
.L_x_1702:
        /* <DEDUP_REMOVED lines=59> */
.L_x_1701:
        /* <DEDUP_REMOVED lines=34> */
.L_x_1703:
        /* <DEDUP_REMOVED lines=18> */
.L_x_1704:
        /* <DEDUP_REMOVED lines=9> */
.L_x_1705:
[----:B------:R-:W-:Y:S05]  /*32c0*/  BSYNC.RECONVERGENT B0 ;  /* 0x0000000000007941 */ /* 0x000fea0003800200 */
.L_x_1698:
        /* <DEDUP_REMOVED lines=39> */
.L_x_1706:
        /* <DEDUP_REMOVED lines=19> */
.L_x_1708:
[----:B------:R-:W-:Y:S05]  /*3670*/  BSYNC.RECONVERGENT B0 ;  /* 0x0000000000007941 */ /* 0x000fea0003800200 */
.L_x_1707:
        /* <DEDUP_REMOVED lines=37> */
.L_x_1709:
        /* <DEDUP_REMOVED lines=17> */
.L_x_1711:
[----:B------:R-:W-:Y:S05]  /*39e0*/  BSYNC.RECONVERGENT B0 ;  /* 0x0000000000007941 */ /* 0x000fea0003800200 */
.L_x_1710:
        /* <DEDUP_REMOVED lines=19> */
.L_x_1712:
        /* <DEDUP_REMOVED lines=17> */
.L_x_1714:
[----:B------:R-:W-:Y:S05]  /*3c30*/  BSYNC.RECONVERGENT B0 ;  /* 0x0000000000007941 */ /* 0x000fea0003800200 */
.L_x_1713:
        /* <DEDUP_REMOVED lines=19> */
.L_x_1715:
        /* <DEDUP_REMOVED lines=17> */
.L_x_1717:
[----:B------:R-:W-:Y:S05]  /*3e80*/  BSYNC.RECONVERGENT B0 ;  /* 0x0000000000007941 */ /* 0x000fea0003800200 */
.L_x_1716:
[----:B------:R-:W-:Y:S02]  /*3e90*/  IADD3 R47, PT, PT, R44, R47, RZ ;  /* 0x0000002f2c2f7210 */ /* 0x000fe40007ffe0ff */
[----:B------:R-:W-:Y:S02]  /*3ea0*/  IADD3 R48, PT, PT, R48, 0x1, RZ ;  /* 0x0000000130307810 */ /* 0x000fe40007ffe0ff */
[----:B------:R-:W-:-:S13]  /*3eb0*/  ISETP.GE.AND P0, PT, R47, UR4, PT ;  /* 0x000000042f007c0c */ /* 0x000fda000bf06270 */
[----:B------:R-:W-:Y:S05]  /*3ec0*/  @!P0 BRA `(.L_x_1718) ;  /* 0xffffffc400088947 */ /* 0x000fea000383ffff */
.L_x_1687:
        /* <DEDUP_REMOVED lines=19> */
.L_x_1720:
[----:B------:R-:W-:Y:S05]  /*4000*/  BSYNC.RECONVERGENT B0 ;  /* 0x0000000000007941 */ /* 0x000fea0003800200 */
.L_x_1719:
[----:B------:R-:W-:Y:S05]  /*4010*/  @P0 EXIT ;  /* 0x000000000000094d */ /* 0x000fea0003800000 */
[----:B------:R-:W-:Y:S05]  /*4020*/  @P2 BRA `(.L_x_1721) ;  /* 0x0000000000202947 */ /* 0x000fea0003800000 */
[----:B------:R-:W-:-:S05]  /*4030*/  IMAD R0, R4, R7, RZ ;  /* 0x0000000704007224 */ /* 0x000fca00078e02ff */
[----:B------:R-:W-:-:S13]  /*4040*/  ISETP.NE.AND P0, PT, R0, -0x1, PT ;  /* 0xffffffff0000780c */ /* 0x000fda0003f05270 */
[----:B------:R-:W-:Y:S05]  /*4050*/  @!P0 BRA `(.L_x_1721) ;  /* 0x0000000000148947 */ /* 0x000fea0003800000 */
.L_x_1722:
[----:B-1----:R-:W2:Y:S04]  /*4060*/  LDG.E.STRONG.GPU R5, desc[UR8][R2.64] ;  /* 0x0000000802057981 */ /* 0x002ea8000c1ef900 */
[----:B--2---:R-:W-:Y:S01]  /*4070*/  CCTL.IVALL ;  /* 0x00000000ff00798f */ /* 0x004fe20002000000 */
[----:B------:R-:W-:Y:S05]  /*4080*/  YIELD ;  /* 0x0000000000007946 */ /* 0x000fea0003800000 */
[----:B------:R-:W-:-:S13]  /*4090*/  ISETP.NE.AND P0, PT, R5, R0, PT ;  /* 0x000000000500720c */ /* 0x000fda0003f05270 */
[----:B------:R-:W-:Y:S05]  /*40a0*/  @P0 BRA `(.L_x_1722) ;  /* 0xfffffffc00ec0947 */ /* 0x000fea000383ffff */
.L_x_1721:
        /* <DEDUP_REMOVED lines=72> */
.L_x_1725:
        /* <DEDUP_REMOVED lines=31> */
.L_x_1724:
[----:B------:R-:W-:Y:S05]  /*4720*/  BSYNC.RECONVERGENT B0 ;  /* 0x0000000000007941 */ /* 0x000fea0003800200 */
.L_x_1723:
        /* <DEDUP_REMOVED lines=10> */
.L_x_1726:
        /* <DEDUP_REMOVED lines=87> */
.L_x_1727:
        /* <DEDUP_REMOVED lines=12> */
.L_x_3440:


//--------------------- .text._Z35group_norm_nhwc_bwd_one_pass_kernelI11Fp32IOFp16WLi256ELi26ELi416EEv26Group_norm_nhwc_bwd_params --------------------------
	.section	.text._Z35group_norm_nhwc_bwd_one_pass_kernelI11Fp32IOFp16WLi256ELi26ELi416EEv26Group_norm_nhwc_bwd_params,"ax",@progbits
	.align	128
        .global         _Z35group_norm_nhwc_bwd_one_pass_kernelI11Fp32IOFp16WLi256ELi26ELi416EEv26Group_norm_nhwc_bwd_params
        .type           _Z35group_norm_nhwc_bwd_one_pass_kernelI11Fp32IOFp16WLi256ELi26ELi416EEv26Group_norm_nhwc_bwd_params,@function
        .size           _Z35group_norm_nhwc_bwd_one_pass_kernelI11Fp32IOFp16WLi256ELi26ELi416EEv26Group_norm_nhwc_bwd_params,(.L_x_3441 - _Z35group_norm_nhwc_bwd_one_pass_kernelI11Fp32IOFp16WLi256ELi26ELi416EEv26Group_norm_nhwc_bwd_params)
        .other          _Z35group_norm_nhwc_bwd_one_pass_kernelI11Fp32IOFp16WLi256ELi26ELi416EEv26Group_norm_nhwc_bwd_params,@"STO_CUDA_ENTRY STV_DEFAULT"
_Z35group_norm_nhwc_bwd_one_pass_kernelI11Fp32IOFp16WLi256ELi26ELi416EEv26Group_norm_nhwc_bwd_params:
.text._Z35group_norm_nhwc_bwd_one_pass_kernelI11Fp32IOFp16WLi256ELi26ELi416EEv26Group_norm_nhwc_bwd_params:
        /* <DEDUP_REMOVED lines=25> */
.L_x_1771:
        /* <DEDUP_REMOVED lines=258> */
[----:B-1----:R-:W-:Y:S01]  /*11b0*/  @P0 R2UR UR5, R30 ;  /* 0x000000001e0502ca */ /* 0x002fe200000e0000 */
[----:B---3--:R-:W-:-:S12]  /*11c0*/  @P6 HADD2.F32 R60, -RZ, R28.H0_H0 ;  /* 0x2000001cff3c6230 */ /* 0x008fd80000004100 */
[----:B------:R-:W-:Y:S01]  /*11d0*/  @UP0 UMOV UR7, UR5 ;  /* 0x0000000500070c82 */ /* 0x000fe20008000000 */
[----:B------:R-:W-:Y:S02]  /*11e0*/  @P6 HADD2.F32 R59, -RZ, R29.H0_H0 ;  /* 0x2000001dff3b6230 */ /* 0x000fe40000004100 */
[----:B------:R-:W-:Y:S02]  /*11f0*/  HADD2.F32 R52, -RZ, R52.H0_H0 ;  /* 0x20000034ff347230 */ /* 0x000fe40000004100 */
[----:B------:R-:W-:Y:S01]  /*1200*/  HADD2.F32 R0, -RZ, R0.H0_H0 ;  /* 0x20000000ff007230 */ /* 0x000fe20000004100 */
        /* <DEDUP_REMOVED lines=114> */
.L_x_1729:
        /* <DEDUP_REMOVED lines=256> */
.L_x_1730:
        /* <DEDUP_REMOVED lines=46> */
.L_x_1732:
[----:B------:R-:W-:Y:S05]  /*2c10*/  BSYNC.RECONVERGENT B0 ;  /* 0x0000000000007941 */ /* 0x000fea0003800200 */
.L_x_1731:
        /* <DEDUP_REMOVED lines=35> */
.L_x_1734:
[----:B------:R-:W-:Y:S05]  /*2e50*/  BSYNC.RECONVERGENT B0 ;  /* 0x0000000000007941 */ /* 0x000fea0003800200 */
.L_x_1733:
        /* <DEDUP_REMOVED lines=158> */
.L_x_1736:
[----:B------:R-:W-:Y:S05]  /*3840*/  BSYNC.RECONVERGENT B0 ;  /* 0x0000000000007941 */ /* 0x000fea0003800200 */
.L_x_1735:
        /* <DEDUP_REMOVED lines=29> */
.L_x_1738:
[----:B------:R-:W-:Y:S05]  /*3a20*/  BSYNC.RECONVERGENT B0 ;  /* 0x0000000000007941 */ /* 0x000fea0003800200 */
.L_x_1737:
        /* <DEDUP_REMOVED lines=27> */
.L_x_1741:
[----:B------:R-:W3:Y:S04]  /*3be0*/  LDG.E.STRONG.GPU R30, desc[UR8][R28.64] ;  /* 0x000000081c1e7981 */ /* 0x000ee8000c1ef900 */
[----:B---3--:R-:W-:Y:S01]  /*3bf0*/  CCTL.IVALL ;  /* 0x00000000ff00798f */ /* 0x008fe20002000000 */
[----:B------:R-:W-:Y:S05]  /*3c00*/  YIELD ;  /* 0x0000000000007946 */ /* 0x000fea0003800000 */
[----:B------:R-:W-:-:S13]  /*3c10*/  ISETP.NE.AND P0, PT, R30, R35, PT ;  /* 0x000000231e00720c */ /* 0x000fda0003f05270 */
[----:B------:R-:W-:Y:S05]  /*3c20*/  @P0 BRA `(.L_x_1741) ;  /* 0xfffffffc00ec0947 */ /* 0x000fea000383ffff */
.L_x_1740:
        /* <DEDUP_REMOVED lines=16> */
.L_x_1743:
        /* <DEDUP_REMOVED lines=62> */
.L_x_1742:
        /* <DEDUP_REMOVED lines=38> */
.L_x_1744:
        /* <DEDUP_REMOVED lines=19> */
.L_x_1745:
        /* <DEDUP_REMOVED lines=9> */
.L_x_1746:
[----:B------:R-:W-:Y:S05]  /*4530*/  BSYNC.RECONVERGENT B0 ;  /* 0x0000000000007941 */ /* 0x000fea0003800200 */
.L_x_1739:
        /* <DEDUP_REMOVED lines=37> */
.L_x_1747:
        /* <DEDUP_REMOVED lines=43> */
.L_x_1749:
[----:B------:R-:W-:Y:S05]  /*4a40*/  BSYNC.RECONVERGENT B0 ;  /* 0x0000000000007941 */ /* 0x000fea0003800200 */
.L_x_1748:
        /* <DEDUP_REMOVED lines=21> */
.L_x_1750:
        /* <DEDUP_REMOVED lines=21> */
.L_x_1752:
[----:B------:R-:W-:Y:S05]  /*4cf0*/  BSYNC.RECONVERGENT B0 ;  /* 0x0000000000007941 */ /* 0x000fea0003800200 */
.L_x_1751:
        /* <DEDUP_REMOVED lines=21> */
.L_x_1753:
        /* <DEDUP_REMOVED lines=21> */
.L_x_1755:
[----:B------:R-:W-:Y:S05]  /*4fa0*/  BSYNC.RECONVERGENT B0 ;  /* 0x0000000000007941 */ /* 0x000fea0003800200 */
.L_x_1754:
        /* <DEDUP_REMOVED lines=21> */
.L_x_1756:
        /* <DEDUP_REMOVED lines=21> */
.L_x_1758:
[----:B------:R-:W-:Y:S05]  /*5250*/  BSYNC.RECONVERGENT B0 ;  /* 0x0000000000007941 */ /* 0x000fea0003800200 */
.L_x_1757:
        /* <DEDUP_REMOVED lines=21> */
.L_x_1759:
        /* <DEDUP_REMOVED lines=21> */
.L_x_1761:
[----:B------:R-:W-:Y:S05]  /*5500*/  BSYNC.RECONVERGENT B0 ;  /* 0x0000000000007941 */ /* 0x000fea0003800200 */
.L_x_1760:
        /* <DEDUP_REMOVED lines=21> */
.L_x_1762:
        /* <DEDUP_REMOVED lines=20> */
.L_x_1764:
[----:B------:R-:W-:Y:S05]  /*57a0*/  BSYNC.RECONVERGENT B0 ;  /* 0x0000000000007941 */ /* 0x000fea0003800200 */
.L_x_1763:
        /* <DEDUP_REMOVED lines=36> */
.L_x_1765:
        /* <DEDUP_REMOVED lines=18> */
.L_x_1767:
[----:B------:R-:W-:Y:S05]  /*5b10*/  BSYNC.RECONVERGENT B0 ;  /* 0x0000000000007941 */ /* 0x000fea0003800200 */
.L_x_1766:
        /* <DEDUP_REMOVED lines=19> */
.L_x_1768:
        /* <DEDUP_REMOVED lines=17> */
.L_x_1770:
[----:B------:R-:W-:Y:S05]  /*5d60*/  BSYNC.RECONVERGENT B0 ;  /* 0x0000000000007941 */ /* 0x000fea0003800200 */
.L_x_1769:
[----:B------:R-:W-:Y:S02]  /*5d70*/  IADD3 R61, PT, PT, R56, R61, RZ ;  /* 0x0000003d383d7210 */ /* 0x000fe40007ffe0ff */
[----:B------:R-:W-:Y:S02]  /*5d80*/  IADD3 R62, PT, PT, R62, 0x1, RZ ;  /* 0x000000013e3e7810 */ /* 0x000fe40007ffe0ff */
[----:B------:R-:W-:-:S13]  /*5d90*/  ISETP.GE.AND P0, PT, R61, UR4, PT ;  /* 0x000000043d007c0c */ /* 0x000fda000bf06270 */
[----:B------:R-:W-:Y:S05]  /*5da0*/  @!P0 BRA `(.L_x_1771) ;  /* 0xffffffa000f88947 */ /* 0x000fea000383ffff */
.L_x_1728:
        /* <DEDUP_REMOVED lines=19> */
.L_x_1773:
[----:B------:R-:W-:Y:S05]  /*5ee0*/  BSYNC.RECONVERGENT B0 ;  /* 0x0000000000007941 */ /* 0x000fea0003800200 */
.L_x_1772:
[----:B------:R-:W-:Y:S05]  /*5ef0*/  @P0 EXIT ;  /* 0x000000000000094d */ /* 0x000fea0003800000 */
[----:B------:R-:W-:Y:S05]  /*5f00*/  @P2 BRA `(.L_x_1774) ;  /* 0x0000000000202947 */ /* 0x000fea0003800000 */
[----:B------:R-:W-:-:S05]  /*5f10*/  IMAD R0, R4, R7, RZ ;  /* 0x0000000704007224 */ /* 0x000fca00078e02ff */
[----:B------:R-:W-:-:S13]  /*5f20*/  ISETP.NE.AND P0, PT, R0, -0x1, PT ;  /* 0xffffffff0000780c */ /* 0x000fda0003f05270 */
[----:B------:R-:W-:Y:S05]  /*5f30*/  @!P0 BRA `(.L_x_1774) ;  /* 0x0000000000148947 */ /* 0x000fea0003800000 */
.L_x_1775:
[----:B0-----:R-:W2:Y:S04]  /*5f40*/  LDG.E.STRONG.GPU R5, desc[UR8][R2.64] ;  /* 0x0000000802057981 */ /* 0x001ea8000c1ef900 */
[----:B--2---:R-:W-:Y:S01]  /*5f50*/  CCTL.IVALL ;  /* 0x00000000ff00798f */ /* 0x004fe20002000000 */
[----:B------:R-:W-:Y:S05]  /*5f60*/  YIELD ;  /* 0x0000000000007946 */ /* 0x000fea0003800000 */
[----:B------:R-:W-:-:S13]  /*5f70*/  ISETP.NE.AND P0, PT, R5, R0, PT ;  /* 0x000000000500720c */ /* 0x000fda0003f05270 */
[----:B------:R-:W-:Y:S05]  /*5f80*/  @P0 BRA `(.L_x_1775) ;  /* 0xfffffffc00ec0947 */ /* 0x000fea000383ffff */
.L_x_1774:
        /* <DEDUP_REMOVED lines=72> */
.L_x_1778:
        /* <DEDUP_REMOVED lines=31> */
.L_x_1777:
[----:B------:R-:W-:Y:S05]  /*6600*/  BSYNC.RECONVERGENT B0 ;  /* 0x0000000000007941 */ /* 0x000fea0003800200 */
.L_x_1776:
        /* <DEDUP_REMOVED lines=10> */
.L_x_1779:
        /* <DEDUP_REMOVED lines=87> */
.L_x_1780:
        /* <DEDUP_REMOVED lines=14> */
.L_x_3441:


//--------------------- .text._Z35group_norm_nhwc_bwd_one_pass_kernelI11Fp32IOFp16WLi512ELi26ELi416EEv26Group_norm_nhwc_bwd_params --------------------------
	.section	.text._Z35group_norm_nhwc_bwd_one_pass_kernelI11Fp32IOFp16WLi512ELi26ELi416EEv26Group_norm_nhwc_bwd_params,"ax",@progbits
	.align	128
        .global         _Z35group_norm_nhwc_bwd_one_pass_kernelI11Fp32IOFp16WLi512ELi26ELi416EEv26Group_norm_nhwc_bwd_params
        .type           _Z35group_norm_nhwc_bwd_one_pass_kernelI11Fp32IOFp16WLi512ELi26ELi416EEv26Group_norm_nhwc_bwd_params,@function
        .size           _Z35group_norm_nhwc_bwd_one_pass_kernelI11Fp32IOFp16WLi512ELi26ELi416EEv26Group_norm_nhwc_bwd_params,(.L_x_3442 - _Z35group_norm_nhwc_bwd_one_pass_kernelI11Fp32IOFp16WLi512ELi26ELi416EEv26Group_norm_nhwc_bwd_params)
        .other          _Z35group_norm_nhwc_bwd_one_pass_kernelI11Fp32IOFp16WLi512ELi26ELi416EEv26Group_norm_nhwc_bwd_params,@"STO_CUDA_ENTRY STV_DEFAULT"
_Z35group_norm_nhwc_bwd_one_pass_kernelI11Fp32IOFp16WLi512ELi26ELi416EEv26Group_norm_nhwc_bwd_params:
.text._Z35group_norm_nhwc_bwd_one_pass_kernelI11Fp32IOFp16WLi512ELi26ELi416EEv26Group_norm_nhwc_bwd_params:
        /* <DEDUP_REMOVED lines=56> */
.L_x_1848:
        /* <DEDUP_REMOVED lines=659> */
.L_x_1782:
        /* <DEDUP_REMOVED lines=512> */
.L_x_1783:
        /* <DEDUP_REMOVED lines=34> */
.L_x_1785:
[----:B------:R-:W-:Y:S05]  /*4ed0*/  BSYNC.RECONVERGENT B0 ;  /* 0x0000000000007941 */ /* 0x000fea0003800200 */
.L_x_1784:
        /* <DEDUP_REMOVED lines=37> */
.L_x_1787:
[----:B------:R-:W-:Y:S05]  /*5130*/  BSYNC.RECONVERGENT B0 ;  /* 0x0000000000007941 */ /* 0x000fea0003800200 */
.L_x_1786:
        /* <DEDUP_REMOVED lines=158> */
.L_x_1789:
[----:B------:R-:W-:Y:S05]  /*5b20*/  BSYNC.RECONVERGENT B0 ;  /* 0x0000000000007941 */ /* 0x000fea0003800200 */
.L_x_1788:
        /* <DEDUP_REMOVED lines=29> */
.L_x_1791:
[----:B------:R-:W-:Y:S05]  /*5d00*/  BSYNC.RECONVERGENT B0 ;  /* 0x0000000000007941 */ /* 0x000fea0003800200 */
.L_x_1790:
        /* <DEDUP_REMOVED lines=29> */
.L_x_1794:
[----:B-1----:R-:W2:Y:S04]  /*5ee0*/  LDG.E.STRONG.GPU R50, desc[UR26][R48.64] ;  /* 0x0000001a30327981 */ /* 0x002ea8000c1ef900 */
[----:B--2---:R-:W-:Y:S01]  /*5ef0*/  CCTL.IVALL ;  /* 0x00000000ff00798f */ /* 0x004fe20002000000 */
[----:B------:R-:W-:Y:S05]  /*5f00*/  YIELD ;  /* 0x0000000000007946 */ /* 0x000fea0003800000 */
[----:B------:R-:W-:-:S13]  /*5f10*/  ISETP.NE.AND P1, PT, R50, R55, PT ;  /* 0x000000373200720c */ /* 0x000fda0003f25270 */
[----:B------:R-:W-:Y:S05]  /*5f20*/  @P1 BRA `(.L_x_1794) ;  /* 0xfffffffc00ec1947 */ /* 0x000fea000383ffff */
.L_x_1793:
        /* <DEDUP_REMOVED lines=14> */
.L_x_1796:
        /* <DEDUP_REMOVED lines=84> */
.L_x_1795:
        /* <DEDUP_REMOVED lines=42> */
.L_x_1797:
        /* <DEDUP_REMOVED lines=22> */
.L_x_1798:
        /* <DEDUP_REMOVED lines=11> */
.L_x_1799:
[----:B------:R-:W-:Y:S05]  /*6a00*/  BSYNC.RECONVERGENT B0 ;  /* 0x0000000000007941 */ /* 0x000fea0003800200 */
.L_x_1792:
        /* <DEDUP_REMOVED lines=43> */
.L_x_1800:
        /* <DEDUP_REMOVED lines=21> */
.L_x_1802:
[----:B------:R-:W-:Y:S05]  /*6e10*/  BSYNC.RECONVERGENT B0 ;  /* 0x0000000000007941 */ /* 0x000fea0003800200 */
.L_x_1801:
        /* <DEDUP_REMOVED lines=21> */
.L_x_1803:
        /* <DEDUP_REMOVED lines=21> */
.L_x_1805:
[----:B------:R-:W-:Y:S05]  /*70c0*/  BSYNC.RECONVERGENT B0 ;  /* 0x0000000000007941 */ /* 0x000fea0003800200 */
.L_x_1804:
        /* <DEDUP_REMOVED lines=21> */
.L_x_1806:
        /* <DEDUP_REMOVED lines=20> */
.L_x_1808:
[----:B------:R-:W-:Y:S05]  /*7360*/  BSYNC.RECONVERGENT B0 ;  /* 0x0000000000007941 */ /* 0x000fea0003800200 */
.L_x_1807:
        /* <DEDUP_REMOVED lines=42> */
.L_x_1809:
        /* <DEDUP_REMOVED lines=21> */
.L_x_1811:
[----:B------:R-:W-:Y:S05]  /*7760*/  BSYNC.RECONVERGENT B0 ;  /* 0x0000000000007941 */ /* 0x000fea0003800200 */
.L_x_1810:
        /* <DEDUP_REMOVED lines=21> */
.L_x_1812:
        /* <DEDUP_REMOVED lines=21> */
.L_x_1814:
[----:B------:R-:W-:Y:S05]  /*7a10*/  BSYNC.RECONVERGENT B0 ;  /* 0x0000000000007941 */ /* 0x000fea0003800200 */
.L_x_1813:
        /* <DEDUP_REMOVED lines=21> */
.L_x_1815:
        /* <DEDUP_REMOVED lines=21> */
.L_x_1817:
[----:B------:R-:W-:Y:S05]  /*7cc0*/  BSYNC.RECONVERGENT B0 ;  /* 0x0000000000007941 */ /* 0x000fea0003800200 */
.L_x_1816:
        /* <DEDUP_REMOVED lines=21> */
.L_x_1818:
        /* <DEDUP_REMOVED lines=20> */
.L_x_1820:
[----:B------:R-:W-:Y:S05]  /*7f60*/  BSYNC.RECONVERGENT B0 ;  /* 0x0000000000007941 */ /* 0x000fea0003800200 */
.L_x_1819:
        /* <DEDUP_REMOVED lines=22> */
.L_x_1821:
        /* <DEDUP_REMOVED lines=21> */
.L_x_1823:
[----:B------:R-:W-:Y:S05]  /*8220*/  BSYNC.RECONVERGENT B0 ;  /* 0x0000000000007941 */ /* 0x000fea0003800200 */
.L_x_1822:
        /* <DEDUP_REMOVED lines=24> */
.L_x_1824:
        /* <DEDUP_REMOVED lines=20> */
.L_x_1826:
[----:B------:R-:W-:Y:S05]  /*84f0*/  BSYNC.RECONVERGENT B0 ;  /* 0x0000000000007941 */ /* 0x000fea0003800200 */
.L_x_1825:
        /* <DEDUP_REMOVED lines=44> */
.L_x_1827:
        /* <DEDUP_REMOVED lines=17> */
.L_x_1829:
[----:B------:R-:W-:Y:S05]  /*88d0*/  BSYNC.RECONVERGENT B0 ;  /* 0x0000000000007941 */ /* 0x000fea0003800200 */
.L_x_1828:
        /* <DEDUP_REMOVED lines=25> */
.L_x_1830:
        /* <DEDUP_REMOVED lines=23> */
.L_x_1832:
[----:B------:R-:W-:Y:S05]  /*8be0*/  BSYNC.RECONVERGENT B0 ;  /* 0x0000000000007941 */ /* 0x000fea0003800200 */
.L_x_1831:
        /* <DEDUP_REMOVED lines=19> */
.L_x_1833:
        /* <DEDUP_REMOVED lines=17> */
.L_x_1835:
[----:B------:R-:W-:Y:S05]  /*8e30*/  BSYNC.RECONVERGENT B0 ;  /* 0x0000000000007941 */ /* 0x000fea0003800200 */
.L_x_1834:
        /* <DEDUP_REMOVED lines=25> */
.L_x_1836:
        /* <DEDUP_REMOVED lines=23> */
.L_x_1838:
[----:B------:R-:W-:Y:S05]  /*9140*/  BSYNC.RECONVERGENT B0 ;  /* 0x0000000000007941 */ /* 0x000fea0003800200 */
.L_x_1837:
        /* <DEDUP_REMOVED lines=19> */
.L_x_1839:
        /* <DEDUP_REMOVED lines=17> */
.L_x_1841:
[----:B------:R-:W-:Y:S05]  /*9390*/  BSYNC.RECONVERGENT B0 ;  /* 0x0000000000007941 */ /* 0x000fea0003800200 */
.L_x_1840:
        /* <DEDUP_REMOVED lines=25> */
.L_x_1842:
        /* <DEDUP_REMOVED lines=23> */
.L_x_1844:
[----:B------:R-:W-:Y:S05]  /*96a0*/  BSYNC.RECONVERGENT B0 ;  /* 0x0000000000007941 */ /* 0x000fea0003800200 */
.L_x_1843:
        /* <DEDUP_REMOVED lines=19> */
.L_x_1845:
        /* <DEDUP_REMOVED lines=17> */
.L_x_1847:
[----:B------:R-:W-:Y:S05]  /*98f0*/  BSYNC.RECONVERGENT B0 ;  /* 0x0000000000007941 */ /* 0x000fea0003800200 */
.L_x_1846:
[----:B------:R-:W-:Y:S02]  /*9900*/  UIADD3 UR17, UPT, UPT, UR29, UR17, URZ ;  /* 0x000000111d117290 */ /* 0x000fe4000fffe0ff */
[----:B------:R-:W-:Y:S02]  /*9910*/  UIADD3 UR4, UPT, UPT, UR4, 0x1, URZ ;  /* 0x0000000104047890 */ /* 0x000fe4000fffe0ff */
[----:B------:R-:W-:-:S09]  /*9920*/  UISETP.GE.AND UP0, UPT, UR17, UR8, UPT ;  /* 0x000000081100728c */ /* 0x000fd2000bf06270 */
[----:B------:R-:W-:Y:S05]  /*9930*/  BRA.U !UP0, `(.L_x_1848) ;  /* 0xffffff6908907547 */ /* 0x000fea000b83ffff */
.L_x_1781:
        /* <DEDUP_REMOVED lines=19> */
.L_x_1850:
[----:B------:R-:W-:Y:S05]  /*9a70*/  BSYNC.RECONVERGENT B0 ;  /* 0x0000000000007941 */ /* 0x000fea0003800200 */
.L_x_1849:
[----:B------:R-:W-:Y:S05]  /*9a80*/  @P0 EXIT ;  /* 0x000000000000094d */ /* 0x000fea0003800000 */
[----:B------:R-:W-:Y:S05]  /*9a90*/  @P2 BRA `(.L_x_1851) ;  /* 0x0000000000202947 */ /* 0x000fea0003800000 */
[----:B------:R-:W-:-:S05]  /*9aa0*/  IMAD R0, R4, R7, RZ ;  /* 0x0000000704007224 */ /* 0x000fca00078e02ff */
[----:B------:R-:W-:-:S13]  /*9ab0*/  ISETP.NE.AND P0, PT, R0, -0x1, PT ;  /* 0xffffffff0000780c */ /* 0x000fda0003f05270 */
[----:B------:R-:W-:Y:S05]  /*9ac0*/  @!P0 BRA `(.L_x_1851) ;  /* 0x0000000000148947 */ /* 0x000fea0003800000 */
.L_x_1852:
[----:B0-----:R-:W2:Y:S04]  /*9ad0*/  LDG.E.STRONG.GPU R5, desc[UR26][R2.64] ;  /* 0x0000001a02057981 */ /* 0x001ea8000c1ef900 */
[----:B--2---:R-:W-:Y:S01]  /*9ae0*/  CCTL.IVALL ;  /* 0x00000000ff00798f */ /* 0x004fe20002000000 */
[----:B------:R-:W-:Y:S05]  /*9af0*/  YIELD ;  /* 0x0000000000007946 */ /* 0x000fea0003800000 */
[----:B------:R-:W-:-:S13]  /*9b00*/  ISETP.NE.AND P0, PT, R5, R0, PT ;  /* 0x000000000500720c */ /* 0x000fda0003f05270 */
[----:B------:R-:W-:Y:S05]  /*9b10*/  @P0 BRA `(.L_x_1852) ;  /* 0xfffffffc00ec0947 */ /* 0x000fea000383ffff */
.L_x_1851:
        /* <DEDUP_REMOVED lines=74> */
.L_x_1855:
        /* <DEDUP_REMOVED lines=31> */
.L_x_1854:
[----:B------:R-:W-:Y:S05]  /*a1b0*/  BSYNC.RECONVERGENT B0 ;  /* 0x0000000000007941 */ /* 0x000fea0003800200 */
.L_x_1853:
        /* <DEDUP_REMOVED lines=10> */
.L_x_1856:
        /* <DEDUP_REMOVED lines=22> */
[----:B----4-:R-:W-:-:S02]  /*a3c0*/  F2FP.F16.F32.PACK_AB R19, R7, R2 ;  /* 0x000000020713723e */ /* 0x010fc400000000ff */
[----:B------:R-:W-:-:S04]  /*a3d0*/  LOP3.LUT R2, R24, 0x3, RZ, 0xc0, !PT ;  /* 0x0000000318027812 */ /* 0x000fc800078ec0ff */
[----:B------:R-:W-:Y:S02]  /*a3e0*/  IADD3.X R17, PT, PT, R2, UR5, RZ, P1, !PT ;  /* 0x0000000502117c10 */ /* 0x000fe40008ffe4ff */
[----:B-----5:R-:W-:Y:S02]  /*a3f0*/  F2FP.F16.F32.PACK_AB R21, R11, R8 ;  /* 0x000000080b15723e */ /* 0x020fe400000000ff */
        /* <DEDUP_REMOVED lines=61> */
.L_x_1857:
        /* <DEDUP_REMOVED lines=11> */
.L_x_3442:


//--------------------- .text._Z35group_norm_nhwc_fwd_one_pass_kernelI11Bf16IOFp32WLi64ELi26ELi416EEv26Group_norm_nhwc_fwd_params --------------------------
	.section	.text._Z35group_norm_nhwc_fwd_one_pass_kernelI11Bf16IOFp32WLi64ELi26ELi416EEv26Group_norm_nhwc_fwd_params,"ax",@progbits
	.align	128
        .global         _Z35group_norm_nhwc_fwd_one_pass_kernelI11Bf16IOFp32WLi64ELi26ELi416EEv26Group_norm_nhwc_fwd_params
        .type           _Z35group_norm_nhwc_fwd_one_pass_kernelI11Bf16IOFp32WLi64ELi26ELi416EEv26Group_norm_nhwc_fwd_params,@function
        .size           _Z35group_norm_nhwc_fwd_one_pass_kernelI11Bf16IOFp32WLi64ELi26ELi416EEv26Group_norm_nhwc_fwd_params,(.L_x_3443 - _Z35group_norm_nhwc_fwd_one_pass_kernelI11Bf16IOFp32WLi64ELi26ELi416EEv26Group_norm_nhwc_fwd_params)
        .other          _Z35group_norm_nhwc_fwd_one_pass_kernelI11Bf16IOFp32WLi64ELi26ELi416EEv26Group_norm_nhwc_fwd_params,@"STO_CUDA_ENTRY STV_DEFAULT"
_Z35group_norm_nhwc_fwd_one_pass_kernelI11Bf16IOFp32WLi64ELi26ELi416EEv26Group_norm_nhwc_fwd_params:
.text._Z35group_norm_nhwc_fwd_one_pass_kernelI11Bf16IOFp32WLi64ELi26ELi416EEv26Group_norm_nhwc_fwd_params:
[----:B------:R-:W-:Y:S08]  /*0000*/  LDC R1, c[0x0][0x37c] ;  /* 0x0000df00ff017b82 */ /* 0x000ff00000000800 */
[----:B------:R-:W0:Y:S01]  /*0010*/  S2UR UR6, SR_CTAID.Y ;  /* 0x00000000000679c3 */ /* 0x000e220000002600 */
[----:B------:R-:W1:Y:S01]  /*0020*/  LDCU UR7, c[0x0][0x3f8] ;  /* 0x00007f00ff0777ac */ /* 0x000e620008000800 */
[----:B------:R-:W1:Y:S02]  /*0030*/  LDCU UR4, c[0x0][0x3c8] ;  /* 0x00007900ff0477ac */ /* 0x000e640008000800 */
[----:B-1----:R-:W-:-:S04]  /*0040*/  UIMAD UR7, UR7, UR4, URZ ;  /* 0x00000004070772a4 */ /* 0x002fc8000f8e02ff */
[----:B0-----:R-:W-:-:S06]  /*0050*/  UISETP.GE.AND UP0, UPT, UR6, UR7, UPT ;  /* 0x000000070600728c */ /* 0x001fcc000bf06270 */
[----:B------:R-:W-:-:S13]  /*0060*/  PLOP3.LUT P0, PT, PT, PT, UP0, 0x80, 0x8 ;  /* 0x000000000008781c */ /* 0x000fda0003f0f008 */
[----:B------:R-:W-:Y:S05]  /*0070*/  @P0 EXIT ;  /* 0x000000000000094d */ /* 0x000fea0003800000 */
[----:B------:R-:W0:Y:S01]  /*0080*/  S2R R7, SR_TID.X ;  /* 0x0000000000077919 */ /* 0x000e220000002100 */
[----:B------:R-:W1:Y:S01]  /*0090*/  S2UR UR18, SR_CTAID.X ;  /* 0x00000000001279c3 */ /* 0x000e620000002500 */
[----:B------:R-:W2:Y:S01]  /*00a0*/  LDCU UR4, c[0x0][0x404] ;  /* 0x00008080ff0477ac */ /* 0x000ea20008000800 */
[----:B------:R-:W3:Y:S01]  /*00b0*/  S2R R4, SR_LANEID ;  /* 0x0000000000047919 */ /* 0x000ee20000000000 */
[----:B------:R-:W4:Y:S05]  /*00c0*/  LDCU UR19, c[0x0][0x374] ;  /* 0x00006e80ff1377ac */ /* 0x000f2a0008000800 */
[----:B------:R-:W5:Y:S01]  /*00d0*/  LDC R6, c[0x0][0x370] ;  /* 0x0000dc00ff067b82 */ /* 0x000f620000000800 */
[----:B------:R-:W4:Y:S01]  /*00e0*/  LDCU.64 UR8, c[0x0][0x388] ;  /* 0x00007100ff0877ac */ /* 0x000f220008000a00 */
[----:B------:R-:W1:Y:S01]  /*00f0*/  LDCU.U8 UR5, c[0x0][0x3fc] ;  /* 0x00007f80ff0577ac */ /* 0x000e620008000000 */
[----:B------:R-:W0:Y:S01]  /*0100*/  LDCU.64 UR14, c[0x0][0x358] ;  /* 0x00006b00ff0e77ac */ /* 0x000e220008000a00 */
[----:B--2---:R-:W-:Y:S01]  /*0110*/  MOV R2, UR4 ;  /* 0x0000000400027c02 */ /* 0x004fe20008000f00 */
[----:B------:R-:W-:Y:S01]  /*0120*/  UMOV UR4, URZ ;  /* 0x000000ff00047c82 */ /* 0x000fe20008000000 */
[----:B----4-:R-:W-:Y:S01]  /*0130*/  ISETP.NE.U32.AND P1, PT, RZ, UR8, PT ;  /* 0x00000008ff007c0c */ /* 0x010fe2000bf25070 */
[----:B------:R-:W-:Y:S01]  /*0140*/  UMOV UR8, UR6 ;  /* 0x0000000600087c82 */ /* 0x000fe20008000000 */
[C---:B0-----:R-:W-:Y:S01]  /*0150*/  LOP3.LUT R0, R7.reuse, 0xffff, RZ, 0xc0, !PT ;  /* 0x0000ffff07007812 */ /* 0x041fe200078ec0ff */
[----:B-1----:R-:W-:Y:S01]  /*0160*/  UISETP.NE.AND UP0, UPT, UR5, URZ, UPT ;  /* 0x000000ff0500728c */ /* 0x002fe2000bf05270 */
[----:B------:R-:W-:-:S03]  /*0170*/  LOP3.LUT P0, RZ, R7, UR18, RZ, 0xfc, !PT ;  /* 0x0000001207ff7c12 */ /* 0x000fc6000f80fcff */
[----:B------:R-:W-:Y:S01]  /*0180*/  IMAD R0, R0, 0x13b2, RZ ;  /* 0x000013b200007824 */ /* 0x000fe200078e02ff */
[----:B------:R-:W-:-:S04]  /*0190*/  ISETP.NE.AND.EX P0, PT, RZ, UR9, !P0, P1 ;  /* 0x00000009ff007c0c */ /* 0x000fc8000c705310 */
[----:B------:R-:W-:-:S04]  /*01a0*/  SHF.R.U32.HI R19, RZ, 0x10, R0 ;  /* 0x00000010ff137819 */ /* 0x000fc80000011600 */
[----:B------:R-:W-:Y:S01]  /*01b0*/  PRMT R0, R19, 0x9910, RZ ;  /* 0x0000991013007816 */ /* 0x000fe200000000ff */
[----:B------:R-:W-:-:S04]  /*01c0*/  IMAD R19, R2, UR18, R19 ;  /* 0x0000001202137c24 */ /* 0x000fc8000f8e0213 */
[----:B------:R-:W-:Y:S01]  /*01d0*/  IMAD R0, R0, 0xd, RZ ;  /* 0x0000000d00007824 */ /* 0x000fe200078e02ff */
[----:B------:R-:W-:Y:S02]  /*01e0*/  IADD3 R2, PT, PT, R19, 0x20, RZ ;  /* 0x0000002013027810 */ /* 0x000fe40007ffe0ff */
[----:B------:R-:W-:Y:S02]  /*01f0*/  SHF.R.S32.HI R5, RZ, 0x1f, R19 ;  /* 0x0000001fff057819 */ /* 0x000fe40000011413 */
[----:B------:R-:W-:Y:S02]  /*0200*/  IADD3 R0, PT, PT, RZ, -R0, RZ ;  /* 0x80000000ff007210 */ /* 0x000fe40007ffe0ff */
[----:B------:R-:W-:Y:S02]  /*0210*/  SHF.R.S32.HI R3, RZ, 0x1f, R2 ;  /* 0x0000001fff037819 */ /* 0x000fe40000011402 */
[----:B------:R-:W-:Y:S02]  /*0220*/  PRMT R18, R0, 0x7710, RZ ;  /* 0x0000771000127816 */ /* 0x000fe400000000ff */
[----:B-----5:R-:W-:-:S03]  /*0230*/  LOP3.LUT R0, R6, 0x7, RZ, 0xc0, !PT ;  /* 0x0000000706007812 */ /* 0x020fc600078ec0ff */
[----:B---3--:R-:W-:-:S07]  /*0240*/  IMAD.IADD R18, R18, 0x1, R7 ;  /* 0x0000000112127824 */ /* 0x008fce00078e0207 */
.L_x_1877:
[----:B0---45:R-:W0:Y:S01]  /*0250*/  LDC R10, c[0x0][0x3f8] ;  /* 0x0000fe00ff0a7b82 */ /* 0x031e220000000800 */
[----:B--2---:R-:W-:Y:S01]  /*0260*/  IABS R14, UR8 ;  /* 0x00000008000e7c13 */ /* 0x004fe20008000000 */
[----:B-1----:R-:W1:Y:S01]  /*0270*/  LDCU.64 UR10, c[0x0][0x3e8] ;  /* 0x00007d00ff0a77ac */ /* 0x002e620008000a00 */
[----:B------:R-:W-:-:S05]  /*0280*/  IMAD.SHL.U32 R16, R18, 0x2, RZ ;  /* 0x0000000212107824 */ /* 0x000fca00078e00ff */
[----:B------:R-:W-:Y:S02]  /*0290*/  LOP3.LUT R24, R16, 0xffff, RZ, 0xc0, !PT ;  /* 0x0000ffff10187812 */ /* 0x000fe400078ec0ff */
[----:B0-----:R-:W-:Y:S02]  /*02a0*/  IABS R12, R10 ;  /* 0x0000000a000c7213 */ /* 0x001fe40000000000 */
[----:B------:R-:W-:Y:S02]  /*02b0*/  ISETP.NE.AND P3, PT, R10, RZ, PT ;  /* 0x000000ff0a00720c */ /* 0x000fe40003f65270 */
[----:B---3--:R-:W0:Y:S08]  /*02c0*/  I2F.RP R11, R12 ;  /* 0x0000000c000b7306 */ /* 0x008e300000209400 */
[----:B0-----:R-:W0:Y:S02]  /*02d0*/  MUFU.RCP R11, R11 ;  /* 0x0000000b000b7308 */ /* 0x001e240000001000 */
[----:B0-----:R-:W-:-:S06]  /*02e0*/  IADD3 R8, PT, PT, R11, 0xffffffe, RZ ;  /* 0x0ffffffe0b087810 */ /* 0x001fcc0007ffe0ff */
[----:B------:R0:W2:Y:S02]  /*02f0*/  F2I.FTZ.U32.TRUNC.NTZ R9, R8 ;  /* 0x0000000800097305 */ /* 0x0000a4000021f000 */
[----:B0-----:R-:W-:Y:S01]  /*0300*/  HFMA2 R8, -RZ, RZ, 0, 0 ;  /* 0x00000000ff087431 */ /* 0x001fe200000001ff */
[----:B--2---:R-:W-:-:S05]  /*0310*/  IADD3 R13, PT, PT, RZ, -R9, RZ ;  /* 0x80000009ff0d7210 */ /* 0x004fca0007ffe0ff */
[----:B------:R-:W-:-:S04]  /*0320*/  IMAD R13, R13, R12, RZ ;  /* 0x0000000c0d0d7224 */ /* 0x000fc800078e02ff */
[----:B------:R-:W-:Y:S01]  /*0330*/  IMAD.HI.U32 R9, R9, R13, R8 ;  /* 0x0000000d09097227 */ /* 0x000fe200078e0008 */
[----:B------:R-:W-:-:S03]  /*0340*/  LOP3.LUT R8, R10, UR8, RZ, 0x3c, !PT ;  /* 0x000000080a087c12 */ /* 0x000fc6000f8e3cff */
[----:B------:R-:W-:Y:S01]  /*0350*/  IMAD.MOV.U32 R13, RZ, RZ, R14 ;  /* 0x000000ffff0d7224 */ /* 0x000fe200078e000e */
[----:B------:R-:W-:-:S03]  /*0360*/  ISETP.GE.AND P4, PT, R8, RZ, PT ;  /* 0x000000ff0800720c */ /* 0x000fc60003f86270 */
[----:B------:R-:W-:-:S05]  /*0370*/  IMAD.HI.U32 R9, R9, R13, RZ ;  /* 0x0000000d09097227 */ /* 0x000fca00078e00ff */
[----:B------:R-:W-:-:S05]  /*0380*/  IADD3 R11, PT, PT, -R9, RZ, RZ ;  /* 0x000000ff090b7210 */ /* 0x000fca0007ffe1ff */
[----:B------:R-:W-:-:S05]  /*0390*/  IMAD R11, R12, R11, R13 ;  /* 0x0000000b0c0b7224 */ /* 0x000fca00078e020d */
[----:B------:R-:W-:-:S13]  /*03a0*/  ISETP.GT.U32.AND P2, PT, R12, R11, PT ;  /* 0x0000000b0c00720c */ /* 0x000fda0003f44070 */
[-C--:B------:R-:W-:Y:S02]  /*03b0*/  @!P2 IADD3 R11, PT, PT, R11, -R12.reuse, RZ ;  /* 0x8000000c0b0ba210 */ /* 0x080fe40007ffe0ff */
[----:B------:R-:W-:Y:S02]  /*03c0*/  @!P2 IADD3 R9, PT, PT, R9, 0x1, RZ ;  /* 0x000000010909a810 */ /* 0x000fe40007ffe0ff */
[----:B------:R-:W-:Y:S02]  /*03d0*/  ISETP.GE.U32.AND P1, PT, R11, R12, PT ;  /* 0x0000000c0b00720c */ /* 0x000fe40003f26070 */
[----:B-1----:R-:W-:-:S04]  /*03e0*/  ISETP.GE.U32.AND P2, PT, R2, UR10, PT ;  /* 0x0000000a02007c0c */ /* 0x002fc8000bf46070 */
[----:B------:R-:W-:-:S07]  /*03f0*/  ISETP.GE.AND.EX P2, PT, R3, UR11, PT, P2 ;  /* 0x0000000b03007c0c */ /* 0x000fce000bf46320 */
[----:B------:R-:W-:Y:S01]  /*0400*/  @P1 VIADD R9, R9, 0x1 ;  /* 0x0000000109091836 */ /* 0x000fe20000000000 */
[----:B------:R-:W-:-:S04]  /*0410*/  ISETP.GE.U32.AND P1, PT, R19, UR10, PT ;  /* 0x0000000a13007c0c */ /* 0x000fc8000bf26070 */
[----:B------:R-:W-:Y:S02]  /*0420*/  MOV R21, R9 ;  /* 0x0000000900157202 */ /* 0x000fe40000000f00 */
[----:B------:R-:W-:Y:S01]  /*0430*/  ISETP.GE.AND.EX P1, PT, R5, UR11, PT, P1 ;  /* 0x0000000b05007c0c */ /* 0x000fe2000bf26310 */
[----:B------:R-:W0:Y:S01]  /*0440*/  LDCU.64 UR10, c[0x0][0x3f0] ;  /* 0x00007e00ff0a77ac */ /* 0x000e220008000a00 */
[----:B------:R-:W-:Y:S02]  /*0450*/  @!P4 IADD3 R21, PT, PT, -R21, RZ, RZ ;  /* 0x000000ff1515c210 */ /* 0x000fe40007ffe1ff */
[----:B------:R-:W-:-:S04]  /*0460*/  @!P3 LOP3.LUT R21, RZ, R10, RZ, 0x33, !PT ;  /* 0x0000000aff15b212 */ /* 0x000fc800078e33ff */
[----:B------:R-:W-:Y:S02]  /*0470*/  IADD3 R17, PT, PT, -R21, RZ, RZ ;  /* 0x000000ff15117210 */ /* 0x000fe40007ffe1ff */
[----:B------:R-:W-:-:S03]  /*0480*/  SHF.R.S32.HI R14, RZ, 0x1f, R21 ;  /* 0x0000001fff0e7819 */ /* 0x000fc60000011415 */
[----:B------:R-:W1:Y:S01]  /*0490*/  @!P1 LDC.64 R8, c[0x0][0x3e0] ;  /* 0x0000f800ff089b82 */ /* 0x000e620000000a00 */
[----:B------:R-:W-:-:S04]  /*04a0*/  IMAD R17, R10, R17, UR8 ;  /* 0x000000080a117e24 */ /* 0x000fc8000f8e0211 */
[----:B------:R-:W-:Y:S02]  /*04b0*/  IMAD R17, R17, 0x1a, RZ ;  /* 0x0000001a11117824 */ /* 0x000fe400078e02ff */
[----:B0-----:R-:W-:Y:S01]  /*04c0*/  IMAD R20, R14, UR10, RZ ;  /* 0x0000000a0e147c24 */ /* 0x001fe2000f8e02ff */
[----:B------:R-:W0:Y:S02]  /*04d0*/  @!P1 LDC.64 R12, c[0x0][0x390] ;  /* 0x0000e400ff0c9b82 */ /* 0x000e240000000a00 */
[----:B------:R-:W-:Y:S01]  /*04e0*/  IADD3 R24, P3, PT, R17, R24, RZ ;  /* 0x0000001811187210 */ /* 0x000fe20007f7e0ff */
[----:B------:R-:W-:-:S03]  /*04f0*/  IMAD R27, R21, UR11, R20 ;  /* 0x0000000b151b7c24 */ /* 0x000fc6000f8e0214 */
[----:B------:R-:W-:Y:S02]  /*0500*/  LEA.HI.X.SX32 R25, R17, RZ, 0x1, P3 ;  /* 0x000000ff11197211 */ /* 0x000fe400018f0eff */
[----:B------:R-:W2:Y:S01]  /*0510*/  @!P2 LDC.64 R10, c[0x0][0x3e0] ;  /* 0x0000f800ff0aab82 */ /* 0x000ea20000000a00 */
[----:B------:R-:W-:-:S07]  /*0520*/  IMAD.WIDE.U32 R24, R21, UR10, R24 ;  /* 0x0000000a15187c25 */ /* 0x000fce000f8e0018 */
[----:B------:R-:W3:Y:S01]  /*0530*/  @!P2 LDC.64 R14, c[0x0][0x390] ;  /* 0x0000e400ff0eab82 */ /* 0x000ee20000000a00 */
[----:B-1----:R-:W-:Y:S01]  /*0540*/  @!P1 IMAD R20, R5, R8, RZ ;  /* 0x0000000805149224 */ /* 0x002fe200078e02ff */
[----:B------:R-:W-:Y:S02]  /*0550*/  IADD3 R27, PT, PT, R25, R27, RZ ;  /* 0x0000001b191b7210 */ /* 0x000fe40007ffe0ff */
[----:B------:R-:W-:Y:S01]  /*0560*/  @!P1 MOV R26, R24 ;  /* 0x00000018001a9202 */ /* 0x000fe20000000f00 */
[C---:B------:R-:W-:Y:S02]  /*0570*/  @!P1 IMAD R23, R19.reuse, R9, R20 ;  /* 0x0000000913179224 */ /* 0x040fe400078e0214 */
[--C-:B------:R-:W-:Y:S02]  /*0580*/  @!P2 IMAD.MOV.U32 R9, RZ, RZ, R27.reuse ;  /* 0x000000ffff09a224 */ /* 0x100fe400078e001b */
[----:B------:R-:W-:Y:S01]  /*0590*/  @!P1 IMAD.WIDE.U32 R20, R19, R8, R26 ;  /* 0x0000000813149225 */ /* 0x000fe200078e001a */
[----:B------:R-:W-:-:S04]  /*05a0*/  @!P2 MOV R8, R24 ;  /* 0x000000180008a202 */ /* 0x000fc80000000f00 */
[----:B------:R-:W-:Y:S01]  /*05b0*/  @!P1 IADD3 R23, PT, PT, R21, R23, RZ ;  /* 0x0000001715179210 */ /* 0x000fe20007ffe0ff */
[----:B------:R-:W-:Y:S01]  /*05c0*/  IMAD.MOV.U32 R21, RZ, RZ, RZ ;  /* 0x000000ffff157224 */ /* 0x000fe200078e00ff */
[----:B0-----:R-:W-:Y:S01]  /*05d0*/  @!P1 LEA R12, P3, R20, R12, 0x1 ;  /* 0x0000000c140c9211 */ /* 0x001fe200078608ff */
[-C--:B--2---:R-:W-:Y:S02]  /*05e0*/  @!P2 IMAD R22, R3, R10.reuse, RZ ;  /* 0x0000000a0316a224 */ /* 0x084fe400078e02ff */
[----:B------:R-:W-:Y:S01]  /*05f0*/  @!P2 IMAD.WIDE.U32 R8, R2, R10, R8 ;  /* 0x0000000a0208a225 */ /* 0x000fe200078e0008 */
[----:B------:R-:W-:-:S03]  /*0600*/  @!P1 LEA.HI.X R13, R20, R13, R23, 0x1, P3 ;  /* 0x0000000d140d9211 */ /* 0x000fc600018f0c17 */
[----:B------:R-:W-:Y:S02]  /*0610*/  HFMA2 R23, -RZ, RZ, 0, 0 ;  /* 0x00000000ff177431 */ /* 0x000fe400000001ff */
[----:B------:R-:W-:Y:S01]  /*0620*/  @!P2 IMAD R11, R2, R11, R22 ;  /* 0x0000000b020ba224 */ /* 0x000fe200078e0216 */
[----:B---3--:R-:W-:-:S04]  /*0630*/  @!P2 LEA R14, P4, R8, R14, 0x1 ;  /* 0x0000000e080ea211 */ /* 0x008fc800078808ff */
[----:B------:R-:W-:Y:S01]  /*0640*/  @!P2 IADD3 R11, PT, PT, R9, R11, RZ ;  /* 0x0000000b090ba210 */ /* 0x000fe20007ffe0ff */
[----:B------:R-:W2:Y:S03]  /*0650*/  @!P1 LDG.E R23, desc[UR14][R12.64] ;  /* 0x0000000e0c179981 */ /* 0x000ea6000c1e1900 */
[----:B------:R-:W-:-:S05]  /*0660*/  @!P2 LEA.HI.X R15, R8, R15, R11, 0x1, P4 ;  /* 0x0000000f080fa211 */ /* 0x000fca00020f0c0b */
[----:B------:R-:W3:Y:S01]  /*0670*/  @!P2 LDG.E R21, desc[UR14][R14.64] ;  /* 0x0000000e0e15a981 */ /* 0x000ee2000c1e1900 */
[C---:B------:R-:W-:Y:S02]  /*0680*/  ISETP.GT.AND P2, PT, R4.reuse, 0x1e, PT ;  /* 0x0000001e0400780c */ /* 0x040fe40003f44270 */
[----:B------:R-:W-:Y:S01]  /*0690*/  ISETP.GT.AND P3, PT, R4, 0xf, PT ;  /* 0x0000000f0400780c */ /* 0x000fe20003f64270 */
[----:B------:R-:W-:Y:S01]  /*06a0*/  BSSY.RECONVERGENT B0, `(.L_x_1858) ;  /* 0x0000033000007945 */ /* 0x000fe20003800200 */
[----:B--2---:R-:W-:-:S04]  /*06b0*/  PRMT R22, R23, 0x7632, R22 ;  /* 0x0000763217167816 */ /* 0x004fc80000000016 */
[----:B------:R-:W-:Y:S02]  /*06c0*/  SHF.L.U32 R22, R22, 0x10, RZ ;  /* 0x0000001016167819 */ /* 0x000fe400000006ff */
[----:B---3--:R-:W-:Y:S02]  /*06d0*/  PRMT R20, R21, 0x7632, R20 ;  /* 0x0000763215147816 */ /* 0x008fe40000000014 */
[----:B------:R-:W-:Y:S01]  /*06e0*/  SHF.L.U32 R23, R23, 0x10, RZ ;  /* 0x0000001017177819 */ /* 0x000fe200000006ff */
[----:B------:R-:W-:Y:S01]  /*06f0*/  FMUL.FTZ R10, R22, R22 ;  /* 0x00000016160a7220 */ /* 0x000fe20000410000 */
[----:B------:R-:W-:Y:S01]  /*0700*/  SHF.L.U32 R20, R20, 0x10, RZ ;  /* 0x0000001014147819 */ /* 0x000fe200000006ff */
[----:B------:R-:W-:Y:S02]  /*0710*/  IMAD.U32 R21, R21, 0x10000, RZ ;  /* 0x0001000015157824 */ /* 0x000fe400078e00ff */
[C---:B------:R-:W-:Y:S01]  /*0720*/  FADD.FTZ R8, R23.reuse, R22 ;  /* 0x0000001617087221 */ /* 0x040fe20000010000 */
[----:B------:R-:W-:Y:S01]  /*0730*/  FFMA.FTZ R10, R23, R23, R10 ;  /* 0x00000017170a7223 */ /* 0x000fe2000001000a */
[----:B------:R-:W-:Y:S01]  /*0740*/  FMUL.FTZ R28, R20, R20 ;  /* 0x00000014141c7220 */ /* 0x000fe20000410000 */
[C---:B------:R-:W-:Y:S01]  /*0750*/  FADD.FTZ R9, R21.reuse, R20 ;  /* 0x0000001415097221 */ /* 0x040fe20000010000 */
[----:B------:R-:W-:Y:S01]  /*0760*/  FADD.FTZ R8, RZ, R8 ;  /* 0x00000008ff087221 */ /* 0x000fe20000010000 */
[----:B------:R-:W-:Y:S01]  /*0770*/  FADD.FTZ R10, RZ, R10 ;  /* 0x0000000aff0a7221 */ /* 0x000fe20000010000 */
[----:B------:R-:W-:-:S02]  /*0780*/  FFMA.FTZ R11, R21, R21, R28 ;  /* 0x00000015150b7223 */ /* 0x000fc4000001001c */
[----:B------:R-:W-:Y:S02]  /*0790*/  FADD.FTZ R8, R8, R9 ;  /* 0x0000000908087221 */ /* 0x000fe40000010000 */
[----:B------:R-:W-:-:S03]  /*07a0*/  FADD.FTZ R9, R10, R11 ;  /* 0x0000000b0a097221 */ /* 0x000fc60000010000 */
[----:B------:R-:W0:Y:S04]  /*07b0*/  SHFL.DOWN PT, R11, R8, 0x1, 0x1f ;  /* 0x08201f00080b7f89 */ /* 0x000e2800000e0000 */
[----:B------:R-:W1:Y:S01]  /*07c0*/  SHFL.DOWN PT, R10, R9, 0x1, 0x1f ;  /* 0x08201f00090a7f89 */ /* 0x000e6200000e0000 */
[----:B0-----:R-:W-:Y:S01]  /*07d0*/  @!P2 FADD.FTZ R8, R8, R11 ;  /* 0x0000000b0808a221 */ /* 0x001fe20000010000 */
[----:B-1----:R-:W-:-:S04]  /*07e0*/  @!P2 FADD.FTZ R9, R9, R10 ;  /* 0x0000000a0909a221 */ /* 0x002fc80000010000 */
[----:B------:R-:W0:Y:S04]  /*07f0*/  SHFL.DOWN PT, R11, R8, 0x2, 0x1f ;  /* 0x08401f00080b7f89 */ /* 0x000e2800000e0000 */
[----:B------:R-:W1:Y:S01]  /*0800*/  SHFL.DOWN PT, R10, R9, 0x2, 0x1f ;  /* 0x08401f00090a7f89 */ /* 0x000e6200000e0000 */
[----:B------:R-:W-:-:S13]  /*0810*/  ISETP.GT.AND P2, PT, R4, 0x1d, PT ;  /* 0x0000001d0400780c */ /* 0x000fda0003f44270 */
        /* <DEDUP_REMOVED lines=9> */
[----:B------:R-:W-:Y:S01]  /*08b0*/  ISETP.GT.AND P2, PT, R4, 0x17, PT ;  /* 0x000000170400780c */ /* 0x000fe20003f44270 */
        /* <DEDUP_REMOVED lines=8> */
[----:B0-2---:R-:W-:-:S12]  /*0940*/  FADD.FTZ R13, R10, R15 ;  /* 0x0000000f0a0d7221 */ /* 0x005fd80000010000 */
[----:B------:R-:W0:Y:S01]  /*0950*/  @!P2 S2R R12, SR_CgaCtaId ;  /* 0x00000000000ca919 */ /* 0x000e220000008800 */
[----:B------:R-:W-:Y:S02]  /*0960*/  @!P2 MOV R9, 0x400 ;  /* 0x000004000009a802 */ /* 0x000fe40000000f00 */
[----:B------:R-:W-:-:S04]  /*0970*/  @!P2 SHF.R.U32.HI R8, RZ, 0x2, R7 ;  /* 0x00000002ff08a819 */ /* 0x000fc80000011607 */
[----:B------:R-:W-:Y:S02]  /*0980*/  @!P2 LOP3.LUT R8, R8, 0xf8, RZ, 0xc0, !PT ;  /* 0x000000f80808a812 */ /* 0x000fe400078ec0ff */
[----:B0-----:R-:W-:Y:S01]  /*0990*/  @!P2 LEA R9, R12, R9, 0x18 ;  /* 0x000000090c09a211 */ /* 0x001fe200078ec0ff */
[----:B-1----:R-:W-:-:S03]  /*09a0*/  FADD.FTZ R12, R11, R14 ;  /* 0x0000000e0b0c7221 */ /* 0x002fc60000010000 */
[----:B------:R-:W-:-:S05]  /*09b0*/  @!P2 IADD3 R8, PT, PT, R8, R9, RZ ;  /* 0x000000090808a210 */ /* 0x000fca0007ffe0ff */
[----:B------:R3:W-:Y:S02]  /*09c0*/  @!P2 STS.64 [R8+0x10], R12 ;  /* 0x0000100c0800a388 */ /* 0x0007e40000000a00 */
.L_x_1859:
[----:B------:R-:W-:Y:S05]  /*09d0*/  BSYNC.RECONVERGENT B0 ;  /* 0x0000000000007941 */ /* 0x000fea0003800200 */
.L_x_1858:
[----:B------:R-:W-:Y:S01]  /*09e0*/  BAR.SYNC.DEFER_BLOCKING 0x0 ;  /* 0x0000000000007b1d */ /* 0x000fe20000010000 */
[----:B------:R-:W-:Y:S02]  /*09f0*/  ISETP.NE.AND P3, PT, R7, RZ, PT ;  /* 0x000000ff0700720c */ /* 0x000fe40003f65270 */
[----:B------:R-:W-:-:S03]  /*0a00*/  ISETP.GE.U32.AND P2, PT, R6, 0x2, PT ;  /* 0x000000020600780c */ /* 0x000fc60003f46070 */
[----:B------:R-:W-:Y:S08]  /*0a10*/  BSSY.RECONVERGENT B0, `(.L_x_1860) ;  /* 0x0000024000007945 */ /* 0x000ff00003800200 */
[----:B------:R-:W-:Y:S05]  /*0a20*/  @P3 BRA `(.L_x_1861) ;  /* 0x0000000000883947 */ /* 0x000fea0003800000 */
[----:B------:R-:W4:Y:S01]  /*0a30*/  S2UR UR9, SR_CgaCtaId ;  /* 0x00000000000979c3 */ /* 0x000f220000008800 */
[----:B------:R-:W-:Y:S02]  /*0a40*/  UMOV UR5, 0x400 ;  /* 0x0000040000057882 */ /* 0x000fe40000000000 */
[----:B----4-:R-:W-:-:S09]  /*0a50*/  ULEA UR5, UR9, UR5, 0x18 ;  /* 0x0000000509057291 */ /* 0x010fd2000f8ec0ff */
[----:B-12---:R-:W1:Y:S04]  /*0a60*/  LDS.64 R14, [UR5+0x18] ;  /* 0x00001805ff0e7984 */ /* 0x006e680008000a00 */
[----:B---3--:R-:W2:Y:S01]  /*0a70*/  LDS.128 R8, [UR5+0x20] ;  /* 0x00002005ff087984 */ /* 0x008ea20008000c00 */
[----:B-1----:R-:W-:Y:S01]  /*0a80*/  FADD.FTZ R29, R12, R14 ;  /* 0x0000000e0c1d7221 */ /* 0x002fe20000010000 */
[----:B0-----:R-:W-:-:S03]  /*0a90*/  FADD.FTZ R12, R13, R15 ;  /* 0x0000000f0d0c7221 */ /* 0x001fc60000010000 */
[----:B--2---:R-:W-:Y:S01]  /*0aa0*/  FADD.FTZ R29, R29, R8 ;  /* 0x000000081d1d7221 */ /* 0x004fe20000010000 */
        /* <DEDUP_REMOVED lines=18> */
[----:B------:R-:W-:Y:S02]  /*0bd0*/  FADD.FTZ R14, R12, R15 ;  /* 0x0000000f0c0e7221 */ /* 0x000fe40000010000 */
[----:B------:R-:W1:Y:S01]  /*0be0*/  LDS.64 R12, [UR5+0x70] ;  /* 0x00007005ff0c7984 */ /* 0x000e620008000a00 */
[----:B0-----:R-:W-:Y:S01]  /*0bf0*/  FADD.FTZ R29, R29, R8 ;  /* 0x000000081d1d7221 */ /* 0x001fe20000010000 */
[----:B------:R-:W-:-:S03]  /*0c00*/  FADD.FTZ R14, R14, R9 ;  /* 0x000000090e0e7221 */ /* 0x000fc60000010000 */
[----:B------:R-:W-:Y:S01]  /*0c10*/  FADD.FTZ R29, R29, R10 ;  /* 0x0000000a1d1d7221 */ /* 0x000fe20000010000 */
[----:B------:R-:W-:-:S03]  /*0c20*/  FADD.FTZ R14, R14, R11 ;  /* 0x0000000b0e0e7221 */ /* 0x000fc60000010000 */
[----:B-1----:R-:W-:Y:S01]  /*0c30*/  FADD.FTZ R12, R29, R12 ;  /* 0x0000000c1d0c7221 */ /* 0x002fe20000010000 */
[----:B------:R-:W-:-:S07]  /*0c40*/  FADD.FTZ R13, R14, R13 ;  /* 0x0000000d0e0d7221 */ /* 0x000fce0000010000 */
.L_x_1861:
[----:B------:R-:W-:Y:S05]  /*0c50*/  BSYNC.RECONVERGENT B0 ;  /* 0x0000000000007941 */ /* 0x000fea0003800200 */
.L_x_1860:
[----:B------:R-:W-:Y:S05]  /*0c60*/  @!P2 BRA `(.L_x_1862) ;  /* 0x0000000c00a8a947 */ /* 0x000fea0003800000 */
[----:B---3--:R-:W3:Y:S01]  /*0c70*/  LDC.64 R8, c[0x0][0x3b8] ;  /* 0x0000ee00ff087b82 */ /* 0x008ee20000000a00 */
[----:B------:R-:W-:Y:S01]  /*0c80*/  ULOP3.LUT UR9, UR4, 0x1, URZ, 0xc0, !UPT ;  /* 0x0000000104097892 */ /* 0x000fe2000f8ec0ff */
[----:B------:R-:W-:-:S03]  /*0c90*/  ISETP.GE.U32.AND P4, PT, R6, 0x8, PT ;  /* 0x000000080600780c */ /* 0x000fc60003f86070 */
[----:B------:R-:W-:-:S06]  /*0ca0*/  UIMAD UR5, UR9, UR19, URZ ;  /* 0x00000013090572a4 */ /* 0x000fcc000f8e02ff */
[----:B------:R-:W-:-:S05]  /*0cb0*/  IMAD R10, R6, UR5, RZ ;  /* 0x00000005060a7c24 */ /* 0x000fca000f8e02ff */
[----:B------:R-:W-:-:S05]  /*0cc0*/  SHF.L.U32 R11, R10, 0x1, RZ ;  /* 0x000000010a0b7819 */ /* 0x000fca00000006ff */
[----:B---3--:R-:W-:-:S03]  /*0cd0*/  IMAD.WIDE R8, R11, 0x4, R8 ;  /* 0x000000040b087825 */ /* 0x008fc600078e0208 */
[----:B------:R-:W-:Y:S02]  /*0ce0*/  R2UR UR16, R8 ;  /* 0x00000000081072ca */ /* 0x000fe400000e0000 */
[----:B------:R-:W-:Y:S01]  /*0cf0*/  R2UR UR17, R9 ;  /* 0x00000000091172ca */ /* 0x000fe200000e0000 */
[----:B------:R-:W-:-:S14]  /*0d00*/  @P3 BRA `(.L_x_1863) ;  /* 0x0000000000643947 */ /* 0x000fdc0003800000 */
[----:B------:R-:W3:Y:S01]  /*0d10*/  LDC.64 R10, c[0x0][0x3b0] ;  /* 0x0000ec00ff0a7b82 */ /* 0x000ee20000000a00 */
[----:B------:R-:W-:Y:S02]  /*0d20*/  ULOP3.LUT UP1, UR5, UR4, 0x2, URZ, 0xc0, !UPT ;  /* 0x0000000204057892 */ /* 0x000fe4000f82c0ff */
[----:B------:R-:W-:Y:S02]  /*0d30*/  UIMAD UR12, UR9, UR19, UR6 ;  /* 0x00000013090c72a4 */ /* 0x000fe4000f8e0206 */
[----:B------:R-:W-:Y:S02]  /*0d40*/  UIMAD UR10, UR18, UR19, UR6 ;  /* 0x00000013120a72a4 */ /* 0x000fe4000f8e0206 */
[----:B------:R-:W-:Y:S01]  /*0d50*/  PLOP3.LUT P2, PT, PT, PT, UP1, 0x80, 0x8 ;  /* 0x000000000008781c */ /* 0x000fe20003f4f018 */
[----:B------:R-:W-:Y:S01]  /*0d60*/  UIADD3 UR5, UPT, UPT, -UR5, 0x1, URZ ;  /* 0x0000000105057890 */ /* 0x000fe2000fffe1ff */
[----:B------:R-:W-:Y:S01]  /*0d70*/  MOV R9, UR12 ;  /* 0x0000000c00097c02 */ /* 0x000fe20008000f00 */
[----:B------:R-:W-:Y:S01]  /*0d80*/  UIMAD.WIDE.U32 UR10, UR10, 0x8, UR16 ;  /* 0x000000080a0a78a5 */ /* 0x000fe2000f8e0010 */
[----:B--2---:R-:W-:-:S03]  /*0d90*/  SEL R15, R6, RZ, !P2 ;  /* 0x000000ff060f7207 */ /* 0x004fc60005000000 */
[----:B------:R-:W-:Y:S02]  /*0da0*/  MOV R29, UR5 ;  /* 0x00000005001d7c02 */ /* 0x000fe40008000f00 */
[----:B------:R-:W-:Y:S01]  /*0db0*/  ISETP.NE.AND P2, PT, R15, -0x1, PT ;  /* 0xffffffff0f00780c */ /* 0x000fe20003f45270 */
[----:B------:R-:W-:Y:S02]  /*0dc0*/  IMAD.U32 R8, RZ, RZ, UR10 ;  /* 0x0000000aff087e24 */ /* 0x000fe4000f8e00ff */
[----:B---3--:R-:W-:Y:S01]  /*0dd0*/  IMAD.WIDE.U32 R10, R9, 0x4, R10 ;  /* 0x00000004090a7825 */ /* 0x008fe200078e000a */
[----:B------:R-:W-:-:S05]  /*0de0*/  MOV R9, UR11 ;  /* 0x0000000b00097c02 */ /* 0x000fca0008000f00 */
[----:B------:R3:W-:Y:S01]  /*0df0*/  STG.E.64 desc[UR14][R8.64], R12 ;  /* 0x0000000c08007986 */ /* 0x0007e2000c101b0e */
[----:B------:R-:W-:Y:S06]  /*0e00*/  MEMBAR.ALL.GPU ;  /* 0x0000000000007992 */ /* 0x000fec000000a000 */
[----:B------:R-:W-:-:S00]  /*0e10*/  ERRBAR ;  /* 0x00000000000079ab */ /* 0x000fc00000000000 */
[----:B------:R-:W-:Y:S06]  /*0e20*/  CGAERRBAR ;  /* 0x00000000000075ab */ /* 0x000fec0000000000 */
[----:B------:R3:W-:Y:S01]  /*0e30*/  REDG.E.ADD.S32.STRONG.GPU desc[UR14][R10.64], R29 ;  /* 0x0000001d0a00798e */ /* 0x0007e2000c12e30e */
[----:B------:R-:W-:Y:S05]  /*0e40*/  @!P2 BRA `(.L_x_1863) ;  /* 0x000000000014a947 */ /* 0x000fea0003800000 */
.L_x_1864:
[----:B---3--:R-:W2:Y:S04]  /*0e50*/  LDG.E.STRONG.GPU R8, desc[UR14][R10.64] ;  /* 0x0000000e0a087981 */ /* 0x008ea8000c1ef900 */
[----:B--2---:R-:W-:Y:S01]  /*0e60*/  CCTL.IVALL ;  /* 0x00000000ff00798f */ /* 0x004fe20002000000 */
[----:B------:R-:W-:Y:S05]  /*0e70*/  YIELD ;  /* 0x0000000000007946 */ /* 0x000fea0003800000 */
[----:B------:R-:W-:-:S13]  /*0e80*/  ISETP.NE.AND P2, PT, R8, R15, PT ;  /* 0x0000000f0800720c */ /* 0x000fda0003f45270 */
[----:B------:R-:W-:Y:S05]  /*0e90*/  @P2 BRA `(.L_x_1864) ;  /* 0xfffffffc00ec2947 */ /* 0x000fea000383ffff */
.L_x_1863:
[----:B------:R-:W-:Y:S05]  /*0ea0*/  WARPSYNC.ALL ;  /* 0x0000000000007948 */ /* 0x000fea0003800000 */
[----:B------:R-:W-:Y:S06]  /*0eb0*/  BAR.SYNC.DEFER_BLOCKING 0x0 ;  /* 0x0000000000007b1d */ /* 0x000fec0000010000 */
[----:B------:R-:W-:Y:S01]  /*0ec0*/  UMOV UR5, URZ ;  /* 0x000000ff00057c82 */ /* 0x000fe20008000000 */
[----:B------:R-:W-:Y:S05]  /*0ed0*/  @!P4 BRA `(.L_x_1865) ;  /* 0x000000040098c947 */ /* 0x000fea0003800000 */
[----:B------:R-:W-:Y:S01]  /*0ee0*/  LOP3.LUT R28, R6, 0x7ffffff8, RZ, 0xc0, !PT ;  /* 0x7ffffff8061c7812 */ /* 0x000fe200078ec0ff */
[----:B------:R-:W-:Y:S02]  /*0ef0*/  UIMAD UR10, UR19, 0x3, UR6 ;  /* 0x00000003130a78a4 */ /* 0x000fe4000f8e0206 */
[----:B------:R-:W-:Y:S02]  /*0f00*/  ULEA UR11, UR19, UR6, 0x1 ;  /* 0x00000006130b7291 */ /* 0x000fe4000f8e08ff */
[----:B------:R-:W-:Y:S02]  /*0f10*/  UIMAD UR12, UR19, 0x7, UR6 ;  /* 0x00000007130c78a4 */ /* 0x000fe4000f8e0206 */
[----:B------:R-:W-:Y:S02]  /*0f20*/  UIMAD UR13, UR19, 0x6, UR6 ;  /* 0x00000006130d78a4 */ /* 0x000fe4000f8e0206 */
[----:B------:R-:W-:Y:S02]  /*0f30*/  UIMAD UR20, UR19, 0x5, UR6 ;  /* 0x00000005131478a4 */ /* 0x000fe4000f8e0206 */
[----:B------:R-:W-:-:S02]  /*0f40*/  ULEA UR21, UR19, UR6, 0x2 ;  /* 0x0000000613157291 */ /* 0x000fc4000f8e10ff */
[----:B------:R-:W-:Y:S02]  /*0f50*/  UIADD3 UR22, UPT, UPT, UR6, UR19, URZ ;  /* 0x0000001306167290 */ /* 0x000fe4000fffe0ff */
[----:B------:R-:W-:Y:S01]  /*0f60*/  UIADD3 UR23, UPT, UPT, -UR18, URZ, URZ ;  /* 0x000000ff12177290 */ /* 0x000fe2000fffe1ff */
[----:B------:R-:W-:Y:S01]  /*0f70*/  UMOV UR5, URZ ;  /* 0x000000ff00057c82 */ /* 0x000fe20008000000 */
[----:B------:R-:W-:-:S10]  /*0f80*/  UMOV UR9, UR6 ;  /* 0x0000000600097c82 */ /* 0x000fd40008000000 */
.L_x_1866:
[----:B------:R-:W-:Y:S01]  /*0f90*/  UIADD3 UR24, UPT, UPT, UR5, 0x1, URZ ;  /* 0x0000000105187890 */ /* 0x000fe2000fffe0ff */
[----:B------:R-:W-:-:S05]  /*0fa0*/  ISETP.EQ.OR P2, PT, RZ, UR23, P3 ;  /* 0x00000017ff007c0c */ /* 0x000fca0009f42670 */
[----:B---3--:R-:W-:-:S04]  /*0fb0*/  MOV R8, UR24 ;  /* 0x0000001800087c02 */ /* 0x008fc80008000f00 */
[----:B------:R-:W-:-:S04]  /*0fc0*/  ISETP.EQ.OR P4, PT, R8, UR18, P3 ;  /* 0x0000001208007c0c */ /* 0x000fc80009f82670 */
[----:B------:R-:W-:-:S05]  /*0fd0*/  VOTEU.ALL UP1, P2 ;  /* 0x0000000000ff7886 */ /* 0x000fca0001020000 */
[----:B------:R-:W-:-:S04]  /*0fe0*/  @!UP1 UIMAD.WIDE.U32 UR24, UR9, 0x8, UR16 ;  /* 0x00000008091898a5 */ /* 0x000fc8000f8e0010 */
[----:B------:R-:W-:Y:S02]  /*0ff0*/  VOTEU.ALL UP1, P4 ;  /* 0x0000000000ff7886 */ /* 0x000fe40002020000 */
[----:B------:R-:W-:Y:S01]  /*1000*/  IMAD.U32 R8, RZ, RZ, UR24 ;  /* 0x00000018ff087e24 */ /* 0x000fe2000f8e00ff */
[----:B------:R-:W-:Y:S02]  /*1010*/  MOV R9, UR25 ;  /* 0x0000001900097c02 */ /* 0x000fe40008000f00 */
[----:B------:R-:W-:-:S04]  /*1020*/  @!UP1 UIMAD.WIDE.U32 UR24, UR22, 0x8, UR16 ;  /* 0x00000008161898a5 */ /* 0x000fc8000f8e0010 */
[----:B------:R-:W0:Y:S02]  /*1030*/  @!P2 LDG.E.64 R8, desc[UR14][R8.64] ;  /* 0x0000000e0808a981 */ /* 0x000e24000c1e1b00 */
[----:B------:R-:W-:Y:S01]  /*1040*/  MOV R10, UR24 ;  /* 0x00000018000a7c02 */ /* 0x000fe20008000f00 */
[----:B------:R-:W-:Y:S01]  /*1050*/  UIADD3 UR24, UPT, UPT, UR5, 0x2, URZ ;  /* 0x0000000205187890 */ /* 0x000fe2000fffe0ff */
[----:B------:R-:W-:-:S05]  /*1060*/  MOV R11, UR25 ;  /* 0x00000019000b7c02 */ /* 0x000fca0008000f00 */
[----:B-1----:R-:W-:Y:S01]  /*1070*/  IMAD.U32 R14, RZ, RZ, UR24 ;  /* 0x00000018ff0e7e24 */ /* 0x002fe2000f8e00ff */
[----:B------:R-:W3:Y:S01]  /*1080*/  @!P4 LDG.E.64 R10, desc[UR14][R10.64] ;  /* 0x0000000e0a0ac981 */ /* 0x000ee2000c1e1b00 */
[----:B------:R-:W-:-:S03]  /*1090*/  UIADD3 UR24, UPT, UPT, UR5, 0x3, URZ ;  /* 0x0000000305187890 */ /* 0x000fc6000fffe0ff */
[----:B------:R-:W-:-:S03]  /*10a0*/  ISETP.EQ.OR P5, PT, R14, UR18, P3 ;  /* 0x000000120e007c0c */ /* 0x000fc60009fa2670 */
[----:B------:R-:W-:-:S04]  /*10b0*/  MOV R14, UR24 ;  /* 0x00000018000e7c02 */ /* 0x000fc80008000f00 */
[----:B------:R-:W-:-:S06]  /*10c0*/  ISETP.EQ.OR P6, PT, R14, UR18, P3 ;  /* 0x000000120e007c0c */ /* 0x000fcc0009fc2670 */
[----:B------:R-:W-:-:S05]  /*10d0*/  VOTEU.ALL UP1, P5 ;  /* 0x0000000000ff7886 */ /* 0x000fca0002820000 */
[----:B------:R-:W-:-:S06]  /*10e0*/  @!UP1 UIMAD.WIDE.U32 UR24, UR11, 0x8, UR16 ;  /* 0x000000080b1898a5 */ /* 0x000fcc000f8e0010 */
[----:B------:R-:W-:Y:S02]  /*10f0*/  MOV R14, UR24 ;  /* 0x00000018000e7c02 */ /* 0x000fe40008000f00 */
[----:B--2---:R-:W-:-:S06]  /*1100*/  MOV R15, UR25 ;  /* 0x00000019000f7c02 */ /* 0x004fcc0008000f00 */
[----:B------:R-:W2:Y:S01]  /*1110*/  @!P5 LDG.E.64 R14, desc[UR14][R14.64] ;  /* 0x0000000e0e0ed981 */ /* 0x000ea2000c1e1b00 */
[----:B------:R-:W-:-:S05]  /*1120*/  VOTEU.ALL UP1, P6 ;  /* 0x0000000000ff7886 */ /* 0x000fca0003020000 */
[----:B------:R-:W-:Y:S01]  /*1130*/  @!UP1 UIMAD.WIDE.U32 UR24, UR10, 0x8, UR16 ;  /* 0x000000080a1898a5 */ /* 0x000fe2000f8e0010 */
[----:B0-----:R-:W-:Y:S01]  /*1140*/  @!P2 FADD.FTZ R12, R12, R8 ;  /* 0x000000080c0ca221 */ /* 0x001fe20000010000 */
[----:B------:R-:W-:-:S04]  /*1150*/  @!P2 FADD.FTZ R13, R13, R9 ;  /* 0x000000090d0da221 */ /* 0x000fc80000010000 */
[----:B------:R-:W-:Y:S01]  /*1160*/  IMAD.U32 R8, RZ, RZ, UR24 ;  /* 0x00000018ff087e24 */ /* 0x000fe2000f8e00ff */
[----:B------:R-:W-:Y:S01]  /*1170*/  MOV R9, UR25 ;  /* 0x0000001900097c02 */ /* 0x000fe20008000f00 */
[----:B------:R-:W-:-:S05]  /*1180*/  UIADD3 UR24, UPT, UPT, UR5, 0x4, URZ ;  /* 0x0000000405187890 */ /* 0x000fca000fffe0ff */
[----:B------:R-:W4:Y:S01]  /*1190*/  @!P6 LDG.E.64 R8, desc[UR14][R8.64] ;  /* 0x0000000e0808e981 */ /* 0x000f22000c1e1b00 */
[----:B---3--:R-:W-:Y:S01]  /*11a0*/  @!P4 FADD.FTZ R12, R12, R10 ;  /* 0x0000000a0c0cc221 */ /* 0x008fe20000010000 */
[----:B------:R-:W-:Y:S01]  /*11b0*/  MOV R10, UR24 ;  /* 0x00000018000a7c02 */ /* 0x000fe20008000f00 */
[----:B------:R-:W-:-:S03]  /*11c0*/  @!P4 FADD.FTZ R13, R13, R11 ;  /* 0x0000000b0d0dc221 */ /* 0x000fc60000010000 */
[----:B------:R-:W-:Y:S01]  /*11d0*/  ISETP.EQ.OR P4, PT, R10, UR18, P3 ;  /* 0x000000120a007c0c */ /* 0x000fe20009f82670 */
[----:B------:R-:W-:-:S06]  /*11e0*/  UIADD3 UR24, UPT, UPT, UR5, 0x5, URZ ;  /* 0x0000000505187890 */ /* 0x000fcc000fffe0ff */
[----:B------:R-:W-:-:S06]  /*11f0*/  MOV R10, UR24 ;  /* 0x00000018000a7c02 */ /* 0x000fcc0008000f00 */
[----:B------:R-:W-:-:S05]  /*1200*/  VOTEU.ALL UP1, P4 ;  /* 0x0000000000ff7886 */ /* 0x000fca0002020000 */
[----:B------:R-:W-:Y:S01]  /*1210*/  @!UP1 UIMAD.WIDE.U32 UR24, UR21, 0x8, UR16 ;  /* 0x00000008151898a5 */ /* 0x000fe2000f8e0010 */
[----:B--2---:R-:W-:Y:S01]  /*1220*/  @!P5 FADD.FTZ R12, R12, R14 ;  /* 0x0000000e0c0cd221 */ /* 0x004fe20000010000 */
[----:B------:R-:W-:-:S04]  /*1230*/  @!P5 FADD.FTZ R13, R13, R15 ;  /* 0x0000000f0d0dd221 */ /* 0x000fc80000010000 */
[----:B------:R-:W-:Y:S01]  /*1240*/  IMAD.U32 R14, RZ, RZ, UR24 ;  /* 0x00000018ff0e7e24 */ /* 0x000fe2000f8e00ff */
[----:B------:R-:W-:-:S06]  /*1250*/  MOV R15, UR25 ;  /* 0x00000019000f7c02 */ /* 0x000fcc0008000f00 */
[----:B------:R-:W2:Y:S01]  /*1260*/  @!P4 LDG.E.64 R14, desc[UR14][R14.64] ;  /* 0x0000000e0e0ec981 */ /* 0x000ea2000c1e1b00 */
[----:B------:R-:W-:-:S13]  /*1270*/  ISETP.EQ.OR P2, PT, R10, UR18, P3 ;  /* 0x000000120a007c0c */ /* 0x000fda0009f42670 */
[----:B------:R-:W-:-:S05]  /*1280*/  VOTEU.ALL UP1, P2 ;  /* 0x0000000000ff7886 */ /* 0x000fca0001020000 */
[----:B------:R-:W-:-:S06]  /*1290*/  @!UP1 UIMAD.WIDE.U32 UR24, UR20, 0x8, UR16 ;  /* 0x00000008141898a5 */ /* 0x000fcc000f8e0010 */
[----:B------:R-:W-:Y:S01]  /*12a0*/  MOV R10, UR24 ;  /* 0x00000018000a7c02 */ /* 0x000fe20008000f00 */
[----:B------:R-:W-:Y:S01]  /*12b0*/  UIADD3 UR24, UPT, UPT, UR5, 0x6, URZ ;  /* 0x0000000605187890 */ /* 0x000fe2000fffe0ff */
[----:B------:R-:W-:-:S06]  /*12c0*/  MOV R11, UR25 ;  /* 0x00000019000b7c02 */ /* 0x000fcc0008000f00 */
[----:B------:R-:W3:Y:S01]  /*12d0*/  @!P2 LDG.E.64 R10, desc[UR14][R10.64] ;  /* 0x0000000e0a0aa981 */ /* 0x000ee2000c1e1b00 */
[----:B----4-:R-:W-:Y:S01]  /*12e0*/  @!P6 FADD.FTZ R12, R12, R8 ;  /* 0x000000080c0ce221 */ /* 0x010fe20000010000 */
[----:B------:R-:W-:Y:S01]  /*12f0*/  IMAD.U32 R8, RZ, RZ, UR24 ;  /* 0x00000018ff087e24 */ /* 0x000fe2000f8e00ff */
[----:B------:R-:W-:Y:S01]  /*1300*/  UIADD3 UR24, UPT, UPT, UR5, 0x7, URZ ;  /* 0x0000000705187890 */ /* 0x000fe2000fffe0ff */
[----:B------:R-:W-:-:S03]  /*1310*/  @!P6 FADD.FTZ R13, R13, R9 ;  /* 0x000000090d0de221 */ /* 0x000fc60000010000 */
[----:B------:R-:W-:Y:S02]  /*1320*/  ISETP.EQ.OR P6, PT, R8, UR18, P3 ;  /* 0x0000001208007c0c */ /* 0x000fe40009fc2670 */
[----:B------:R-:W-:-:S04]  /*1330*/  MOV R8, UR24 ;  /* 0x0000001800087c02 */ /* 0x000fc80008000f00 */
[----:B------:R-:W-:-:S07]  /*1340*/  ISETP.EQ.OR P5, PT, R8, UR18, P3 ;  /* 0x0000001208007c0c */ /* 0x000fce0009fa2670 */
[----:B------:R-:W-:-:S05]  /*1350*/  VOTEU.ALL UP1, P6 ;  /* 0x0000000000ff7886 */ /* 0x000fca0003020000 */
[----:B------:R-:W-:Y:S01]  /*1360*/  @!UP1 UIMAD.WIDE.U32 UR24, UR13, 0x8, UR16 ;  /* 0x000000080d1898a5 */ /* 0x000fe2000f8e0010 */
[----:B------:R-:W-:-:S05]  /*1370*/  VOTEU.ALL UP1, P5 ;  /* 0x0000000000ff7886 */ /* 0x000fca0002820000 */
[----:B------:R-:W-:Y:S02]  /*1380*/  MOV R8, UR24 ;  /* 0x0000001800087c02 */ /* 0x000fe40008000f00 */
[----:B------:R-:W-:Y:S01]  /*1390*/  MOV R9, UR25 ;  /* 0x0000001900097c02 */ /* 0x000fe20008000f00 */
[----:B------:R-:W-:-:S05]  /*13a0*/  @!UP1 UIMAD.WIDE.U32 UR24, UR12, 0x8, UR16 ;  /* 0x000000080c1898a5 */ /* 0x000fca000f8e0010 */
[----:B------:R-:W4:Y:S01]  /*13b0*/  @!P6 LDG.E.64 R8, desc[UR14][R8.64] ;  /* 0x0000000e0808e981 */ /* 0x000f22000c1e1b00 */
[----:B--2---:R-:W-:Y:S01]  /*13c0*/  @!P4 FADD.FTZ R12, R12, R14 ;  /* 0x0000000e0c0cc221 */ /* 0x004fe20000010000 */
[----:B------:R-:W-:Y:S01]  /*13d0*/  @!P4 FADD.FTZ R13, R13, R15 ;  /* 0x0000000f0d0dc221 */ /* 0x000fe20000010000 */
[----:B------:R-:W-:Y:S01]  /*13e0*/  IMAD.U32 R14, RZ, RZ, UR24 ;  /* 0x00000018ff0e7e24 */ /* 0x000fe2000f8e00ff */
[----:B------:R-:W-:-:S06]  /*13f0*/  MOV R15, UR25 ;  /* 0x00000019000f7c02 */ /* 0x000fcc0008000f00 */
[----:B------:R-:W2:Y:S01]  /*1400*/  @!P5 LDG.E.64 R14, desc[UR14][R14.64] ;  /* 0x0000000e0e0ed981 */ /* 0x000ea2000c1e1b00 */
[----:B------:R-:W-:Y:S02]  /*1410*/  UIADD3 UR5, UPT, UPT, UR5, 0x8, URZ ;  /* 0x0000000805057890 */ /* 0x000fe4000fffe0ff */
[----:B------:R-:W-:Y:S02]  /*1420*/  UIADD3 UR23, UPT, UPT, UR23, 0x8, URZ ;  /* 0x0000000817177890 */ /* 0x000fe4000fffe0ff */
[----:B------:R-:W-:Y:S02]  /*1430*/  ULEA UR9, UR19, UR9, 0x3 ;  /* 0x0000000913097291 */ /* 0x000fe4000f8e18ff */
[----:B------:R-:W-:Y:S02]  /*1440*/  ULEA UR22, UR19, UR22, 0x3 ;  /* 0x0000001613167291 */ /* 0x000fe4000f8e18ff */
[----:B------:R-:W-:Y:S02]  /*1450*/  ULEA UR11, UR19, UR11, 0x3 ;  /* 0x0000000b130b7291 */ /* 0x000fe4000f8e18ff */
[----:B------:R-:W-:Y:S01]  /*1460*/  ULEA UR10, UR19, UR10, 0x3 ;  /* 0x0000000a130a7291 */ /* 0x000fe2000f8e18ff */
[----:B---3--:R-:W-:Y:S01]  /*1470*/  @!P2 FADD.FTZ R12, R12, R10 ;  /* 0x0000000a0c0ca221 */ /* 0x008fe20000010000 */
[----:B------:R-:W-:Y:S01]  /*1480*/  @!P2 FADD.FTZ R13, R13, R11 ;  /* 0x0000000b0d0da221 */ /* 0x000fe20000010000 */
[----:B------:R-:W-:Y:S01]  /*1490*/  ISETP.NE.AND P2, PT, R28, UR5, PT ;  /* 0x000000051c007c0c */ /* 0x000fe2000bf45270 */
[----:B------:R-:W-:-:S02]  /*14a0*/  ULEA UR21, UR19, UR21, 0x3 ;  /* 0x0000001513157291 */ /* 0x000fc4000f8e18ff */
[----:B------:R-:W-:Y:S02]  /*14b0*/  ULEA UR20, UR19, UR20, 0x3 ;  /* 0x0000001413147291 */ /* 0x000fe4000f8e18ff */
[----:B------:R-:W-:Y:S02]  /*14c0*/  ULEA UR13, UR19, UR13, 0x3 ;  /* 0x0000000d130d7291 */ /* 0x000fe4000f8e18ff */
[----:B------:R-:W-:Y:S01]  /*14d0*/  ULEA UR12, UR19, UR12, 0x3 ;  /* 0x0000000c130c7291 */ /* 0x000fe2000f8e18ff */
[----:B----4-:R-:W-:Y:S01]  /*14e0*/  @!P6 FADD.FTZ R12, R12, R8 ;  /* 0x000000080c0ce221 */ /* 0x010fe20000010000 */
[----:B------:R-:W-:-:S03]  /*14f0*/  @!P6 FADD.FTZ R13, R13, R9 ;  /* 0x000000090d0de221 */ /* 0x000fc60000010000 */
[----:B--2---:R-:W-:Y:S01]  /*1500*/  @!P5 FADD.FTZ R12, R12, R14 ;  /* 0x0000000e0c0cd221 */ /* 0x004fe20000010000 */
[----:B------:R-:W-:Y:S01]  /*1510*/  @!P5 FADD.FTZ R13, R13, R15 ;  /* 0x0000000f0d0dd221 */ /* 0x000fe20000010000 */
[----:B------:R-:W-:Y:S06]  /*1520*/  @P2 BRA `(.L_x_1866) ;  /* 0xfffffff800982947 */ /* 0x000fec000383ffff */
[----:B------:R-:W-:-:S15]  /*1530*/  R2UR UR5, R28 ;  /* 0x000000001c0572ca */ /* 0x000fde00000e0000 */
.L_x_1865:
[----:B------:R-:W-:-:S13]  /*1540*/  ISETP.NE.AND P2, PT, R0, RZ, PT ;  /* 0x000000ff0000720c */ /* 0x000fda0003f45270 */
[----:B------:R-:W-:Y:S05]  /*1550*/  @!P2 BRA `(.L_x_1862) ;  /* 0x00000004006ca947 */ /* 0x000fea0003800000 */
[----:B---3--:R-:W-:-:S04]  /*1560*/  IADD3 R8, PT, PT, R0, -0x1, RZ ;  /* 0xffffffff00087810 */ /* 0x008fc80007ffe0ff */
[----:B------:R-:W-:-:S13]  /*1570*/  ISETP.GE.U32.AND P2, PT, R8, 0x3, PT ;  /* 0x000000030800780c */ /* 0x000fda0003f46070 */
[----:B------:R-:W-:Y:S05]  /*1580*/  @!P2 BRA `(.L_x_1867) ;  /* 0x0000000000b8a947 */ /* 0x000fea0003800000 */
[----:B------:R-:W-:-:S04]  /*1590*/  MOV R8, UR5 ;  /* 0x0000000500087c02 */ /* 0x000fc80008000f00 */
[----:B------:R-:W-:-:S13]  /*15a0*/  ISETP.EQ.OR P2, PT, R8, UR18, P3 ;  /* 0x0000001208007c0c */ /* 0x000fda0009f42670 */
[----:B------:R-:W-:-:S05]  /*15b0*/  VOTEU.ALL UP1, P2 ;  /* 0x0000000000ff7886 */ /* 0x000fca0001020000 */
[----:B------:R-:W-:-:S04]  /*15c0*/  @!UP1 UIMAD UR10, UR5, UR19, UR6 ;  /* 0x00000013050a92a4 */ /* 0x000fc8000f8e0206 */
[----:B------:R-:W-:-:S06]  /*15d0*/  @!UP1 UIMAD.WIDE.U32 UR10, UR10, 0x8, UR16 ;  /* 0x000000080a0a98a5 */ /* 0x000fcc000f8e0010 */
[----:B------:R-:W-:Y:S01]  /*15e0*/  IMAD.U32 R10, RZ, RZ, UR10 ;  /* 0x0000000aff0a7e24 */ /* 0x000fe2000f8e00ff */
[----:B------:R-:W-:-:S06]  /*15f0*/  MOV R11, UR11 ;  /* 0x0000000b000b7c02 */ /* 0x000fcc0008000f00 */
[----:B------:R-:W0:Y:S01]  /*1600*/  @!P2 LDG.E.64 R10, desc[UR14][R10.64] ;  /* 0x0000000e0a0aa981 */ /* 0x000e22000c1e1b00 */
[----:B------:R-:W-:Y:S02]  /*1610*/  UIADD3 UR10, UPT, UPT, UR5, 0x1, URZ ;  /* 0x00000001050a7890 */ /* 0x000fe4000fffe0ff */
[----:B------:R-:W-:Y:S02]  /*1620*/  UIADD3 UR9, UPT, UPT, UR5, 0x2, URZ ;  /* 0x0000000205097890 */ /* 0x000fe4000fffe0ff */
[----:B------:R-:W-:Y:S02]  /*1630*/  UIADD3 UR12, UPT, UPT, UR5, 0x3, URZ ;  /* 0x00000003050c7890 */ /* 0x000fe4000fffe0ff */
[----:B------:R-:W-:-:S04]  /*1640*/  MOV R8, UR10 ;  /* 0x0000000a00087c02 */ /* 0x000fc80008000f00 */
[----:B------:R-:W-:Y:S02]  /*1650*/  ISETP.EQ.OR P4, PT, R8, UR18, P3 ;  /* 0x0000001208007c0c */ /* 0x000fe40009f82670 */
[----:B------:R-:W-:-:S04]  /*1660*/  MOV R8, UR9 ;  /* 0x0000000900087c02 */ /* 0x000fc80008000f00 */
[----:B------:R-:W-:Y:S01]  /*1670*/  ISETP.EQ.OR P5, PT, R8, UR18, P3 ;  /* 0x0000001208007c0c */ /* 0x000fe20009fa2670 */
[----:B------:R-:W-:-:S05]  /*1680*/  IMAD.U32 R8, RZ, RZ, UR12 ;  /* 0x0000000cff087e24 */ /* 0x000fca000f8e00ff */
[----:B------:R-:W-:Y:S01]  /*1690*/  ISETP.EQ.OR P6, PT, R8, UR18, P3 ;  /* 0x0000001208007c0c */ /* 0x000fe20009fc2670 */
[----:B------:R-:W-:-:S05]  /*16a0*/  VOTEU.ALL UP2, P4 ;  /* 0x0000000000ff7886 */ /* 0x000fca0002040000 */
[----:B------:R-:W-:Y:S01]  /*16b0*/  @!UP2 UIMAD UR10, UR10, UR19, UR6 ;  /* 0x000000130a0aa2a4 */ /* 0x000fe2000f8e0206 */
[----:B------:R-:W-:-:S03]  /*16c0*/  VOTEU.ALL UP1, P5 ;  /* 0x0000000000ff7886 */ /* 0x000fc60002820000 */
[----:B------:R-:W-:-:S03]  /*16d0*/  @!UP2 UIMAD.WIDE.U32 UR10, UR10, 0x8, UR16 ;  /* 0x000000080a0aa8a5 */ /* 0x000fc6000f8e0010 */
[----:B------:R-:W-:Y:S01]  /*16e0*/  VOTEU.ALL UP2, P6 ;  /* 0x0000000000ff7886 */ /* 0x000fe20003040000 */
[----:B------:R-:W-:Y:S02]  /*16f0*/  @!UP1 UIMAD UR9, UR9, UR19, UR6 ;  /* 0x00000013090992a4 */ /* 0x000fe4000f8e0206 */
[----:B------:R-:W-:Y:S02]  /*1700*/  MOV R8, UR10 ;  /* 0x0000000a00087c02 */ /* 0x000fe40008000f00 */
[----:B------:R-:W-:Y:S01]  /*1710*/  MOV R9, UR11 ;  /* 0x0000000b00097c02 */ /* 0x000fe20008000f00 */
[----:B------:R-:W-:Y:S02]  /*1720*/  @!UP2 UIMAD UR12, UR12, UR19, UR6 ;  /* 0x000000130c0ca2a4 */ /* 0x000fe4000f8e0206 */
[----:B------:R-:W-:-:S03]  /*1730*/  @!UP1 UIMAD.WIDE.U32 UR10, UR9, 0x8, UR16 ;  /* 0x00000008090a98a5 */ /* 0x000fc6000f8e0010 */
[----:B------:R-:W3:Y:S01]  /*1740*/  @!P4 LDG.E.64 R8, desc[UR14][R8.64] ;  /* 0x0000000e0808c981 */ /* 0x000ee2000c1e1b00 */
[----:B------:R-:W-:Y:S02]  /*1750*/  @!UP2 UIMAD.WIDE.U32 UR12, UR12, 0x8, UR16 ;  /* 0x000000080c0ca8a5 */ /* 0x000fe4000f8e0010 */
[----:B------:R-:W-:Y:S01]  /*1760*/  MOV R28, UR10 ;  /* 0x0000000a001c7c02 */ /* 0x000fe20008000f00 */
[----:B------:R-:W-:-:S03]  /*1770*/  IMAD.U32 R29, RZ, RZ, UR11 ;  /* 0x0000000bff1d7e24 */ /* 0x000fc6000f8e00ff */
[----:B-1----:R-:W-:Y:S02]  /*1780*/  MOV R14, UR12 ;  /* 0x0000000c000e7c02 */ /* 0x002fe40008000f00 */
[----:B--2---:R-:W-:-:S06]  /*1790*/  MOV R15, UR13 ;  /* 0x0000000d000f7c02 */ /* 0x004fcc0008000f00 */
[----:B------:R-:W2:Y:S01]  /*17a0*/  @!P6 LDG.E.64 R14, desc[UR14][R14.64] ;  /* 0x0000000e0e0ee981 */ /* 0x000ea2000c1e1b00 */
[----:B0-----:R-:W-:Y:S01]  /*17b0*/  @!P2 FADD.FTZ R12, R12, R10 ;  /* 0x0000000a0c0ca221 */ /* 0x001fe20000010000 */
[----:B------:R-:W-:Y:S02]  /*17c0*/  @!P2 FADD.FTZ R13, R13, R11 ;  /* 0x0000000b0d0da221 */ /* 0x000fe40000010000 */
[----:B------:R-:W4:Y:S01]  /*17d0*/  @!P5 LDG.E.64 R10, desc[UR14][R28.64] ;  /* 0x0000000e1c0ad981 */ /* 0x000f22000c1e1b00 */
[----:B---3--:R-:W-:Y:S01]  /*17e0*/  @!P4 FADD.FTZ R12, R12, R8 ;  /* 0x000000080c0cc221 */ /* 0x008fe20000010000 */
[----:B------:R-:W-:-:S04]  /*17f0*/  MOV R8, UR5 ;  /* 0x0000000500087c02 */ /* 0x000fc80008000f00 */
[----:B------:R-:W-:Y:S01]  /*1800*/  IADD3 R8, PT, PT, R8, 0x4, RZ ;  /* 0x0000000408087810 */ /* 0x000fe20007ffe0ff */
[----:B------:R-:W-:-:S03]  /*1810*/  @!P4 FADD.FTZ R13, R13, R9 ;  /* 0x000000090d0dc221 */ /* 0x000fc60000010000 */
[----:B------:R-:W-:Y:S01]  /*1820*/  R2UR UR5, R8 ;  /* 0x00000000080572ca */ /* 0x000fe200000e0000 */
[----:B----4-:R-:W-:Y:S01]  /*1830*/  @!P5 FADD.FTZ R12, R12, R10 ;  /* 0x0000000a0c0cd221 */ /* 0x010fe20000010000 */
[----:B------:R-:W-:-:S03]  /*1840*/  @!P5 FADD.FTZ R13, R13, R11 ;  /* 0x0000000b0d0dd221 */ /* 0x000fc60000010000 */
[----:B--2---:R-:W-:Y:S01]  /*1850*/  @!P6 FADD.FTZ R12, R12, R14 ;  /* 0x0000000e0c0ce221 */ /* 0x004fe20000010000 */
[----:B------:R-:W-:-:S09]  /*1860*/  @!P6 FADD.FTZ R13, R13, R15 ;  /* 0x0000000f0d0de221 */ /* 0x000fd20000010000 */
.L_x_1867:
[----:B------:R-:W-:-:S13]  /*1870*/  LOP3.LUT P2, R8, R6, 0x3, RZ, 0xc0, !PT ;  /* 0x0000000306087812 */ /* 0x000fda000784c0ff */
[----:B------:R-:W-:Y:S05]  /*1880*/  @!P2 BRA `(.L_x_1862) ;  /* 0x0000000000a0a947 */ /* 0x000fea0003800000 */
[----:B------:R-:W-:-:S13]  /*1890*/  ISETP.NE.AND P2, PT, R8, 0x1, PT ;  /* 0x000000010800780c */ /* 0x000fda0003f45270 */
[----:B------:R-:W-:Y:S05]  /*18a0*/  @!P2 BRA `(.L_x_1868) ;  /* 0x000000000060a947 */ /* 0x000fea0003800000 */
[----:B------:R-:W-:Y:S02]  /*18b0*/  UIADD3 UR10, UPT, UPT, UR5, 0x1, URZ ;  /* 0x00000001050a7890 */ /* 0x000fe4000fffe0ff */
[----:B------:R-:W-:-:S05]  /*18c0*/  IMAD.U32 R8, RZ, RZ, UR5 ;  /* 0x00000005ff087e24 */ /* 0x000fca000f8e00ff */
[----:B------:R-:W-:Y:S02]  /*18d0*/  ISETP.EQ.OR P4, PT, R8, UR18, P3 ;  /* 0x0000001208007c0c */ /* 0x000fe40009f82670 */
[----:B------:R-:W-:-:S04]  /*18e0*/  MOV R8, UR10 ;  /* 0x0000000a00087c02 */ /* 0x000fc80008000f00 */
[----:B------:R-:W-:-:S07]  /*18f0*/  ISETP.EQ.OR P2, PT, R8, UR18, P3 ;  /* 0x0000001208007c0c */ /* 0x000fce0009f42670 */
[----:B------:R-:W-:-:S05]  /*1900*/  VOTEU.ALL UP1, P4 ;  /* 0x0000000000ff7886 */ /* 0x000fca0002020000 */
[----:B------:R-:W-:Y:S01]  /*1910*/  @!UP1 UIMAD UR12, UR5, UR19, UR6 ;  /* 0x00000013050c92a4 */ /* 0x000fe2000f8e0206 */
[----:B------:R-:W-:-:S03]  /*1920*/  VOTEU.ALL UP2, P2 ;  /* 0x0000000000ff7886 */ /* 0x000fc60001040000 */
[----:B------:R-:W-:Y:S02]  /*1930*/  @!UP1 UIMAD.WIDE.U32 UR12, UR12, 0x8, UR16 ;  /* 0x000000080c0c98a5 */ /* 0x000fe4000f8e0010 */
[----:B------:R-:W-:-:S04]  /*1940*/  @!UP2 UIMAD UR10, UR10, UR19, UR6 ;  /* 0x000000130a0aa2a4 */ /* 0x000fc8000f8e0206 */
[----:B------:R-:W-:Y:S01]  /*1950*/  MOV R8, UR12 ;  /* 0x0000000c00087c02 */ /* 0x000fe20008000f00 */
[----:B------:R-:W-:Y:S01]  /*1960*/  @!UP2 UIMAD.WIDE.U32 UR10, UR10, 0x8, UR16 ;  /* 0x000000080a0aa8a5 */ /* 0x000fe2000f8e0010 */
[----:B------:R-:W-:-:S05]  /*1970*/  MOV R9, UR13 ;  /* 0x0000000d00097c02 */ /* 0x000fca0008000f00 */
[----:B------:R-:W-:Y:S01]  /*1980*/  MOV R10, UR10 ;  /* 0x0000000a000a7c02 */ /* 0x000fe20008000f00 */
[----:B------:R-:W-:Y:S01]  /*1990*/  IMAD.U32 R11, RZ, RZ, UR11 ;  /* 0x0000000bff0b7e24 */ /* 0x000fe2000f8e00ff */
[----:B------:R-:W0:Y:S05]  /*19a0*/  @!P4 LDG.E.64 R8, desc[UR14][R8.64] ;  /* 0x0000000e0808c981 */ /* 0x000e2a000c1e1b00 */
[----:B------:R-:W3:Y:S01]  /*19b0*/  @!P2 LDG.E.64 R10, desc[UR14][R10.64] ;  /* 0x0000000e0a0aa981 */ /* 0x000ee2000c1e1b00 */
[----:B-1----:R-:W-:-:S04]  /*19c0*/  MOV R14, UR5 ;  /* 0x00000005000e7c02 */ /* 0x002fc80008000f00 */
[----:B------:R-:W-:-:S04]  /*19d0*/  IADD3 R14, PT, PT, R14, 0x2, RZ ;  /* 0x000000020e0e7810 */ /* 0x000fc80007ffe0ff */
[----:B------:R-:W-:Y:S01]  /*19e0*/  R2UR UR5, R14 ;  /* 0x000000000e0572ca */ /* 0x000fe200000e0000 */
[----:B0-----:R-:W-:Y:S01]  /*19f0*/  @!P4 FADD.FTZ R12, R12, R8 ;  /* 0x000000080c0cc221 */ /* 0x001fe20000010000 */
[----:B------:R-:W-:-:S03]  /*1a00*/  @!P4 FADD.FTZ R13, R13, R9 ;  /* 0x000000090d0dc221 */ /* 0x000fc60000010000 */
[----:B---3--:R-:W-:Y:S01]  /*1a10*/  @!P2 FADD.FTZ R12, R12, R10 ;  /* 0x0000000a0c0ca221 */ /* 0x008fe20000010000 */
[----:B------:R-:W-:-:S09]  /*1a20*/  @!P2 FADD.FTZ R13, R13, R11 ;  /* 0x0000000b0d0da221 */ /* 0x000fd20000010000 */
.L_x_1868:
[----:B------:R-:W-:Y:S01]  /*1a30*/  MOV R9, UR5 ;  /* 0x0000000500097c02 */ /* 0x000fe20008000f00 */
[----:B------:R-:W-:Y:S01]  /*1a40*/  BSSY.RECONVERGENT B0, `(.L_x_1862) ;  /* 0x000000c000007945 */ /* 0x000fe20003800200 */
[----:B------:R-:W-:Y:S02]  /*1a50*/  LOP3.LUT R8, R6, 0x1, RZ, 0xc0, !PT ;  /* 0x0000000106087812 */ /* 0x000fe400078ec0ff */
[----:B------:R-:W-:-:S04]  /*1a60*/  ISETP.EQ.OR P2, PT, R9, UR18, P3 ;  /* 0x0000001209007c0c */ /* 0x000fc80009f42670 */
[----:B------:R-:W-:-:S13]  /*1a70*/  ISETP.NE.U32.OR P2, PT, R8, 0x1, P2 ;  /* 0x000000010800780c */ /* 0x000fda0001745470 */
[----:B------:R-:W-:Y:S05]  /*1a80*/  @P2 BRA `(.L_x_1869) ;  /* 0x00000000001c2947 */ /* 0x000fea0003800000 */
[----:B------:R-:W-:Y:S01]  /*1a90*/  UIMAD UR9, UR19, UR5, UR6 ;  /* 0x00000005130972a4 */ /* 0x000fe2000f8e0206 */
[----:B------:R-:W-:-:S05]  /*1aa0*/  HFMA2 R9, -RZ, RZ, 0, 4.76837158203125e-07 ;  /* 0x00000008ff097431 */ /* 0x000fca00000001ff */
[----:B------:R-:W-:-:S04]  /*1ab0*/  IMAD.U32 R8, RZ, RZ, UR9 ;  /* 0x00000009ff087e24 */ /* 0x000fc8000f8e00ff */
[----:B------:R-:W-:-:S06]  /*1ac0*/  IMAD.WIDE.U32 R8, R8, R9, UR16 ;  /* 0x0000001008087e25 */ /* 0x000fcc000f8e0009 */
[----:B------:R-:W0:Y:S02]  /*1ad0*/  LDG.E.64 R8, desc[UR14][R8.64] ;  /* 0x0000000e08087981 */ /* 0x000e24000c1e1b00 */
[----:B0-----:R-:W-:Y:S01]  /*1ae0*/  FADD.FTZ R12, R12, R8 ;  /* 0x000000080c0c7221 */ /* 0x001fe20000010000 */
[----:B------:R-:W-:-:S07]  /*1af0*/  FADD.FTZ R13, R13, R9 ;  /* 0x000000090d0d7221 */ /* 0x000fce0000010000 */
.L_x_1869:
[----:B------:R-:W-:Y:S05]  /*1b00*/  BSYNC.RECONVERGENT B0 ;  /* 0x0000000000007941 */ /* 0x000fea0003800200 */
.L_x_1862:
[----:B------:R-:W4:Y:S01]  /*1b10*/  S2UR UR9, SR_CgaCtaId ;  /* 0x00000000000979c3 */ /* 0x000f220000008800 */
[----:B------:R-:W0:Y:S01]  /*1b20*/  LDCU UR10, c[0x0][0x414] ;  /* 0x00008280ff0a77ac */ /* 0x000e220008000800 */
[----:B------:R-:W-:Y:S01]  /*1b30*/  LOP3.LUT R16, R16, 0xffff, RZ, 0xc0, !PT ;  /* 0x0000ffff10107812 */ /* 0x000fe200078ec0ff */
[----:B------:R-:W-:-:S03]  /*1b40*/  UMOV UR5, 0x400 ;  /* 0x0000040000057882 */ /* 0x000fc60000000000 */
[----:B---3--:R-:W-:Y:S02]  /*1b50*/  IADD3 R29, PT, PT, R17, R16, RZ ;  /* 0x00000010111d7210 */ /* 0x008fe40007ffe0ff */
[----:B-12---:R-:W1:Y:S01]  /*1b60*/  @P0 LDC.64 R14, c[0x0][0x388] ;  /* 0x0000e200ff0e0b82 */ /* 0x006e620000000a00 */
[----:B------:R-:W-:-:S07]  /*1b70*/  MOV R17, UR8 ;  /* 0x0000000800117c02 */ /* 0x000fce0008000f00 */
[----:B------:R-:W2:Y:S01]  /*1b80*/  LDC.64 R10, c[0x0][0x398] ;  /* 0x0000e600ff0a7b82 */ /* 0x000ea20000000a00 */
[----:B0-----:R-:W-:Y:S01]  /*1b90*/  @P0 FMUL.FTZ R16, R12, UR10 ;  /* 0x0000000a0c100c20 */ /* 0x001fe20008410000 */
[----:B----4-:R-:W-:-:S06]  /*1ba0*/  ULEA UR5, UR9, UR5, 0x18 ;  /* 0x0000000509057291 */ /* 0x010fcc000f8ec0ff */
[----:B------:R-:W0:Y:S01]  /*1bb0*/  LDC.64 R8, c[0x0][0x3a0] ;  /* 0x0000e800ff087b82 */ /* 0x000e220000000a00 */
[----:B-1----:R-:W-:-:S04]  /*1bc0*/  @P0 IMAD.WIDE R14, R17, 0x8, R14 ;  /* 0x00000008110e0825 */ /* 0x002fc800078e020e */
[----:B------:R-:W-:Y:S01]  /*1bd0*/  @P0 FMUL.FTZ R17, R13, UR10 ;  /* 0x0000000a0d110c20 */ /* 0x000fe20008410000 */
[----:B------:R-:W-:Y:S04]  /*1be0*/  @!P3 STS.64 [UR5+0x80], R12 ;  /* 0x0000800cff00b988 */ /* 0x000fe80008000a05 */
[----:B------:R1:W-:Y:S01]  /*1bf0*/  @P0 STG.E.64 desc[UR14][R14.64], R16 ;  /* 0x000000100e000986 */ /* 0x0003e2000c101b0e */
[C---:B--2---:R-:W-:Y:S01]  /*1c00*/  IMAD.WIDE R10, R29.reuse, 0x4, R10 ;  /* 0x000000041d0a7825 */ /* 0x044fe200078e020a */
[----:B------:R-:W-:Y:S03]  /*1c10*/  BAR.SYNC.DEFER_BLOCKING 0x0 ;  /* 0x0000000000007b1d */ /* 0x000fe60000010000 */
[----:B0-----:R-:W-:-:S03]  /*1c20*/  IMAD.WIDE R28, R29, 0x4, R8 ;  /* 0x000000041d1c7825 */ /* 0x001fc600078e0208 */
[----:B------:R-:W0:Y:S04]  /*1c30*/  LDS.64 R14, [UR5+0x80] ;  /* 0x00008005ff0e7984 */ /* 0x000e280008000a00 */
[----:B------:R-:W5:Y:S04]  /*1c40*/  LDG.E.64 R8, desc[UR14][R10.64] ;  /* 0x0000000e0a087981 */ /* 0x000f68000c1e1b00 */
[----:B------:R0:W5:Y:S01]  /*1c50*/  LDG.E.64 R10, desc[UR14][R28.64] ;  /* 0x0000000e1c0a7981 */ /* 0x000162000c1e1b00 */
[----:B-1----:R-:W-:Y:S01]  /*1c60*/  MOV R16, 0x3f800000 ;  /* 0x3f80000000107802 */ /* 0x002fe20000000f00 */
[----:B------:R-:W-:Y:S01]  /*1c70*/  BSSY.RECONVERGENT B0, `(.L_x_1870) ;  /* 0x0000075000007945 */ /* 0x000fe20003800200 */
[----:B0-----:R-:W-:-:S04]  /*1c80*/  FMUL.FTZ R28, R14, UR10 ;  /* 0x0000000a0e1c7c20 */ /* 0x001fc80008410000 */
[----:B------:R-:W-:-:S04]  /*1c90*/  FMUL.FTZ R12, R28, R28 ;  /* 0x0000001c1c0c7220 */ /* 0x000fc80000410000 */
[----:B------:R-:W-:-:S05]  /*1ca0*/  FFMA.FTZ R12, R15, UR10, -R12 ;  /* 0x0000000a0f0c7c23 */ /* 0x000fca000801080c */
[----:B------:R-:W-:-:S13]  /*1cb0*/  FSETP.GTU.FTZ.AND P2, PT, R12, RZ, PT ;  /* 0x000000ff0c00720b */ /* 0x000fda0003f5c000 */
[----:B------:R-:W0:Y:S02]  /*1cc0*/  @P2 LDC R13, c[0x0][0x3a8] ;  /* 0x0000ea00ff0d2b82 */ /* 0x000e240000000800 */
[----:B0-----:R-:W-:-:S04]  /*1cd0*/  @P2 FADD.FTZ R12, R12, R13 ;  /* 0x0000000d0c0c2221 */ /* 0x001fc80000010000 */
[----:B------:R0:W1:Y:S01]  /*1ce0*/  @P2 MUFU.RSQ R16, R12 ;  /* 0x0000000c00102308 */ /* 0x0000620000001400 */
[----:B------:R-:W-:Y:S05]  /*1cf0*/  BRA.U UP0, `(.L_x_1871) ;  /* 0x0000000100b47547 */ /* 0x000fea000b800000 */
[----:B------:R-:W2:Y:S01]  /*1d00*/  LDCU.64 UR12, c[0x0][0x3e8] ;  /* 0x00007d00ff0c77ac */ /* 0x000ea20008000a00 */
[----:B------:R-:W-:Y:S01]  /*1d10*/  BSSY.RECONVERGENT B1, `(.L_x_1872) ;  /* 0x0000018000017945 */ /* 0x000fe20003800200 */
[----:B--2---:R-:W-:Y:S02]  /*1d20*/  ISETP.GE.U32.AND P1, PT, R19, UR12, PT ;  /* 0x0000000c13007c0c */ /* 0x004fe4000bf26070 */
[----:B------:R-:W-:Y:S02]  /*1d30*/  ISETP.GE.U32.AND P2, PT, R2, UR12, PT ;  /* 0x0000000c02007c0c */ /* 0x000fe4000bf46070 */
[----:B------:R-:W-:Y:S02]  /*1d40*/  ISETP.GE.AND.EX P1, PT, R5, UR13, PT, P1 ;  /* 0x0000000d05007c0c */ /* 0x000fe4000bf26310 */
[----:B------:R-:W-:-:S11]  /*1d50*/  ISETP.GE.AND.EX P2, PT, R3, UR13, PT, P2 ;  /* 0x0000000d03007c0c */ /* 0x000fd6000bf46320 */
[----:B------:R-:W-:Y:S05]  /*1d60*/  @P1 BRA `(.L_x_1873) ;  /* 0x0000000000481947 */ /* 0x000fea0003800000 */
[----:B------:R-:W2:Y:S01]  /*1d70*/  LDCU.64 UR16, c[0x0][0x3e0] ;  /* 0x00007c00ff1077ac */ /* 0x000ea20008000a00 */
[----:B0-----:R-:W-:Y:S01]  /*1d80*/  MOV R12, R24 ;  /* 0x00000018000c7202 */ /* 0x001fe20000000f00 */
[--C-:B------:R-:W-:Y:S01]  /*1d90*/  FADD.FTZ R23, R23, -R28.reuse ;  /* 0x8000001c17177221 */ /* 0x100fe20000010000 */
[----:B------:R-:W-:Y:S01]  /*1da0*/  FADD.FTZ R17, R22, -R28 ;  /* 0x8000001c16117221 */ /* 0x000fe20000010000 */
[----:B------:R-:W0:Y:S01]  /*1db0*/  LDCU.64 UR10, c[0x0][0x380] ;  /* 0x00007000ff0a77ac */ /* 0x000e220008000a00 */
[----:B------:R-:W-:Y:S02]  /*1dc0*/  IMAD.MOV.U32 R13, RZ, RZ, R27 ;  /* 0x000000ffff0d7224 */ /* 0x000fe400078e001b */
[----:B-1----:R-:W-:Y:S01]  /*1dd0*/  FMUL.FTZ R23, R23, R16 ;  /* 0x0000001017177220 */ /* 0x002fe20000410000 */
[----:B--2---:R-:W-:Y:S02]  /*1de0*/  IMAD R14, R5, UR16, RZ ;  /* 0x00000010050e7c24 */ /* 0x004fe4000f8e02ff */
[----:B------:R-:W-:-:S04]  /*1df0*/  IMAD.WIDE.U32 R12, R19, UR16, R12 ;  /* 0x00000010130c7c25 */ /* 0x000fc8000f8e000c */
[----:B------:R-:W-:Y:S02]  /*1e00*/  IMAD R15, R19, UR17, R14 ;  /* 0x00000011130f7c24 */ /* 0x000fe4000f8e020e */
[----:B------:R-:W-:Y:S01]  /*1e10*/  FMUL.FTZ R14, R17, R16 ;  /* 0x00000010110e7220 */ /* 0x000fe20000410000 */
[----:B-----5:R-:W-:-:S03]  /*1e20*/  FFMA.FTZ R17, R8, R23, R10 ;  /* 0x0000001708117223 */ /* 0x020fc6000001000a */
[----:B------:R-:W-:Y:S01]  /*1e30*/  FFMA.FTZ R22, R9, R14, R11 ;  /* 0x0000000e09167223 */ /* 0x000fe2000001000b */
[----:B------:R-:W-:Y:S02]  /*1e40*/  IADD3 R15, PT, PT, R13, R15, RZ ;  /* 0x0000000f0d0f7210 */ /* 0x000fe40007ffe0ff */
[----:B0-----:R-:W-:Y:S02]  /*1e50*/  LEA R14, P1, R12, UR10, 0x1 ;  /* 0x0000000a0c0e7c11 */ /* 0x001fe4000f8208ff */
[----:B------:R-:W-:Y:S02]  /*1e60*/  F2FP.BF16.F32.PACK_AB R17, R22, R17 ;  /* 0x000000111611723e */ /* 0x000fe400000010ff */
[----:B------:R-:W-:-:S05]  /*1e70*/  LEA.HI.X R15, R12, UR11, R15, 0x1, P1 ;  /* 0x0000000b0c0f7c11 */ /* 0x000fca00088f0c0f */
[----:B------:R2:W-:Y:S04]  /*1e80*/  STG.E desc[UR14][R14.64], R17 ;  /* 0x000000110e007986 */ /* 0x0005e8000c10190e */
.L_x_1873:
[----:B------:R-:W-:Y:S05]  /*1e90*/  BSYNC.RECONVERGENT B1 ;  /* 0x0000000000017941 */ /* 0x000fea0003800200 */
.L_x_1872:
[----:B------:R-:W-:Y:S05]  /*1ea0*/  @P2 BRA `(.L_x_1874) ;  /* 0x0000000400442947 */ /* 0x000fea0003800000 */
[----:B------:R-:W2:Y:S01]  /*1eb0*/  LDCU.64 UR10, c[0x0][0x3e0] ;  /* 0x00007c00ff0a77ac */ /* 0x000ea20008000a00 */
[--C-:B------:R-:W-:Y:S01]  /*1ec0*/  FADD.FTZ R21, R21, -R28.reuse ;  /* 0x8000001c15157221 */ /* 0x100fe20000010000 */
[----:B------:R-:W-:Y:S01]  /*1ed0*/  MOV R25, R27 ;  /* 0x0000001b00197202 */ /* 0x000fe20000000f00 */
[----:B------:R-:W-:Y:S01]  /*1ee0*/  FADD.FTZ R13, R20, -R28 ;  /* 0x8000001c140d7221 */ /* 0x000fe20000010000 */
[----:B------:R-:W3:Y:S01]  /*1ef0*/  LDCU.64 UR12, c[0x0][0x380] ;  /* 0x00007000ff0c77ac */ /* 0x000ee20008000a00 */
[-C--:B-1----:R-:W-:Y:S02]  /*1f00*/  FMUL.FTZ R21, R21, R16.reuse ;  /* 0x0000001015157220 */ /* 0x082fe40000410000 */
[----:B------:R-:W-:Y:S02]  /*1f10*/  FMUL.FTZ R16, R13, R16 ;  /* 0x000000100d107220 */ /* 0x000fe40000410000 */
[----:B-----5:R-:W-:Y:S02]  /*1f20*/  FFMA.FTZ R21, R8, R21, R10 ;  /* 0x0000001508157223 */ /* 0x020fe4000001000a */
[----:B------:R-:W-:-:S05]  /*1f30*/  FFMA.FTZ R16, R9, R16, R11 ;  /* 0x0000001009107223 */ /* 0x000fca000001000b */
[----:B------:R-:W-:Y:S01]  /*1f40*/  F2FP.BF16.F32.PACK_AB R11, R16, R21 ;  /* 0x00000015100b723e */ /* 0x000fe200000010ff */
[----:B--2---:R-:W-:Y:S02]  /*1f50*/  IMAD R15, R3, UR10, RZ ;  /* 0x0000000a030f7c24 */ /* 0x004fe4000f8e02ff */
[----:B------:R-:W-:-:S04]  /*1f60*/  IMAD.WIDE.U32 R24, R2, UR10, R24 ;  /* 0x0000000a02187c25 */ /* 0x000fc8000f8e0018 */
[----:B------:R-:W-:Y:S01]  /*1f70*/  IMAD R15, R2, UR11, R15 ;  /* 0x0000000b020f7c24 */ /* 0x000fe2000f8e020f */
[----:B---3--:R-:W-:-:S04]  /*1f80*/  LEA R8, P1, R24, UR12, 0x1 ;  /* 0x0000000c18087c11 */ /* 0x008fc8000f8208ff */
[----:B------:R-:W-:-:S04]  /*1f90*/  IADD3 R15, PT, PT, R25, R15, RZ ;  /* 0x0000000f190f7210 */ /* 0x000fc80007ffe0ff */
[----:B------:R-:W-:-:S05]  /*1fa0*/  LEA.HI.X R9, R24, UR13, R15, 0x1, P1 ;  /* 0x0000000d18097c11 */ /* 0x000fca00088f0c0f */
[----:B------:R3:W-:Y:S01]  /*1fb0*/  STG.E desc[UR14][R8.64], R11 ;  /* 0x0000000b08007986 */ /* 0x0007e2000c10190e */
[----:B------:R-:W-:Y:S05]  /*1fc0*/  BRA `(.L_x_1874) ;  /* 0x0000000000fc7947 */ /* 0x000fea0003800000 */
.L_x_1871:
[----:B------:R-:W-:Y:S04]  /*1fd0*/  BSSY.RECONVERGENT B1, `(.L_x_1875) ;  /* 0x000001e000017945 */ /* 0x000fe80003800200 */
[----:B------:R-:W-:Y:S05]  /*1fe0*/  @P1 BRA `(.L_x_1876) ;  /* 0x0000000000701947 */ /* 0x000fea0003800000 */
[--C-:B------:R-:W-:Y:S01]  /*1ff0*/  FADD.FTZ R23, R23, -R28.reuse ;  /* 0x8000001c17177221 */ /* 0x100fe20000010000 */
[----:B------:R-:W-:Y:S01]  /*2000*/  FADD.FTZ R13, R22, -R28 ;  /* 0x8000001c160d7221 */ /* 0x000fe20000010000 */
[----:B------:R-:W2:Y:S01]  /*2010*/  LDCU.64 UR10, c[0x0][0x3e0] ;  /* 0x00007c00ff0a77ac */ /* 0x000ea20008000a00 */
[----:B------:R-:W-:Y:S02]  /*2020*/  IMAD.MOV.U32 R15, RZ, RZ, R27 ;  /* 0x000000ffff0f7224 */ /* 0x000fe400078e001b */
[-C--:B-1----:R-:W-:Y:S01]  /*2030*/  FMUL.FTZ R17, R23, R16.reuse ;  /* 0x0000001017117220 */ /* 0x082fe20000410000 */
[----:B0-----:R-:W-:Y:S01]  /*2040*/  FMUL.FTZ R12, R13, R16 ;  /* 0x000000100d0c7220 */ /* 0x001fe20000410000 */
[----:B------:R-:W0:Y:S02]  /*2050*/  LDCU.64 UR12, c[0x0][0x380] ;  /* 0x00007000ff0c77ac */ /* 0x000e240008000a00 */
[----:B-----5:R-:W-:Y:S01]  /*2060*/  FFMA.FTZ R17, R8, R17, R10 ;  /* 0x0000001108117223 */ /* 0x020fe2000001000a */
[----:B------:R-:W-:-:S03]  /*2070*/  FFMA.FTZ R12, R9, R12, R11 ;  /* 0x0000000c090c7223 */ /* 0x000fc6000001000b */
[----:B------:R-:W-:Y:S01]  /*2080*/  FMUL.FTZ R14, R17, -1.4426950216293334961 ;  /* 0xbfb8aa3b110e7820 */ /* 0x000fe20000410000 */
[----:B------:R-:W-:-:S05]  /*2090*/  FMUL.FTZ R23, R12, -1.4426950216293334961 ;  /* 0xbfb8aa3b0c177820 */ /* 0x000fca0000410000 */
[----:B------:R-:W1:Y:S08]  /*20a0*/  MUFU.EX2 R14, R14 ;  /* 0x0000000e000e7308 */ /* 0x000e700000000800 */
[----:B------:R-:W3:Y:S01]  /*20b0*/  MUFU.EX2 R23, R23 ;  /* 0x0000001700177308 */ /* 0x000ee20000000800 */
[----:B-1----:R-:W-:Y:S01]  /*20c0*/  FADD.FTZ R22, R14, 1 ;  /* 0x3f8000000e167421 */ /* 0x002fe20000010000 */
[----:B------:R-:W-:-:S06]  /*20d0*/  MOV R14, R24 ;  /* 0x00000018000e7202 */ /* 0x000fcc0000000f00 */
[----:B------:R-:W1:Y:S01]  /*20e0*/  MUFU.RCP R22, R22 ;  /* 0x0000001600167308 */ /* 0x000e620000001000 */
[----:B--2---:R-:W-:-:S04]  /*20f0*/  IMAD.WIDE.U32 R14, R19, UR10, R14 ;  /* 0x0000000a130e7c25 */ /* 0x004fc8000f8e000e */
[----:B---3--:R-:W-:-:S04]  /*2100*/  FADD.FTZ R29, R23, 1 ;  /* 0x3f800000171d7421 */ /* 0x008fc80000010000 */
[----:B------:R2:W3:Y:S01]  /*2110*/  MUFU.RCP R13, R29 ;  /* 0x0000001d000d7308 */ /* 0x0004e20000001000 */
[----:B-1----:R-:W-:Y:S01]  /*2120*/  FMUL.FTZ R17, R17, R22 ;  /* 0x0000001611117220 */ /* 0x002fe20000410000 */
[----:B------:R-:W-:-:S04]  /*2130*/  IMAD R22, R5, UR10, RZ ;  /* 0x0000000a05167c24 */ /* 0x000fc8000f8e02ff */
[----:B--2---:R-:W-:Y:S02]  /*2140*/  IMAD R29, R19, UR11, R22 ;  /* 0x0000000b131d7c24 */ /* 0x004fe4000f8e0216 */
[----:B---3--:R-:W-:Y:S01]  /*2150*/  FMUL.FTZ R23, R12, R13 ;  /* 0x0000000d0c177220 */ /* 0x008fe20000410000 */
[C---:B0-----:R-:W-:Y:S02]  /*2160*/  LEA R12, P1, R14.reuse, UR12, 0x1 ;  /* 0x0000000c0e0c7c11 */ /* 0x041fe4000f8208ff */
[----:B------:R-:W-:Y:S02]  /*2170*/  IADD3 R13, PT, PT, R15, R29, RZ ;  /* 0x0000001d0f0d7210 */ /* 0x000fe40007ffe0ff */
[----:B------:R-:W-:Y:S02]  /*2180*/  F2FP.BF16.F32.PACK_AB R17, R23, R17 ;  /* 0x000000111711723e */ /* 0x000fe400000010ff */
[----:B------:R-:W-:-:S05]  /*2190*/  LEA.HI.X R13, R14, UR13, R13, 0x1, P1 ;  /* 0x0000000d0e0d7c11 */ /* 0x000fca00088f0c0d */
[----:B------:R2:W-:Y:S02]  /*21a0*/  STG.E desc[UR14][R12.64], R17 ;  /* 0x000000110c007986 */ /* 0x0005e4000c10190e */
.L_x_1876:
[----:B------:R-:W-:Y:S05]  /*21b0*/  BSYNC.RECONVERGENT B1 ;  /* 0x0000000000017941 */ /* 0x000fea0003800200 */
.L_x_1875:
[----:B------:R-:W3:Y:S02]  /*21c0*/  LDCU.64 UR10, c[0x0][0x3e8] ;  /* 0x00007d00ff0a77ac */ /* 0x000ee40008000a00 */
[----:B---3--:R-:W-:-:S04]  /*21d0*/  ISETP.GE.U32.AND P1, PT, R2, UR10, PT ;  /* 0x0000000a02007c0c */ /* 0x008fc8000bf26070 */
[----:B------:R-:W-:-:S13]  /*21e0*/  ISETP.GE.AND.EX P1, PT, R3, UR11, PT, P1 ;  /* 0x0000000b03007c0c */ /* 0x000fda000bf26310 */
[----:B------:R-:W-:Y:S05]  /*21f0*/  @P1 BRA `(.L_x_1874) ;  /* 0x0000000000701947 */ /* 0x000fea0003800000 */
[--C-:B------:R-:W-:Y:S01]  /*2200*/  FADD.FTZ R21, R21, -R28.reuse ;  /* 0x8000001c15157221 */ /* 0x100fe20000010000 */
[----:B--2---:R-:W-:Y:S01]  /*2210*/  FADD.FTZ R13, R20, -R28 ;  /* 0x8000001c140d7221 */ /* 0x004fe20000010000 */
[----:B------:R-:W2:Y:S02]  /*2220*/  LDCU.64 UR10, c[0x0][0x3e0] ;  /* 0x00007c00ff0a77ac */ /* 0x000ea40008000a00 */
[-C--:B-1----:R-:W-:Y:S01]  /*2230*/  FMUL.FTZ R21, R21, R16.reuse ;  /* 0x0000001015157220 */ /* 0x082fe20000410000 */
[----:B------:R-:W-:Y:S01]  /*2240*/  FMUL.FTZ R16, R13, R16 ;  /* 0x000000100d107220 */ /* 0x000fe20000410000 */
[----:B------:R-:W1:Y:S02]  /*2250*/  LDCU.64 UR12, c[0x0][0x380] ;  /* 0x00007000ff0c77ac */ /* 0x000e640008000a00 */
[----:B-----5:R-:W-:Y:S01]  /*2260*/  FFMA.FTZ R10, R8, R21, R10 ;  /* 0x00000015080a7223 */ /* 0x020fe2000001000a */
[----:B------:R-:W-:Y:S01]  /*2270*/  FFMA.FTZ R11, R9, R16, R11 ;  /* 0x00000010090b7223 */ /* 0x000fe2000001000b */
[----:B------:R-:W-:-:S02]  /*2280*/  MOV R9, R27 ;  /* 0x0000001b00097202 */ /* 0x000fc40000000f00 */
[----:B------:R-:W-:Y:S01]  /*2290*/  FMUL.FTZ R8, R10, -1.4426950216293334961 ;  /* 0xbfb8aa3b0a087820 */ /* 0x000fe20000410000 */
[----:B------:R-:W-:-:S05]  /*22a0*/  FMUL.FTZ R14, R11, -1.4426950216293334961 ;  /* 0xbfb8aa3b0b0e7820 */ /* 0x000fca0000410000 */
[----:B------:R-:W0:Y:S01]  /*22b0*/  MUFU.EX2 R8, R8 ;  /* 0x0000000800087308 */ /* 0x000e220000000800 */
[----:B--2---:R-:W-:-:S04]  /*22c0*/  IMAD R17, R3, UR10, RZ ;  /* 0x0000000a03117c24 */ /* 0x004fc8000f8e02ff */
[----:B------:R-:W-:-:S03]  /*22d0*/  IMAD R17, R2, UR11, R17 ;  /* 0x0000000b02117c24 */ /* 0x000fc6000f8e0211 */
[----:B------:R-:W2:Y:S01]  /*22e0*/  MUFU.EX2 R14, R14 ;  /* 0x0000000e000e7308 */ /* 0x000ea20000000800 */
[----:B0-----:R-:W-:Y:S01]  /*22f0*/  FADD.FTZ R12, R8, 1 ;  /* 0x3f800000080c7421 */ /* 0x001fe20000010000 */
[----:B------:R-:W-:-:S06]  /*2300*/  MOV R8, R24 ;  /* 0x0000001800087202 */ /* 0x000fcc0000000f00 */
[----:B------:R-:W0:Y:S01]  /*2310*/  MUFU.RCP R13, R12 ;  /* 0x0000000c000d7308 */ /* 0x000e220000001000 */
[----:B------:R-:W-:-:S04]  /*2320*/  IMAD.WIDE.U32 R8, R2, UR10, R8 ;  /* 0x0000000a02087c25 */ /* 0x000fc8000f8e0008 */
[----:B--2---:R-:W-:Y:S01]  /*2330*/  FADD.FTZ R15, R14, 1 ;  /* 0x3f8000000e0f7421 */ /* 0x004fe20000010000 */
[----:B------:R-:W-:-:S03]  /*2340*/  IADD3 R17, PT, PT, R9, R17, RZ ;  /* 0x0000001109117210 */ /* 0x000fc60007ffe0ff */
[----:B------:R-:W2:Y:S01]  /*2350*/  MUFU.RCP R16, R15 ;  /* 0x0000000f00107308 */ /* 0x000ea20000001000 */
[----:B0-----:R-:W-:Y:S01]  /*2360*/  FMUL.FTZ R13, R10, R13 ;  /* 0x0000000d0a0d7220 */ /* 0x001fe20000410000 */
[----:B-1----:R-:W-:Y:S01]  /*2370*/  LEA R10, P1, R8, UR12, 0x1 ;  /* 0x0000000c080a7c11 */ /* 0x002fe2000f8208ff */
[----:B--2---:R-:W-:-:S03]  /*2380*/  FMUL.FTZ R16, R11, R16 ;  /* 0x000000100b107220 */ /* 0x004fc60000410000 */
[----:B------:R-:W-:Y:S02]  /*2390*/  LEA.HI.X R11, R8, UR13, R17, 0x1, P1 ;  /* 0x0000000d080b7c11 */ /* 0x000fe400088f0c11 */
[----:B------:R-:W-:-:S05]  /*23a0*/  F2FP.BF16.F32.PACK_AB R13, R16, R13 ;  /* 0x0000000d100d723e */ /* 0x000fca00000010ff */
[----:B------:R4:W-:Y:S02]  /*23b0*/  STG.E desc[UR14][R10.64], R13 ;  /* 0x0000000d0a007986 */ /* 0x0009e4000c10190e */
.L_x_1874:
[----:B------:R-:W-:Y:S05]  /*23c0*/  BSYNC.RECONVERGENT B0 ;  /* 0x0000000000007941 */ /* 0x000fea0003800200 */
.L_x_1870:
[----:B------:R-:W-:Y:S02]  /*23d0*/  UIADD3 UR8, UPT, UPT, UR19, UR8, URZ ;  /* 0x0000000813087290 */ /* 0x000fe4000fffe0ff */
[----:B------:R-:W-:Y:S02]  /*23e0*/  UIADD3 UR4, UPT, UPT, UR4, 0x1, URZ ;  /* 0x0000000104047890 */ /* 0x000fe4000fffe0ff */
[----:B------:R-:W-:-:S09]  /*23f0*/  UISETP.GE.AND UP1, UPT, UR8, UR7, UPT ;  /* 0x000000070800728c */ /* 0x000fd2000bf26270 */
[----:B------:R-:W-:Y:S05]  /*2400*/  BRA.U !UP1, `(.L_x_1877) ;  /* 0xffffffdd09907547 */ /* 0x000fea000b83ffff */
[----:B------:R-:W-:Y:S05]  /*2410*/  EXIT ;  /* 0x000000000000794d */ /* 0x000fea0003800000 */
.L_x_1878:
        /* <DEDUP_REMOVED lines=14> */
.L_x_3443:


//--------------------- .text._Z35group_norm_nhwc_fwd_one_pass_kernelI11Bf16IOFp32WLi128ELi26ELi416EEv26Group_norm_nhwc_fwd_params --------------------------
	.section	.text._Z35group_norm_nhwc_fwd_one_pass_kernelI11Bf16IOFp32WLi128ELi26ELi416EEv26Group_norm_nhwc_fwd_params,"ax",@progbits
	.align	128
        .global         _Z35group_norm_nhwc_fwd_one_pass_kernelI11Bf16IOFp32WLi128ELi26ELi416EEv26Group_norm_nhwc_fwd_params
        .type           _Z35group_norm_nhwc_fwd_one_pass_kernelI11Bf16IOFp32WLi128ELi26ELi416EEv26Group_norm_nhwc_fwd_params,@function
        .size           _Z35group_norm_nhwc_fwd_one_pass_kernelI11Bf16IOFp32WLi128ELi26ELi416EEv26Group_norm_nhwc_fwd_params,(.L_x_3444 - _Z35group_norm_nhwc_fwd_one_pass_kernelI11Bf16IOFp32WLi128ELi26ELi416EEv26Group_norm_nhwc_fwd_params)
        .other          _Z35group_norm_nhwc_fwd_one_pass_kernelI11Bf16IOFp32WLi128ELi26ELi416EEv26Group_norm_nhwc_fwd_params,@"STO_CUDA_ENTRY STV_DEFAULT"
_Z35group_norm_nhwc_fwd_one_pass_kernelI11Bf16IOFp32WLi128ELi26ELi416EEv26Group_norm_nhwc_fwd_params:
.text._Z35group_norm_nhwc_fwd_one_pass_kernelI11Bf16IOFp32WLi128ELi26ELi416EEv26Group_norm_nhwc_fwd_params:
        /* <DEDUP_REMOVED lines=11> */
[----:B------:R-:W3:Y:S01]  /*00b0*/  LDCU.64 UR8, c[0x0][0x388] ;  /* 0x00007100ff0877ac */ /* 0x000ee20008000a00 */
[----:B------:R-:W4:Y:S05]  /*00c0*/  LDCU UR19, c[0x0][0x374] ;  /* 0x00006e80ff1377ac */ /* 0x000f2a0008000800 */
[----:B------:R-:W4:Y:S01]  /*00d0*/  LDC R3, c[0x0][0x370] ;  /* 0x0000dc00ff037b82 */ /* 0x000f220000000800 */
[----:B------:R-:W0:Y:S01]  /*00e0*/  LDCU.64 UR14, c[0x0][0x358] ;  /* 0x00006b00ff0e77ac */ /* 0x000e220008000a00 */
[----:B------:R-:W-:Y:S01]  /*00f0*/  UMOV UR7, UR6 ;  /* 0x0000000600077c82 */ /* 0x000fe20008000000 */
[----:B--2---:R-:W-:Y:S01]  /*0100*/  MOV R7, UR4 ;  /* 0x0000000400077c02 */ /* 0x004fe20008000f00 */
[----:B------:R-:W-:Y:S01]  /*0110*/  UMOV UR4, URZ ;  /* 0x000000ff00047c82 */ /* 0x000fe20008000000 */
[----:B---3--:R-:W-:-:S02]  /*0120*/  ISETP.NE.U32.AND P1, PT, RZ, UR8, PT ;  /* 0x00000008ff007c0c */ /* 0x008fc4000bf25070 */
[C---:B0-----:R-:W-:Y:S02]  /*0130*/  LOP3.LUT R2, R0.reuse, 0xffff, RZ, 0xc0, !PT ;  /* 0x0000ffff00027812 */ /* 0x041fe400078ec0ff */
[----:B-1----:R-:W-:-:S03]  /*0140*/  LOP3.LUT P0, RZ, R0, UR18, RZ, 0xfc, !PT ;  /* 0x0000001200ff7c12 */ /* 0x002fc6000f80fcff */
[----:B------:R-:W-:Y:S01]  /*0150*/  IMAD R2, R2, 0x13b2, RZ ;  /* 0x000013b202027824 */ /* 0x000fe200078e02ff */
[----:B------:R-:W-:-:S04]  /*0160*/  ISETP.NE.AND.EX P0, PT, RZ, UR9, !P0, P1 ;  /* 0x00000009ff007c0c */ /* 0x000fc8000c705310 */
[----:B------:R-:W-:Y:S02]  /*0170*/  SHF.R.U32.HI R4, RZ, 0x10, R2 ;  /* 0x00000010ff047819 */ /* 0x000fe40000011602 */
[----:B------:R-:W0:Y:S02]  /*0180*/  S2R R2, SR_LANEID ;  /* 0x0000000000027919 */ /* 0x000e240000000000 */
[----:B------:R-:W-:Y:S01]  /*0190*/  PRMT R5, R4, 0x9910, RZ ;  /* 0x0000991004057816 */ /* 0x000fe200000000ff */
[----:B------:R-:W-:-:S04]  /*01a0*/  IMAD R4, R7, UR18, R4 ;  /* 0x0000001207047c24 */ /* 0x000fc8000f8e0204 */
[----:B------:R-:W-:Y:S01]  /*01b0*/  IMAD R5, R5, 0xd, RZ ;  /* 0x0000000d05057824 */ /* 0x000fe200078e02ff */
[----:B------:R-:W-:-:S04]  /*01c0*/  IADD3 R6, PT, PT, R4, 0x60, RZ ;  /* 0x0000006004067810 */ /* 0x000fc80007ffe0ff */
[----:B------:R-:W-:Y:S02]  /*01d0*/  IADD3 R5, PT, PT, RZ, -R5, RZ ;  /* 0x80000005ff057210 */ /* 0x000fe40007ffe0ff */
[----:B------:R-:W-:Y:S02]  /*01e0*/  SHF.R.S32.HI R21, RZ, 0x1f, R6 ;  /* 0x0000001fff157819 */ /* 0x000fe40000011406 */
[----:B------:R-:W-:Y:S02]  /*01f0*/  PRMT R7, R5, 0x7710, RZ ;  /* 0x0000771005077816 */ /* 0x000fe400000000ff */
[----:B------:R-:W-:-:S03]  /*0200*/  IADD3 R5, PT, PT, R4, 0x40, RZ ;  /* 0x0000004004057810 */ /* 0x000fc60007ffe0ff */
[----:B------:R-:W-:Y:S01]  /*0210*/  IMAD.IADD R20, R7, 0x1, R0 ;  /* 0x0000000107147824 */ /* 0x000fe200078e0200 */
[----:B------:R-:W-:-:S04]  /*0220*/  SHF.R.S32.HI R7, RZ, 0x1f, R5 ;  /* 0x0000001fff077819 */ /* 0x000fc80000011405 */
[----:B----4-:R-:W-:-:S07]  /*0230*/  SHF.L.U32 R20, R20, 0x1, RZ ;  /* 0x0000000114147819 */ /* 0x010fce00000006ff */
.L_x_1906:
[----:B------:R-:W1:Y:S01]  /*0240*/  LDCU UR5, c[0x0][0x3f8] ;  /* 0x00007f00ff0577ac */ /* 0x000e620008000800 */
[----:B-----5:R-:W-:Y:S02]  /*0250*/  IABS R14, UR7 ;  /* 0x00000007000e7c13 */ /* 0x020fe40008000000 */
[----:B------:R-:W-:Y:S01]  /*0260*/  IADD3 R24, PT, PT, R4, 0x20, RZ ;  /* 0x0000002004187810 */ /* 0x000fe20007ffe0ff */
[----:B--2---:R-:W2:Y:S01]  /*0270*/  LDCU.64 UR12, c[0x0][0x3e8] ;  /* 0x00007d00ff0c77ac */ /* 0x004ea20008000a00 */
[----:B------:R-:W-:Y:S02]  /*0280*/  LOP3.LUT R30, R20, 0xffff, RZ, 0xc0, !PT ;  /* 0x0000ffff141e7812 */ /* 0x000fe400078ec0ff */
[----:B------:R-:W-:Y:S02]  /*0290*/  SHF.R.S32.HI R27, RZ, 0x1f, R24 ;  /* 0x0000001fff1b7819 */ /* 0x000fe40000011418 */
[----:B01----:R-:W-:-:S04]  /*02a0*/  MOV R8, UR5 ;  /* 0x0000000500087c02 */ /* 0x003fc80008000f00 */
[----:B---34-:R-:W-:Y:S02]  /*02b0*/  IABS R11, R8 ;  /* 0x00000008000b7213 */ /* 0x018fe40000000000 */
[----:B--2---:R-:W-:Y:S02]  /*02c0*/  ISETP.GE.U32.AND P2, PT, R4, UR12, PT ;  /* 0x0000000c04007c0c */ /* 0x004fe4000bf46070 */
[----:B------:R-:W1:Y:S01]  /*02d0*/  I2F.RP R10, R11 ;  /* 0x0000000b000a7306 */ /* 0x000e620000209400 */
[----:B------:R-:W-:-:S04]  /*02e0*/  ISETP.GE.U32.AND P3, PT, R5, UR12, PT ;  /* 0x0000000c05007c0c */ /* 0x000fc8000bf66070 */
[----:B------:R-:W-:-:S03]  /*02f0*/  ISETP.GE.AND.EX P3, PT, R7, UR13, PT, P3 ;  /* 0x0000000d07007c0c */ /* 0x000fc6000bf66330 */
[----:B-1----:R-:W1:Y:S10]  /*0300*/  MUFU.RCP R10, R10 ;  /* 0x0000000a000a7308 */ /* 0x002e740000001000 */
[----:B------:R-:W2:Y:S01]  /*0310*/  @!P3 LDC.64 R18, c[0x0][0x3e0] ;  /* 0x0000f800ff12bb82 */ /* 0x000ea20000000a00 */
[----:B-1----:R-:W-:-:S04]  /*0320*/  IADD3 R8, PT, PT, R10, 0xffffffe, RZ ;  /* 0x0ffffffe0a087810 */ /* 0x002fc80007ffe0ff */
[----:B------:R1:W3:Y:S01]  /*0330*/  F2I.FTZ.U32.TRUNC.NTZ R9, R8 ;  /* 0x0000000800097305 */ /* 0x0002e2000021f000 */
[----:B--2---:R-:W-:Y:S02]  /*0340*/  @!P3 IMAD R26, R7, R18, RZ ;  /* 0x00000012071ab224 */ /* 0x004fe400078e02ff */
[----:B-1----:R-:W-:Y:S02]  /*0350*/  IMAD.MOV.U32 R8, RZ, RZ, RZ ;  /* 0x000000ffff087224 */ /* 0x002fe400078e00ff */
[----:B------:R-:W-:-:S03]  /*0360*/  @!P3 IMAD R35, R5, R19, R26 ;  /* 0x000000130523b224 */ /* 0x000fc600078e021a */
[----:B------:R-:W-:Y:S02]  /*0370*/  R2UR UR8, R8 ;  /* 0x00000000080872ca */ /* 0x000fe400000e0000 */
[----:B---3--:R-:W-:Y:S02]  /*0380*/  R2UR UR9, R9 ;  /* 0x00000000090972ca */ /* 0x008fe400000e0000 */
[----:B------:R-:W-:-:S05]  /*0390*/  IADD3 R12, PT, PT, RZ, -R9, RZ ;  /* 0x80000009ff0c7210 */ /* 0x000fca0007ffe0ff */
[----:B------:R-:W-:Y:S01]  /*03a0*/  IMAD R13, R12, R11, RZ ;  /* 0x0000000b0c0d7224 */ /* 0x000fe200078e02ff */
[----:B------:R-:W-:-:S04]  /*03b0*/  MOV R12, R14 ;  /* 0x0000000e000c7202 */ /* 0x000fc80000000f00 */
[----:B------:R-:W-:Y:S01]  /*03c0*/  R2UR UR10, R12 ;  /* 0x000000000c0a72ca */ /* 0x000fe200000e0000 */
[----:B------:R-:W-:Y:S01]  /*03d0*/  IMAD.HI.U32 R13, R9, R13, UR8 ;  /* 0x00000008090d7e27 */ /* 0x000fe2000f8e000d */
[----:B------:R-:W-:-:S04]  /*03e0*/  SHF.R.S32.HI R9, RZ, 0x1f, R4 ;  /* 0x0000001fff097819 */ /* 0x000fc80000011404 */
[----:B------:R-:W-:Y:S02]  /*03f0*/  R2UR UR8, R13 ;  /* 0x000000000d0872ca */ /* 0x000fe400000e0000 */
[----:B------:R-:W-:-:S11]  /*0400*/  ISETP.GE.AND.EX P2, PT, R9, UR13, PT, P2 ;  /* 0x0000000d09007c0c */ /* 0x000fd6000bf46320 */
[----:B------:R-:W-:Y:S02]  /*0410*/  UIMAD.WIDE.U32 UR8, UR8, UR10, URZ ;  /* 0x0000000a080872a5 */ /* 0x000fe4000f8e00ff */
[----:B------:R-:W-:Y:S01]  /*0420*/  ULOP3.LUT UR8, UR7, UR5, URZ, 0x3c, !UPT ;  /* 0x0000000507087292 */ /* 0x000fe2000f8e3cff */
[----:B------:R-:W1:Y:S03]  /*0430*/  @!P2 LDC.64 R22, c[0x0][0x3e0] ;  /* 0x0000f800ff16ab82 */ /* 0x000e660000000a00 */
[----:B------:R-:W-:-:S05]  /*0440*/  IADD3 R8, PT, PT, RZ, -UR9, RZ ;  /* 0x80000009ff087c10 */ /* 0x000fca000fffe0ff */
[C---:B------:R-:W-:Y:S01]  /*0450*/  IMAD R8, R11.reuse, R8, UR10 ;  /* 0x0000000a0b087e24 */ /* 0x040fe2000f8e0208 */
[----:B------:R-:W2:Y:S01]  /*0460*/  LDCU.64 UR10, c[0x0][0x3f0] ;  /* 0x00007e00ff0a77ac */ /* 0x000ea20008000a00 */
[----:B------:R-:W3:Y:S03]  /*0470*/  @!P2 LDC.64 R14, c[0x0][0x390] ;  /* 0x0000e400ff0eab82 */ /* 0x000ee60000000a00 */
[----:B------:R-:W-:-:S13]  /*0480*/  ISETP.GT.U32.AND P1, PT, R11, R8, PT ;  /* 0x000000080b00720c */ /* 0x000fda0003f24070 */
[----:B------:R-:W-:Y:S01]  /*0490*/  VOTEU.ANY UP1, P1 ;  /* 0x0000000000ff7886 */ /* 0x000fe20000820100 */
[----:B------:R-:W-:-:S04]  /*04a0*/  PLOP3.LUT P1, PT, PT, PT, UP1, 0x80, 0x8 ;  /* 0x000000000008781c */ /* 0x000fc80003f2f018 */
[----:B------:R-:W-:Y:S02]  /*04b0*/  @!UP1 UIADD3 UR9, UPT, UPT, UR9, 0x1, URZ ;  /* 0x0000000109099890 */ /* 0x000fe4000fffe0ff */
[----:B------:R-:W-:-:S07]  /*04c0*/  UISETP.GE.AND UP1, UPT, UR8, URZ, UPT ;  /* 0x000000ff0800728c */ /* 0x000fce000bf26270 */
[----:B------:R-:W-:-:S04]  /*04d0*/  @!P1 IADD3 R8, PT, PT, R8, -R11, RZ ;  /* 0x8000000b08089210 */ /* 0x000fc80007ffe0ff */
[----:B------:R-:W-:Y:S02]  /*04e0*/  ISETP.GE.U32.AND P1, PT, R8, R11, PT ;  /* 0x0000000b0800720c */ /* 0x000fe40003f26070 */
[----:B--2---:R-:W-:-:S11]  /*04f0*/  MOV R11, UR10 ;  /* 0x0000000a000b7c02 */ /* 0x004fd60008000f00 */
[----:B------:R-:W-:Y:S01]  /*0500*/  VOTEU.ANY UP0, P1 ;  /* 0x0000000000ff7886 */ /* 0x000fe20000800100 */
[----:B------:R-:W-:-:S04]  /*0510*/  ISETP.GE.U32.AND P1, PT, R24, UR12, PT ;  /* 0x0000000c18007c0c */ /* 0x000fc8000bf26070 */
[----:B------:R-:W-:Y:S01]  /*0520*/  @UP0 UIADD3 UR9, UPT, UPT, UR9, 0x1, URZ ;  /* 0x0000000109090890 */ /* 0x000fe2000fffe0ff */
[----:B------:R-:W-:Y:S01]  /*0530*/  ISETP.GE.AND.EX P1, PT, R27, UR13, PT, P1 ;  /* 0x0000000d1b007c0c */ /* 0x000fe2000bf26310 */
[----:B------:R-:W-:Y:S02]  /*0540*/  UISETP.NE.AND UP0, UPT, UR5, URZ, UPT ;  /* 0x000000ff0500728c */ /* 0x000fe4000bf05270 */
[----:B------:R-:W-:-:S09]  /*0550*/  @!UP1 UIADD3 UR9, UPT, UPT, -UR9, URZ, URZ ;  /* 0x000000ff09099290 */ /* 0x000fd2000fffe1ff */
[----:B------:R-:W-:Y:S01]  /*0560*/  @!UP0 ULOP3.LUT UR9, URZ, UR5, URZ, 0x33, !UPT ;  /* 0x00000005ff098292 */ /* 0x000fe2000f8e33ff */
[----:B------:R-:W2:Y:S03]  /*0570*/  @!P1 LDC.64 R12, c[0x0][0x3e0] ;  /* 0x0000f800ff0c9b82 */ /* 0x000ea60000000a00 */
[----:B------:R-:W-:-:S04]  /*0580*/  UIADD3 UR8, UPT, UPT, -UR9, URZ, URZ ;  /* 0x000000ff09087290 */ /* 0x000fc8000fffe1ff */
[----:B------:R-:W-:Y:S01]  /*0590*/  UIMAD UR8, UR5, UR8, UR7 ;  /* 0x00000008050872a4 */ /* 0x000fe2000f8e0207 */
[----:B------:R-:W4:Y:S01]  /*05a0*/  @!P1 LDC.64 R16, c[0x0][0x390] ;  /* 0x0000e400ff109b82 */ /* 0x000f220000000a00 */
[----:B------:R-:W-:Y:S02]  /*05b0*/  USHF.R.S32.HI UR5, URZ, 0x1f, UR9 ;  /* 0x0000001fff057899 */ /* 0x000fe40008011409 */
[----:B------:R-:W-:Y:S02]  /*05c0*/  UIMAD UR8, UR8, 0x1a, URZ ;  /* 0x0000001a080878a4 */ /* 0x000fe4000f8e02ff */
[----:B------:R-:W-:-:S04]  /*05d0*/  UIMAD UR5, UR5, UR10, URZ ;  /* 0x0000000a050572a4 */ /* 0x000fc8000f8e02ff */
[----:B------:R-:W-:Y:S01]  /*05e0*/  IMAD.U32 R8, RZ, RZ, UR8 ;  /* 0x00000008ff087e24 */ /* 0x000fe2000f8e00ff */
[----:B------:R-:W-:Y:S01]  /*05f0*/  IADD3 R30, P4, PT, R30, UR8, RZ ;  /* 0x000000081e1e7c10 */ /* 0x000fe2000ff9e0ff */
[----:B------:R-:W-:-:S03]  /*0600*/  UIMAD UR5, UR9, UR11, UR5 ;  /* 0x0000000b090572a4 */ /* 0x000fc6000f8e0205 */
[----:B------:R-:W-:Y:S01]  /*0610*/  LEA.HI.X.SX32 R31, R8, RZ, 0x1, P4 ;  /* 0x000000ff081f7211 */ /* 0x000fe200020f0eff */
[----:B-1----:R-:W-:Y:S01]  /*0620*/  @!P2 IMAD R8, R9, R22, RZ ;  /* 0x000000160908a224 */ /* 0x002fe200078e02ff */
[----:B------:R-:W-:Y:S01]  /*0630*/  ISETP.GE.U32.AND P4, PT, R6, UR12, PT ;  /* 0x0000000c06007c0c */ /* 0x000fe2000bf86070 */
[----:B------:R-:W-:-:S03]  /*0640*/  IMAD.WIDE.U32 R30, R11, UR9, R30 ;  /* 0x000000090b1e7c25 */ /* 0x000fc6000f8e001e */
[----:B------:R-:W-:Y:S01]  /*0650*/  ISETP.GE.AND.EX P4, PT, R21, UR13, PT, P4 ;  /* 0x0000000d15007c0c */ /* 0x000fe2000bf86340 */
[----:B------:R-:W1:Y:S01]  /*0660*/  @!P3 LDC.64 R10, c[0x0][0x390] ;  /* 0x0000e400ff0abb82 */ /* 0x000e620000000a00 */
[----:B------:R-:W-:Y:S01]  /*0670*/  @!P2 IMAD R25, R4, R23, R8 ;  /* 0x000000170419a224 */ /* 0x000fe200078e0208 */
[----:B------:R-:W-:Y:S02]  /*0680*/  IADD3 R33, PT, PT, R31, UR5, RZ ;  /* 0x000000051f217c10 */ /* 0x000fe4000fffe0ff */
[-C--:B------:R-:W-:Y:S02]  /*0690*/  @!P2 MOV R32, R30.reuse ;  /* 0x0000001e0020a202 */ /* 0x080fe40000000f00 */
[----:B------:R-:W-:-:S03]  /*06a0*/  @!P3 MOV R26, R30 ;  /* 0x0000001e001ab202 */ /* 0x000fc60000000f00 */
[----:B------:R-:W-:-:S03]  /*06b0*/  @!P2 IMAD.WIDE.U32 R22, R4, R22, R32 ;  /* 0x000000160416a225 */ /* 0x000fc600078e0020 */
[----:B------:R-:W5:Y:S02]  /*06c0*/  @!P4 LDC.64 R8, c[0x0][0x3e0] ;  /* 0x0000f800ff08cb82 */ /* 0x000f640000000a00 */
[----:B------:R-:W-:Y:S01]  /*06d0*/  @!P2 IADD3 R23, PT, PT, R23, R25, RZ ;  /* 0x000000191717a210 */ /* 0x000fe20007ffe0ff */
[----:B--2---:R-:W-:Y:S01]  /*06e0*/  @!P1 IMAD R25, R27, R12, RZ ;  /* 0x0000000c1b199224 */ /* 0x004fe200078e02ff */
[----:B---3--:R-:W-:Y:S02]  /*06f0*/  @!P2 LEA R14, P5, R22, R14, 0x1 ;  /* 0x0000000e160ea211 */ /* 0x008fe400078a08ff */
[----:B------:R-:W-:Y:S01]  /*0700*/  @!P3 MOV R27, R33 ;  /* 0x00000021001bb202 */ /* 0x000fe20000000f00 */
[----:B------:R-:W-:Y:S01]  /*0710*/  @!P1 IMAD R29, R24, R13, R25 ;  /* 0x0000000d181d9224 */ /* 0x000fe200078e0219 */
[----:B------:R-:W-:Y:S01]  /*0720*/  @!P2 LEA.HI.X R15, R22, R15, R23, 0x1, P5 ;  /* 0x0000000f160fa211 */ /* 0x000fe200028f0c17 */
[----:B------:R-:W-:Y:S01]  /*0730*/  @!P1 IMAD.MOV.U32 R22, RZ, RZ, R30 ;  /* 0x000000ffff169224 */ /* 0x000fe200078e001e */
[----:B------:R-:W-:Y:S01]  /*0740*/  @!P1 MOV R23, R33 ;  /* 0x0000002100179202 */ /* 0x000fe20000000f00 */
[----:B------:R-:W-:-:S04]  /*0750*/  @!P3 IMAD.WIDE.U32 R18, R5, R18, R26 ;  /* 0x000000120512b225 */ /* 0x000fc800078e001a */
[----:B------:R-:W-:-:S04]  /*0760*/  @!P1 IMAD.WIDE.U32 R24, R24, R12, R22 ;  /* 0x0000000c18189225 */ /* 0x000fc800078e0016 */
[----:B------:R-:W-:Y:S01]  /*0770*/  HFMA2 R22, -RZ, RZ, 0, 0 ;  /* 0x00000000ff167431 */ /* 0x000fe200000001ff */
[----:B------:R-:W2:Y:S01]  /*0780*/  @!P4 LDC.64 R12, c[0x0][0x390] ;  /* 0x0000e400ff0ccb82 */ /* 0x000ea20000000a00 */
[----:B------:R-:W-:Y:S01]  /*0790*/  @!P1 IMAD.IADD R23, R25, 0x1, R29 ;  /* 0x0000000119179824 */ /* 0x000fe200078e021d */
[----:B----4-:R-:W-:-:S04]  /*07a0*/  @!P1 LEA R16, P5, R24, R16, 0x1 ;  /* 0x0000001018109211 */ /* 0x010fc800078a08ff */
[----:B------:R-:W-:Y:S01]  /*07b0*/  @!P1 LEA.HI.X R17, R24, R17, R23, 0x1, P5 ;  /* 0x0000001118119211 */ /* 0x000fe200028f0c17 */
[----:B------:R-:W-:Y:S01]  /*07c0*/  HFMA2 R24, -RZ, RZ, 0, 0 ;  /* 0x00000000ff187431 */ /* 0x000fe200000001ff */
[----:B------:R3:W4:Y:S01]  /*07d0*/  @!P2 LDG.E R22, desc[UR14][R14.64] ;  /* 0x0000000e0e16a981 */ /* 0x000722000c1e1900 */
[----:B-----5:R-:W-:Y:S01]  /*07e0*/  @!P4 IMAD R23, R21, R8, RZ ;  /* 0x000000081517c224 */ /* 0x020fe200078e02ff */
[----:B------:R-:W-:Y:S02]  /*07f0*/  @!P3 IADD3 R19, PT, PT, R19, R35, RZ ;  /* 0x000000231313b210 */ /* 0x000fe40007ffe0ff */
[----:B-1----:R-:W-:Y:S01]  /*0800*/  @!P3 LEA R10, P2, R18, R10, 0x1 ;  /* 0x0000000a120ab211 */ /* 0x002fe200078408ff */
[----:B------:R-:W-:Y:S01]  /*0810*/  @!P4 IMAD R23, R6, R9, R23 ;  /* 0x000000090617c224 */ /* 0x000fe200078e0217 */
[----:B------:R-:W-:Y:S01]  /*0820*/  MOV R27, RZ ;  /* 0x000000ff001b7202 */ /* 0x000fe20000000f00 */
[----:B------:R-:W5:Y:S01]  /*0830*/  @!P1 LDG.E R24, desc[UR14][R16.64] ;  /* 0x0000000e10189981 */ /* 0x000f62000c1e1900 */
[----:B---3--:R-:W-:Y:S01]  /*0840*/  @!P4 MOV R14, R30 ;  /* 0x0000001e000ec202 */ /* 0x008fe20000000f00 */
[----:B------:R-:W-:Y:S01]  /*0850*/  @!P4 IMAD.MOV.U32 R15, RZ, RZ, R33 ;  /* 0x000000ffff0fc224 */ /* 0x000fe200078e0021 */
[----:B------:R-:W-:-:S03]  /*0860*/  @!P3 LEA.HI.X R11, R18, R11, R19, 0x1, P2 ;  /* 0x0000000b120bb211 */ /* 0x000fc600010f0c13 */
[----:B------:R-:W-:-:S04]  /*0870*/  @!P4 IMAD.WIDE.U32 R8, R6, R8, R14 ;  /* 0x000000080608c225 */ /* 0x000fc800078e000e */
[----:B------:R-:W-:Y:S01]  /*0880*/  HFMA2 R29, -RZ, RZ, 0, 0 ;  /* 0x00000000ff1d7431 */ /* 0x000fe200000001ff */
[----:B------:R-:W3:Y:S01]  /*0890*/  @!P3 LDG.E R27, desc[UR14][R10.64] ;  /* 0x0000000e0a1bb981 */ /* 0x000ee2000c1e1900 */
[----:B------:R-:W-:Y:S02]  /*08a0*/  @!P4 IADD3 R9, PT, PT, R9, R23, RZ ;  /* 0x000000170909c210 */ /* 0x000fe40007ffe0ff */
[----:B--2---:R-:W-:-:S04]  /*08b0*/  @!P4 LEA R12, P2, R8, R12, 0x1 ;  /* 0x0000000c080cc211 */ /* 0x004fc800078408ff */
[----:B------:R-:W-:-:S05]  /*08c0*/  @!P4 LEA.HI.X R13, R8, R13, R9, 0x1, P2 ;  /* 0x0000000d080dc211 */ /* 0x000fca00010f0c09 */
[----:B------:R1:W2:Y:S01]  /*08d0*/  @!P4 LDG.E R29, desc[UR14][R12.64] ;  /* 0x0000000e0c1dc981 */ /* 0x0002a2000c1e1900 */
[C---:B0-----:R-:W-:Y:S01]  /*08e0*/  ISETP.GT.AND P2, PT, R2.reuse, 0x1e, PT ;  /* 0x0000001e0200780c */ /* 0x041fe20003f44270 */
[----:B------:R-:W-:Y:S01]  /*08f0*/  BSSY.RECONVERGENT B0, `(.L_x_1879) ;  /* 0x0000044000007945 */ /* 0x000fe20003800200 */
[----:B------:R-:W-:Y:S02]  /*0900*/  ISETP.GT.AND P3, PT, R2, 0xf, PT ;  /* 0x0000000f0200780c */ /* 0x000fe40003f64270 */
[C---:B----4-:R-:W-:Y:S02]  /*0910*/  PRMT R23, R22.reuse, 0x7632, R23 ;  /* 0x0000763216177816 */ /* 0x050fe40000000017 */
[----:B------:R-:W-:Y:S02]  /*0920*/  SHF.L.U32 R22, R22, 0x10, RZ ;  /* 0x0000001016167819 */ /* 0x000fe400000006ff */
[----:B------:R-:W-:Y:S02]  /*0930*/  SHF.L.U32 R23, R23, 0x10, RZ ;  /* 0x0000001017177819 */ /* 0x000fe400000006ff */
[----:B-----5:R-:W-:-:S03]  /*0940*/  PRMT R25, R24, 0x7632, R25 ;  /* 0x0000763218197816 */ /* 0x020fc60000000019 */
[----:B------:R-:W-:Y:S01]  /*0950*/  FMUL.FTZ R9, R23, R23 ;  /* 0x0000001717097220 */ /* 0x000fe20000410000 */
[----:B------:R-:W-:Y:S02]  /*0960*/  IMAD.U32 R24, R24, 0x10000, RZ ;  /* 0x0001000018187824 */ /* 0x000fe400078e00ff */
[C---:B------:R-:W-:Y:S01]  /*0970*/  FADD.FTZ R8, R22.reuse, R23 ;  /* 0x0000001716087221 */ /* 0x040fe20000010000 */
[----:B------:R-:W-:Y:S01]  /*0980*/  SHF.L.U32 R25, R25, 0x10, RZ ;  /* 0x0000001019197819 */ /* 0x000fe200000006ff */
[----:B------:R-:W-:Y:S02]  /*0990*/  FFMA.FTZ R9, R22, R22, R9 ;  /* 0x0000001616097223 */ /* 0x000fe40000010009 */
[----:B------:R-:W-:Y:S01]  /*09a0*/  FADD.FTZ R8, RZ, R8 ;  /* 0x00000008ff087221 */ /* 0x000fe20000010000 */
[----:B---3--:R-:W-:Y:S01]  /*09b0*/  PRMT R26, R27, 0x7632, R26 ;  /* 0x000076321b1a7816 */ /* 0x008fe2000000001a */
[----:B-1----:R-:W-:Y:S01]  /*09c0*/  FMUL.FTZ R13, R25, R25 ;  /* 0x00000019190d7220 */ /* 0x002fe20000410000 */
[----:B------:R-:W-:Y:S01]  /*09d0*/  FADD.FTZ R9, RZ, R9 ;  /* 0x00000009ff097221 */ /* 0x000fe20000010000 */
[----:B------:R-:W-:Y:S01]  /*09e0*/  FADD.FTZ R11, R24, R25 ;  /* 0x00000019180b7221 */ /* 0x000fe20000010000 */
[----:B------:R-:W-:Y:S01]  /*09f0*/  SHF.L.U32 R26, R26, 0x10, RZ ;  /* 0x000000101a1a7819 */ /* 0x000fe200000006ff */
[----:B------:R-:W-:Y:S01]  /*0a00*/  FFMA.FTZ R10, R24, R24, R13 ;  /* 0x00000018180a7223 */ /* 0x000fe2000001000d */
[----:B------:R-:W-:Y:S01]  /*0a10*/  SHF.L.U32 R27, R27, 0x10, RZ ;  /* 0x000000101b1b7819 */ /* 0x000fe200000006ff */
[----:B------:R-:W-:-:S02]  /*0a20*/  FADD.FTZ R8, R8, R11 ;  /* 0x0000000b08087221 */ /* 0x000fc40000010000 */
[----:B------:R-:W-:Y:S01]  /*0a30*/  FADD.FTZ R9, R9, R10 ;  /* 0x0000000a09097221 */ /* 0x000fe20000010000 */
[----:B------:R-:W-:Y:S01]  /*0a40*/  FMUL.FTZ R10, R26, R26 ;  /* 0x0000001a1a0a7220 */ /* 0x000fe20000410000 */
[----:B------:R-:W-:Y:S01]  /*0a50*/  FADD.FTZ R11, R27, R26 ;  /* 0x0000001a1b0b7221 */ /* 0x000fe20000010000 */
[C---:B--2---:R-:W-:Y:S01]  /*0a60*/  PRMT R28, R29.reuse, 0x7632, R28 ;  /* 0x000076321d1c7816 */ /* 0x044fe2000000001c */
[----:B------:R-:W-:Y:S02]  /*0a70*/  IMAD.U32 R29, R29, 0x10000, RZ ;  /* 0x000100001d1d7824 */ /* 0x000fe400078e00ff */
[----:B------:R-:W-:Y:S01]  /*0a80*/  FFMA.FTZ R10, R27, R27, R10 ;  /* 0x0000001b1b0a7223 */ /* 0x000fe2000001000a */
[----:B------:R-:W-:Y:S01]  /*0a90*/  FADD.FTZ R8, R8, R11 ;  /* 0x0000000b08087221 */ /* 0x000fe20000010000 */
[----:B------:R-:W-:Y:S02]  /*0aa0*/  SHF.L.U32 R28, R28, 0x10, RZ ;  /* 0x000000101c1c7819 */ /* 0x000fe400000006ff */
[----:B------:R-:W-:-:S03]  /*0ab0*/  FADD.FTZ R9, R9, R10 ;  /* 0x0000000a09097221 */ /* 0x000fc60000010000 */
[----:B------:R-:W-:Y:S01]  /*0ac0*/  FMUL.FTZ R12, R28, R28 ;  /* 0x0000001c1c0c7220 */ /* 0x000fe20000410000 */
[----:B------:R-:W-:-:S03]  /*0ad0*/  FADD.FTZ R11, R29, R28 ;  /* 0x0000001c1d0b7221 */ /* 0x000fc60000010000 */
[----:B------:R-:W-:Y:S01]  /*0ae0*/  FFMA.FTZ R12, R29, R29, R12 ;  /* 0x0000001d1d0c7223 */ /* 0x000fe2000001000c */
[----:B------:R-:W-:-:S03]  /*0af0*/  FADD.FTZ R8, R8, R11 ;  /* 0x0000000b08087221 */ /* 0x000fc60000010000 */
[----:B------:R-:W-:Y:S02]  /*0b00*/  FADD.FTZ R9, R9, R12 ;  /* 0x0000000c09097221 */ /* 0x000fe40000010000 */
[----:B------:R-:W0:Y:S04]  /*0b10*/  SHFL.DOWN PT, R11, R8, 0x1, 0x1f ;  /* 0x08201f00080b7f89 */ /* 0x000e2800000e0000 */
[----:B------:R-:W1:Y:S01]  /*0b20*/  SHFL.DOWN PT, R10, R9, 0x1, 0x1f ;  /* 0x08201f00090a7f89 */ /* 0x000e6200000e0000 */
        /* <DEDUP_REMOVED lines=25> */
[----:B------:R-:W0:Y:S01]  /*0cc0*/  @!P2 S2R R10, SR_CgaCtaId ;  /* 0x00000000000aa919 */ /* 0x000e220000008800 */
[----:B------:R-:W-:Y:S02]  /*0cd0*/  @!P2 MOV R9, 0x400 ;  /* 0x000004000009a802 */ /* 0x000fe40000000f00 */
[----:B------:R-:W-:-:S04]  /*0ce0*/  @!P2 SHF.R.U32.HI R8, RZ, 0x2, R0 ;  /* 0x00000002ff08a819 */ /* 0x000fc80000011600 */
[----:B------:R-:W-:Y:S02]  /*0cf0*/  @!P2 LOP3.LUT R8, R8, 0xf8, RZ, 0xc0, !PT ;  /* 0x000000f80808a812 */ /* 0x000fe400078ec0ff */
[----:B0-----:R-:W-:-:S04]  /*0d00*/  @!P2 LEA R9, R10, R9, 0x18 ;  /* 0x000000090a09a211 */ /* 0x001fc800078ec0ff */
[----:B------:R-:W-:-:S05]  /*0d10*/  @!P2 IADD3 R8, PT, PT, R8, R9, RZ ;  /* 0x000000090808a210 */ /* 0x000fca0007ffe0ff */
[----:B------:R3:W-:Y:S02]  /*0d20*/  @!P2 STS.64 [R8+0x10], R12 ;  /* 0x0000100c0800a388 */ /* 0x0007e40000000a00 */
.L_x_1880:
[----:B------:R-:W-:Y:S05]  /*0d30*/  BSYNC.RECONVERGENT B0 ;  /* 0x0000000000007941 */ /* 0x000fea0003800200 */
.L_x_1879:
        /* <DEDUP_REMOVED lines=8> */
[----:B--2---:R-:W2:Y:S04]  /*0dc0*/  LDS.64 R14, [UR5+0x18] ;  /* 0x00001805ff0e7984 */ /* 0x004ea80008000a00 */
[----:B-1----:R-:W1:Y:S04]  /*0dd0*/  LDS.128 R16, [UR5+0x20] ;  /* 0x00002005ff107984 */ /* 0x002e680008000c00 */
[----:B---3--:R-:W3:Y:S01]  /*0de0*/  LDS.128 R8, [UR5+0x30] ;  /* 0x00003005ff087984 */ /* 0x008ee20008000c00 */
[----:B--2---:R-:W-:Y:S01]  /*0df0*/  FADD.FTZ R35, R12, R14 ;  /* 0x0000000e0c237221 */ /* 0x004fe20000010000 */
[----:B------:R-:W-:-:S02]  /*0e00*/  FADD.FTZ R34, R13, R15 ;  /* 0x0000000f0d227221 */ /* 0x000fc40000010000 */
[----:B0-----:R-:W0:Y:S01]  /*0e10*/  LDS.128 R12, [UR5+0x40] ;  /* 0x00004005ff0c7984 */ /* 0x001e220008000c00 */
[----:B-1----:R-:W-:Y:S01]  /*0e20*/  FADD.FTZ R35, R35, R16 ;  /* 0x0000001023237221 */ /* 0x002fe20000010000 */
[----:B------:R-:W-:-:S03]  /*0e30*/  FADD.FTZ R34, R34, R17 ;  /* 0x0000001122227221 */ /* 0x000fc60000010000 */
[----:B------:R-:W-:Y:S01]  /*0e40*/  FADD.FTZ R35, R35, R18 ;  /* 0x0000001223237221 */ /* 0x000fe20000010000 */
[----:B------:R-:W-:Y:S02]  /*0e50*/  FADD.FTZ R34, R34, R19 ;  /* 0x0000001322227221 */ /* 0x000fe40000010000 */
[----:B------:R-:W1:Y:S01]  /*0e60*/  LDS.128 R16, [UR5+0x50] ;  /* 0x00005005ff107984 */ /* 0x000e620008000c00 */
[----:B---3--:R-:W-:Y:S01]  /*0e70*/  FADD.FTZ R35, R35, R8 ;  /* 0x0000000823237221 */ /* 0x008fe20000010000 */
[----:B------:R-:W-:-:S03]  /*0e80*/  FADD.FTZ R34, R34, R9 ;  /* 0x0000000922227221 */ /* 0x000fc60000010000 */
[----:B------:R-:W-:Y:S01]  /*0e90*/  FADD.FTZ R35, R35, R10 ;  /* 0x0000000a23237221 */ /* 0x000fe20000010000 */
[----:B------:R-:W-:Y:S02]  /*0ea0*/  FADD.FTZ R34, R34, R11 ;  /* 0x0000000b22227221 */ /* 0x000fe40000010000 */
[----:B------:R-:W2:Y:S01]  /*0eb0*/  LDS.128 R8, [UR5+0x60] ;  /* 0x00006005ff087984 */ /* 0x000ea20008000c00 */
        /* <DEDUP_REMOVED lines=15> */
.L_x_1882:
[----:B------:R-:W-:Y:S05]  /*0fb0*/  BSYNC.RECONVERGENT B0 ;  /* 0x0000000000007941 */ /* 0x000fea0003800200 */
.L_x_1881:
        /* <DEDUP_REMOVED lines=21> */
[----:B------:R-:W-:Y:S02]  /*1110*/  ISETP.NE.AND P2, PT, R15, -0x1, PT ;  /* 0xffffffff0f00780c */ /* 0x000fe40003f45270 */
[----:B------:R-:W-:Y:S01]  /*1120*/  MOV R10, UR10 ;  /* 0x0000000a000a7c02 */ /* 0x000fe20008000f00 */
[----:B---3--:R-:W-:-:S04]  /*1130*/  IMAD.WIDE.U32 R8, R11, 0x4, R8 ;  /* 0x000000040b087825 */ /* 0x008fc800078e0008 */
[----:B------:R-:W-:-:S05]  /*1140*/  IMAD.U32 R11, RZ, RZ, UR11 ;  /* 0x0000000bff0b7e24 */ /* 0x000fca000f8e00ff */
[----:B------:R3:W-:Y:S01]  /*1150*/  STG.E.64 desc[UR14][R10.64], R12 ;  /* 0x0000000c0a007986 */ /* 0x0007e2000c101b0e */
[----:B------:R-:W-:Y:S06]  /*1160*/  MEMBAR.ALL.GPU ;  /* 0x0000000000007992 */ /* 0x000fec000000a000 */
[----:B------:R-:W-:-:S00]  /*1170*/  ERRBAR ;  /* 0x00000000000079ab */ /* 0x000fc00000000000 */
[----:B------:R-:W-:Y:S06]  /*1180*/  CGAERRBAR ;  /* 0x00000000000075ab */ /* 0x000fec0000000000 */
[----:B------:R3:W-:Y:S01]  /*1190*/  REDG.E.ADD.S32.STRONG.GPU desc[UR14][R8.64], R17 ;  /* 0x000000110800798e */ /* 0x0007e2000c12e30e */
[----:B------:R-:W-:Y:S05]  /*11a0*/  @!P2 BRA `(.L_x_1884) ;  /* 0x000000000014a947 */ /* 0x000fea0003800000 */
.L_x_1885:
[----:B---3--:R-:W2:Y:S04]  /*11b0*/  LDG.E.STRONG.GPU R10, desc[UR14][R8.64] ;  /* 0x0000000e080a7981 */ /* 0x008ea8000c1ef900 */
[----:B--2---:R-:W-:Y:S01]  /*11c0*/  CCTL.IVALL ;  /* 0x00000000ff00798f */ /* 0x004fe20002000000 */
[----:B------:R-:W-:Y:S05]  /*11d0*/  YIELD ;  /* 0x0000000000007946 */ /* 0x000fea0003800000 */
[----:B------:R-:W-:-:S13]  /*11e0*/  ISETP.NE.AND P2, PT, R10, R15, PT ;  /* 0x0000000f0a00720c */ /* 0x000fda0003f45270 */
[----:B------:R-:W-:Y:S05]  /*11f0*/  @P2 BRA `(.L_x_1885) ;  /* 0xfffffffc00ec2947 */ /* 0x000fea000383ffff */
.L_x_1884:
[----:B------:R-:W-:Y:S05]  /*1200*/  WARPSYNC.ALL ;  /* 0x0000000000007948 */ /* 0x000fea0003800000 */
[----:B------:R-:W-:Y:S06]  /*1210*/  BAR.SYNC.DEFER_BLOCKING 0x0 ;  /* 0x0000000000007b1d */ /* 0x000fec0000010000 */
[----:B------:R-:W-:Y:S01]  /*1220*/  UMOV UR5, URZ ;  /* 0x000000ff00057c82 */ /* 0x000fe20008000000 */
[----:B------:R-:W-:Y:S05]  /*1230*/  @!P4 BRA `(.L_x_1886) ;  /* 0x000000040098c947 */ /* 0x000fea0003800000 */
[----:B------:R-:W-:Y:S01]  /*1240*/  LOP3.LUT R18, R3, 0x7ffffff8, RZ, 0xc0, !PT ;  /* 0x7ffffff803127812 */ /* 0x000fe200078ec0ff */
[----:B------:R-:W-:Y:S02]  /*1250*/  UIMAD UR10, UR19, 0x7, UR6 ;  /* 0x00000007130a78a4 */ /* 0x000fe4000f8e0206 */
[----:B------:R-:W-:Y:S02]  /*1260*/  ULEA UR11, UR19, UR6, 0x1 ;  /* 0x00000006130b7291 */ /* 0x000fe4000f8e08ff */
[----:B------:R-:W-:Y:S02]  /*1270*/  ULEA UR12, UR19, UR6, 0x2 ;  /* 0x00000006130c7291 */ /* 0x000fe4000f8e10ff */
[----:B------:R-:W-:Y:S02]  /*1280*/  UIMAD UR13, UR19, 0x6, UR6 ;  /* 0x00000006130d78a4 */ /* 0x000fe4000f8e0206 */
[----:B------:R-:W-:Y:S02]  /*1290*/  UIMAD UR20, UR19, 0x5, UR6 ;  /* 0x00000005131478a4 */ /* 0x000fe4000f8e0206 */
[----:B------:R-:W-:-:S02]  /*12a0*/  UIMAD UR21, UR19, 0x3, UR6 ;  /* 0x00000003131578a4 */ /* 0x000fc4000f8e0206 */
[----:B------:R-:W-:Y:S02]  /*12b0*/  UIADD3 UR22, UPT, UPT, UR6, UR19, URZ ;  /* 0x0000001306167290 */ /* 0x000fe4000fffe0ff */
[----:B------:R-:W-:Y:S01]  /*12c0*/  UIADD3 UR23, UPT, UPT, -UR18, URZ, URZ ;  /* 0x000000ff12177290 */ /* 0x000fe2000fffe1ff */
[----:B------:R-:W-:Y:S01]  /*12d0*/  UMOV UR5, URZ ;  /* 0x000000ff00057c82 */ /* 0x000fe20008000000 */
[----:B------:R-:W-:-:S10]  /*12e0*/  UMOV UR9, UR6 ;  /* 0x0000000600097c82 */ /* 0x000fd40008000000 */
.L_x_1887:
[----:B------:R-:W-:Y:S01]  /*12f0*/  UIADD3 UR24, UPT, UPT, UR5, 0x1, URZ ;  /* 0x0000000105187890 */ /* 0x000fe2000fffe0ff */
[----:B------:R-:W-:Y:S01]  /*1300*/  ISETP.EQ.OR P2, PT, RZ, UR23, P3 ;  /* 0x00000017ff007c0c */ /* 0x000fe20009f42670 */
[----:B------:R-:W-:-:S04]  /*1310*/  UIADD3 UR25, UPT, UPT, UR5, 0x2, URZ ;  /* 0x0000000205197890 */ /* 0x000fc8000fffe0ff */
[----:B---3--:R-:W-:Y:S01]  /*1320*/  MOV R8, UR24 ;  /* 0x0000001800087c02 */ /* 0x008fe20008000f00 */
[----:B------:R-:W-:Y:S01]  /*1330*/  UIADD3 UR24, UPT, UPT, UR5, 0x3, URZ ;  /* 0x0000000305187890 */ /* 0x000fe2000fffe0ff */
[----:B------:R-:W-:Y:S02]  /*1340*/  MOV R9, UR25 ;  /* 0x0000001900097c02 */ /* 0x000fe40008000f00 */
[----:B------:R-:W-:Y:S02]  /*1350*/  ISETP.EQ.OR P4, PT, R8, UR18, P3 ;  /* 0x0000001208007c0c */ /* 0x000fe40009f82670 */
[----:B------:R-:W-:Y:S02]  /*1360*/  ISETP.EQ.OR P6, PT, R9, UR18, P3 ;  /* 0x0000001209007c0c */ /* 0x000fe40009fc2670 */
[----:B------:R-:W-:Y:S01]  /*1370*/  MOV R8, UR24 ;  /* 0x0000001800087c02 */ /* 0x000fe20008000f00 */
[----:B------:R-:W-:-:S03]  /*1380*/  VOTEU.ALL UP0, P2 ;  /* 0x0000000000ff7886 */ /* 0x000fc60001000000 */
[----:B------:R-:W-:Y:S02]  /*1390*/  ISETP.EQ.OR P5, PT, R8, UR18, P3 ;  /* 0x0000001208007c0c */ /* 0x000fe40009fa2670 */
[----:B------:R-:W-:-:S03]  /*13a0*/  @!UP0 UIMAD.WIDE.U32 UR24, UR9, 0x8, UR16 ;  /* 0x00000008091888a5 */ /* 0x000fc6000f8e0010 */
[----:B------:R-:W-:Y:S02]  /*13b0*/  VOTEU.ALL UP0, P4 ;  /* 0x0000000000ff7886 */ /* 0x000fe40002000000 */
[----:B------:R-:W-:Y:S01]  /*13c0*/  VOTEU.ALL UP1, P6 ;  /* 0x0000000000ff7886 */ /* 0x000fe20003020000 */
[----:B------:R-:W-:Y:S01]  /*13d0*/  IMAD.U32 R8, RZ, RZ, UR24 ;  /* 0x00000018ff087e24 */ /* 0x000fe2000f8e00ff */
[----:B------:R-:W-:Y:S01]  /*13e0*/  MOV R9, UR25 ;  /* 0x0000001900097c02 */ /* 0x000fe20008000f00 */
[----:B------:R-:W-:Y:S02]  /*13f0*/  @!UP0 UIMAD.WIDE.U32 UR24, UR22, 0x8, UR16 ;  /* 0x00000008161888a5 */ /* 0x000fe4000f8e0010 */
[----:B------:R-:W-:Y:S01]  /*1400*/  @!UP1 UIMAD.WIDE.U32 UR26, UR11, 0x8, UR16 ;  /* 0x000000080b1a98a5 */ /* 0x000fe2000f8e0010 */
[----:B------:R-:W-:Y:S02]  /*1410*/  VOTEU.ALL UP0, P5 ;  /* 0x0000000000ff7886 */ /* 0x000fe40002800000 */
[----:B------:R-:W0:Y:S01]  /*1420*/  @!P2 LDG.E.64 R8, desc[UR14][R8.64] ;  /* 0x0000000e0808a981 */ /* 0x000e22000c1e1b00 */
[----:B------:R-:W-:-:S02]  /*1430*/  MOV R10, UR24 ;  /* 0x00000018000a7c02 */ /* 0x000fc40008000f00 */
[----:B------:R-:W-:Y:S01]  /*1440*/  MOV R11, UR25 ;  /* 0x00000019000b7c02 */ /* 0x000fe20008000f00 */
[----:B------:R-:W-:Y:S01]  /*1450*/  @!UP0 UIMAD.WIDE.U32 UR24, UR21, 0x8, UR16 ;  /* 0x00000008151888a5 */ /* 0x000fe2000f8e0010 */
[----:B------:R-:W-:Y:S02]  /*1460*/  MOV R14, UR26 ;  /* 0x0000001a000e7c02 */ /* 0x000fe40008000f00 */
[----:B--2---:R-:W-:Y:S02]  /*1470*/  MOV R15, UR27 ;  /* 0x0000001b000f7c02 */ /* 0x004fe40008000f00 */
[----:B------:R-:W2:Y:S01]  /*1480*/  @!P4 LDG.E.64 R10, desc[UR14][R10.64] ;  /* 0x0000000e0a0ac981 */ /* 0x000ea2000c1e1b00 */
[----:B-1----:R-:W-:Y:S01]  /*1490*/  IMAD.U32 R16, RZ, RZ, UR24 ;  /* 0x00000018ff107e24 */ /* 0x002fe2000f8e00ff */
[----:B------:R-:W-:Y:S02]  /*14a0*/  MOV R17, UR25 ;  /* 0x0000001900117c02 */ /* 0x000fe40008000f00 */
[----:B------:R-:W3:Y:S04]  /*14b0*/  @!P6 LDG.E.64 R14, desc[UR14][R14.64] ;  /* 0x0000000e0e0ee981 */ /* 0x000ee8000c1e1b00 */
[----:B------:R-:W4:Y:S01]  /*14c0*/  @!P5 LDG.E.64 R16, desc[UR14][R16.64] ;  /* 0x0000000e1010d981 */ /* 0x000f22000c1e1b00 */
[----:B------:R-:W-:-:S02]  /*14d0*/  UIADD3 UR24, UPT, UPT, UR5, 0x4, URZ ;  /* 0x0000000405187890 */ /* 0x000fc4000fffe0ff */
[----:B------:R-:W-:-:S04]  /*14e0*/  UIADD3 UR25, UPT, UPT, UR5, 0x5, URZ ;  /* 0x0000000505197890 */ /* 0x000fc8000fffe0ff */
[----:B------:R-:W-:Y:S01]  /*14f0*/  MOV R19, UR24 ;  /* 0x0000001800137c02 */ /* 0x000fe20008000f00 */
[----:B------:R-:W-:Y:S01]  /*1500*/  UIADD3 UR24, UPT, UPT, UR5, 0x6, URZ ;  /* 0x0000000605187890 */ /* 0x000fe2000fffe0ff */
[----:B0-----:R-:W-:Y:S01]  /*1510*/  @!P2 FADD.FTZ R12, R12, R8 ;  /* 0x000000080c0ca221 */ /* 0x001fe20000010000 */
[----:B------:R-:W-:Y:S01]  /*1520*/  @!P2 FADD.FTZ R13, R13, R9 ;  /* 0x000000090d0da221 */ /* 0x000fe20000010000 */
[----:B------:R-:W-:Y:S02]  /*1530*/  ISETP.EQ.OR P2, PT, R19, UR18, P3 ;  /* 0x0000001213007c0c */ /* 0x000fe40009f42670 */
[----:B------:R-:W-:Y:S01]  /*1540*/  MOV R8, UR25 ;  /* 0x0000001900087c02 */ /* 0x000fe20008000f00 */
[----:B------:R-:W-:Y:S01]  /*1550*/  UIADD3 UR25, UPT, UPT, UR5, 0x7, URZ ;  /* 0x0000000705197890 */ /* 0x000fe2000fffe0ff */
[----:B--2---:R-:W-:Y:S01]  /*1560*/  @!P4 FADD.FTZ R12, R12, R10 ;  /* 0x0000000a0c0cc221 */ /* 0x004fe20000010000 */
[----:B------:R-:W-:Y:S01]  /*1570*/  @!P4 FADD.FTZ R13, R13, R11 ;  /* 0x0000000b0d0dc221 */ /* 0x000fe20000010000 */
[----:B------:R-:W-:-:S02]  /*1580*/  ISETP.EQ.OR P4, PT, R8, UR18, P3 ;  /* 0x0000001208007c0c */ /* 0x000fc40009f82670 */
[----:B------:R-:W-:Y:S01]  /*1590*/  MOV R8, UR24 ;  /* 0x0000001800087c02 */ /* 0x000fe20008000f00 */
[----:B---3--:R-:W-:Y:S01]  /*15a0*/  @!P6 FADD.FTZ R12, R12, R14 ;  /* 0x0000000e0c0ce221 */ /* 0x008fe20000010000 */
[----:B------:R-:W-:Y:S01]  /*15b0*/  @!P6 FADD.FTZ R13, R13, R15 ;  /* 0x0000000f0d0de221 */ /* 0x000fe20000010000 */
[----:B------:R-:W-:Y:S02]  /*15c0*/  MOV R9, UR25 ;  /* 0x0000001900097c02 */ /* 0x000fe40008000f00 */
[----:B------:R-:W-:Y:S01]  /*15d0*/  VOTEU.ALL UP0, P2 ;  /* 0x0000000000ff7886 */ /* 0x000fe20001000000 */
[----:B------:R-:W-:Y:S01]  /*15e0*/  ISETP.EQ.OR P6, PT, R8, UR18, P3 ;  /* 0x0000001208007c0c */ /* 0x000fe20009fc2670 */
[----:B----4-:R-:W-:Y:S01]  /*15f0*/  @!P5 FADD.FTZ R12, R12, R16 ;  /* 0x000000100c0cd221 */ /* 0x010fe20000010000 */
[----:B------:R-:W-:Y:S01]  /*1600*/  @!P5 FADD.FTZ R13, R13, R17 ;  /* 0x000000110d0dd221 */ /* 0x000fe20000010000 */
[----:B------:R-:W-:Y:S01]  /*1610*/  ISETP.EQ.OR P5, PT, R9, UR18, P3 ;  /* 0x0000001209007c0c */ /* 0x000fe20009fa2670 */
[----:B------:R-:W-:Y:S01]  /*1620*/  @!UP0 UIMAD.WIDE.U32 UR24, UR12, 0x8, UR16 ;  /* 0x000000080c1888a5 */ /* 0x000fe2000f8e0010 */
[----:B------:R-:W-:-:S05]  /*1630*/  VOTEU.ALL UP1, P4 ;  /* 0x0000000000ff7886 */ /* 0x000fca0002020000 */
[----:B------:R-:W-:Y:S01]  /*1640*/  IMAD.U32 R8, RZ, RZ, UR24 ;  /* 0x00000018ff087e24 */ /* 0x000fe2000f8e00ff */
[----:B------:R-:W-:Y:S01]  /*1650*/  MOV R9, UR25 ;  /* 0x0000001900097c02 */ /* 0x000fe20008000f00 */
[----:B------:R-:W-:Y:S01]  /*1660*/  @!UP1 UIMAD.WIDE.U32 UR26, UR20, 0x8, UR16 ;  /* 0x00000008141a98a5 */ /* 0x000fe2000f8e0010 */
[----:B------:R-:W-:-:S03]  /*1670*/  VOTEU.ALL UP0, P6 ;  /* 0x0000000000ff7886 */ /* 0x000fc60003000000 */
[----:B------:R-:W-:Y:S01]  /*1680*/  VOTEU.ALL UP1, P5 ;  /* 0x0000000000ff7886 */ /* 0x000fe20002820000 */
[----:B------:R-:W2:Y:S01]  /*1690*/  @!P2 LDG.E.64 R8, desc[UR14][R8.64] ;  /* 0x0000000e0808a981 */ /* 0x000ea2000c1e1b00 */
[----:B------:R-:W-:Y:S01]  /*16a0*/  MOV R10, UR26 ;  /* 0x0000001a000a7c02 */ /* 0x000fe20008000f00 */
[----:B------:R-:W-:Y:S01]  /*16b0*/  @!UP0 UIMAD.WIDE.U32 UR24, UR13, 0x8, UR16 ;  /* 0x000000080d1888a5 */ /* 0x000fe2000f8e0010 */
[----:B------:R-:W-:Y:S01]  /*16c0*/  MOV R11, UR27 ;  /* 0x0000001b000b7c02 */ /* 0x000fe20008000f00 */
[----:B------:R-:W-:-:S04]  /*16d0*/  @!UP1 UIMAD.WIDE.U32 UR26, UR10, 0x8, UR16 ;  /* 0x000000080a1a98a5 */ /* 0x000fc8000f8e0010 */
[----:B------:R-:W-:Y:S01]  /*16e0*/  MOV R14, UR24 ;  /* 0x00000018000e7c02 */ /* 0x000fe20008000f00 */
[----:B------:R-:W3:Y:S01]  /*16f0*/  @!P4 LDG.E.64 R10, desc[UR14][R10.64] ;  /* 0x0000000e0a0ac981 */ /* 0x000ee2000c1e1b00 */
[----:B------:R-:W-:Y:S01]  /*1700*/  MOV R15, UR25 ;  /* 0x00000019000f7c02 */ /* 0x000fe20008000f00 */
[----:B------:R-:W-:Y:S01]  /*1710*/  IMAD.U32 R16, RZ, RZ, UR26 ;  /* 0x0000001aff107e24 */ /* 0x000fe2000f8e00ff */
[----:B------:R-:W-:-:S04]  /*1720*/  MOV R17, UR27 ;  /* 0x0000001b00117c02 */ /* 0x000fc80008000f00 */
[----:B------:R-:W4:Y:S04]  /*1730*/  @!P6 LDG.E.64 R14, desc[UR14][R14.64] ;  /* 0x0000000e0e0ee981 */ /* 0x000f28000c1e1b00 */
[----:B------:R-:W5:Y:S01]  /*1740*/  @!P5 LDG.E.64 R16, desc[UR14][R16.64] ;  /* 0x0000000e1010d981 */ /* 0x000f62000c1e1b00 */
[----:B------:R-:W-:Y:S02]  /*1750*/  UIADD3 UR5, UPT, UPT, UR5, 0x8, URZ ;  /* 0x0000000805057890 */ /* 0x000fe4000fffe0ff */
[----:B------:R-:W-:Y:S02]  /*1760*/  UIADD3 UR23, UPT, UPT, UR23, 0x8, URZ ;  /* 0x0000000817177890 */ /* 0x000fe4000fffe0ff */
[----:B------:R-:W-:Y:S02]  /*1770*/  ULEA UR9, UR19, UR9, 0x3 ;  /* 0x0000000913097291 */ /* 0x000fe4000f8e18ff */
[----:B------:R-:W-:-:S02]  /*1780*/  ULEA UR22, UR19, UR22, 0x3 ;  /* 0x0000001613167291 */ /* 0x000fc4000f8e18ff */
[----:B------:R-:W-:Y:S02]  /*1790*/  ULEA UR11, UR19, UR11, 0x3 ;  /* 0x0000000b130b7291 */ /* 0x000fe4000f8e18ff */
[----:B------:R-:W-:Y:S02]  /*17a0*/  ULEA UR21, UR19, UR21, 0x3 ;  /* 0x0000001513157291 */ /* 0x000fe4000f8e18ff */
[----:B------:R-:W-:Y:S02]  /*17b0*/  ULEA UR12, UR19, UR12, 0x3 ;  /* 0x0000000c130c7291 */ /* 0x000fe4000f8e18ff */
[----:B------:R-:W-:Y:S02]  /*17c0*/  ULEA UR20, UR19, UR20, 0x3 ;  /* 0x0000001413147291 */ /* 0x000fe4000f8e18ff */
[----:B------:R-:W-:Y:S02]  /*17d0*/  ULEA UR13, UR19, UR13, 0x3 ;  /* 0x0000000d130d7291 */ /* 0x000fe4000f8e18ff */
[----:B------:R-:W-:Y:S01]  /*17e0*/  ULEA UR10, UR19, UR10, 0x3 ;  /* 0x0000000a130a7291 */ /* 0x000fe2000f8e18ff */
[----:B--2---:R-:W-:Y:S01]  /*17f0*/  @!P2 FADD.FTZ R12, R12, R8 ;  /* 0x000000080c0ca221 */ /* 0x004fe20000010000 */
[----:B------:R-:W-:Y:S01]  /*1800*/  @!P2 FADD.FTZ R13, R13, R9 ;  /* 0x000000090d0da221 */ /* 0x000fe20000010000 */
[----:B------:R-:W-:-:S02]  /*1810*/  ISETP.NE.AND P2, PT, R18, UR5, PT ;  /* 0x0000000512007c0c */ /* 0x000fc4000bf45270 */
[----:B---3--:R-:W-:Y:S01]  /*1820*/  @!P4 FADD.FTZ R12, R12, R10 ;  /* 0x0000000a0c0cc221 */ /* 0x008fe20000010000 */
[----:B------:R-:W-:-:S03]  /*1830*/  @!P4 FADD.FTZ R13, R13, R11 ;  /* 0x0000000b0d0dc221 */ /* 0x000fc60000010000 */
[----:B----4-:R-:W-:Y:S01]  /*1840*/  @!P6 FADD.FTZ R12, R12, R14 ;  /* 0x0000000e0c0ce221 */ /* 0x010fe20000010000 */
[----:B------:R-:W-:-:S03]  /*1850*/  @!P6 FADD.FTZ R13, R13, R15 ;  /* 0x0000000f0d0de221 */ /* 0x000fc60000010000 */
[----:B-----5:R-:W-:Y:S01]  /*1860*/  @!P5 FADD.FTZ R12, R12, R16 ;  /* 0x000000100c0cd221 */ /* 0x020fe20000010000 */
[----:B------:R-:W-:Y:S02]  /*1870*/  @!P5 FADD.FTZ R13, R13, R17 ;  /* 0x000000110d0dd221 */ /* 0x000fe40000010000 */
[----:B------:R-:W-:Y:S05]  /*1880*/  @P2 BRA `(.L_x_1887) ;  /* 0xfffffff800982947 */ /* 0x000fea000383ffff */
[----:B------:R-:W-:-:S15]  /*1890*/  R2UR UR5, R18 ;  /* 0x00000000120572ca */ /* 0x000fde00000e0000 */
.L_x_1886:
[----:B------:R-:W-:-:S13]  /*18a0*/  LOP3.LUT P2, RZ, R3, 0x7, RZ, 0xc0, !PT ;  /* 0x0000000703ff7812 */ /* 0x000fda000784c0ff */
[----:B------:R-:W-:Y:S05]  /*18b0*/  @!P2 BRA `(.L_x_1883) ;  /* 0x000000040070a947 */ /* 0x000fea0003800000 */
[C---:B---3--:R-:W-:Y:S02]  /*18c0*/  LOP3.LUT R8, R3.reuse, 0x7, RZ, 0xc0, !PT ;  /* 0x0000000703087812 */ /* 0x048fe400078ec0ff */
[----:B------:R-:W-:Y:S02]  /*18d0*/  LOP3.LUT P2, R17, R3, 0x3, RZ, 0xc0, !PT ;  /* 0x0000000303117812 */ /* 0x000fe4000784c0ff */
[----:B------:R-:W-:-:S04]  /*18e0*/  IADD3 R8, PT, PT, R8, -0x1, RZ ;  /* 0xffffffff08087810 */ /* 0x000fc80007ffe0ff */
[----:B------:R-:W-:-:S13]  /*18f0*/  ISETP.GE.U32.AND P4, PT, R8, 0x3, PT ;  /* 0x000000030800780c */ /* 0x000fda0003f86070 */
[----:B------:R-:W-:Y:S05]  /*1900*/  @!P4 BRA `(.L_x_1888) ;  /* 0x0000000000b8c947 */ /* 0x000fea0003800000 */
[----:B------:R-:W-:-:S04]  /*1910*/  MOV R8, UR5 ;  /* 0x0000000500087c02 */ /* 0x000fc80008000f00 */
[----:B------:R-:W-:-:S13]  /*1920*/  ISETP.EQ.OR P6, PT, R8, UR18, P3 ;  /* 0x0000001208007c0c */ /* 0x000fda0009fc2670 */
[----:B------:R-:W-:-:S05]  /*1930*/  VOTEU.ALL UP0, P6 ;  /* 0x0000000000ff7886 */ /* 0x000fca0003000000 */
[----:B------:R-:W-:-:S04]  /*1940*/  @!UP0 UIMAD UR10, UR5, UR19, UR6 ;  /* 0x00000013050a82a4 */ /* 0x000fc8000f8e0206 */
[----:B------:R-:W-:-:S06]  /*1950*/  @!UP0 UIMAD.WIDE.U32 UR10, UR10, 0x8, UR16 ;  /* 0x000000080a0a88a5 */ /* 0x000fcc000f8e0010 */
[----:B------:R-:W-:Y:S02]  /*1960*/  MOV R8, UR10 ;  /* 0x0000000a00087c02 */ /* 0x000fe40008000f00 */
[----:B------:R-:W-:-:S06]  /*1970*/  MOV R9, UR11 ;  /* 0x0000000b00097c02 */ /* 0x000fcc0008000f00 */
[----:B------:R-:W0:Y:S01]  /*1980*/  @!P6 LDG.E.64 R8, desc[UR14][R8.64] ;  /* 0x0000000e0808e981 */ /* 0x000e22000c1e1b00 */
[----:B------:R-:W-:Y:S02]  /*1990*/  UIADD3 UR10, UPT, UPT, UR5, 0x1, URZ ;  /* 0x00000001050a7890 */ /* 0x000fe4000fffe0ff */
[----:B------:R-:W-:Y:S02]  /*19a0*/  UIADD3 UR12, UPT, UPT, UR5, 0x2, URZ ;  /* 0x00000002050c7890 */ /* 0x000fe4000fffe0ff */
[----:B------:R-:W-:Y:S02]  /*19b0*/  UIADD3 UR9, UPT, UPT, UR5, 0x3, URZ ;  /* 0x0000000305097890 */ /* 0x000fe4000fffe0ff */
[----:B------:R-:W-:Y:S02]  /*19c0*/  IMAD.U32 R10, RZ, RZ, UR10 ;  /* 0x0000000aff0a7e24 */ /* 0x000fe4000f8e00ff */
[----:B------:R-:W-:-:S03]  /*19d0*/  MOV R11, UR12 ;  /* 0x0000000c000b7c02 */ /* 0x000fc60008000f00 */
[----:B------:R-:W-:Y:S02]  /*19e0*/  ISETP.EQ.OR P5, PT, R10, UR18, P3 ;  /* 0x000000120a007c0c */ /* 0x000fe40009fa2670 */
[----:B------:R-:W-:Y:S02]  /*19f0*/  ISETP.EQ.OR P4, PT, R11, UR18, P3 ;  /* 0x000000120b007c0c */ /* 0x000fe40009f82670 */
[----:B------:R-:W-:-:S09]  /*1a00*/  MOV R10, UR9 ;  /* 0x00000009000a7c02 */ /* 0x000fd20008000f00 */
[----:B------:R-:W-:Y:S02]  /*1a10*/  VOTEU.ALL UP0, P5 ;  /* 0x0000000000ff7886 */ /* 0x000fe40002800000 */
[----:B------:R-:W-:-:S03]  /*1a20*/  VOTEU.ALL UP1, P4 ;  /* 0x0000000000ff7886 */ /* 0x000fc60002020000 */
[----:B------:R-:W-:Y:S02]  /*1a30*/  @!UP0 UIMAD UR10, UR10, UR19, UR6 ;  /* 0x000000130a0a82a4 */ /* 0x000fe4000f8e0206 */
[----:B------:R-:W-:Y:S02]  /*1a40*/  @!UP1 UIMAD UR12, UR12, UR19, UR6 ;  /* 0x000000130c0c92a4 */ /* 0x000fe4000f8e0206 */
[----:B------:R-:W-:Y:S02]  /*1a50*/  @!UP0 UIMAD.WIDE.U32 UR10, UR10, 0x8, UR16 ;  /* 0x000000080a0a88a5 */ /* 0x000fe4000f8e0010 */
[----:B------:R-:W-:-:S06]  /*1a60*/  @!UP1 UIMAD.WIDE.U32 UR12, UR12, 0x8, UR16 ;  /* 0x000000080c0c98a5 */ /* 0x000fcc000f8e0010 */
[----:B------:R-:W-:Y:S02]  /*1a70*/  IMAD.U32 R11, RZ, RZ, UR13 ;  /* 0x0000000dff0b7e24 */ /* 0x000fe4000f8e00ff */
[----:B0-----:R-:W-:Y:S01]  /*1a80*/  @!P6 FADD.FTZ R12, R12, R8 ;  /* 0x000000080c0ce221 */ /* 0x001fe20000010000 */
[----:B------:R-:W-:Y:S01]  /*1a90*/  @!P6 FADD.FTZ R13, R13, R9 ;  /* 0x000000090d0de221 */ /* 0x000fe20000010000 */
[----:B------:R-:W-:Y:S02]  /*1aa0*/  ISETP.EQ.OR P6, PT, R10, UR18, P3 ;  /* 0x000000120a007c0c */ /* 0x000fe40009fc2670 */
[----:B------:R-:W-:Y:S02]  /*1ab0*/  MOV R8, UR10 ;  /* 0x0000000a00087c02 */ /* 0x000fe40008000f00 */
[----:B------:R-:W-:Y:S02]  /*1ac0*/  MOV R9, UR11 ;  /* 0x0000000b00097c02 */ /* 0x000fe40008000f00 */
[----:B------:R-:W-:-:S04]  /*1ad0*/  MOV R10, UR12 ;  /* 0x0000000c000a7c02 */ /* 0x000fc80008000f00 */
[----:B------:R-:W3:Y:S03]  /*1ae0*/  @!P5 LDG.E.64 R8, desc[UR14][R8.64] ;  /* 0x0000000e0808d981 */ /* 0x000ee6000c1e1b00 */
[----:B------:R-:W-:Y:S01]  /*1af0*/  VOTEU.ALL UP2, P6 ;  /* 0x0000000000ff7886 */ /* 0x000fe20003040000 */
[----:B------:R-:W4:Y:S04]  /*1b00*/  @!P4 LDG.E.64 R10, desc[UR14][R10.64] ;  /* 0x0000000e0a0ac981 */ /* 0x000f28000c1e1b00 */
[----:B------:R-:W-:-:S04]  /*1b10*/  @!UP2 UIMAD UR9, UR9, UR19, UR6 ;  /* 0x000000130909a2a4 */ /* 0x000fc8000f8e0206 */
[----:B------:R-:W-:-:S06]  /*1b20*/  @!UP2 UIMAD.WIDE.U32 UR10, UR9, 0x8, UR16 ;  /* 0x00000008090aa8a5 */ /* 0x000fcc000f8e0010 */
[----:B------:R-:W-:Y:S02]  /*1b30*/  MOV R14, UR10 ;  /* 0x0000000a000e7c02 */ /* 0x000fe40008000f00 */
[----:B--2---:R-:W-:-:S06]  /*1b40*/  MOV R15, UR11 ;  /* 0x0000000b000f7c02 */ /* 0x004fcc0008000f00 */
[----:B------:R-:W2:Y:S01]  /*1b50*/  @!P6 LDG.E.64 R14, desc[UR14][R14.64] ;  /* 0x0000000e0e0ee981 */ /* 0x000ea2000c1e1b00 */
[----:B-1----:R-:W-:-:S04]  /*1b60*/  MOV R16, UR5 ;  /* 0x0000000500107c02 */ /* 0x002fc80008000f00 */
[----:B------:R-:W-:-:S04]  /*1b70*/  IADD3 R16, PT, PT, R16, 0x4, RZ ;  /* 0x0000000410107810 */ /* 0x000fc80007ffe0ff */
[----:B------:R-:W-:Y:S01]  /*1b80*/  R2UR UR5, R16 ;  /* 0x00000000100572ca */ /* 0x000fe200000e0000 */
[----:B---3--:R-:W-:Y:S01]  /*1b90*/  @!P5 FADD.FTZ R12, R12, R8 ;  /* 0x000000080c0cd221 */ /* 0x008fe20000010000 */
[----:B------:R-:W-:-:S03]  /*1ba0*/  @!P5 FADD.FTZ R13, R13, R9 ;  /* 0x000000090d0dd221 */ /* 0x000fc60000010000 */
[----:B----4-:R-:W-:Y:S01]  /*1bb0*/  @!P4 FADD.FTZ R12, R12, R10 ;  /* 0x0000000a0c0cc221 */ /* 0x010fe20000010000 */
[----:B------:R-:W-:-:S03]  /*1bc0*/  @!P4 FADD.FTZ R13, R13, R11 ;  /* 0x0000000b0d0dc221 */ /* 0x000fc60000010000 */
[----:B--2---:R-:W-:Y:S01]  /*1bd0*/  @!P6 FADD.FTZ R12, R12, R14 ;  /* 0x0000000e0c0ce221 */ /* 0x004fe20000010000 */
[----:B------:R-:W-:-:S07]  /*1be0*/  @!P6 FADD.FTZ R13, R13, R15 ;  /* 0x0000000f0d0de221 */ /* 0x000fce0000010000 */
.L_x_1888:
[----:B------:R-:W-:Y:S05]  /*1bf0*/  @!P2 BRA `(.L_x_1883) ;  /* 0x0000000000a0a947 */ /* 0x000fea0003800000 */
[----:B------:R-:W-:-:S13]  /*1c00*/  ISETP.NE.AND P2, PT, R17, 0x1, PT ;  /* 0x000000011100780c */ /* 0x000fda0003f45270 */
[----:B------:R-:W-:Y:S05]  /*1c10*/  @!P2 BRA `(.L_x_1889) ;  /* 0x000000000060a947 */ /* 0x000fea0003800000 */
[----:B------:R-:W-:Y:S02]  /*1c20*/  UIADD3 UR10, UPT, UPT, UR5, 0x1, URZ ;  /* 0x00000001050a7890 */ /* 0x000fe4000fffe0ff */
[----:B------:R-:W-:-:S04]  /*1c30*/  MOV R8, UR5 ;  /* 0x0000000500087c02 */ /* 0x000fc80008000f00 */
[----:B------:R-:W-:Y:S01]  /*1c40*/  ISETP.EQ.OR P4, PT, R8, UR18, P3 ;  /* 0x0000001208007c0c */ /* 0x000fe20009f82670 */
[----:B------:R-:W-:-:S05]  /*1c50*/  IMAD.U32 R8, RZ, RZ, UR10 ;  /* 0x0000000aff087e24 */ /* 0x000fca000f8e00ff */
        /* <DEDUP_REMOVED lines=10> */
[----:B------:R-:W0:Y:S01]  /*1d00*/  @!P4 LDG.E.64 R8, desc[UR14][R8.64] ;  /* 0x0000000e0808c981 */ /* 0x000e22000c1e1b00 */
[----:B------:R-:W-:-:S06]  /*1d10*/  MOV R11, UR11 ;  /* 0x0000000b000b7c02 */ /* 0x000fcc0008000f00 */
[----:B------:R-:W3:Y:S01]  /*1d20*/  @!P2 LDG.E.64 R10, desc[UR14][R10.64] ;  /* 0x0000000e0a0aa981 */ /* 0x000ee2000c1e1b00 */
[----:B------:R-:W-:-:S05]  /*1d30*/  MOV R14, UR5 ;  /* 0x00000005000e7c02 */ /* 0x000fca0008000f00 */
[----:B------:R-:W-:-:S05]  /*1d40*/  VIADD R14, R14, 0x2 ;  /* 0x000000020e0e7836 */ /* 0x000fca0000000000 */
[----:B------:R-:W-:Y:S01]  /*1d50*/  R2UR UR5, R14 ;  /* 0x000000000e0572ca */ /* 0x000fe200000e0000 */
[----:B0-----:R-:W-:Y:S01]  /*1d60*/  @!P4 FADD.FTZ R12, R12, R8 ;  /* 0x000000080c0cc221 */ /* 0x001fe20000010000 */
[----:B------:R-:W-:-:S03]  /*1d70*/  @!P4 FADD.FTZ R13, R13, R9 ;  /* 0x000000090d0dc221 */ /* 0x000fc60000010000 */
[----:B---3--:R-:W-:Y:S01]  /*1d80*/  @!P2 FADD.FTZ R12, R12, R10 ;  /* 0x0000000a0c0ca221 */ /* 0x008fe20000010000 */
[----:B------:R-:W-:-:S09]  /*1d90*/  @!P2 FADD.FTZ R13, R13, R11 ;  /* 0x0000000b0d0da221 */ /* 0x000fd20000010000 */
.L_x_1889:
        /* <DEDUP_REMOVED lines=8> */
[----:B------:R-:W-:-:S05]  /*1e20*/  MOV R8, UR9 ;  /* 0x0000000900087c02 */ /* 0x000fca0008000f00 */
[----:B------:R-:W-:-:S06]  /*1e30*/  IMAD.WIDE.U32 R8, R8, R9, UR16 ;  /* 0x0000001008087e25 */ /* 0x000fcc000f8e0009 */
[----:B------:R-:W0:Y:S02]  /*1e40*/  LDG.E.64 R8, desc[UR14][R8.64] ;  /* 0x0000000e08087981 */ /* 0x000e24000c1e1b00 */
[----:B0-----:R-:W-:Y:S01]  /*1e50*/  FADD.FTZ R12, R12, R8 ;  /* 0x000000080c0c7221 */ /* 0x001fe20000010000 */
[----:B------:R-:W-:-:S07]  /*1e60*/  FADD.FTZ R13, R13, R9 ;  /* 0x000000090d0d7221 */ /* 0x000fce0000010000 */
.L_x_1890:
[----:B------:R-:W-:Y:S05]  /*1e70*/  BSYNC.RECONVERGENT B0 ;  /* 0x0000000000007941 */ /* 0x000fea0003800200 */
.L_x_1883:
[----:B------:R-:W4:Y:S01]  /*1e80*/  S2UR UR9, SR_CgaCtaId ;  /* 0x00000000000979c3 */ /* 0x000f220000008800 */
[----:B------:R-:W0:Y:S01]  /*1e90*/  LDCU UR10, c[0x0][0x414] ;  /* 0x00008280ff0a77ac */ /* 0x000e220008000800 */
[----:B---3--:R-:W-:Y:S02]  /*1ea0*/  MOV R11, UR7 ;  /* 0x00000007000b7c02 */ /* 0x008fe40008000f00 */
[----:B------:R-:W-:Y:S01]  /*1eb0*/  LOP3.LUT R19, R20, 0xffff, RZ, 0xc0, !PT ;  /* 0x0000ffff14137812 */ /* 0x000fe200078ec0ff */
[----:B------:R-:W-:-:S03]  /*1ec0*/  UMOV UR5, 0x400 ;  /* 0x0000040000057882 */ /* 0x000fc60000000000 */
[----:B-1----:R-:W1:Y:S01]  /*1ed0*/  @P0 LDC.64 R16, c[0x0][0x388] ;  /* 0x0000e200ff100b82 */ /* 0x002e620000000a00 */
[----:B------:R-:W-:-:S07]  /*1ee0*/  IADD3 R19, PT, PT, R19, UR8, RZ ;  /* 0x0000000813137c10 */ /* 0x000fce000fffe0ff */
[----:B--2---:R-:W2:Y:S01]  /*1ef0*/  LDC.64 R14, c[0x0][0x398] ;  /* 0x0000e600ff0e7b82 */ /* 0x004ea20000000a00 */
        /* <DEDUP_REMOVED lines=10> */
[----:B------:R-:W5:Y:S04]  /*1fa0*/  LDG.E.64 R14, desc[UR14][R14.64] ;  /* 0x0000000e0e0e7981 */ /* 0x000f68000c1e1b00 */
[----:B------:R-:W5:Y:S01]  /*1fb0*/  LDG.E.64 R8, desc[UR14][R8.64] ;  /* 0x0000000e08087981 */ /* 0x000f62000c1e1b00 */
[----:B-1----:R-:W-:Y:S01]  /*1fc0*/  IMAD.MOV.U32 R16, RZ, RZ, 0x3f800000 ;  /* 0x3f800000ff107424 */ /* 0x002fe200078e00ff */
[----:B------:R-:W-:Y:S01]  /*1fd0*/  IADD3 R17, PT, PT, R4, 0x20, RZ ;  /* 0x0000002004117810 */ /* 0x000fe20007ffe0ff */
[----:B------:R-:W-:Y:S01]  /*1fe0*/  BSSY.RECONVERGENT B0, `(.L_x_1891) ;  /* 0x00000e9000007945 */ /* 0x000fe20003800200 */
[----:B------:R-:W0:Y:S01]  /*1ff0*/  LDS.64 R18, [UR5+0x80] ;  /* 0x00008005ff127984 */ /* 0x000e220008000a00 */
[----:B------:R-:W1:Y:S01]  /*2000*/  LDCU.U8 UR5, c[0x0][0x3fc] ;  /* 0x00007f80ff0577ac */ /* 0x000e620008000000 */
[----:B------:R-:W-:Y:S01]  /*2010*/  SHF.R.S32.HI R35, RZ, 0x1f, R4 ;  /* 0x0000001fff237819 */ /* 0x000fe20000011404 */
[----:B-1----:R-:W-:Y:S01]  /*2020*/  UISETP.NE.AND UP0, UPT, UR5, URZ, UPT ;  /* 0x000000ff0500728c */ /* 0x002fe2000bf05270 */
[----:B0-----:R-:W-:-:S04]  /*2030*/  FMUL.FTZ R18, R18, UR10 ;  /* 0x0000000a12127c20 */ /* 0x001fc80008410000 */
[----:B------:R-:W-:-:S04]  /*2040*/  FMUL.FTZ R34, R18, R18 ;  /* 0x0000001212227220 */ /* 0x000fc80000410000 */
[----:B------:R-:W-:-:S05]  /*2050*/  FFMA.FTZ R19, R19, UR10, -R34 ;  /* 0x0000000a13137c23 */ /* 0x000fca0008010822 */
[----:B------:R-:W-:-:S13]  /*2060*/  FSETP.GTU.FTZ.AND P2, PT, R19, RZ, PT ;  /* 0x000000ff1300720b */ /* 0x000fda0003f5c000 */
[----:B------:R-:W0:Y:S02]  /*2070*/  @P2 LDC R34, c[0x0][0x3a8] ;  /* 0x0000ea00ff222b82 */ /* 0x000e240000000800 */
[----:B0-----:R-:W-:Y:S01]  /*2080*/  @P2 FADD.FTZ R10, R19, R34 ;  /* 0x00000022130a2221 */ /* 0x001fe20000010000 */
[----:B------:R-:W-:-:S03]  /*2090*/  SHF.R.S32.HI R19, RZ, 0x1f, R17 ;  /* 0x0000001fff137819 */ /* 0x000fc60000011411 */
[----:B------:R0:W1:Y:S01]  /*20a0*/  @P2 MUFU.RSQ R16, R10 ;  /* 0x0000000a00102308 */ /* 0x0000620000001400 */
[----:B------:R-:W-:Y:S05]  /*20b0*/  BRA.U UP0, `(.L_x_1892) ;  /* 0x00000005006c7547 */ /* 0x000fea000b800000 */
[----:B------:R-:W2:Y:S01]  /*20c0*/  LDCU.64 UR10, c[0x0][0x3e8] ;  /* 0x00007d00ff0a77ac */ /* 0x000ea20008000a00 */
[----:B------:R-:W-:Y:S01]  /*20d0*/  BSSY.RECONVERGENT B1, `(.L_x_1893) ;  /* 0x000001c000017945 */ /* 0x000fe20003800200 */
[----:B--2---:R-:W-:Y:S02]  /*20e0*/  ISETP.GE.U32.AND P2, PT, R4, UR10, PT ;  /* 0x0000000a04007c0c */ /* 0x004fe4000bf46070 */
[----:B------:R-:W-:Y:S02]  /*20f0*/  ISETP.GE.U32.AND P3, PT, R17, UR10, PT ;  /* 0x0000000a11007c0c */ /* 0x000fe4000bf66070 */
[----:B------:R-:W-:Y:S02]  /*2100*/  ISETP.GE.AND.EX P2, PT, R35, UR11, PT, P2 ;  /* 0x0000000b23007c0c */ /* 0x000fe4000bf46320 */
[----:B------:R-:W-:Y:S02]  /*2110*/  ISETP.GE.U32.AND P4, PT, R5, UR10, PT ;  /* 0x0000000a05007c0c */ /* 0x000fe4000bf86070 */
[----:B------:R-:W-:-:S02]  /*2120*/  ISETP.GE.U32.AND P1, PT, R6, UR10, PT ;  /* 0x0000000a06007c0c */ /* 0x000fc4000bf26070 */
[----:B------:R-:W-:Y:S02]  /*2130*/  ISETP.GE.AND.EX P3, PT, R19, UR11, PT, P3 ;  /* 0x0000000b13007c0c */ /* 0x000fe4000bf66330 */
[----:B------:R-:W-:Y:S02]  /*2140*/  ISETP.GE.AND.EX P4, PT, R7, UR11, PT, P4 ;  /* 0x0000000b07007c0c */ /* 0x000fe4000bf86340 */
[----:B------:R-:W-:-:S03]  /*2150*/  ISETP.GE.AND.EX P1, PT, R21, UR11, PT, P1 ;  /* 0x0000000b15007c0c */ /* 0x000fc6000bf26310 */
[----:B------:R-:W-:Y:S10]  /*2160*/  @P2 BRA `(.L_x_1894) ;  /* 0x0000000000482947 */ /* 0x000ff40003800000 */
[----:B------:R-:W2:Y:S01]  /*2170*/  LDCU.64 UR12, c[0x0][0x3e0] ;  /* 0x00007c00ff0c77ac */ /* 0x000ea20008000a00 */
[----:B0-----:R-:W-:Y:S01]  /*2180*/  MOV R10, R30 ;  /* 0x0000001e000a7202 */ /* 0x001fe20000000f00 */
[--C-:B------:R-:W-:Y:S01]  /*2190*/  FADD.FTZ R13, R22, -R18.reuse ;  /* 0x80000012160d7221 */ /* 0x100fe20000010000 */
[----:B------:R-:W-:Y:S01]  /*21a0*/  MOV R11, R33 ;  /* 0x00000021000b7202 */ /* 0x000fe20000000f00 */
[----:B------:R-:W0:Y:S01]  /*21b0*/  LDCU.64 UR8, c[0x0][0x380] ;  /* 0x00007000ff0877ac */ /* 0x000e220008000a00 */
[----:B------:R-:W-:Y:S01]  /*21c0*/  FADD.FTZ R23, R23, -R18 ;  /* 0x8000001217177221 */ /* 0x000fe20000010000 */
[----:B-1----:R-:W-:-:S03]  /*21d0*/  FMUL.FTZ R13, R13, R16 ;  /* 0x000000100d0d7220 */ /* 0x002fc60000410000 */
[----:B------:R-:W-:Y:S01]  /*21e0*/  FMUL.FTZ R12, R23, R16 ;  /* 0x00000010170c7220 */ /* 0x000fe20000410000 */
[----:B-----5:R-:W-:-:S03]  /*21f0*/  FFMA.FTZ R22, R14, R13, R8 ;  /* 0x0000000d0e167223 */ /* 0x020fc60000010008 */
[----:B------:R-:W-:Y:S01]  /*2200*/  FFMA.FTZ R23, R15, R12, R9 ;  /* 0x0000000c0f177223 */ /* 0x000fe20000010009 */
[----:B--2---:R-:W-:Y:S02]  /*2210*/  IMAD R35, R35, UR12, RZ ;  /* 0x0000000c23237c24 */ /* 0x004fe4000f8e02ff */
[----:B------:R-:W-:-:S04]  /*2220*/  IMAD.WIDE.U32 R10, R4, UR12, R10 ;  /* 0x0000000c040a7c25 */ /* 0x000fc8000f8e000a */
[----:B------:R-:W-:Y:S01]  /*2230*/  IMAD R35, R4, UR13, R35 ;  /* 0x0000000d04237c24 */ /* 0x000fe2000f8e0223 */
[----:B0-----:R-:W-:-:S04]  /*2240*/  LEA R12, P2, R10, UR8, 0x1 ;  /* 0x000000080a0c7c11 */ /* 0x001fc8000f8408ff */
[----:B------:R-:W-:Y:S02]  /*2250*/  IADD3 R35, PT, PT, R11, R35, RZ ;  /* 0x000000230b237210 */ /* 0x000fe40007ffe0ff */
[----:B------:R-:W-:Y:S02]  /*2260*/  F2FP.BF16.F32.PACK_AB R11, R23, R22 ;  /* 0x00000016170b723e */ /* 0x000fe400000010ff */
[----:B------:R-:W-:-:S05]  /*2270*/  LEA.HI.X R13, R10, UR9, R35, 0x1, P2 ;  /* 0x000000090a0d7c11 */ /* 0x000fca00090f0c23 */
[----:B------:R2:W-:Y:S02]  /*2280*/  STG.E desc[UR14][R12.64], R11 ;  /* 0x0000000b0c007986 */ /* 0x0005e4000c10190e */
.L_x_1894:
[----:B------:R-:W-:Y:S05]  /*2290*/  BSYNC.RECONVERGENT B1 ;  /* 0x0000000000017941 */ /* 0x000fea0003800200 */
.L_x_1893:
[----:B------:R-:W-:Y:S04]  /*22a0*/  BSSY.RECONVERGENT B1, `(.L_x_1895) ;  /* 0x0000014000017945 */ /* 0x000fe80003800200 */
[----:B------:R-:W-:Y:S05]  /*22b0*/  @P3 BRA `(.L_x_1896) ;  /* 0x0000000000483947 */ /* 0x000fea0003800000 */
[----:B------:R-:W3:Y:S01]  /*22c0*/  LDCU.64 UR8, c[0x0][0x3e0] ;  /* 0x00007c00ff0877ac */ /* 0x000ee20008000a00 */
[----:B0-----:R-:W-:Y:S01]  /*22d0*/  MOV R10, R30 ;  /* 0x0000001e000a7202 */ /* 0x001fe20000000f00 */
[--C-:B--2---:R-:W-:Y:S01]  /*22e0*/  FADD.FTZ R13, R24, -R18.reuse ;  /* 0x80000012180d7221 */ /* 0x104fe20000010000 */
[----:B------:R-:W-:Y:S01]  /*22f0*/  FADD.FTZ R25, R25, -R18 ;  /* 0x8000001219197221 */ /* 0x000fe20000010000 */
[----:B------:R-:W0:Y:S01]  /*2300*/  LDCU.64 UR12, c[0x0][0x380] ;  /* 0x00007000ff0c77ac */ /* 0x000e220008000a00 */
[----:B------:R-:W-:Y:S02]  /*2310*/  IMAD.MOV.U32 R11, RZ, RZ, R33 ;  /* 0x000000ffff0b7224 */ /* 0x000fe400078e0021 */
[-C--:B-1----:R-:W-:Y:S01]  /*2320*/  FMUL.FTZ R13, R13, R16.reuse ;  /* 0x000000100d0d7220 */ /* 0x082fe20000410000 */
[----:B------:R-:W-:Y:S01]  /*2330*/  FMUL.FTZ R12, R25, R16 ;  /* 0x00000010190c7220 */ /* 0x000fe20000410000 */
[----:B---3--:R-:W-:Y:S02]  /*2340*/  IMAD R22, R19, UR8, RZ ;  /* 0x0000000813167c24 */ /* 0x008fe4000f8e02ff */
[----:B------:R-:W-:-:S04]  /*2350*/  IMAD.WIDE.U32 R10, R17, UR8, R10 ;  /* 0x00000008110a7c25 */ /* 0x000fc8000f8e000a */
[----:B------:R-:W-:Y:S02]  /*2360*/  IMAD R19, R17, UR9, R22 ;  /* 0x0000000911137c24 */ /* 0x000fe4000f8e0216 */
[----:B-----5:R-:W-:Y:S01]  /*2370*/  FFMA.FTZ R17, R14, R13, R8 ;  /* 0x0000000d0e117223 */ /* 0x020fe20000010008 */
[----:B------:R-:W-:Y:S01]  /*2380*/  FFMA.FTZ R22, R15, R12, R9 ;  /* 0x0000000c0f167223 */ /* 0x000fe20000010009 */
[----:B0-----:R-:W-:Y:S02]  /*2390*/  LEA R12, P2, R10, UR12, 0x1 ;  /* 0x0000000c0a0c7c11 */ /* 0x001fe4000f8408ff */
[----:B------:R-:W-:Y:S02]  /*23a0*/  IADD3 R19, PT, PT, R11, R19, RZ ;  /* 0x000000130b137210 */ /* 0x000fe40007ffe0ff */
[----:B------:R-:W-:Y:S02]  /*23b0*/  F2FP.BF16.F32.PACK_AB R11, R22, R17 ;  /* 0x00000011160b723e */ /* 0x000fe400000010ff */
[----:B------:R-:W-:-:S05]  /*23c0*/  LEA.HI.X R13, R10, UR13, R19, 0x1, P2 ;  /* 0x0000000d0a0d7c11 */ /* 0x000fca00090f0c13 */
[----:B------:R3:W-:Y:S02]  /*23d0*/  STG.E desc[UR14][R12.64], R11 ;  /* 0x0000000b0c007986 */ /* 0x0007e4000c10190e */
.L_x_1896:
[----:B------:R-:W-:Y:S05]  /*23e0*/  BSYNC.RECONVERGENT B1 ;  /* 0x0000000000017941 */ /* 0x000fea0003800200 */
.L_x_1895:
[----:B------:R-:W-:Y:S04]  /*23f0*/  BSSY.RECONVERGENT B1, `(.L_x_1897) ;  /* 0x0000014000017945 */ /* 0x000fe80003800200 */
[----:B------:R-:W-:Y:S05]  /*2400*/  @P4 BRA `(.L_x_1898) ;  /* 0x0000000000484947 */ /* 0x000fea0003800000 */
[----:B------:R-:W4:Y:S01]  /*2410*/  LDCU.64 UR8, c[0x0][0x3e0] ;  /* 0x00007c00ff0877ac */ /* 0x000f220008000a00 */
[--C-:B--23--:R-:W-:Y:S01]  /*2420*/  FADD.FTZ R13, R26, -R18.reuse ;  /* 0x800000121a0d7221 */ /* 0x10cfe20000010000 */
[----:B0-----:R-:W-:Y:S01]  /*2430*/  MOV R10, R30 ;  /* 0x0000001e000a7202 */ /* 0x001fe20000000f00 */
[----:B------:R-:W-:Y:S01]  /*2440*/  FADD.FTZ R27, R27, -R18 ;  /* 0x800000121b1b7221 */ /* 0x000fe20000010000 */
[----:B------:R-:W0:Y:S01]  /*2450*/  LDCU.64 UR12, c[0x0][0x380] ;  /* 0x00007000ff0c77ac */ /* 0x000e220008000a00 */
[----:B------:R-:W-:Y:S01]  /*2460*/  MOV R11, R33 ;  /* 0x00000021000b7202 */ /* 0x000fe20000000f00 */
[-C--:B-1----:R-:W-:Y:S01]  /*2470*/  FMUL.FTZ R12, R13, R16.reuse ;  /* 0x000000100d0c7220 */ /* 0x082fe20000410000 */
[----:B------:R-:W-:-:S04]  /*2480*/  FMUL.FTZ R27, R27, R16 ;  /* 0x000000101b1b7220 */ /* 0x000fc80000410000 */
[----:B-----5:R-:W-:Y:S01]  /*2490*/  FFMA.FTZ R27, R14, R27, R8 ;  /* 0x0000001b0e1b7223 */ /* 0x020fe20000010008 */
[----:B----4-:R-:W-:Y:S02]  /*24a0*/  IMAD R22, R7, UR8, RZ ;  /* 0x0000000807167c24 */ /* 0x010fe4000f8e02ff */
[----:B------:R-:W-:-:S04]  /*24b0*/  IMAD.WIDE.U32 R10, R5, UR8, R10 ;  /* 0x00000008050a7c25 */ /* 0x000fc8000f8e000a */
[----:B------:R-:W-:Y:S02]  /*24c0*/  IMAD R13, R5, UR9, R22 ;  /* 0x00000009050d7c24 */ /* 0x000fe4000f8e0216 */
[----:B------:R-:W-:Y:S01]  /*24d0*/  FFMA.FTZ R22, R15, R12, R9 ;  /* 0x0000000c0f167223 */ /* 0x000fe20000010009 */
[----:B0-----:R-:W-:Y:S02]  /*24e0*/  LEA R12, P2, R10, UR12, 0x1 ;  /* 0x0000000c0a0c7c11 */ /* 0x001fe4000f8408ff */
[----:B------:R-:W-:Y:S02]  /*24f0*/  IADD3 R13, PT, PT, R11, R13, RZ ;  /* 0x0000000d0b0d7210 */ /* 0x000fe40007ffe0ff */
[----:B------:R-:W-:Y:S02]  /*2500*/  F2FP.BF16.F32.PACK_AB R11, R22, R27 ;  /* 0x0000001b160b723e */ /* 0x000fe400000010ff */
[----:B------:R-:W-:-:S05]  /*2510*/  LEA.HI.X R13, R10, UR13, R13, 0x1, P2 ;  /* 0x0000000d0a0d7c11 */ /* 0x000fca00090f0c0d */
[----:B------:R4:W-:Y:S02]  /*2520*/  STG.E desc[UR14][R12.64], R11 ;  /* 0x0000000b0c007986 */ /* 0x0009e4000c10190e */
.L_x_1898:
[----:B------:R-:W-:Y:S05]  /*2530*/  BSYNC.RECONVERGENT B1 ;  /* 0x0000000000017941 */ /* 0x000fea0003800200 */
.L_x_1897:
[----:B------:R-:W-:Y:S05]  /*2540*/  @P1 BRA `(.L_x_1899) ;  /* 0x0000000800481947 */ /* 0x000fea0003800000 */
[----:B------:R-:W0:Y:S01]  /*2550*/  LDCU.64 UR8, c[0x0][0x3e0] ;  /* 0x00007c00ff0877ac */ /* 0x000e220008000a00 */
[--C-:B------:R-:W-:Y:S01]  /*2560*/  FADD.FTZ R29, R29, -R18.reuse ;  /* 0x800000121d1d7221 */ /* 0x100fe20000010000 */
[----:B------:R-:W-:Y:S01]  /*2570*/  MOV R31, R33 ;  /* 0x00000021001f7202 */ /* 0x000fe20000000f00 */
[----:B--234-:R-:W-:Y:S01]  /*2580*/  FADD.FTZ R11, R28, -R18 ;  /* 0x800000121c0b7221 */ /* 0x01cfe20000010000 */
[----:B------:R-:W2:Y:S01]  /*2590*/  LDCU.64 UR10, c[0x0][0x380] ;  /* 0x00007000ff0a77ac */ /* 0x000ea20008000a00 */
[-C--:B-1----:R-:W-:Y:S02]  /*25a0*/  FMUL.FTZ R29, R29, R16.reuse ;  /* 0x000000101d1d7220 */ /* 0x082fe40000410000 */
[----:B------:R-:W-:Y:S02]  /*25b0*/  FMUL.FTZ R16, R11, R16 ;  /* 0x000000100b107220 */ /* 0x000fe40000410000 */
[----:B-----5:R-:W-:Y:S02]  /*25c0*/  FFMA.FTZ R11, R14, R29, R8 ;  /* 0x0000001d0e0b7223 */ /* 0x020fe40000010008 */
[----:B------:R-:W-:-:S05]  /*25d0*/  FFMA.FTZ R16, R15, R16, R9 ;  /* 0x000000100f107223 */ /* 0x000fca0000010009 */
[----:B------:R-:W-:Y:S01]  /*25e0*/  F2FP.BF16.F32.PACK_AB R11, R16, R11 ;  /* 0x0000000b100b723e */ /* 0x000fe200000010ff */
[----:B0-----:R-:W-:Y:S02]  /*25f0*/  IMAD R13, R21, UR8, RZ ;  /* 0x00000008150d7c24 */ /* 0x001fe4000f8e02ff */
[----:B------:R-:W-:-:S04]  /*2600*/  IMAD.WIDE.U32 R30, R6, UR8, R30 ;  /* 0x00000008061e7c25 */ /* 0x000fc8000f8e001e */
[----:B------:R-:W-:Y:S01]  /*2610*/  IMAD R13, R6, UR9, R13 ;  /* 0x00000009060d7c24 */ /* 0x000fe2000f8e020d */
[----:B--2---:R-:W-:-:S03]  /*2620*/  LEA R8, P1, R30, UR10, 0x1 ;  /* 0x0000000a1e087c11 */ /* 0x004fc6000f8208ff */
[----:B------:R-:W-:-:S05]  /*2630*/  IMAD.IADD R13, R31, 0x1, R13 ;  /* 0x000000011f0d7824 */ /* 0x000fca00078e020d */
[----:B------:R-:W-:-:S05]  /*2640*/  LEA.HI.X R9, R30, UR11, R13, 0x1, P1 ;  /* 0x0000000b1e097c11 */ /* 0x000fca00088f0c0d */
[----:B------:R0:W-:Y:S01]  /*2650*/  STG.E desc[UR14][R8.64], R11 ;  /* 0x0000000b08007986 */ /* 0x0001e2000c10190e */
[----:B------:R-:W-:Y:S05]  /*2660*/  BRA `(.L_x_1899) ;  /* 0x0000000800007947 */ /* 0x000fea0003800000 */
.L_x_1892:
[----:B------:R-:W2:Y:S01]  /*2670*/  LDCU.64 UR8, c[0x0][0x3e8] ;  /* 0x00007d00ff0877ac */ /* 0x000ea20008000a00 */
[----:B------:R-:W-:Y:S01]  /*2680*/  BSSY.RECONVERGENT B1, `(.L_x_1900) ;  /* 0x0000024000017945 */ /* 0x000fe20003800200 */
[----:B--2---:R-:W-:Y:S02]  /*2690*/  ISETP.GE.U32.AND P2, PT, R4, UR8, PT ;  /* 0x0000000804007c0c */ /* 0x004fe4000bf46070 */
[----:B------:R-:W-:Y:S02]  /*26a0*/  ISETP.GE.U32.AND P3, PT, R5, UR8, PT ;  /* 0x0000000805007c0c */ /* 0x000fe4000bf66070 */
[----:B------:R-:W-:Y:S02]  /*26b0*/  ISETP.GE.AND.EX P4, PT, R35, UR9, PT, P2 ;  /* 0x0000000923007c0c */ /* 0x000fe4000bf86320 */
[----:B------:R-:W-:Y:S02]  /*26c0*/  ISETP.GE.U32.AND P5, PT, R6, UR8, PT ;  /* 0x0000000806007c0c */ /* 0x000fe4000bfa6070 */
[----:B------:R-:W-:-:S02]  /*26d0*/  ISETP.GE.AND.EX P2, PT, R7, UR9, PT, P3 ;  /* 0x0000000907007c0c */ /* 0x000fc4000bf46330 */
[----:B------:R-:W-:-:S07]  /*26e0*/  ISETP.GE.AND.EX P3, PT, R21, UR9, PT, P5 ;  /* 0x0000000915007c0c */ /* 0x000fce000bf66350 */
[----:B------:R-:W-:Y:S06]  /*26f0*/  @P4 BRA `(.L_x_1901) ;  /* 0x0000000000704947 */ /* 0x000fec0003800000 */
[--C-:B------:R-:W-:Y:S01]  /*2700*/  FADD.FTZ R11, R22, -R18.reuse ;  /* 0x80000012160b7221 */ /* 0x100fe20000010000 */
[----:B------:R-:W-:Y:S01]  /*2710*/  FADD.FTZ R23, R23, -R18 ;  /* 0x8000001217177221 */ /* 0x000fe20000010000 */
[----:B------:R-:W2:Y:S02]  /*2720*/  LDCU.64 UR10, c[0x0][0x3e0] ;  /* 0x00007c00ff0a77ac */ /* 0x000ea40008000a00 */
[-C--:B-1----:R-:W-:Y:S01]  /*2730*/  FMUL.FTZ R11, R11, R16.reuse ;  /* 0x000000100b0b7220 */ /* 0x082fe20000410000 */
[----:B------:R-:W-:Y:S01]  /*2740*/  FMUL.FTZ R22, R23, R16 ;  /* 0x0000001017167220 */ /* 0x000fe20000410000 */
[----:B------:R-:W1:Y:S02]  /*2750*/  LDCU.64 UR12, c[0x0][0x380] ;  /* 0x00007000ff0c77ac */ /* 0x000e640008000a00 */
[----:B-----5:R-:W-:Y:S01]  /*2760*/  FFMA.FTZ R12, R14, R11, R8 ;  /* 0x0000000b0e0c7223 */ /* 0x020fe20000010008 */
[----:B------:R-:W-:Y:S01]  /*2770*/  FFMA.FTZ R34, R15, R22, R9 ;  /* 0x000000160f227223 */ /* 0x000fe20000010009 */
[----:B------:R-:W-:-:S02]  /*2780*/  MOV R11, R33 ;  /* 0x00000021000b7202 */ /* 0x000fc40000000f00 */
[----:B0-----:R-:W-:Y:S01]  /*2790*/  FMUL.FTZ R10, R12, -1.4426950216293334961 ;  /* 0xbfb8aa3b0c0a7820 */ /* 0x001fe20000410000 */
        /* <DEDUP_REMOVED lines=10> */
[----:B------:R-:W-:-:S05]  /*2840*/  IADD3 R37, PT, PT, R11, R37, RZ ;  /* 0x000000250b257210 */ /* 0x000fca0007ffe0ff */
[----:B------:R-:W2:Y:S01]  /*2850*/  MUFU.RCP R23, R23 ;  /* 0x0000001700177308 */ /* 0x000ea20000001000 */
[----:B0-----:R-:W-:Y:S01]  /*2860*/  FMUL.FTZ R22, R12, R13 ;  /* 0x0000000d0c167220 */ /* 0x001fe20000410000 */
[----:B-1----:R-:W-:-:S04]  /*2870*/  LEA R12, P4, R10, UR12, 0x1 ;  /* 0x0000000c0a0c7c11 */ /* 0x002fc8000f8808ff */
[----:B------:R-:W-:Y:S01]  /*2880*/  LEA.HI.X R13, R10, UR13, R37, 0x1, P4 ;  /* 0x0000000d0a0d7c11 */ /* 0x000fe2000a0f0c25 */
[----:B--2---:R-:W-:-:S05]  /*2890*/  FMUL.FTZ R35, R34, R23 ;  /* 0x0000001722237220 */ /* 0x004fca0000410000 */
[----:B------:R-:W-:-:S05]  /*28a0*/  F2FP.BF16.F32.PACK_AB R35, R35, R22 ;  /* 0x000000162323723e */ /* 0x000fca00000010ff */
[----:B------:R2:W-:Y:S02]  /*28b0*/  STG.E desc[UR14][R12.64], R35 ;  /* 0x000000230c007986 */ /* 0x0005e4000c10190e */
.L_x_1901:
[----:B------:R-:W-:Y:S05]  /*28c0*/  BSYNC.RECONVERGENT B1 ;  /* 0x0000000000017941 */ /* 0x000fea0003800200 */
.L_x_1900:
[----:B------:R-:W-:Y:S04]  /*28d0*/  BSSY.RECONVERGENT B1, `(.L_x_1902) ;  /* 0x000001e000017945 */ /* 0x000fe80003800200 */
[----:B------:R-:W-:Y:S05]  /*28e0*/  @P1 BRA `(.L_x_1903) ;  /* 0x0000000000701947 */ /* 0x000fea0003800000 */
[--C-:B------:R-:W-:Y:S01]  /*28f0*/  FADD.FTZ R11, R24, -R18.reuse ;  /* 0x80000012180b7221 */ /* 0x100fe20000010000 */
[----:B------:R-:W-:Y:S01]  /*2900*/  FADD.FTZ R25, R25, -R18 ;  /* 0x8000001219197221 */ /* 0x000fe20000010000 */
[----:B------:R-:W3:Y:S02]  /*2910*/  LDCU.64 UR10, c[0x0][0x3e0] ;  /* 0x00007c00ff0a77ac */ /* 0x000ee40008000a00 */
[-C--:B-1----:R-:W-:Y:S01]  /*2920*/  FMUL.FTZ R11, R11, R16.reuse ;  /* 0x000000100b0b7220 */ /* 0x082fe20000410000 */
[----:B--2---:R-:W-:Y:S01]  /*2930*/  FMUL.FTZ R12, R25, R16 ;  /* 0x00000010190c7220 */ /* 0x004fe20000410000 */
[----:B------:R-:W1:Y:S02]  /*2940*/  LDCU.64 UR12, c[0x0][0x380] ;  /* 0x00007000ff0c77ac */ /* 0x000e640008000a00 */
[----:B-----5:R-:W-:Y:S01]  /*2950*/  FFMA.FTZ R13, R14, R11, R8 ;  /* 0x0000000b0e0d7223 */ /* 0x020fe20000010008 */
[----:B------:R-:W-:Y:S01]  /*2960*/  FFMA.FTZ R24, R15, R12, R9 ;  /* 0x0000000c0f187223 */ /* 0x000fe20000010009 */
[----:B------:R-:W-:-:S02]  /*2970*/  MOV R11, R33 ;  /* 0x00000021000b7202 */ /* 0x000fc40000000f00 */
[----:B0-----:R-:W-:Y:S01]  /*2980*/  FMUL.FTZ R10, R13, -1.4426950216293334961 ;  /* 0xbfb8aa3b0d0a7820 */ /* 0x001fe20000410000 */
[----:B------:R-:W-:-:S05]  /*2990*/  FMUL.FTZ R12, R24, -1.4426950216293334961 ;  /* 0xbfb8aa3b180c7820 */ /* 0x000fca0000410000 */
[----:B------:R-:W0:Y:S01]  /*29a0*/  MUFU.EX2 R10, R10 ;  /* 0x0000000a000a7308 */ /* 0x000e220000000800 */
[----:B---3--:R-:W-:-:S04]  /*29b0*/  IMAD R34, R19, UR10, RZ ;  /* 0x0000000a13227c24 */ /* 0x008fc8000f8e02ff */
[----:B------:R-:W-:-:S03]  /*29c0*/  IMAD R19, R17, UR11, R34 ;  /* 0x0000000b11137c24 */ /* 0x000fc6000f8e0222 */
[----:B------:R-:W2:Y:S01]  /*29d0*/  MUFU.EX2 R12, R12 ;  /* 0x0000000c000c7308 */ /* 0x000ea20000000800 */
[----:B0-----:R-:W-:Y:S01]  /*29e0*/  FADD.FTZ R22, R10, 1 ;  /* 0x3f8000000a167421 */ /* 0x001fe20000010000 */
[----:B------:R-:W-:-:S06]  /*29f0*/  MOV R10, R30 ;  /* 0x0000001e000a7202 */ /* 0x000fcc0000000f00 */
[----:B------:R-:W0:Y:S01]  /*2a00*/  MUFU.RCP R22, R22 ;  /* 0x0000001600167308 */ /* 0x000e220000001000 */
[----:B------:R-:W-:-:S04]  /*2a10*/  IMAD.WIDE.U32 R10, R17, UR10, R10 ;  /* 0x0000000a110a7c25 */ /* 0x000fc8000f8e000a */
[----:B--2---:R-:W-:Y:S01]  /*2a20*/  FADD.FTZ R23, R12, 1 ;  /* 0x3f8000000c177421 */ /* 0x004fe20000010000 */
[----:B------:R-:W-:Y:S01]  /*2a30*/  IMAD.IADD R19, R11, 0x1, R19 ;  /* 0x000000010b137824 */ /* 0x000fe200078e0213 */
[----:B-1----:R-:W-:-:S04]  /*2a40*/  LEA R12, P1, R10, UR12, 0x1 ;  /* 0x0000000c0a0c7c11 */ /* 0x002fc8000f8208ff */
[----:B------:R-:W1:Y:S01]  /*2a50*/  MUFU.RCP R23, R23 ;  /* 0x0000001700177308 */ /* 0x000e620000001000 */
[----:B0-----:R-:W-:Y:S01]  /*2a60*/  FMUL.FTZ R17, R13, R22 ;  /* 0x000000160d117220 */ /* 0x001fe20000410000 */
[----:B------:R-:W-:Y:S01]  /*2a70*/  LEA.HI.X R13, R10, UR13, R19, 0x1, P1 ;  /* 0x0000000d0a0d7c11 */ /* 0x000fe200088f0c13 */
[----:B-1----:R-:W-:-:S05]  /*2a80*/  FMUL.FTZ R24, R24, R23 ;  /* 0x0000001718187220 */ /* 0x002fca0000410000 */
[----:B------:R-:W-:-:S05]  /*2a90*/  F2FP.BF16.F32.PACK_AB R17, R24, R17 ;  /* 0x000000111811723e */ /* 0x000fca00000010ff */
[----:B------:R3:W-:Y:S02]  /*2aa0*/  STG.E desc[UR14][R12.64], R17 ;  /* 0x000000110c007986 */ /* 0x0007e4000c10190e */
.L_x_1903:
[----:B------:R-:W-:Y:S05]  /*2ab0*/  BSYNC.RECONVERGENT B1 ;  /* 0x0000000000017941 */ /* 0x000fea0003800200 */
.L_x_1902:
[----:B------:R-:W-:Y:S04]  /*2ac0*/  BSSY.RECONVERGENT B1, `(.L_x_1904) ;  /* 0x000001e000017945 */ /* 0x000fe80003800200 */
[----:B------:R-:W-:Y:S05]  /*2ad0*/  @P2 BRA `(.L_x_1905) ;  /* 0x0000000000702947 */ /* 0x000fea0003800000 */
[--C-:B------:R-:W-:Y:S01]  /*2ae0*/  FADD.FTZ R27, R27, -R18.reuse ;  /* 0x800000121b1b7221 */ /* 0x100fe20000010000 */
[----:B------:R-:W-:Y:S01]  /*2af0*/  FADD.FTZ R11, R26, -R18 ;  /* 0x800000121a0b7221 */ /* 0x000fe20000010000 */
[----:B------:R-:W4:Y:S02]  /*2b00*/  LDCU.64 UR10, c[0x0][0x3e0] ;  /* 0x00007c00ff0a77ac */ /* 0x000f240008000a00 */
[-C--:B-1----:R-:W-:Y:S01]  /*2b10*/  FMUL.FTZ R27, R27, R16.reuse ;  /* 0x000000101b1b7220 */ /* 0x082fe20000410000 */
[----:B--23--:R-:W-:Y:S01]  /*2b20*/  FMUL.FTZ R12, R11, R16 ;  /* 0x000000100b0c7220 */ /* 0x00cfe20000410000 */
[----:B------:R-:W1:Y:S01]  /*2b30*/  LDCU.64 UR12, c[0x0][0x380] ;  /* 0x00007000ff0c77ac */ /* 0x000e620008000a00 */
[----:B------:R-:W-:Y:S01]  /*2b40*/  MOV R11, R33 ;  /* 0x00000021000b7202 */ /* 0x000fe20000000f00 */
[----:B-----5:R-:W-:Y:S01]  /*2b50*/  FFMA.FTZ R24, R14, R27, R8 ;  /* 0x0000001b0e187223 */ /* 0x020fe20000010008 */
[----:B------:R-:W-:-:S03]  /*2b60*/  FFMA.FTZ R13, R15, R12, R9 ;  /* 0x0000000c0f0d7223 */ /* 0x000fc60000010009 */
[----:B0-----:R-:W-:Y:S01]  /*2b70*/  FMUL.FTZ R10, R24, -1.4426950216293334961 ;  /* 0xbfb8aa3b180a7820 */ /* 0x001fe20000410000 */
[----:B------:R-:W-:-:S05]  /*2b80*/  FMUL.FTZ R12, R13, -1.4426950216293334961 ;  /* 0xbfb8aa3b0d0c7820 */ /* 0x000fca0000410000 */
[----:B------:R-:W0:Y:S01]  /*2b90*/  MUFU.EX2 R10, R10 ;  /* 0x0000000a000a7308 */ /* 0x000e220000000800 */
[----:B----4-:R-:W-:-:S04]  /*2ba0*/  IMAD R26, R7, UR10, RZ ;  /* 0x0000000a071a7c24 */ /* 0x010fc8000f8e02ff */
[----:B------:R-:W-:-:S03]  /*2bb0*/  IMAD R23, R5, UR11, R26 ;  /* 0x0000000b05177c24 */ /* 0x000fc6000f8e021a */
[----:B------:R-:W2:Y:S01]  /*2bc0*/  MUFU.EX2 R12, R12 ;  /* 0x0000000c000c7308 */ /* 0x000ea20000000800 */
[----:B0-----:R-:W-:Y:S01]  /*2bd0*/  FADD.FTZ R17, R10, 1 ;  /* 0x3f8000000a117421 */ /* 0x001fe20000010000 */
[----:B------:R-:W-:-:S06]  /*2be0*/  MOV R10, R30 ;  /* 0x0000001e000a7202 */ /* 0x000fcc0000000f00 */
[----:B------:R-:W0:Y:S01]  /*2bf0*/  MUFU.RCP R17, R17 ;  /* 0x0000001100117308 */ /* 0x000e220000001000 */
[----:B------:R-:W-:-:S04]  /*2c00*/  IMAD.WIDE.U32 R10, R5, UR10, R10 ;  /* 0x0000000a050a7c25 */ /* 0x000fc8000f8e000a */
[----:B--2---:R-:W-:Y:S01]  /*2c10*/  FADD.FTZ R22, R12, 1 ;  /* 0x3f8000000c167421 */ /* 0x004fe20000010000 */
[----:B-1----:R-:W-:-:S05]  /*2c20*/  LEA R12, P1, R10, UR12, 0x1 ;  /* 0x0000000c0a0c7c11 */ /* 0x002fca000f8208ff */
[----:B------:R-:W1:Y:S01]  /*2c30*/  MUFU.RCP R22, R22 ;  /* 0x0000001600167308 */ /* 0x000e620000001000 */
[----:B------:R-:W-:Y:S01]  /*2c40*/  IADD3 R23, PT, PT, R11, R23, RZ ;  /* 0x000000170b177210 */ /* 0x000fe20007ffe0ff */
[----:B0-----:R-:W-:Y:S01]  /*2c50*/  FMUL.FTZ R19, R24, R17 ;  /* 0x0000001118137220 */ /* 0x001fe20000410000 */
[----:B-1----:R-:W-:Y:S02]  /*2c60*/  FMUL.FTZ R24, R13, R22 ;  /* 0x000000160d187220 */ /* 0x002fe40000410000 */
[----:B------:R-:W-:-:S03]  /*2c70*/  LEA.HI.X R13, R10, UR13, R23, 0x1, P1 ;  /* 0x0000000d0a0d7c11 */ /* 0x000fc600088f0c17 */
[----:B------:R-:W-:-:S05]  /*2c80*/  F2FP.BF16.F32.PACK_AB R19, R24, R19 ;  /* 0x000000131813723e */ /* 0x000fca00000010ff */
[----:B------:R4:W-:Y:S02]  /*2c90*/  STG.E desc[UR14][R12.64], R19 ;  /* 0x000000130c007986 */ /* 0x0009e4000c10190e */
.L_x_1905:
[----:B------:R-:W-:Y:S05]  /*2ca0*/  BSYNC.RECONVERGENT B1 ;  /* 0x0000000000017941 */ /* 0x000fea0003800200 */
.L_x_1904:
[----:B------:R-:W-:Y:S05]  /*2cb0*/  @P3 BRA `(.L_x_1899) ;  /* 0x00000000006c3947 */ /* 0x000fea0003800000 */
[--C-:B------:R-:W-:Y:S01]  /*2cc0*/  FADD.FTZ R29, R29, -R18.reuse ;  /* 0x800000121d1d7221 */ /* 0x100fe20000010000 */
[----:B------:R-:W-:Y:S01]  /*2cd0*/  FADD.FTZ R11, R28, -R18 ;  /* 0x800000121c0b7221 */ /* 0x000fe20000010000 */
[----:B------:R-:W0:Y:S01]  /*2ce0*/  LDCU.64 UR8, c[0x0][0x3e0] ;  /* 0x00007c00ff0877ac */ /* 0x000e220008000a00 */
[----:B------:R-:W-:Y:S01]  /*2cf0*/  MOV R31, R33 ;  /* 0x00000021001f7202 */ /* 0x000fe20000000f00 */
[-C--:B-1----:R-:W-:Y:S01]  /*2d00*/  FMUL.FTZ R29, R29, R16.reuse ;  /* 0x000000101d1d7220 */ /* 0x082fe20000410000 */
[----:B------:R-:W-:Y:S01]  /*2d10*/  FMUL.FTZ R16, R11, R16 ;  /* 0x000000100b107220 */ /* 0x000fe20000410000 */
[----:B------:R-:W1:Y:S02]  /*2d20*/  LDCU.64 UR10, c[0x0][0x380] ;  /* 0x00007000ff0a77ac */ /* 0x000e640008000a00 */
[----:B-----5:R-:W-:Y:S01]  /*2d30*/  FFMA.FTZ R29, R14, R29, R8 ;  /* 0x0000001d0e1d7223 */ /* 0x020fe20000010008 */
[----:B------:R-:W-:-:S03]  /*2d40*/  FFMA.FTZ R15, R15, R16, R9 ;  /* 0x000000100f0f7223 */ /* 0x000fc60000010009 */
[----:B------:R-:W-:Y:S01]  /*2d50*/  FMUL.FTZ R8, R29, -1.4426950216293334961 ;  /* 0xbfb8aa3b1d087820 */ /* 0x000fe20000410000 */
[----:B------:R-:W-:-:S05]  /*2d60*/  FMUL.FTZ R9, R15, -1.4426950216293334961 ;  /* 0xbfb8aa3b0f097820 */ /* 0x000fca0000410000 */
[----:B------:R-:W1:Y:S01]  /*2d70*/  MUFU.EX2 R8, R8 ;  /* 0x0000000800087308 */ /* 0x000e620000000800 */
[----:B0-----:R-:W-:Y:S02]  /*2d80*/  IMAD R11, R21, UR8, RZ ;  /* 0x00000008150b7c24 */ /* 0x001fe4000f8e02ff */
[----:B------:R-:W-:-:S05]  /*2d90*/  IMAD.WIDE.U32 R30, R6, UR8, R30 ;  /* 0x00000008061e7c25 */ /* 0x000fca000f8e001e */
[----:B------:R-:W0:Y:S01]  /*2da0*/  MUFU.EX2 R9, R9 ;  /* 0x0000000900097308 */ /* 0x000e220000000800 */
[----:B--234-:R-:W-:-:S05]  /*2db0*/  IMAD R13, R6, UR9, R11 ;  /* 0x00000009060d7c24 */ /* 0x01cfca000f8e020b */
[----:B------:R-:W-:Y:S01]  /*2dc0*/  IADD3 R13, PT, PT, R31, R13, RZ ;  /* 0x0000000d1f0d7210 */ /* 0x000fe20007ffe0ff */
[----:B-1----:R-:W-:Y:S01]  /*2dd0*/  FADD.FTZ R10, R8, 1 ;  /* 0x3f800000080a7421 */ /* 0x002fe20000010000 */
[----:B------:R-:W-:-:S05]  /*2de0*/  LEA R8, P1, R30, UR10, 0x1 ;  /* 0x0000000a1e087c11 */ /* 0x000fca000f8208ff */
[----:B------:R-:W1:Y:S01]  /*2df0*/  MUFU.RCP R10, R10 ;  /* 0x0000000a000a7308 */ /* 0x000e620000001000 */
[----:B0-----:R-:W-:Y:S01]  /*2e00*/  FADD.FTZ R12, R9, 1 ;  /* 0x3f800000090c7421 */ /* 0x001fe20000010000 */
[----:B------:R-:W-:-:S06]  /*2e10*/  LEA.HI.X R9, R30, UR11, R13, 0x1, P1 ;  /* 0x0000000b1e097c11 */ /* 0x000fcc00088f0c0d */
[----:B------:R-:W0:Y:S01]  /*2e20*/  MUFU.RCP R12, R12 ;  /* 0x0000000c000c7308 */ /* 0x000e220000001000 */
[----:B-1----:R-:W-:Y:S01]  /*2e30*/  FMUL.FTZ R11, R29, R10 ;  /* 0x0000000a1d0b7220 */ /* 0x002fe20000410000 */
[----:B0-----:R-:W-:-:S05]  /*2e40*/  FMUL.FTZ R14, R15, R12 ;  /* 0x0000000c0f0e7220 */ /* 0x001fca0000410000 */
[----:B------:R-:W-:-:S05]  /*2e50*/  F2FP.BF16.F32.PACK_AB R11, R14, R11 ;  /* 0x0000000b0e0b723e */ /* 0x000fca00000010ff */
[----:B------:R0:W-:Y:S02]  /*2e60*/  STG.E desc[UR14][R8.64], R11 ;  /* 0x0000000b08007986 */ /* 0x0001e4000c10190e */
.L_x_1899:
[----:B------:R-:W-:Y:S05]  /*2e70*/  BSYNC.RECONVERGENT B0 ;  /* 0x0000000000007941 */ /* 0x000fea0003800200 */
.L_x_1891:
[----:B------:R-:W1:Y:S01]  /*2e80*/  LDCU UR5, c[0x0][0x3f8] ;  /* 0x00007f00ff0577ac */ /* 0x000e620008000800 */
[----:B------:R-:W1:Y:S01]  /*2e90*/  LDCU UR8, c[0x0][0x3c8] ;  /* 0x00007900ff0877ac */ /* 0x000e620008000800 */
[----:B------:R-:W-:Y:S02]  /*2ea0*/  UIADD3 UR7, UPT, UPT, UR19, UR7, URZ ;  /* 0x0000000713077290 */ /* 0x000fe4000fffe0ff */
[----:B------:R-:W-:Y:S02]  /*2eb0*/  UIADD3 UR4, UPT, UPT, UR4, 0x1, URZ ;  /* 0x0000000104047890 */ /* 0x000fe4000fffe0ff */
[----:B-1----:R-:W-:-:S04]  /*2ec0*/  UIMAD UR5, UR5, UR8, URZ ;  /* 0x00000008050572a4 */ /* 0x002fc8000f8e02ff */
[----:B------:R-:W-:-:S09]  /*2ed0*/  UISETP.GE.AND UP0, UPT, UR7, UR5, UPT ;  /* 0x000000050700728c */ /* 0x000fd2000bf06270 */
[----:B------:R-:W-:Y:S05]  /*2ee0*/  BRA.U !UP0, `(.L_x_1906) ;  /* 0xffffffd108d47547 */ /* 0x000fea000b83ffff */
[----:B------:R-:W-:Y:S05]  /*2ef0*/  EXIT ;  /* 0x000000000000794d */ /* 0x000fea0003800000 */
.L_x_1907:
        /* <DEDUP_REMOVED lines=16> */
.L_x_3444:


//--------------------- .text._Z35group_norm_nhwc_fwd_one_pass_kernelI11Bf16IOFp32WLi256ELi26ELi416EEv26Group_norm_nhwc_fwd_params --------------------------
	.section	.text._Z35group_norm_nhwc_fwd_one_pass_kernelI11Bf16IOFp32WLi256ELi26ELi416EEv26Group_norm_nhwc_fwd_params,"ax",@progbits
	.align	128
        .global         _Z35group_norm_nhwc_fwd_one_pass_kernelI11Bf16IOFp32WLi256ELi26ELi416EEv26Group_norm_nhwc_fwd_params
        .type           _Z35group_norm_nhwc_fwd_one_pass_kernelI11Bf16IOFp32WLi256ELi26ELi416EEv26Group_norm_nhwc_fwd_params,@function
        .size           _Z35group_norm_nhwc_fwd_one_pass_kernelI11Bf16IOFp32WLi256ELi26ELi416EEv26Group_norm_nhwc_fwd_params,(.L_x_3445 - _Z35group_norm_nhwc_fwd_one_pass_kernelI11Bf16IOFp32WLi256ELi26ELi416EEv26Group_norm_nhwc_fwd_params)
        .other          _Z35group_norm_nhwc_fwd_one_pass_kernelI11Bf16IOFp32WLi256ELi26ELi416EEv26Group_norm_nhwc_fwd_params,@"STO_CUDA_ENTRY STV_DEFAULT"
_Z35group_norm_nhwc_fwd_one_pass_kernelI11Bf16IOFp32WLi256ELi26ELi416EEv26Group_norm_nhwc_fwd_params:
.text._Z35group_norm_nhwc_fwd_one_pass_kernelI11Bf16IOFp32WLi256ELi26ELi416EEv26Group_norm_nhwc_fwd_params:
[----:B------:R-:W-:Y:S01]  /*0000*/  LDC R1, c[0x0][0x37c] ;  /* 0x0000df00ff017b82 */ /* 0x000fe20000000800 */
[----:B------:R-:W0:Y:S01]  /*0010*/  S2R R0, SR_CTAID.Y ;  /* 0x0000000000007919 */ /* 0x000e220000002600 */
[----:B------:R-:W1:Y:S01]  /*0020*/  LDCU UR4, c[0x0][0x3f8] ;  /* 0x00007f00ff0477ac */ /* 0x000e620008000800 */
[----:B------:R-:W1:Y:S02]  /*0030*/  LDCU UR5, c[0x0][0x3c8] ;  /* 0x00007900ff0577ac */ /* 0x000e640008000800 */
[----:B-1----:R-:W-:-:S06]  /*0040*/  UIMAD UR4, UR4, UR5, URZ ;  /* 0x00000005040472a4 */ /* 0x002fcc000f8e02ff */
[----:B0-----:R-:W-:-:S13]  /*0050*/  ISETP.GE.AND P0, PT, R0, UR4, PT ;  /* 0x0000000400007c0c */ /* 0x001fda000bf06270 */
[----:B------:R-:W-:Y:S05]  /*0060*/  @P0 EXIT ;  /* 0x000000000000094d */ /* 0x000fea0003800000 */
[----:B------:R-:W0:Y:S01]  /*0070*/  S2R R2, SR_TID.X ;  /* 0x0000000000027919 */ /* 0x000e220000002100 */
[----:B------:R-:W1:Y:S01]  /*0080*/  LDCU UR4, c[0x0][0x404] ;  /* 0x00008080ff0477ac */ /* 0x000e620008000800 */
[----:B------:R-:W2:Y:S01]  /*0090*/  LDC R5, c[0x0][0x374] ;  /* 0x0000dd00ff057b82 */ /* 0x000ea20000000800 */
[----:B------:R-:W-:Y:S01]  /*00a0*/  HFMA2 R6, -RZ, RZ, 0, 0 ;  /* 0x00000000ff067431 */ /* 0x000fe200000001ff */
[----:B------:R-:W3:Y:S01]  /*00b0*/  S2R R3, SR_CTAID.X ;  /* 0x0000000000037919 */ /* 0x000ee20000002500 */
[----:B------:R-:W4:Y:S01]  /*00c0*/  LDCU.64 UR6, c[0x0][0x388] ;  /* 0x00007100ff0677ac */ /* 0x000f220008000a00 */
[----:B------:R-:W-:Y:S02]  /*00d0*/  MOV R8, R0 ;  /* 0x0000000000087202 */ /* 0x000fe40000000f00 */
[----:B----4-:R-:W-:Y:S02]  /*00e0*/  ISETP.NE.U32.AND P1, PT, RZ, UR6, PT ;  /* 0x00000006ff007c0c */ /* 0x010fe4000bf25070 */
[----:B0-----:R-:W-:-:S02]  /*00f0*/  LOP3.LUT R4, R2, 0xffff, RZ, 0xc0, !PT ;  /* 0x0000ffff02047812 */ /* 0x001fc400078ec0ff */
[----:B---3--:R-:W-:-:S03]  /*0100*/  LOP3.LUT P0, RZ, R2, R3, RZ, 0xfc, !PT ;  /* 0x0000000302ff7212 */ /* 0x008fc6000780fcff */
[----:B------:R-:W-:Y:S01]  /*0110*/  IMAD R4, R4, 0x13b2, RZ ;  /* 0x000013b204047824 */ /* 0x000fe200078e02ff */
[----:B------:R-:W-:Y:S01]  /*0120*/  ISETP.NE.AND.EX P0, PT, RZ, UR7, !P0, P1 ;  /* 0x00000007ff007c0c */ /* 0x000fe2000c705310 */
[----:B------:R-:W0:Y:S03]  /*0130*/  LDCU.64 UR6, c[0x0][0x358] ;  /* 0x00006b00ff0677ac */ /* 0x000e260008000a00 */
[----:B------:R-:W-:Y:S02]  /*0140*/  SHF.R.U32.HI R54, RZ, 0x10, R4 ;  /* 0x00000010ff367819 */ /* 0x000fe40000011604 */
[----:B------:R-:W3:Y:S02]  /*0150*/  S2R R4, SR_LANEID ;  /* 0x0000000000047919 */ /* 0x000ee40000000000 */
[----:B------:R-:W-:Y:S01]  /*0160*/  PRMT R9, R54, 0x9910, RZ ;  /* 0x0000991036097816 */ /* 0x000fe200000000ff */
[----:B-1----:R-:W-:-:S04]  /*0170*/  IMAD R7, R3, UR4, R54 ;  /* 0x0000000403077c24 */ /* 0x002fc8000f8e0236 */
[----:B------:R-:W-:Y:S01]  /*0180*/  IMAD R9, R9, 0xd, RZ ;  /* 0x0000000d09097824 */ /* 0x000fe200078e02ff */
[C---:B------:R-:W-:Y:S02]  /*0190*/  IADD3 R52, PT, PT, R7.reuse, 0x20, RZ ;  /* 0x0000002007347810 */ /* 0x040fe40007ffe0ff */
[C---:B------:R-:W-:Y:S02]  /*01a0*/  IADD3 R50, PT, PT, R7.reuse, 0x60, RZ ;  /* 0x0000006007327810 */ /* 0x040fe40007ffe0ff */
[----:B------:R-:W-:Y:S02]  /*01b0*/  IADD3 R9, PT, PT, RZ, -R9, RZ ;  /* 0x80000009ff097210 */ /* 0x000fe40007ffe0ff */
[----:B------:R-:W-:Y:S02]  /*01c0*/  IADD3 R48, PT, PT, R7, 0x80, RZ ;  /* 0x0000008007307810 */ /* 0x000fe40007ffe0ff */
[----:B------:R-:W-:Y:S02]  /*01d0*/  PRMT R15, R9, 0x7710, RZ ;  /* 0x00007710090f7816 */ /* 0x000fe400000000ff */
[----:B------:R-:W-:-:S02]  /*01e0*/  IADD3 R46, PT, PT, R7, 0xa0, RZ ;  /* 0x000000a0072e7810 */ /* 0x000fc40007ffe0ff */
[C---:B------:R-:W-:Y:S02]  /*01f0*/  IADD3 R44, PT, PT, R7.reuse, 0xc0, RZ ;  /* 0x000000c0072c7810 */ /* 0x040fe40007ffe0ff */
[----:B------:R-:W-:Y:S02]  /*0200*/  IADD3 R7, PT, PT, R7, 0xe0, RZ ;  /* 0x000000e007077810 */ /* 0x000fe40007ffe0ff */
[----:B------:R-:W-:Y:S02]  /*0210*/  IADD3 R10, PT, PT, R15, R2, RZ ;  /* 0x000000020f0a7210 */ /* 0x000fe40007ffe0ff */
[----:B------:R-:W-:Y:S02]  /*0220*/  SHF.R.S32.HI R9, RZ, 0x1f, R52 ;  /* 0x0000001fff097819 */ /* 0x000fe40000011434 */
[----:B------:R-:W-:Y:S02]  /*0230*/  SHF.R.S32.HI R11, RZ, 0x1f, R50 ;  /* 0x0000001fff0b7819 */ /* 0x000fe40000011432 */
[----:B------:R-:W-:-:S02]  /*0240*/  SHF.R.S32.HI R13, RZ, 0x1f, R48 ;  /* 0x0000001fff0d7819 */ /* 0x000fc40000011430 */
[----:B------:R-:W-:Y:S02]  /*0250*/  SHF.R.S32.HI R15, RZ, 0x1f, R46 ;  /* 0x0000001fff0f7819 */ /* 0x000fe4000001142e */
[----:B------:R-:W-:Y:S02]  /*0260*/  SHF.R.S32.HI R33, RZ, 0x1f, R44 ;  /* 0x0000001fff217819 */ /* 0x000fe4000001142c */
[----:B------:R-:W-:Y:S02]  /*0270*/  SHF.R.S32.HI R35, RZ, 0x1f, R7 ;  /* 0x0000001fff237819 */ /* 0x000fe40000011407 */
[----:B0-23--:R-:W-:-:S07]  /*0280*/  SHF.L.U32 R10, R10, 0x1, RZ ;  /* 0x000000010a0a7819 */ /* 0x00dfce00000006ff */
.L_x_1951:
[----:B0-234-:R-:W0:Y:S01]  /*0290*/  LDC R23, c[0x0][0x3f8] ;  /* 0x0000fe00ff177b82 */ /* 0x01de220000000800 */
[----:B------:R-:W1:Y:S01]  /*02a0*/  LDCU UR8, c[0x0][0x404] ;  /* 0x00008080ff0877ac */ /* 0x000e620008000800 */
[----:B------:R-:W-:Y:S01]  /*02b0*/  LOP3.LUT R56, R10, 0xffff, RZ, 0xc0, !PT ;  /* 0x0000ffff0a387812 */ /* 0x000fe200078ec0ff */
[----:B------:R-:W2:Y:S01]  /*02c0*/  LDCU.64 UR4, c[0x0][0x3e8] ;  /* 0x00007d00ff0477ac */ /* 0x000ea20008000a00 */
[----:B-1----:R-:W-:Y:S01]  /*02d0*/  IMAD R37, R3, UR8, R54 ;  /* 0x0000000803257c24 */ /* 0x002fe2000f8e0236 */
[----:B------:R-:W1:Y:S01]  /*02e0*/  LDCU.64 UR8, c[0x0][0x3f0] ;  /* 0x00007e00ff0877ac */ /* 0x000e620008000a00 */
[----:B0----5:R-:W-:Y:S02]  /*02f0*/  IABS R19, R23 ;  /* 0x0000001700137213 */ /* 0x021fe40000000000 */
[----:B------:R-:W-:Y:S02]  /*0300*/  ISETP.NE.AND P3, PT, R23, RZ, PT ;  /* 0x000000ff1700720c */ /* 0x000fe40003f65270 */
[----:B------:R-:W0:Y:S01]  /*0310*/  I2F.RP R12, R19 ;  /* 0x00000013000c7306 */ /* 0x000e220000209400 */
[----:B------:R-:W-:-:S02]  /*0320*/  SHF.R.S32.HI R25, RZ, 0x1f, R37 ;  /* 0x0000001fff197819 */ /* 0x000fc40000011425 */
[----:B------:R-:W-:-:S04]  /*0330*/  IADD3 R27, PT, PT, R37, 0x40, RZ ;  /* 0x00000040251b7810 */ /* 0x000fc80007ffe0ff */
[----:B--2---:R-:W-:Y:S02]  /*0340*/  ISETP.GE.U32.AND P5, PT, R27, UR4, PT ;  /* 0x000000041b007c0c */ /* 0x004fe4000bfa6070 */
[----:B------:R-:W-:-:S04]  /*0350*/  SHF.R.S32.HI R29, RZ, 0x1f, R27 ;  /* 0x0000001fff1d7819 */ /* 0x000fc8000001141b */
[----:B------:R-:W-:Y:S01]  /*0360*/  ISETP.GE.AND.EX P5, PT, R29, UR5, PT, P5 ;  /* 0x000000051d007c0c */ /* 0x000fe2000bfa6350 */
[----:B0-----:R-:W0:Y:S02]  /*0370*/  MUFU.RCP R12, R12 ;  /* 0x0000000c000c7308 */ /* 0x001e240000001000 */
[----:B0-----:R-:W-:-:S06]  /*0380*/  IADD3 R16, PT, PT, R12, 0xffffffe, RZ ;  /* 0x0ffffffe0c107810 */ /* 0x001fcc0007ffe0ff */
[----:B------:R0:W2:Y:S02]  /*0390*/  F2I.FTZ.U32.TRUNC.NTZ R17, R16 ;  /* 0x0000001000117305 */ /* 0x0000a4000021f000 */
        /* <DEDUP_REMOVED lines=8> */
[----:B------:R-:W-:-:S05]  /*0420*/  IMAD R12, R19, R12, R14 ;  /* 0x0000000c130c7224 */ /* 0x000fca00078e020e */
[----:B------:R-:W-:Y:S01]  /*0430*/  ISETP.GT.U32.AND P2, PT, R19, R12, PT ;  /* 0x0000000c1300720c */ /* 0x000fe20003f44070 */
[----:B0-----:R-:W-:-:S04]  /*0440*/  @!P5 IMAD R14, R29, R20, RZ ;  /* 0x000000141d0ed224 */ /* 0x001fc800078e02ff */
[----:B------:R-:W-:-:S08]  /*0450*/  @!P5 IMAD R29, R27, R21, R14 ;  /* 0x000000151b1dd224 */ /* 0x000fd000078e020e */
[-C--:B------:R-:W-:Y:S02]  /*0460*/  @!P2 IADD3 R12, PT, PT, R12, -R19.reuse, RZ ;  /* 0x800000130c0ca210 */ /* 0x080fe40007ffe0ff */
[----:B------:R-:W-:Y:S02]  /*0470*/  @!P2 IADD3 R17, PT, PT, R17, 0x1, RZ ;  /* 0x000000011111a810 */ /* 0x000fe40007ffe0ff */
[----:B------:R-:W-:Y:S02]  /*0480*/  ISETP.GE.U32.AND P1, PT, R12, R19, PT ;  /* 0x000000130c00720c */ /* 0x000fe40003f26070 */
[----:B------:R-:W-:Y:S02]  /*0490*/  LOP3.LUT R12, R8, R23, RZ, 0x3c, !PT ;  /* 0x00000017080c7212 */ /* 0x000fe400078e3cff */
[----:B------:R-:W-:Y:S02]  /*04a0*/  ISETP.GE.U32.AND P2, PT, R37, UR4, PT ;  /* 0x0000000425007c0c */ /* 0x000fe4000bf46070 */
[----:B------:R-:W-:-:S02]  /*04b0*/  ISETP.GE.AND P4, PT, R12, RZ, PT ;  /* 0x000000ff0c00720c */ /* 0x000fc40003f86270 */
[----:B------:R-:W-:-:S05]  /*04c0*/  ISETP.GE.AND.EX P2, PT, R25, UR5, PT, P2 ;  /* 0x0000000519007c0c */ /* 0x000fca000bf46320 */
[----:B------:R-:W-:Y:S02]  /*04d0*/  @P1 IADD3 R17, PT, PT, R17, 0x1, RZ ;  /* 0x0000000111111810 */ /* 0x000fe40007ffe0ff */
[----:B------:R-:W-:-:S04]  /*04e0*/  ISETP.GE.U32.AND P1, PT, R52, UR4, PT ;  /* 0x0000000434007c0c */ /* 0x000fc8000bf26070 */
[----:B------:R-:W-:Y:S02]  /*04f0*/  @!P4 IADD3 R17, PT, PT, -R17, RZ, RZ ;  /* 0x000000ff1111c210 */ /* 0x000fe40007ffe1ff */
[----:B------:R-:W-:Y:S01]  /*0500*/  @!P3 LOP3.LUT R17, RZ, R23, RZ, 0x33, !PT ;  /* 0x00000017ff11b212 */ /* 0x000fe200078e33ff */
[----:B------:R-:W0:Y:S01]  /*0510*/  @!P2 LDC.64 R18, c[0x0][0x3e0] ;  /* 0x0000f800ff12ab82 */ /* 0x000e220000000a00 */
[----:B------:R-:W-:Y:S02]  /*0520*/  ISETP.GE.AND.EX P1, PT, R9, UR5, PT, P1 ;  /* 0x0000000509007c0c */ /* 0x000fe4000bf26310 */
[----:B------:R-:W-:Y:S02]  /*0530*/  IADD3 R53, PT, PT, -R17, RZ, RZ ;  /* 0x000000ff11357210 */ /* 0x000fe40007ffe1ff */
[----:B------:R-:W-:Y:S02]  /*0540*/  SHF.R.S32.HI R12, RZ, 0x1f, R17 ;  /* 0x0000001fff0c7819 */ /* 0x000fe40000011411 */
[----:B------:R-:W-:Y:S01]  /*0550*/  ISETP.GE.U32.AND P4, PT, R50, UR4, PT ;  /* 0x0000000432007c0c */ /* 0x000fe2000bf86070 */
[----:B------:R-:W-:-:S02]  /*0560*/  IMAD R53, R23, R53, R8 ;  /* 0x0000003517357224 */ /* 0x000fc400078e0208 */
[----:B------:R-:W2:Y:S01]  /*0570*/  @!P2 LDC.64 R22, c[0x0][0x390] ;  /* 0x0000e400ff16ab82 */ /* 0x000ea20000000a00 */
[----:B-1----:R-:W-:Y:S01]  /*0580*/  IMAD R12, R12, UR8, RZ ;  /* 0x000000080c0c7c24 */ /* 0x002fe2000f8e02ff */
[----:B------:R-:W-:Y:S01]  /*0590*/  ISETP.GE.AND.EX P4, PT, R11, UR5, PT, P4 ;  /* 0x000000050b007c0c */ /* 0x000fe2000bf86340 */
[----:B------:R-:W-:Y:S02]  /*05a0*/  IMAD R53, R53, 0x1a, RZ ;  /* 0x0000001a35357824 */ /* 0x000fe400078e02ff */
[----:B------:R-:W-:-:S03]  /*05b0*/  IMAD R59, R17, UR9, R12 ;  /* 0x00000009113b7c24 */ /* 0x000fc6000f8e020c */
[----:B------:R-:W-:-:S04]  /*05c0*/  IADD3 R56, P3, PT, R53, R56, RZ ;  /* 0x0000003835387210 */ /* 0x000fc80007f7e0ff */
[----:B------:R-:W-:Y:S01]  /*05d0*/  LEA.HI.X.SX32 R57, R53, RZ, 0x1, P3 ;  /* 0x000000ff35397211 */ /* 0x000fe200018f0eff */
[----:B0-----:R-:W-:Y:S02]  /*05e0*/  @!P2 IMAD R12, R25, R18, RZ ;  /* 0x00000012190ca224 */ /* 0x001fe400078e02ff */
[----:B------:R-:W-:Y:S02]  /*05f0*/  IMAD.WIDE.U32 R56, R17, UR8, R56 ;  /* 0x0000000811387c25 */ /* 0x000fe4000f8e0038 */
[----:B------:R-:W0:Y:S02]  /*0600*/  @!P5 LDC.64 R16, c[0x0][0x390] ;  /* 0x0000e400ff10db82 */ /* 0x000e240000000a00 */
[----:B------:R-:W-:Y:S01]  /*0610*/  @!P2 IMAD R31, R37, R19, R12 ;  /* 0x00000013251fa224 */ /* 0x000fe200078e020c */
[----:B------:R-:W-:Y:S02]  /*0620*/  IADD3 R59, PT, PT, R57, R59, RZ ;  /* 0x0000003b393b7210 */ /* 0x000fe40007ffe0ff */
[----:B------:R-:W-:-:S05]  /*0630*/  @!P2 MOV R58, R56 ;  /* 0x00000038003aa202 */ /* 0x000fca0000000f00 */
[----:B------:R-:W-:Y:S02]  /*0640*/  @!P2 IMAD.WIDE.U32 R24, R37, R18, R58 ;  /* 0x000000122518a225 */ /* 0x000fe400078e003a */
[----:B------:R-:W1:Y:S03]  /*0650*/  @!P1 LDC.64 R18, c[0x0][0x3e0] ;  /* 0x0000f800ff129b82 */ /* 0x000e660000000a00 */
[----:B------:R-:W-:Y:S02]  /*0660*/  @!P2 IADD3 R12, PT, PT, R25, R31, RZ ;  /* 0x0000001f190ca210 */ /* 0x000fe40007ffe0ff */
[C---:B--2---:R-:W-:Y:S02]  /*0670*/  @!P2 LEA R22, P3, R24.reuse, R22, 0x1 ;  /* 0x000000161816a211 */ /* 0x044fe400078608ff */
[----:B------:R-:W-:Y:S01]  /*0680*/  @!P5 MOV R25, R59 ;  /* 0x0000003b0019d202 */ /* 0x000fe20000000f00 */
[----:B------:R-:W2:Y:S01]  /*0690*/  @!P1 LDC.64 R36, c[0x0][0x390] ;  /* 0x0000e400ff249b82 */ /* 0x000ea20000000a00 */
[----:B------:R-:W-:-:S02]  /*06a0*/  @!P2 LEA.HI.X R23, R24, R23, R12, 0x1, P3 ;  /* 0x000000171817a211 */ /* 0x000fc400018f0c0c */
[----:B------:R-:W-:Y:S02]  /*06b0*/  @!P5 MOV R24, R56 ;  /* 0x000000380018d202 */ /* 0x000fe40000000f00 */
[----:B------:R-:W-:Y:S02]  /*06c0*/  ISETP.GE.U32.AND P3, PT, R48, UR4, PT ;  /* 0x0000000430007c0c */ /* 0x000fe4000bf66070 */
[----:B------:R-:W-:Y:S01]  /*06d0*/  MOV R12, RZ ;  /* 0x000000ff000c7202 */ /* 0x000fe20000000f00 */
[----:B------:R-:W-:Y:S02]  /*06e0*/  @!P5 IMAD.WIDE.U32 R20, R27, R20, R24 ;  /* 0x000000141b14d225 */ /* 0x000fe400078e0018 */
[----:B------:R-:W3:Y:S03]  /*06f0*/  @!P4 LDC.64 R26, c[0x0][0x3e0] ;  /* 0x0000f800ff1acb82 */ /* 0x000ee60000000a00 */
[----:B------:R-:W-:Y:S01]  /*0700*/  @!P5 IADD3 R14, PT, PT, R21, R29, RZ ;  /* 0x0000001d150ed210 */ /* 0x000fe20007ffe0ff */
[----:B------:R4:W5:Y:S01]  /*0710*/  @!P2 LDG.E R12, desc[UR6][R22.64] ;  /* 0x00000006160ca981 */ /* 0x000962000c1e1900 */
[----:B0-----:R-:W-:Y:S01]  /*0720*/  @!P5 LEA R16, P6, R20, R16, 0x1 ;  /* 0x000000101410d211 */ /* 0x001fe200078c08ff */
[----:B-1----:R-:W-:Y:S01]  /*0730*/  @!P1 IMAD R21, R9, R18, RZ ;  /* 0x0000001209159224 */ /* 0x002fe200078e02ff */
[----:B------:R-:W-:-:S02]  /*0740*/  ISETP.GE.AND.EX P3, PT, R13, UR5, PT, P3 ;  /* 0x000000050d007c0c */ /* 0x000fc4000bf66330 */
[----:B------:R-:W-:Y:S01]  /*0750*/  @!P5 LEA.HI.X R17, R20, R17, R14, 0x1, P6 ;  /* 0x000000111411d211 */ /* 0x000fe200030f0c0e */
[----:B------:R-:W-:Y:S01]  /*0760*/  @!P1 IMAD R25, R52, R19, R21 ;  /* 0x0000001334199224 */ /* 0x000fe200078e0215 */
[----:B------:R-:W-:Y:S02]  /*0770*/  @!P1 MOV R20, R56 ;  /* 0x0000003800149202 */ /* 0x000fe40000000f00 */
[----:B------:R-:W-:Y:S01]  /*0780*/  @!P1 MOV R21, R59 ;  /* 0x0000003b00159202 */ /* 0x000fe20000000f00 */
[----:B----4-:R-:W0:Y:S01]  /*0790*/  @!P4 LDC.64 R22, c[0x0][0x390] ;  /* 0x0000e400ff16cb82 */ /* 0x010e220000000a00 */
[----:B------:R-:W-:Y:S02]  /*07a0*/  MOV R41, RZ ;  /* 0x000000ff00297202 */ /* 0x000fe40000000f00 */
[----:B------:R-:W-:Y:S01]  /*07b0*/  ISETP.GE.U32.AND P2, PT, R46, UR4, PT ;  /* 0x000000042e007c0c */ /* 0x000fe2000bf46070 */
[----:B------:R-:W-:-:S03]  /*07c0*/  @!P1 IMAD.WIDE.U32 R18, R52, R18, R20 ;  /* 0x0000001234129225 */ /* 0x000fc600078e0014 */
[----:B------:R-:W-:Y:S01]  /*07d0*/  ISETP.GE.AND.EX P2, PT, R15, UR5, PT, P2 ;  /* 0x000000050f007c0c */ /* 0x000fe2000bf46320 */
[----:B------:R1:W4:Y:S01]  /*07e0*/  @!P5 LDG.E R41, desc[UR6][R16.64] ;  /* 0x000000061029d981 */ /* 0x000322000c1e1900 */
[----:B------:R-:W-:Y:S01]  /*07f0*/  @!P1 IADD3 R14, PT, PT, R19, R25, RZ ;  /* 0x00000019130e9210 */ /* 0x000fe20007ffe0ff */
[----:B------:R-:W0:Y:S01]  /*0800*/  @!P3 LDC.64 R28, c[0x0][0x3e0] ;  /* 0x0000f800ff1cbb82 */ /* 0x000e220000000a00 */
[----:B--2---:R-:W-:Y:S02]  /*0810*/  @!P1 LEA R36, P5, R18, R36, 0x1 ;  /* 0x0000002412249211 */ /* 0x004fe400078a08ff */
[----:B------:R-:W-:Y:S02]  /*0820*/  ISETP.GE.U32.AND P6, PT, R44, UR4, PT ;  /* 0x000000042c007c0c */ /* 0x000fe4000bfc6070 */
[----:B------:R-:W-:Y:S01]  /*0830*/  @!P1 LEA.HI.X R37, R18, R37, R14, 0x1, P5 ;  /* 0x0000002512259211 */ /* 0x000fe200028f0c0e */
[----:B---3--:R-:W-:Y:S01]  /*0840*/  @!P4 IMAD R18, R11, R26, RZ ;  /* 0x0000001a0b12c224 */ /* 0x008fe200078e02ff */
[----:B------:R-:W-:Y:S01]  /*0850*/  @!P4 MOV R19, R59 ;  /* 0x0000003b0013c202 */ /* 0x000fe20000000f00 */
[----:B-1----:R-:W1:Y:S01]  /*0860*/  @!P3 LDC.64 R16, c[0x0][0x390] ;  /* 0x0000e400ff10bb82 */ /* 0x002e620000000a00 */
[----:B------:R-:W-:Y:S01]  /*0870*/  ISETP.GE.AND.EX P6, PT, R33, UR5, PT, P6 ;  /* 0x0000000521007c0c */ /* 0x000fe2000bfc6360 */
[----:B------:R-:W-:Y:S01]  /*0880*/  @!P4 IMAD R25, R50, R27, R18 ;  /* 0x0000001b3219c224 */ /* 0x000fe200078e0212 */
[----:B------:R-:W-:-:S02]  /*0890*/  @!P4 MOV R18, R56 ;  /* 0x000000380012c202 */ /* 0x000fc40000000f00 */
[----:B------:R-:W-:Y:S02]  /*08a0*/  MOV R14, RZ ;  /* 0x000000ff000e7202 */ /* 0x000fe40000000f00 */
[----:B------:R-:W-:Y:S01]  /*08b0*/  ISETP.GE.U32.AND P5, PT, R7, UR4, PT ;  /* 0x0000000407007c0c */ /* 0x000fe2000bfa6070 */
[----:B------:R-:W2:Y:S01]  /*08c0*/  @!P2 LDC.64 R30, c[0x0][0x3e0] ;  /* 0x0000f800ff1eab82 */ /* 0x000ea20000000a00 */
[----:B------:R-:W-:Y:S02]  /*08d0*/  @!P4 IMAD.WIDE.U32 R26, R50, R26, R18 ;  /* 0x0000001a321ac225 */ /* 0x000fe400078e0012 */
[----:B------:R-:W-:Y:S01]  /*08e0*/  ISETP.GE.AND.EX P5, PT, R35, UR5, PT, P5 ;  /* 0x0000000523007c0c */ /* 0x000fe2000bfa6350 */
[----:B------:R3:W4:Y:S01]  /*08f0*/  @!P1 LDG.E R14, desc[UR6][R36.64] ;  /* 0x00000006240e9981 */ /* 0x000722000c1e1900 */
[----:B------:R-:W-:Y:S02]  /*0900*/  MOV R43, RZ ;  /* 0x000000ff002b7202 */ /* 0x000fe40000000f00 */
[----:B------:R-:W-:Y:S01]  /*0910*/  @!P4 IADD3 R27, PT, PT, R27, R25, RZ ;  /* 0x000000191b1bc210 */ /* 0x000fe20007ffe0ff */
[----:B------:R-:W1:Y:S01]  /*0920*/  @!P2 LDC.64 R18, c[0x0][0x390] ;  /* 0x0000e400ff12ab82 */ /* 0x000e620000000a00 */
[----:B0-----:R-:W-:Y:S01]  /*0930*/  @!P4 LEA R22, P1, R26, R22, 0x1 ;  /* 0x000000161a16c211 */ /* 0x001fe200078208ff */
[----:B------:R-:W-:-:S03]  /*0940*/  @!P3 IMAD R32, R13, R28, RZ ;  /* 0x0000001c0d20b224 */ /* 0x000fc600078e02ff */
[----:B------:R-:W-:Y:S01]  /*0950*/  @!P4 LEA.HI.X R23, R26, R23, R27, 0x1, P1 ;  /* 0x000000171a17c211 */ /* 0x000fe200008f0c1b */
[C---:B------:R-:W-:Y:S01]  /*0960*/  @!P3 IMAD R39, R48.reuse, R29, R32 ;  /* 0x0000001d3027b224 */ /* 0x040fe200078e0220 */
[-C--:B------:R-:W-:Y:S01]  /*0970*/  @!P3 MOV R26, R56.reuse ;  /* 0x00000038001ab202 */ /* 0x080fe20000000f00 */
[----:B------:R-:W0:Y:S01]  /*0980*/  @!P6 LDC.64 R20, c[0x0][0x3e0] ;  /* 0x0000f800ff14eb82 */ /* 0x000e220000000a00 */
[-C--:B------:R-:W-:Y:S01]  /*0990*/  @!P3 MOV R27, R59.reuse ;  /* 0x0000003b001bb202 */ /* 0x080fe20000000f00 */
[----:B------:R-:W4:Y:S01]  /*09a0*/  @!P4 LDG.E R43, desc[UR6][R22.64] ;  /* 0x00000006162bc981 */ /* 0x000f22000c1e1900 */
[----:B---3--:R-:W-:Y:S02]  /*09b0*/  @!P2 MOV R36, R56 ;  /* 0x000000380024a202 */ /* 0x008fe40000000f00 */
[----:B------:R-:W-:Y:S01]  /*09c0*/  @!P2 MOV R37, R59 ;  /* 0x0000003b0025a202 */ /* 0x000fe20000000f00 */
[----:B------:R-:W-:Y:S02]  /*09d0*/  @!P3 IMAD.WIDE.U32 R28, R48, R28, R26 ;  /* 0x0000001c301cb225 */ /* 0x000fe400078e001a */
[----:B------:R-:W3:Y:S02]  /*09e0*/  @!P5 LDC.64 R24, c[0x0][0x3e0] ;  /* 0x0000f800ff18db82 */ /* 0x000ee40000000a00 */
[----:B--2---:R-:W-:Y:S01]  /*09f0*/  @!P2 IMAD R34, R15, R30, RZ ;  /* 0x0000001e0f22a224 */ /* 0x004fe200078e02ff */
[----:B------:R-:W-:-:S02]  /*0a00*/  @!P3 IADD3 R29, PT, PT, R29, R39, RZ ;  /* 0x000000271d1db210 */ /* 0x000fc40007ffe0ff */
[----:B-1----:R-:W-:Y:S01]  /*0a10*/  @!P3 LEA R16, P1, R28, R16, 0x1 ;  /* 0x000000101c10b211 */ /* 0x002fe200078208ff */
[----:B------:R-:W-:Y:S02]  /*0a20*/  @!P2 IMAD R45, R46, R31, R34 ;  /* 0x0000001f2e2da224 */ /* 0x000fe400078e0222 */
[----:B------:R-:W1:Y:S01]  /*0a30*/  @!P6 LDC.64 R26, c[0x0][0x390] ;  /* 0x0000e400ff1aeb82 */ /* 0x000e620000000a00 */
[----:B------:R-:W-:Y:S01]  /*0a40*/  @!P3 LEA.HI.X R17, R28, R17, R29, 0x1, P1 ;  /* 0x000000111c11b211 */ /* 0x000fe200008f0c1d */
[----:B------:R-:W-:Y:S01]  /*0a50*/  @!P2 IMAD.WIDE.U32 R30, R46, R30, R36 ;  /* 0x0000001e2e1ea225 */ /* 0x000fe200078e0024 */
[----:B------:R-:W-:-:S05]  /*0a60*/  MOV R36, RZ ;  /* 0x000000ff00247202 */ /* 0x000fca0000000f00 */
[----:B------:R-:W2:Y:S01]  /*0a70*/  @!P5 LDC.64 R28, c[0x0][0x390] ;  /* 0x0000e400ff1cdb82 */ /* 0x000ea20000000a00 */
[----:B------:R-:W-:Y:S01]  /*0a80*/  @!P2 IADD3 R31, PT, PT, R31, R45, RZ ;  /* 0x0000002d1f1fa210 */ /* 0x000fe20007ffe0ff */
[----:B------:R0:W4:Y:S01]  /*0a90*/  @!P3 LDG.E R36, desc[UR6][R16.64] ;  /* 0x000000061024b981 */ /* 0x000122000c1e1900 */
[----:B------:R-:W-:Y:S01]  /*0aa0*/  @!P2 LEA R18, P1, R30, R18, 0x1 ;  /* 0x000000121e12a211 */ /* 0x000fe200078208ff */
[----:B0-----:R-:W-:-:S03]  /*0ab0*/  @!P6 IMAD R32, R33, R20, RZ ;  /* 0x000000142120e224 */ /* 0x001fc600078e02ff */
[----:B------:R-:W-:Y:S01]  /*0ac0*/  @!P2 LEA.HI.X R19, R30, R19, R31, 0x1, P1 ;  /* 0x000000131e13a211 */ /* 0x000fe200008f0c1f */
[C---:B------:R-:W-:Y:S01]  /*0ad0*/  @!P6 IMAD R31, R44.reuse, R21, R32 ;  /* 0x000000152c1fe224 */ /* 0x040fe200078e0220 */
[----:B------:R-:W-:Y:S02]  /*0ae0*/  @!P6 MOV R16, R56 ;  /* 0x000000380010e202 */ /* 0x000fe40000000f00 */
[-C--:B------:R-:W-:Y:S01]  /*0af0*/  @!P6 MOV R17, R59.reuse ;  /* 0x0000003b0011e202 */ /* 0x080fe20000000f00 */
[----:B---3--:R-:W-:Y:S02]  /*0b00*/  @!P5 IMAD R30, R35, R24, RZ ;  /* 0x00000018231ed224 */ /* 0x008fe400078e02ff */
[----:B------:R-:W-:Y:S01]  /*0b10*/  @!P6 IMAD.WIDE.U32 R20, R44, R20, R16 ;  /* 0x000000142c14e225 */ /* 0x000fe200078e0010 */
[----:B------:R-:W-:Y:S02]  /*0b20*/  @!P5 MOV R16, R56 ;  /* 0x000000380010d202 */ /* 0x000fe40000000f00 */
[----:B------:R-:W-:Y:S01]  /*0b30*/  @!P5 MOV R17, R59 ;  /* 0x0000003b0011d202 */ /* 0x000fe20000000f00 */
[----:B------:R-:W-:Y:S01]  /*0b40*/  @!P5 IMAD R23, R7, R25, R30 ;  /* 0x000000190717d224 */ /* 0x000fe200078e021e */
[----:B------:R-:W-:-:S02]  /*0b50*/  MOV R47, RZ ;  /* 0x000000ff002f7202 */ /* 0x000fc40000000f00 */
[----:B------:R-:W-:Y:S01]  /*0b60*/  @!P6 IADD3 R21, PT, PT, R21, R31, RZ ;  /* 0x0000001f1515e210 */ /* 0x000fe20007ffe0ff */
[----:B------:R-:W-:Y:S01]  /*0b70*/  @!P5 IMAD.WIDE.U32 R24, R7, R24, R16 ;  /* 0x000000180718d225 */ /* 0x000fe200078e0010 */
[C---:B-1----:R-:W-:Y:S02]  /*0b80*/  @!P6 LEA R26, P1, R20.reuse, R26, 0x1 ;  /* 0x0000001a141ae211 */ /* 0x042fe400078208ff */
[----:B------:R-:W-:Y:S01]  /*0b90*/  MOV R49, RZ ;  /* 0x000000ff00317202 */ /* 0x000fe20000000f00 */
[----:B------:R0:W3:Y:S01]  /*0ba0*/  @!P2 LDG.E R47, desc[UR6][R18.64] ;  /* 0x00000006122fa981 */ /* 0x0000e2000c1e1900 */
[----:B------:R-:W-:Y:S02]  /*0bb0*/  @!P6 LEA.HI.X R27, R20, R27, R21, 0x1, P1 ;  /* 0x0000001b141be211 */ /* 0x000fe400008f0c15 */
[----:B------:R-:W-:Y:S02]  /*0bc0*/  @!P5 IADD3 R16, PT, PT, R25, R23, RZ ;  /* 0x000000171910d210 */ /* 0x000fe40007ffe0ff */
[----:B--2---:R-:W-:Y:S01]  /*0bd0*/  @!P5 LEA R28, P1, R24, R28, 0x1 ;  /* 0x0000001c181cd211 */ /* 0x004fe200078208ff */
[----:B------:R-:W2:Y:S01]  /*0be0*/  @!P6 LDG.E R49, desc[UR6][R26.64] ;  /* 0x000000061a31e981 */ /* 0x000ea2000c1e1900 */
[----:B------:R-:W-:-:S02]  /*0bf0*/  MOV R51, RZ ;  /* 0x000000ff00337202 */ /* 0x000fc40000000f00 */
[----:B------:R-:W-:-:S05]  /*0c00*/  @!P5 LEA.HI.X R29, R24, R29, R16, 0x1, P1 ;  /* 0x0000001d181dd211 */ /* 0x000fca00008f0c10 */
[----:B------:R-:W2:Y:S01]  /*0c10*/  @!P5 LDG.E R51, desc[UR6][R28.64] ;  /* 0x000000061c33d981 */ /* 0x000ea2000c1e1900 */
[C---:B------:R-:W-:Y:S02]  /*0c20*/  ISETP.GT.AND P1, PT, R4.reuse, 0x1e, PT ;  /* 0x0000001e0400780c */ /* 0x040fe40003f24270 */
[----:B------:R-:W-:Y:S01]  /*0c30*/  ISETP.GT.AND P3, PT, R4, 0xf, PT ;  /* 0x0000000f0400780c */ /* 0x000fe20003f64270 */
[----:B------:R-:W-:Y:S01]  /*0c40*/  BSSY.RECONVERGENT B0, `(.L_x_1908) ;  /* 0x0000064000007945 */ /* 0x000fe20003800200 */
[C---:B-----5:R-:W-:Y:S02]  /*0c50*/  PRMT R37, R12.reuse, 0x7632, R37 ;  /* 0x000076320c257816 */ /* 0x060fe40000000025 */
[----:B------:R-:W-:Y:S02]  /*0c60*/  SHF.L.U32 R12, R12, 0x10, RZ ;  /* 0x000000100c0c7819 */ /* 0x000fe400000006ff */
[----:B------:R-:W-:-:S05]  /*0c70*/  SHF.L.U32 R37, R37, 0x10, RZ ;  /* 0x0000001025257819 */ /* 0x000fca00000006ff */
[----:B------:R-:W-:Y:S01]  /*0c80*/  FMUL.FTZ R17, R37, R37 ;  /* 0x0000002525117220 */ /* 0x000fe20000410000 */
[----:B------:R-:W-:-:S03]  /*0c90*/  FADD.FTZ R16, R12, R37 ;  /* 0x000000250c107221 */ /* 0x000fc60000010000 */
[----:B------:R-:W-:Y:S01]  /*0ca0*/  FFMA.FTZ R17, R12, R12, R17 ;  /* 0x0000000c0c117223 */ /* 0x000fe20000010011 */
[C---:B----4-:R-:W-:Y:S01]  /*0cb0*/  PRMT R32, R41.reuse, 0x7632, R32 ;  /* 0x0000763229207816 */ /* 0x050fe20000000020 */
[----:B------:R-:W-:Y:S01]  /*0cc0*/  FADD.FTZ R16, RZ, R16 ;  /* 0x00000010ff107221 */ /* 0x000fe20000010000 */
[----:B------:R-:W-:Y:S02]  /*0cd0*/  SHF.L.U32 R41, R41, 0x10, RZ ;  /* 0x0000001029297819 */ /* 0x000fe400000006ff */
[----:B------:R-:W-:Y:S01]  /*0ce0*/  SHF.L.U32 R32, R32, 0x10, RZ ;  /* 0x0000001020207819 */ /* 0x000fe200000006ff */
[----:B------:R-:W-:Y:S01]  /*0cf0*/  FADD.FTZ R17, RZ, R17 ;  /* 0x00000011ff117221 */ /* 0x000fe20000010000 */
[C---:B------:R-:W-:Y:S02]  /*0d00*/  PRMT R39, R14.reuse, 0x7632, R39 ;  /* 0x000076320e277816 */ /* 0x040fe40000000027 */
[----:B------:R-:W-:Y:S02]  /*0d10*/  SHF.L.U32 R14, R14, 0x10, RZ ;  /* 0x000000100e0e7819 */ /* 0x000fe400000006ff */
[----:B------:R-:W-:-:S05]  /*0d20*/  SHF.L.U32 R39, R39, 0x10, RZ ;  /* 0x0000001027277819 */ /* 0x000fca00000006ff */
[----:B------:R-:W-:Y:S01]  /*0d30*/  FMUL.FTZ R21, R39, R39 ;  /* 0x0000002727157220 */ /* 0x000fe20000410000 */
[C---:B0-----:R-:W-:Y:S01]  /*0d40*/  FADD.FTZ R19, R14.reuse, R39 ;  /* 0x000000270e137221 */ /* 0x041fe20000010000 */
[----:B------:R-:W-:Y:S02]  /*0d50*/  PRMT R34, R43, 0x7632, R34 ;  /* 0x000076322b227816 */ /* 0x000fe40000000022 */
[----:B------:R-:W-:Y:S01]  /*0d60*/  FFMA.FTZ R18, R14, R14, R21 ;  /* 0x0000000e0e127223 */ /* 0x000fe20000010015 */
[----:B------:R-:W-:Y:S01]  /*0d70*/  FADD.FTZ R16, R16, R19 ;  /* 0x0000001310107221 */ /* 0x000fe20000010000 */
[----:B------:R-:W-:Y:S01]  /*0d80*/  FMUL.FTZ R20, R32, R32 ;  /* 0x0000002020147220 */ /* 0x000fe20000410000 */
[----:B------:R-:W-:Y:S01]  /*0d90*/  SHF.L.U32 R34, R34, 0x10, RZ ;  /* 0x0000001022227819 */ /* 0x000fe200000006ff */
[----:B------:R-:W-:Y:S01]  /*0da0*/  FADD.FTZ R19, R41, R32 ;  /* 0x0000002029137221 */ /* 0x000fe20000010000 */
[----:B------:R-:W-:Y:S01]  /*0db0*/  SHF.L.U32 R43, R43, 0x10, RZ ;  /* 0x000000102b2b7819 */ /* 0x000fe200000006ff */
[----:B------:R-:W-:Y:S01]  /*0dc0*/  FADD.FTZ R17, R17, R18 ;  /* 0x0000001211117221 */ /* 0x000fe20000010000 */
[----:B------:R-:W-:Y:S01]  /*0dd0*/  FFMA.FTZ R20, R41, R41, R20 ;  /* 0x0000002929147223 */ /* 0x000fe20000010014 */
[----:B------:R-:W-:Y:S01]  /*0de0*/  FMUL.FTZ R18, R34, R34 ;  /* 0x0000002222127220 */ /* 0x000fe20000410000 */
[----:B------:R-:W-:Y:S01]  /*0df0*/  FADD.FTZ R16, R16, R19 ;  /* 0x0000001310107221 */ /* 0x000fe20000010000 */
[----:B------:R-:W-:Y:S01]  /*0e00*/  FADD.FTZ R19, R43, R34 ;  /* 0x000000222b137221 */ /* 0x000fe20000010000 */
[----:B------:R-:W-:Y:S01]  /*0e10*/  FADD.FTZ R17, R17, R20 ;  /* 0x0000001411117221 */ /* 0x000fe20000010000 */
[----:B------:R-:W-:Y:S01]  /*0e20*/  FFMA.FTZ R18, R43, R43, R18 ;  /* 0x0000002b2b127223 */ /* 0x000fe20000010012 */
[----:B------:R-:W-:-:S02]  /*0e30*/  PRMT R45, R36, 0x7632, R45 ;  /* 0x00007632242d7816 */ /* 0x000fc4000000002d */
[----:B------:R-:W-:Y:S02]  /*0e40*/  SHF.L.U32 R36, R36, 0x10, RZ ;  /* 0x0000001024247819 */ /* 0x000fe400000006ff */
[----:B------:R-:W-:Y:S01]  /*0e50*/  SHF.L.U32 R45, R45, 0x10, RZ ;  /* 0x000000102d2d7819 */ /* 0x000fe200000006ff */
[----:B------:R-:W-:Y:S01]  /*0e60*/  FADD.FTZ R16, R16, R19 ;  /* 0x0000001310107221 */ /* 0x000fe20000010000 */
[----:B------:R-:W-:-:S03]  /*0e70*/  FADD.FTZ R17, R17, R18 ;  /* 0x0000001211117221 */ /* 0x000fc60000010000 */
[----:B------:R-:W-:Y:S01]  /*0e80*/  FMUL.FTZ R21, R45, R45 ;  /* 0x0000002d2d157220 */ /* 0x000fe20000410000 */
[----:B------:R-:W-:-:S03]  /*0e90*/  FADD.FTZ R19, R36, R45 ;  /* 0x0000002d24137221 */ /* 0x000fc60000010000 */
[----:B------:R-:W-:Y:S01]  /*0ea0*/  FFMA.FTZ R18, R36, R36, R21 ;  /* 0x0000002424127223 */ /* 0x000fe20000010015 */
[----:B------:R-:W-:Y:S01]  /*0eb0*/  FADD.FTZ R16, R16, R19 ;  /* 0x0000001310107221 */ /* 0x000fe20000010000 */
[----:B---3--:R-:W-:-:S04]  /*0ec0*/  PRMT R38, R47, 0x7632, R38 ;  /* 0x000076322f267816 */ /* 0x008fc80000000026 */
[----:B------:R-:W-:Y:S02]  /*0ed0*/  SHF.L.U32 R38, R38, 0x10, RZ ;  /* 0x0000001026267819 */ /* 0x000fe400000006ff */
[----:B--2---:R-:W-:Y:S02]  /*0ee0*/  PRMT R40, R49, 0x7632, R40 ;  /* 0x0000763231287816 */ /* 0x004fe40000000028 */
[----:B------:R-:W-:Y:S01]  /*0ef0*/  SHF.L.U32 R47, R47, 0x10, RZ ;  /* 0x000000102f2f7819 */ /* 0x000fe200000006ff */
[----:B------:R-:W-:Y:S01]  /*0f00*/  FMUL.FTZ R20, R38, R38 ;  /* 0x0000002626147220 */ /* 0x000fe20000410000 */
[----:B------:R-:W-:Y:S02]  /*0f10*/  SHF.L.U32 R40, R40, 0x10, RZ ;  /* 0x0000001028287819 */ /* 0x000fe400000006ff */
[----:B------:R-:W-:Y:S01]  /*0f20*/  PRMT R42, R51, 0x7632, R42 ;  /* 0x00007632332a7816 */ /* 0x000fe2000000002a */
[----:B------:R-:W-:Y:S01]  /*0f30*/  FADD.FTZ R19, R47, R38 ;  /* 0x000000262f137221 */ /* 0x000fe20000010000 */
[----:B------:R-:W-:Y:S01]  /*0f40*/  SHF.L.U32 R49, R49, 0x10, RZ ;  /* 0x0000001031317819 */ /* 0x000fe200000006ff */
[----:B------:R-:W-:Y:S01]  /*0f50*/  FADD.FTZ R17, R17, R18 ;  /* 0x0000001211117221 */ /* 0x000fe20000010000 */
[----:B------:R-:W-:Y:S01]  /*0f60*/  FFMA.FTZ R20, R47, R47, R20 ;  /* 0x0000002f2f147223 */ /* 0x000fe20000010014 */
[----:B------:R-:W-:Y:S01]  /*0f70*/  SHF.L.U32 R42, R42, 0x10, RZ ;  /* 0x000000102a2a7819 */ /* 0x000fe200000006ff */
[----:B------:R-:W-:Y:S01]  /*0f80*/  FMUL.FTZ R18, R40, R40 ;  /* 0x0000002828127220 */ /* 0x000fe20000410000 */
[----:B------:R-:W-:Y:S01]  /*0f90*/  FADD.FTZ R16, R16, R19 ;  /* 0x0000001310107221 */ /* 0x000fe20000010000 */
[----:B------:R-:W-:Y:S01]  /*0fa0*/  FADD.FTZ R17, R17, R20 ;  /* 0x0000001411117221 */ /* 0x000fe20000010000 */
[----:B------:R-:W-:Y:S01]  /*0fb0*/  SHF.L.U32 R51, R51, 0x10, RZ ;  /* 0x0000001033337819 */ /* 0x000fe200000006ff */
[C---:B------:R-:W-:Y:S01]  /*0fc0*/  FADD.FTZ R19, R49.reuse, R40 ;  /* 0x0000002831137221 */ /* 0x040fe20000010000 */
[----:B------:R-:W-:Y:S01]  /*0fd0*/  FFMA.FTZ R18, R49, R49, R18 ;  /* 0x0000003131127223 */ /* 0x000fe20000010012 */
[----:B------:R-:W-:-:S02]  /*0fe0*/  FMUL.FTZ R20, R42, R42 ;  /* 0x0000002a2a147220 */ /* 0x000fc40000410000 */
[----:B------:R-:W-:Y:S01]  /*0ff0*/  FADD.FTZ R16, R16, R19 ;  /* 0x0000001310107221 */ /* 0x000fe20000010000 */
[----:B------:R-:W-:Y:S01]  /*1000*/  FADD.FTZ R17, R17, R18 ;  /* 0x0000001211117221 */ /* 0x000fe20000010000 */
[C---:B------:R-:W-:Y:S01]  /*1010*/  FADD.FTZ R19, R51.reuse, R42 ;  /* 0x0000002a33137221 */ /* 0x040fe20000010000 */
[----:B------:R-:W-:-:S03]  /*1020*/  FFMA.FTZ R20, R51, R51, R20 ;  /* 0x0000003333147223 */ /* 0x000fc60000010014 */
[----:B------:R-:W-:Y:S01]  /*1030*/  FADD.FTZ R16, R16, R19 ;  /* 0x0000001310107221 */ /* 0x000fe20000010000 */
[----:B------:R-:W-:-:S04]  /*1040*/  FADD.FTZ R17, R17, R20 ;  /* 0x0000001411117221 */ /* 0x000fc80000010000 */
        /* <DEDUP_REMOVED lines=16> */
[----:B------:R-:W-:Y:S02]  /*1150*/  ISETP.GT.AND P1, PT, R4, 0x17, PT ;  /* 0x000000170400780c */ /* 0x000fe40003f24270 */
[----:B------:R-:W-:Y:S01]  /*1160*/  ISETP.NE.AND P2, PT, R2, RZ, PT ;  /* 0x000000ff0200720c */ /* 0x000fe20003f45270 */
        /* <DEDUP_REMOVED lines=17> */
.L_x_1909:
[----:B------:R-:W-:Y:S05]  /*1280*/  BSYNC.RECONVERGENT B0 ;  /* 0x0000000000007941 */ /* 0x000fea0003800200 */
.L_x_1908:
[----:B------:R-:W-:Y:S06]  /*1290*/  BAR.SYNC.DEFER_BLOCKING 0x0 ;  /* 0x0000000000007b1d */ /* 0x000fec0000010000 */
[----:B------:R-:W-:Y:S04]  /*12a0*/  BSSY.RECONVERGENT B0, `(.L_x_1910) ;  /* 0x0000024000007945 */ /* 0x000fe80003800200 */
        /* <DEDUP_REMOVED lines=16> */
[----:B------:R-:W-:Y:S02]  /*13b0*/  FADD.FTZ R60, R28, R17 ;  /* 0x000000111c3c7221 */ /* 0x000fe40000010000 */
[----:B------:R-:W2:Y:S01]  /*13c0*/  LDS.128 R28, [UR4+0x60] ;  /* 0x00006004ff1c7984 */ /* 0x000ea20008000c00 */
[----:B------:R-:W-:Y:S01]  /*13d0*/  FADD.FTZ R55, R55, R18 ;  /* 0x0000001237377221 */ /* 0x000fe20000010000 */
[----:B------:R-:W-:Y:S02]  /*13e0*/  FADD.FTZ R60, R60, R19 ;  /* 0x000000133c3c7221 */ /* 0x000fe40000010000 */
[----:B------:R-:W3:Y:S01]  /*13f0*/  LDS.64 R16, [UR4+0x70] ;  /* 0x00007004ff107984 */ /* 0x000ee20008000a00 */
        /* <DEDUP_REMOVED lines=12> */
[----:B---3--:R-:W-:Y:S01]  /*14c0*/  FADD.FTZ R20, R55, R16 ;  /* 0x0000001037147221 */ /* 0x008fe20000010000 */
[----:B------:R-:W-:-:S07]  /*14d0*/  FADD.FTZ R21, R60, R17 ;  /* 0x000000113c157221 */ /* 0x000fce0000010000 */
.L_x_1911:
[----:B------:R-:W-:Y:S05]  /*14e0*/  BSYNC.RECONVERGENT B0 ;  /* 0x0000000000007941 */ /* 0x000fea0003800200 */
.L_x_1910:
[----:B------:R-:W4:Y:S02]  /*14f0*/  LDC R25, c[0x0][0x370] ;  /* 0x0000dc00ff197b82 */ /* 0x000f240000000800 */
[----:B----4-:R-:W-:-:S13]  /*1500*/  ISETP.GE.U32.AND P1, PT, R25, 0x2, PT ;  /* 0x000000021900780c */ /* 0x010fda0003f26070 */
[----:B------:R-:W-:Y:S05]  /*1510*/  @!P1 BRA `(.L_x_1912) ;  /* 0x0000000800a09947 */ /* 0x000fea0003800000 */
[----:B------:R-:W4:Y:S01]  /*1520*/  LDC.64 R66, c[0x0][0x3b8] ;  /* 0x0000ee00ff427b82 */ /* 0x000f220000000a00 */
[----:B------:R-:W-:Y:S02]  /*1530*/  LOP3.LUT R18, R6, 0x1, RZ, 0xc0, !PT ;  /* 0x0000000106127812 */ /* 0x000fe400078ec0ff */
[----:B------:R-:W-:-:S03]  /*1540*/  ISETP.GE.U32.AND P3, PT, R25, 0x8, PT ;  /* 0x000000081900780c */ /* 0x000fc60003f66070 */
[----:B---3--:R-:W-:-:S04]  /*1550*/  IMAD R16, R18, R5, RZ ;  /* 0x0000000512107224 */ /* 0x008fc800078e02ff */
[----:B------:R-:W-:-:S05]  /*1560*/  IMAD R16, R16, R25, RZ ;  /* 0x0000001910107224 */ /* 0x000fca00078e02ff */
[----:B------:R-:W-:-:S05]  /*1570*/  SHF.L.U32 R17, R16, 0x1, RZ ;  /* 0x0000000110117819 */ /* 0x000fca00000006ff */
[----:B----4-:R-:W-:Y:S01]  /*1580*/  IMAD.WIDE R66, R17, 0x4, R66 ;  /* 0x0000000411427825 */ /* 0x010fe200078e0242 */
[----:B------:R-:W-:Y:S06]  /*1590*/  @P2 BRA `(.L_x_1913) ;  /* 0x0000000000502947 */ /* 0x000fec0003800000 */
[----:B------:R-:W3:Y:S01]  /*15a0*/  LDC.64 R16, c[0x0][0x3b0] ;  /* 0x0000ec00ff107b82 */ /* 0x000ee20000000a00 */
[----:B------:R-:W-:Y:S01]  /*15b0*/  LOP3.LUT P1, R22, R6, 0x2, RZ, 0xc0, !PT ;  /* 0x0000000206167812 */ /* 0x000fe2000782c0ff */
[-CC-:B------:R-:W-:Y:S02]  /*15c0*/  IMAD R19, R18, R5.reuse, R0.reuse ;  /* 0x0000000512137224 */ /* 0x180fe400078e0200 */
[----:B--2---:R-:W-:Y:S01]  /*15d0*/  IMAD R23, R3, R5, R0 ;  /* 0x0000000503177224 */ /* 0x004fe200078e0200 */
[----:B------:R-:W-:-:S04]  /*15e0*/  SEL R25, R25, RZ, !P1 ;  /* 0x000000ff19197207 */ /* 0x000fc80004800000 */
[----:B------:R-:W-:Y:S01]  /*15f0*/  ISETP.NE.AND P1, PT, R25, -0x1, PT ;  /* 0xffffffff1900780c */ /* 0x000fe20003f25270 */
[----:B---3--:R-:W-:-:S04]  /*1600*/  IMAD.WIDE.U32 R16, R19, 0x4, R16 ;  /* 0x0000000413107825 */ /* 0x008fc800078e0010 */
        /* <DEDUP_REMOVED lines=8> */
.L_x_1914:
[----:B---3--:R-:W2:Y:S04]  /*1690*/  LDG.E.STRONG.GPU R18, desc[UR6][R16.64] ;  /* 0x0000000610127981 */ /* 0x008ea8000c1ef900 */
[----:B--2---:R-:W-:Y:S01]  /*16a0*/  CCTL.IVALL ;  /* 0x00000000ff00798f */ /* 0x004fe20002000000 */
[----:B------:R-:W-:Y:S05]  /*16b0*/  YIELD ;  /* 0x0000000000007946 */ /* 0x000fea0003800000 */
[----:B------:R-:W-:-:S13]  /*16c0*/  ISETP.NE.AND P1, PT, R18, R25, PT ;  /* 0x000000191200720c */ /* 0x000fda0003f25270 */
[----:B------:R-:W-:Y:S05]  /*16d0*/  @P1 BRA `(.L_x_1914) ;  /* 0xfffffffc00ec1947 */ /* 0x000fea000383ffff */
.L_x_1913:
[----:B------:R-:W-:Y:S05]  /*16e0*/  WARPSYNC.ALL ;  /* 0x0000000000007948 */ /* 0x000fea0003800000 */
[----:B------:R-:W-:Y:S01]  /*16f0*/  BAR.SYNC.DEFER_BLOCKING 0x0 ;  /* 0x0000000000007b1d */ /* 0x000fe20000010000 */
[----:B------:R-:W-:-:S05]  /*1700*/  HFMA2 R26, -RZ, RZ, 0, 0 ;  /* 0x00000000ff1a7431 */ /* 0x000fca00000001ff */
[----:B------:R-:W-:Y:S05]  /*1710*/  @!P3 BRA `(.L_x_1915) ;  /* 0x000000040020b947 */ /* 0x000fea0003800000 */
[CC--:B------:R-:W-:Y:S01]  /*1720*/  LEA R22, R5.reuse, R0.reuse, 0x1 ;  /* 0x0000000005167211 */ /* 0x0c0fe200078e08ff */
[C-C-:B------:R-:W-:Y:S01]  /*1730*/  IMAD R26, R5.reuse, 0x6, R0.reuse ;  /* 0x00000006051a7824 */ /* 0x140fe200078e0200 */
[CC--:B-1----:R-:W-:Y:S01]  /*1740*/  LEA R24, R5.reuse, R0.reuse, 0x2 ;  /* 0x0000000005187211 */ /* 0x0c2fe200078e10ff */
[C-C-:B------:R-:W-:Y:S01]  /*1750*/  IMAD R28, R5.reuse, 0x5, R0.reuse ;  /* 0x00000005051c7824 */ /* 0x140fe200078e0200 */
[----:B------:R-:W-:Y:S01]  /*1760*/  IADD3 R62, PT, PT, R0, R5, RZ ;  /* 0x00000005003e7210 */ /* 0x000fe20007ffe0ff */
[--C-:B------:R-:W-:Y:S01]  /*1770*/  IMAD R30, R5, 0x3, R0.reuse ;  /* 0x00000003051e7824 */ /* 0x100fe200078e0200 */
[----:B--23--:R-:W-:Y:S01]  /*1780*/  IADD3 R23, PT, PT, -R3, RZ, RZ ;  /* 0x000000ff03177210 */ /* 0x00cfe20007ffe1ff */
[----:B------:R-:W-:Y:S01]  /*1790*/  IMAD R60, R5, 0x7, R0 ;  /* 0x00000007053c7824 */ /* 0x000fe200078e0200 */
[----:B------:R-:W-:Y:S01]  /*17a0*/  MOV R64, R0 ;  /* 0x0000000000407202 */ /* 0x000fe20000000f00 */
[----:B------:R-:W-:-:S06]  /*17b0*/  UMOV UR4, URZ ;  /* 0x000000ff00047c82 */ /* 0x000fcc0008000000 */
.L_x_1916:
[----:B------:R-:W-:Y:S01]  /*17c0*/  ISETP.EQ.OR P1, PT, R23, RZ, P2 ;  /* 0x000000ff1700720c */ /* 0x000fe20001722670 */
[----:B------:R-:W-:-:S06]  /*17d0*/  UIADD3 UR5, UPT, UPT, UR4, 0x1, URZ ;  /* 0x0000000104057890 */ /* 0x000fcc000fffe0ff */
[----:B------:R-:W-:-:S06]  /*17e0*/  ISETP.EQ.OR P3, PT, R3, UR5, P2 ;  /* 0x0000000503007c0c */ /* 0x000fcc0009762670 */
[----:B------:R-:W-:-:S05]  /*17f0*/  @!P1 IMAD.WIDE.U32 R68, R64, 0x8, R66 ;  /* 0x0000000840449825 */ /* 0x000fca00078e0042 */
[----:B------:R-:W0:Y:S02]  /*1800*/  @!P1 LDG.E.64 R18, desc[UR6][R68.64] ;  /* 0x0000000644129981 */ /* 0x000e24000c1e1b00 */
[----:B------:R-:W-:-:S06]  /*1810*/  @!P3 IMAD.WIDE.U32 R16, R62, 0x8, R66 ;  /* 0x000000083e10b825 */ /* 0x000fcc00078e0042 */
[----:B------:R-:W2:Y:S01]  /*1820*/  @!P3 LDG.E.64 R16, desc[UR6][R16.64] ;  /* 0x000000061010b981 */ /* 0x000ea2000c1e1b00 */
[----:B------:R-:W-:-:S06]  /*1830*/  UIADD3 UR5, UPT, UPT, UR4, 0x2, URZ ;  /* 0x0000000204057890 */ /* 0x000fcc000fffe0ff */
[----:B------:R-:W-:Y:S01]  /*1840*/  ISETP.EQ.OR P4, PT, R3, UR5, P2 ;  /* 0x0000000503007c0c */ /* 0x000fe20009782670 */
[----:B------:R-:W-:Y:S01]  /*1850*/  UIADD3 UR5, UPT, UPT, UR4, 0x3, URZ ;  /* 0x0000000304057890 */ /* 0x000fe2000fffe0ff */
[----:B0-----:R-:W-:Y:S01]  /*1860*/  @!P1 FADD.FTZ R20, R20, R18 ;  /* 0x0000001214149221 */ /* 0x001fe20000010000 */
[----:B------:R-:W-:-:S10]  /*1870*/  @!P1 FADD.FTZ R21, R21, R19 ;  /* 0x0000001315159221 */ /* 0x000fd40000010000 */
[----:B------:R-:W-:Y:S01]  /*1880*/  @!P4 IMAD.WIDE.U32 R18, R22, 0x8, R66 ;  /* 0x000000081612c825 */ /* 0x000fe200078e0042 */
[----:B------:R-:W-:-:S05]  /*1890*/  ISETP.EQ.OR P1, PT, R3, UR5, P2 ;  /* 0x0000000503007c0c */ /* 0x000fca0009722670 */
[----:B------:R-:W3:Y:S01]  /*18a0*/  @!P4 LDG.E.64 R18, desc[UR6][R18.64] ;  /* 0x000000061212c981 */ /* 0x000ee2000c1e1b00 */
[----:B--2---:R-:W-:Y:S01]  /*18b0*/  @!P3 FADD.FTZ R20, R20, R16 ;  /* 0x000000101414b221 */ /* 0x004fe20000010000 */
[----:B------:R-:W-:-:S06]  /*18c0*/  @!P3 FADD.FTZ R21, R21, R17 ;  /* 0x000000111515b221 */ /* 0x000fcc0000010000 */
[----:B------:R-:W-:-:S06]  /*18d0*/  @!P1 IMAD.WIDE.U32 R16, R30, 0x8, R66 ;  /* 0x000000081e109825 */ /* 0x000fcc00078e0042 */
[----:B------:R-:W2:Y:S01]  /*18e0*/  @!P1 LDG.E.64 R16, desc[UR6][R16.64] ;  /* 0x0000000610109981 */ /* 0x000ea2000c1e1b00 */
[----:B------:R-:W-:-:S06]  /*18f0*/  UIADD3 UR5, UPT, UPT, UR4, 0x4, URZ ;  /* 0x0000000404057890 */ /* 0x000fcc000fffe0ff */
[----:B------:R-:W-:Y:S01]  /*1900*/  ISETP.EQ.OR P3, PT, R3, UR5, P2 ;  /* 0x0000000503007c0c */ /* 0x000fe20009762670 */
[----:B------:R-:W-:Y:S01]  /*1910*/  UIADD3 UR5, UPT, UPT, UR4, 0x5, URZ ;  /* 0x0000000504057890 */ /* 0x000fe2000fffe0ff */
[----:B---3--:R-:W-:Y:S01]  /*1920*/  @!P4 FADD.FTZ R20, R20, R18 ;  /* 0x000000121414c221 */ /* 0x008fe20000010000 */
        /* <DEDUP_REMOVED lines=20> */
[----:B------:R-:W0:Y:S01]  /*1a70*/  LDC R25, c[0x0][0x370] ;  /* 0x0000dc00ff197b82 */ /* 0x000e220000000800 */
        /* <DEDUP_REMOVED lines=10> */
[----:B---3--:R-:W-:Y:S01]  /*1b20*/  @!P1 FADD.FTZ R20, R20, R18 ;  /* 0x0000001214149221 */ /* 0x008fe20000010000 */
[----:B0-----:R-:W-:Y:S01]  /*1b30*/  LOP3.LUT R18, R25, 0x7ffffff8, RZ, 0xc0, !PT ;  /* 0x7ffffff819127812 */ /* 0x001fe200078ec0ff */
[----:B------:R-:W-:-:S03]  /*1b40*/  @!P1 FADD.FTZ R21, R21, R19 ;  /* 0x0000001315159221 */ /* 0x000fc60000010000 */
[----:B------:R-:W-:Y:S01]  /*1b50*/  ISETP.NE.AND P1, PT, R18, UR4, PT ;  /* 0x0000000412007c0c */ /* 0x000fe2000bf25270 */
[----:B--2---:R-:W-:Y:S01]  /*1b60*/  @!P3 FADD.FTZ R20, R20, R16 ;  /* 0x000000101414b221 */ /* 0x004fe20000010000 */
[----:B------:R-:W-:-:S11]  /*1b70*/  @!P3 FADD.FTZ R21, R21, R17 ;  /* 0x000000111515b221 */ /* 0x000fd60000010000 */
[----:B------:R-:W-:Y:S05]  /*1b80*/  @P1 BRA `(.L_x_1916) ;  /* 0xfffffffc000c1947 */ /* 0x000fea000383ffff */
[----:B------:R-:W-:-:S07]  /*1b90*/  MOV R26, R18 ;  /* 0x00000012001a7202 */ /* 0x000fce0000000f00 */
.L_x_1915:
[----:B------:R-:W4:Y:S02]  /*1ba0*/  LDC R27, c[0x0][0x370] ;  /* 0x0000dc00ff1b7b82 */ /* 0x000f240000000800 */
[----:B----4-:R-:W-:-:S13]  /*1bb0*/  LOP3.LUT P1, RZ, R27, 0x7, RZ, 0xc0, !PT ;  /* 0x000000071bff7812 */ /* 0x010fda000782c0ff */
[----:B------:R-:W-:Y:S05]  /*1bc0*/  @!P1 BRA `(.L_x_1912) ;  /* 0x0000000000f49947 */ /* 0x000fea0003800000 */
[C---:B---3--:R-:W-:Y:S02]  /*1bd0*/  LOP3.LUT R16, R27.reuse, 0x7, RZ, 0xc0, !PT ;  /* 0x000000071b107812 */ /* 0x048fe400078ec0ff */
[----:B------:R-:W-:Y:S02]  /*1be0*/  LOP3.LUT P1, R28, R27, 0x3, RZ, 0xc0, !PT ;  /* 0x000000031b1c7812 */ /* 0x000fe4000782c0ff */
[----:B------:R-:W-:-:S04]  /*1bf0*/  IADD3 R16, PT, PT, R16, -0x1, RZ ;  /* 0xffffffff10107810 */ /* 0x000fc80007ffe0ff */
[----:B------:R-:W-:-:S13]  /*1c00*/  ISETP.GE.U32.AND P3, PT, R16, 0x3, PT ;  /* 0x000000031000780c */ /* 0x000fda0003f66070 */
[----:B------:R-:W-:Y:S05]  /*1c10*/  @!P3 BRA `(.L_x_1917) ;  /* 0x000000000070b947 */ /* 0x000fea0003800000 */
[C---:B------:R-:W-:Y:S02]  /*1c20*/  IADD3 R16, PT, PT, R26.reuse, 0x1, RZ ;  /* 0x000000011a107810 */ /* 0x040fe40007ffe0ff */
[CC--:B------:R-:W-:Y:S02]  /*1c30*/  ISETP.EQ.OR P3, PT, R26.reuse, R3.reuse, P2 ;  /* 0x000000031a00720c */ /* 0x0c0fe40001762670 */
[----:B------:R-:W-:Y:S02]  /*1c40*/  IADD3 R18, PT, PT, R26, 0x2, RZ ;  /* 0x000000021a127810 */ /* 0x000fe40007ffe0ff */
[-C--:B------:R-:W-:Y:S02]  /*1c50*/  ISETP.EQ.OR P4, PT, R16, R3.reuse, P2 ;  /* 0x000000031000720c */ /* 0x080fe40001782670 */
[----:B------:R-:W-:Y:S02]  /*1c60*/  ISETP.EQ.OR P5, PT, R18, R3, P2 ;  /* 0x000000031200720c */ /* 0x000fe400017a2670 */
[----:B-1----:R-:W-:-:S04]  /*1c70*/  IADD3 R24, PT, PT, R26, 0x3, RZ ;  /* 0x000000031a187810 */ /* 0x002fc80007ffe0ff */
[----:B------:R-:W-:Y:S01]  /*1c80*/  ISETP.EQ.OR P6, PT, R24, R3, P2 ;  /* 0x000000031800720c */ /* 0x000fe200017c2670 */
[----:B------:R-:W-:-:S04]  /*1c90*/  @!P3 IMAD R17, R26, R5, R0 ;  /* 0x000000051a11b224 */ /* 0x000fc800078e0200 */
[----:B------:R-:W-:Y:S02]  /*1ca0*/  @!P4 IMAD R19, R16, R5, R0 ;  /* 0x000000051013c224 */ /* 0x000fe400078e0200 */
[----:B------:R-:W-:-:S04]  /*1cb0*/  @!P3 IMAD.WIDE.U32 R16, R17, 0x8, R66 ;  /* 0x000000081110b825 */ /* 0x000fc800078e0042 */
[-C--:B--2---:R-:W-:Y:S02]  /*1cc0*/  @!P5 IMAD R23, R18, R5.reuse, R0 ;  /* 0x000000051217d224 */ /* 0x084fe400078e0200 */
[--C-:B------:R-:W-:Y:S01]  /*1cd0*/  @!P4 IMAD.WIDE.U32 R18, R19, 0x8, R66.reuse ;  /* 0x000000081312c825 */ /* 0x100fe200078e0042 */
[----:B------:R-:W0:Y:S03]  /*1ce0*/  @!P3 LDG.E.64 R16, desc[UR6][R16.64] ;  /* 0x000000061010b981 */ /* 0x000e26000c1e1b00 */
[----:B------:R-:W-:Y:S02]  /*1cf0*/  @!P5 IMAD.WIDE.U32 R22, R23, 0x8, R66 ;  /* 0x000000081716d825 */ /* 0x000fe400078e0042 */
[----:B------:R-:W2:Y:S02]  /*1d00*/  @!P4 LDG.E.64 R18, desc[UR6][R18.64] ;  /* 0x000000061212c981 */ /* 0x000ea4000c1e1b00 */
[----:B------:R-:W-:-:S02]  /*1d10*/  @!P6 IMAD R25, R24, R5, R0 ;  /* 0x000000051819e224 */ /* 0x000fc400078e0200 */
[----:B------:R-:W3:Y:S02]  /*1d20*/  @!P5 LDG.E.64 R22, desc[UR6][R22.64] ;  /* 0x000000061616d981 */ /* 0x000ee4000c1e1b00 */
[----:B------:R-:W-:-:S06]  /*1d30*/  @!P6 IMAD.WIDE.U32 R24, R25, 0x8, R66 ;  /* 0x000000081918e825 */ /* 0x000fcc00078e0042 */
        /* <DEDUP_REMOVED lines=10> */
.L_x_1917:
        /* <DEDUP_REMOVED lines=18> */
.L_x_1918:
[----:B------:R-:W-:Y:S01]  /*1f00*/  ISETP.EQ.OR P1, PT, R26, R3, P2 ;  /* 0x000000031a00720c */ /* 0x000fe20001722670 */
        /* <DEDUP_REMOVED lines=8> */
.L_x_1919:
[----:B------:R-:W-:Y:S05]  /*1f90*/  BSYNC.RECONVERGENT B0 ;  /* 0x0000000000007941 */ /* 0x000fea0003800200 */
.L_x_1912:
[----:B------:R-:W4:Y:S01]  /*1fa0*/  S2UR UR5, SR_CgaCtaId ;  /* 0x00000000000579c3 */ /* 0x000f220000008800 */
[----:B------:R-:W1:Y:S01]  /*1fb0*/  LDCU UR8, c[0x0][0x414] ;  /* 0x00008280ff0877ac */ /* 0x000e620008000800 */
[----:B------:R-:W-:Y:S01]  /*1fc0*/  LOP3.LUT R22, R10, 0xffff, RZ, 0xc0, !PT ;  /* 0x0000ffff0a167812 */ /* 0x000fe200078ec0ff */
[----:B------:R-:W-:-:S03]  /*1fd0*/  UMOV UR4, 0x400 ;  /* 0x0000040000047882 */ /* 0x000fc60000000000 */
[----:B------:R-:W-:Y:S02]  /*1fe0*/  IADD3 R53, PT, PT, R53, R22, RZ ;  /* 0x0000001635357210 */ /* 0x000fe40007ffe0ff */
[----:B------:R-:W0:Y:S08]  /*1ff0*/  @P0 LDC.64 R26, c[0x0][0x388] ;  /* 0x0000e200ff1a0b82 */ /* 0x000e300000000a00 */
[----:B---3--:R-:W3:Y:S01]  /*2000*/  LDC.64 R18, c[0x0][0x398] ;  /* 0x0000e600ff127b82 */ /* 0x008ee20000000a00 */
[----:B-1----:R-:W-:Y:S01]  /*2010*/  @P0 FMUL.FTZ R24, R20, UR8 ;  /* 0x0000000814180c20 */ /* 0x002fe20008410000 */
[----:B------:R-:W-:Y:S01]  /*2020*/  @P0 FMUL.FTZ R25, R21, UR8 ;  /* 0x0000000815190c20 */ /* 0x000fe20008410000 */
[----:B----4-:R-:W-:-:S05]  /*2030*/  ULEA UR4, UR5, UR4, 0x18 ;  /* 0x0000000405047291 */ /* 0x010fca000f8ec0ff */
[----:B------:R-:W1:Y:S01]  /*2040*/  LDC.64 R16, c[0x0][0x3a0] ;  /* 0x0000e800ff107b82 */ /* 0x000e620000000a00 */
[----:B------:R-:W4:Y:S01]  /*2050*/  LDCU UR5, c[0x0][0x404] ;  /* 0x00008080ff0577ac */ /* 0x000f220008000800 */
[----:B0-----:R-:W-:Y:S02]  /*2060*/  @P0 IMAD.WIDE R26, R8, 0x8, R26 ;  /* 0x00000008081a0825 */ /* 0x001fe400078e021a */
[----:B------:R-:W-:Y:S04]  /*2070*/  @!P2 STS.64 [UR4+0x80], R20 ;  /* 0x00008014ff00a988 */ /* 0x000fe80008000a04 */
[----:B------:R0:W-:Y:S01]  /*2080*/  @P0 STG.E.64 desc[UR6][R26.64], R24 ;  /* 0x000000181a000986 */ /* 0x0001e2000c101b06 */
[C---:B---3--:R-:W-:Y:S01]  /*2090*/  IMAD.WIDE R28, R53.reuse, 0x4, R18 ;  /* 0x00000004351c7825 */ /* 0x048fe200078e0212 */
[----:B------:R-:W-:Y:S03]  /*20a0*/  BAR.SYNC.DEFER_BLOCKING 0x0 ;  /* 0x0000000000007b1d */ /* 0x000fe60000010000 */
[----:B-1----:R-:W-:-:S03]  /*20b0*/  IMAD.WIDE R18, R53, 0x4, R16 ;  /* 0x0000000435127825 */ /* 0x002fc600078e0210 */
[----:B------:R1:W5:Y:S04]  /*20c0*/  LDG.E.64 R16, desc[UR6][R28.64] ;  /* 0x000000061c107981 */ /* 0x000368000c1e1b00 */
[----:B------:R-:W5:Y:S01]  /*20d0*/  LDG.E.64 R18, desc[UR6][R18.64] ;  /* 0x0000000612127981 */ /* 0x000f62000c1e1b00 */
[----:B0-----:R-:W-:Y:S02]  /*20e0*/  HFMA2 R24, -RZ, RZ, 1.875, 0 ;  /* 0x3f800000ff187431 */ /* 0x001fe400000001ff */
[----:B----4-:R-:W-:Y:S01]  /*20f0*/  IMAD R27, R3, UR5, R54 ;  /* 0x00000005031b7c24 */ /* 0x010fe2000f8e0236 */
[----:B------:R-:W-:Y:S01]  /*2100*/  BSSY.RECONVERGENT B0, `(.L_x_1920) ;  /* 0x00001cc000007945 */ /* 0x000fe20003800200 */
[----:B--2---:R-:W0:Y:S01]  /*2110*/  LDS.64 R22, [UR4+0x80] ;  /* 0x00008004ff167984 */ /* 0x004e220008000a00 */
[----:B------:R-:W2:Y:S02]  /*2120*/  LDCU.U8 UR4, c[0x0][0x3fc] ;  /* 0x00007f80ff0477ac */ /* 0x000ea40008000000 */
[----:B------:R-:W-:-:S02]  /*2130*/  IADD3 R25, PT, PT, R27, 0x40, RZ ;  /* 0x000000401b197810 */ /* 0x000fc40007ffe0ff */
[----:B------:R-:W-:Y:S02]  /*2140*/  SHF.R.S32.HI R31, RZ, 0x1f, R27 ;  /* 0x0000001fff1f7819 */ /* 0x000fe4000001141b */
[----:B------:R-:W-:Y:S01]  /*2150*/  SHF.R.S32.HI R26, RZ, 0x1f, R25 ;  /* 0x0000001fff1a7819 */ /* 0x000fe20000011419 */
[----:B--2---:R-:W-:Y:S01]  /*2160*/  UISETP.NE.AND UP0, UPT, UR4, URZ, UPT ;  /* 0x000000ff0400728c */ /* 0x004fe2000bf05270 */
[----:B0-----:R-:W-:-:S04]  /*2170*/  FMUL.FTZ R30, R22, UR8 ;  /* 0x00000008161e7c20 */ /* 0x001fc80008410000 */
[----:B------:R-:W-:-:S04]  /*2180*/  FMUL.FTZ R22, R30, R30 ;  /* 0x0000001e1e167220 */ /* 0x000fc80000410000 */
[----:B------:R-:W-:-:S05]  /*2190*/  FFMA.FTZ R22, R23, UR8, -R22 ;  /* 0x0000000817167c23 */ /* 0x000fca0008010816 */
[----:B------:R-:W-:-:S13]  /*21a0*/  FSETP.GTU.FTZ.AND P1, PT, R22, RZ, PT ;  /* 0x000000ff1600720b */ /* 0x000fda0003f3c000 */
[----:B------:R-:W0:Y:S02]  /*21b0*/  @P1 LDC R23, c[0x0][0x3a8] ;  /* 0x0000ea00ff171b82 */ /* 0x000e240000000800 */
[----:B0-----:R-:W-:-:S04]  /*21c0*/  @P1 FADD.FTZ R22, R22, R23 ;  /* 0x0000001716161221 */ /* 0x001fc80000010000 */
[----:B------:R1:W0:Y:S01]  /*21d0*/  @P1 MUFU.RSQ R24, R22 ;  /* 0x0000001600181308 */ /* 0x0002220000001400 */
        /* <DEDUP_REMOVED lines=8> */
[----:B------:R-:W-:-:S07]  /*2260*/  ISETP.GE.AND.EX P3, PT, R9, UR9, PT, P3 ;  /* 0x0000000909007c0c */ /* 0x000fce000bf66330 */
[----:B------:R-:W-:Y:S06]  /*2270*/  @P2 BRA `(.L_x_1923) ;  /* 0x0000000000482947 */ /* 0x000fec0003800000 */
[----:B------:R-:W1:Y:S01]  /*2280*/  LDCU.64 UR10, c[0x0][0x3e0] ;  /* 0x00007c00ff0a77ac */ /* 0x000e620008000a00 */
[----:B------:R-:W-:Y:S01]  /*2290*/  MOV R20, R56 ;  /* 0x0000003800147202 */ /* 0x000fe20000000f00 */
[--C-:B------:R-:W-:Y:S01]  /*22a0*/  FADD.FTZ R23, R12, -R30.reuse ;  /* 0x8000001e0c177221 */ /* 0x100fe20000010000 */
[----:B------:R-:W-:Y:S01]  /*22b0*/  MOV R21, R59 ;  /* 0x0000003b00157202 */ /* 0x000fe20000000f00 */
[----:B------:R-:W2:Y:S01]  /*22c0*/  LDCU.64 UR4, c[0x0][0x380] ;  /* 0x00007000ff0477ac */ /* 0x000ea20008000a00 */
[----:B------:R-:W-:Y:S01]  /*22d0*/  FADD.FTZ R37, R37, -R30 ;  /* 0x8000001e25257221 */ /* 0x000fe20000010000 */
[----:B0-----:R-:W-:-:S03]  /*22e0*/  FMUL.FTZ R23, R23, R24 ;  /* 0x0000001817177220 */ /* 0x001fc60000410000 */
[----:B------:R-:W-:-:S04]  /*22f0*/  FMUL.FTZ R12, R37, R24 ;  /* 0x00000018250c7220 */ /* 0x000fc80000410000 */
[----:B-----5:R-:W-:Y:S01]  /*2300*/  FFMA.FTZ R12, R17, R12, R19 ;  /* 0x0000000c110c7223 */ /* 0x020fe20000010013 */
[----:B-1----:R-:W-:Y:S02]  /*2310*/  IMAD R22, R31, UR10, RZ ;  /* 0x0000000a1f167c24 */ /* 0x002fe4000f8e02ff */
[----:B------:R-:W-:-:S04]  /*2320*/  IMAD.WIDE.U32 R20, R27, UR10, R20 ;  /* 0x0000000a1b147c25 */ /* 0x000fc8000f8e0014 */
[----:B------:R-:W-:Y:S02]  /*2330*/  IMAD R29, R27, UR11, R22 ;  /* 0x0000000b1b1d7c24 */ /* 0x000fe4000f8e0216 */
[----:B------:R-:W-:Y:S01]  /*2340*/  FFMA.FTZ R27, R16, R23, R18 ;  /* 0x00000017101b7223 */ /* 0x000fe20000010012 */
[----:B--2---:R-:W-:Y:S02]  /*2350*/  LEA R22, P2, R20, UR4, 0x1 ;  /* 0x0000000414167c11 */ /* 0x004fe4000f8408ff */
[----:B------:R-:W-:Y:S02]  /*2360*/  IADD3 R29, PT, PT, R21, R29, RZ ;  /* 0x0000001d151d7210 */ /* 0x000fe40007ffe0ff */
[----:B------:R-:W-:Y:S02]  /*2370*/  F2FP.BF16.F32.PACK_AB R21, R12, R27 ;  /* 0x0000001b0c15723e */ /* 0x000fe400000010ff */
[----:B------:R-:W-:-:S05]  /*2380*/  LEA.HI.X R23, R20, UR5, R29, 0x1, P2 ;  /* 0x0000000514177c11 */ /* 0x000fca00090f0c1d */
[----:B------:R2:W-:Y:S02]  /*2390*/  STG.E desc[UR6][R22.64], R21 ;  /* 0x0000001516007986 */ /* 0x0005e4000c101906 */
.L_x_1923:
[----:B------:R-:W-:Y:S05]  /*23a0*/  BSYNC.RECONVERGENT B1 ;  /* 0x0000000000017941 */ /* 0x000fea0003800200 */
.L_x_1922:
[----:B------:R-:W-:Y:S04]  /*23b0*/  BSSY.RECONVERGENT B1, `(.L_x_1924) ;  /* 0x0000014000017945 */ /* 0x000fe80003800200 */
[----:B------:R-:W-:Y:S05]  /*23c0*/  @P3 BRA `(.L_x_1925) ;  /* 0x0000000000483947 */ /* 0x000fea0003800000 */
[----:B------:R-:W3:Y:S01]  /*23d0*/  LDCU.64 UR4, c[0x0][0x3e0] ;  /* 0x00007c00ff0477ac */ /* 0x000ee20008000a00 */
[----:B------:R-:W-:Y:S01]  /*23e0*/  MOV R20, R56 ;  /* 0x0000003800147202 */ /* 0x000fe20000000f00 */
[--C-:B--2---:R-:W-:Y:S01]  /*23f0*/  FADD.FTZ R23, R14, -R30.reuse ;  /* 0x8000001e0e177221 */ /* 0x104fe20000010000 */
[----:B------:R-:W-:Y:S01]  /*2400*/  MOV R21, R59 ;  /* 0x0000003b00157202 */ /* 0x000fe20000000f00 */
[----:B------:R-:W2:Y:S01]  /*2410*/  LDCU.64 UR10, c[0x0][0x380] ;  /* 0x00007000ff0a77ac */ /* 0x000ea20008000a00 */
[----:B------:R-:W-:Y:S01]  /*2420*/  FADD.FTZ R39, R39, -R30 ;  /* 0x8000001e27277221 */ /* 0x000fe20000010000 */
[----:B0-----:R-:W-:-:S03]  /*2430*/  FMUL.FTZ R23, R23, R24 ;  /* 0x0000001817177220 */ /* 0x001fc60000410000 */
[----:B------:R-:W-:Y:S01]  /*2440*/  FMUL.FTZ R12, R39, R24 ;  /* 0x00000018270c7220 */ /* 0x000fe20000410000 */
[----:B-----5:R-:W-:Y:S01]  /*2450*/  FFMA.FTZ R14, R16, R23, R18 ;  /* 0x00000017100e7223 */ /* 0x020fe20000010012 */
[----:B---3--:R-:W-:Y:S02]  /*2460*/  IMAD R27, R9, UR4, RZ ;  /* 0x00000004091b7c24 */ /* 0x008fe4000f8e02ff */
[----:B------:R-:W-:-:S04]  /*2470*/  IMAD.WIDE.U32 R20, R52, UR4, R20 ;  /* 0x0000000434147c25 */ /* 0x000fc8000f8e0014 */
[----:B-1----:R-:W-:Y:S02]  /*2480*/  IMAD R29, R52, UR5, R27 ;  /* 0x00000005341d7c24 */ /* 0x002fe4000f8e021b */
[----:B------:R-:W-:Y:S01]  /*2490*/  FFMA.FTZ R27, R17, R12, R19 ;  /* 0x0000000c111b7223 */ /* 0x000fe20000010013 */
[C---:B--2---:R-:W-:Y:S02]  /*24a0*/  LEA R22, P2, R20.reuse, UR10, 0x1 ;  /* 0x0000000a14167c11 */ /* 0x044fe4000f8408ff */
[----:B------:R-:W-:Y:S02]  /*24b0*/  IADD3 R29, PT, PT, R21, R29, RZ ;  /* 0x0000001d151d7210 */ /* 0x000fe40007ffe0ff */
[----:B------:R-:W-:Y:S02]  /*24c0*/  F2FP.BF16.F32.PACK_AB R21, R27, R14 ;  /* 0x0000000e1b15723e */ /* 0x000fe400000010ff */
[----:B------:R-:W-:-:S05]  /*24d0*/  LEA.HI.X R23, R20, UR11, R29, 0x1, P2 ;  /* 0x0000000b14177c11 */ /* 0x000fca00090f0c1d */
[----:B------:R3:W-:Y:S02]  /*24e0*/  STG.E desc[UR6][R22.64], R21 ;  /* 0x0000001516007986 */ /* 0x0007e4000c101906 */
.L_x_1925:
[----:B------:R-:W-:Y:S05]  /*24f0*/  BSYNC.RECONVERGENT B1 ;  /* 0x0000000000017941 */ /* 0x000fea0003800200 */
.L_x_1924:
[----:B------:R-:W-:Y:S01]  /*2500*/  ISETP.GE.AND.EX P5, PT, R26, UR9, PT, P5 ;  /* 0x000000091a007c0c */ /* 0x000fe2000bfa6350 */
[----:B------:R-:W-:Y:S01]  /*2510*/  BSSY.RECONVERGENT B1, `(.L_x_1926) ;  /* 0x000001d000017945 */ /* 0x000fe20003800200 */
[----:B------:R-:W-:Y:S02]  /*2520*/  ISETP.GE.U32.AND P6, PT, R48, UR8, PT ;  /* 0x0000000830007c0c */ /* 0x000fe4000bfc6070 */
[----:B------:R-:W-:Y:S02]  /*2530*/  ISETP.GE.U32.AND P2, PT, R46, UR8, PT ;  /* 0x000000082e007c0c */ /* 0x000fe4000bf46070 */
[----:B------:R-:W-:Y:S02]  /*2540*/  ISETP.GE.U32.AND P3, PT, R44, UR8, PT ;  /* 0x000000082c007c0c */ /* 0x000fe4000bf66070 */
[----:B------:R-:W-:Y:S02]  /*2550*/  ISETP.GE.U32.AND P4, PT, R7, UR8, PT ;  /* 0x0000000807007c0c */ /* 0x000fe4000bf86070 */
[----:B------:R-:W-:-:S02]  /*2560*/  ISETP.GE.AND.EX P1, PT, R11, UR9, PT, P1 ;  /* 0x000000090b007c0c */ /* 0x000fc4000bf26310 */
[----:B------:R-:W-:Y:S02]  /*2570*/  ISETP.GE.AND.EX P6, PT, R13, UR9, PT, P6 ;  /* 0x000000090d007c0c */ /* 0x000fe4000bfc6360 */
[----:B------:R-:W-:Y:S02]  /*2580*/  ISETP.GE.AND.EX P2, PT, R15, UR9, PT, P2 ;  /* 0x000000090f007c0c */ /* 0x000fe4000bf46320 */
[----:B------:R-:W-:Y:S02]  /*2590*/  ISETP.GE.AND.EX P3, PT, R33, UR9, PT, P3 ;  /* 0x0000000921007c0c */ /* 0x000fe4000bf66330 */
[----:B------:R-:W-:Y:S01]  /*25a0*/  ISETP.GE.AND.EX P4, PT, R35, UR9, PT, P4 ;  /* 0x0000000923007c0c */ /* 0x000fe2000bf86340 */
[----:B------:R-:W-:-:S12]  /*25b0*/  @P5 BRA `(.L_x_1927) ;  /* 0x0000000000485947 */ /* 0x000fd80003800000 */
[----:B------:R-:W4:Y:S01]  /*25c0*/  LDCU.64 UR4, c[0x0][0x3e0] ;  /* 0x00007c00ff0477ac */ /* 0x000f220008000a00 */
[----:B------:R-:W-:Y:S01]  /*25d0*/  MOV R20, R56 ;  /* 0x0000003800147202 */ /* 0x000fe20000000f00 */
[--C-:B------:R-:W-:Y:S01]  /*25e0*/  FADD.FTZ R41, R41, -R30.reuse ;  /* 0x8000001e29297221 */ /* 0x100fe20000010000 */
[----:B--23--:R-:W-:Y:S01]  /*25f0*/  MOV R21, R59 ;  /* 0x0000003b00157202 */ /* 0x00cfe20000000f00 */
[----:B------:R-:W1:Y:S01]  /*2600*/  LDCU.64 UR10, c[0x0][0x380] ;  /* 0x00007000ff0a77ac */ /* 0x000e620008000a00 */
[----:B------:R-:W-:Y:S01]  /*2610*/  FADD.FTZ R23, R32, -R30 ;  /* 0x8000001e20177221 */ /* 0x000fe20000010000 */
[----:B0-----:R-:W-:-:S03]  /*2620*/  FMUL.FTZ R41, R41, R24 ;  /* 0x0000001829297220 */ /* 0x001fc60000410000 */
[----:B------:R-:W-:Y:S01]  /*2630*/  FMUL.FTZ R12, R23, R24 ;  /* 0x00000018170c7220 */ /* 0x000fe20000410000 */
[----:B-----5:R-:W-:-:S03]  /*2640*/  FFMA.FTZ R41, R16, R41, R18 ;  /* 0x0000002910297223 */ /* 0x020fc60000010012 */
[----:B------:R-:W-:Y:S01]  /*2650*/  FFMA.FTZ R12, R17, R12, R19 ;  /* 0x0000000c110c7223 */ /* 0x000fe20000010013 */
[----:B----4-:R-:W-:Y:S02]  /*2660*/  IMAD R26, R26, UR4, RZ ;  /* 0x000000041a1a7c24 */ /* 0x010fe4000f8e02ff */
[----:B------:R-:W-:-:S04]  /*2670*/  IMAD.WIDE.U32 R20, R25, UR4, R20 ;  /* 0x0000000419147c25 */ /* 0x000fc8000f8e0014 */
[----:B------:R-:W-:Y:S01]  /*2680*/  IMAD R25, R25, UR5, R26 ;  /* 0x0000000519197c24 */ /* 0x000fe2000f8e021a */
[----:B-1----:R-:W-:-:S04]  /*2690*/  LEA R22, P5, R20, UR10, 0x1 ;  /* 0x0000000a14167c11 */ /* 0x002fc8000f8a08ff */
[----:B------:R-:W-:Y:S02]  /*26a0*/  IADD3 R25, PT, PT, R21, R25, RZ ;  /* 0x0000001915197210 */ /* 0x000fe40007ffe0ff */
[----:B------:R-:W-:Y:S02]  /*26b0*/  F2FP.BF16.F32.PACK_AB R21, R12, R41 ;  /* 0x000000290c15723e */ /* 0x000fe400000010ff */
[----:B------:R-:W-:-:S05]  /*26c0*/  LEA.HI.X R23, R20, UR11, R25, 0x1, P5 ;  /* 0x0000000b14177c11 */ /* 0x000fca000a8f0c19 */
[----:B------:R4:W-:Y:S02]  /*26d0*/  STG.E desc[UR6][R22.64], R21 ;  /* 0x0000001516007986 */ /* 0x0009e4000c101906 */
.L_x_1927:
[----:B------:R-:W-:Y:S05]  /*26e0*/  BSYNC.RECONVERGENT B1 ;  /* 0x0000000000017941 */ /* 0x000fea0003800200 */
.L_x_1926:
[----:B------:R-:W-:Y:S04]  /*26f0*/  BSSY.RECONVERGENT B1, `(.L_x_1928) ;  /* 0x0000014000017945 */ /* 0x000fe80003800200 */
[----:B------:R-:W-:Y:S05]  /*2700*/  @P1 BRA `(.L_x_1929) ;  /* 0x0000000000481947 */ /* 0x000fea0003800000 */
[----:B------:R-:W1:Y:S01]  /*2710*/  LDCU.64 UR4, c[0x0][0x3e0] ;  /* 0x00007c00ff0477ac */ /* 0x000e620008000a00 */
[----:B------:R-:W-:Y:S01]  /*2720*/  MOV R20, R56 ;  /* 0x0000003800147202 */ /* 0x000fe20000000f00 */
[--C-:B------:R-:W-:Y:S01]  /*2730*/  FADD.FTZ R43, R43, -R30.reuse ;  /* 0x8000001e2b2b7221 */ /* 0x100fe20000010000 */
[----:B--234-:R-:W-:Y:S01]  /*2740*/  MOV R21, R59 ;  /* 0x0000003b00157202 */ /* 0x01cfe20000000f00 */
[----:B------:R-:W2:Y:S01]  /*2750*/  LDCU.64 UR10, c[0x0][0x380] ;  /* 0x00007000ff0a77ac */ /* 0x000ea20008000a00 */
[----:B------:R-:W-:Y:S01]  /*2760*/  FADD.FTZ R23, R34, -R30 ;  /* 0x8000001e22177221 */ /* 0x000fe20000010000 */
[----:B0-----:R-:W-:-:S03]  /*2770*/  FMUL.FTZ R43, R43, R24 ;  /* 0x000000182b2b7220 */ /* 0x001fc60000410000 */
[----:B------:R-:W-:Y:S01]  /*2780*/  FMUL.FTZ R12, R23, R24 ;  /* 0x00000018170c7220 */ /* 0x000fe20000410000 */
[----:B-----5:R-:W-:-:S03]  /*2790*/  FFMA.FTZ R43, R16, R43, R18 ;  /* 0x0000002b102b7223 */ /* 0x020fc60000010012 */
[----:B------:R-:W-:Y:S01]  /*27a0*/  FFMA.FTZ R12, R17, R12, R19 ;  /* 0x0000000c110c7223 */ /* 0x000fe20000010013 */
[----:B-1----:R-:W-:Y:S02]  /*27b0*/  IMAD R25, R11, UR4, RZ ;  /* 0x000000040b197c24 */ /* 0x002fe4000f8e02ff */
[----:B------:R-:W-:-:S04]  /*27c0*/  IMAD.WIDE.U32 R20, R50, UR4, R20 ;  /* 0x0000000432147c25 */ /* 0x000fc8000f8e0014 */
[----:B------:R-:W-:Y:S01]  /*27d0*/  IMAD R25, R50, UR5, R25 ;  /* 0x0000000532197c24 */ /* 0x000fe2000f8e0219 */
[----:B--2---:R-:W-:-:S04]  /*27e0*/  LEA R22, P1, R20, UR10, 0x1 ;  /* 0x0000000a14167c11 */ /* 0x004fc8000f8208ff */
[----:B------:R-:W-:Y:S02]  /*27f0*/  IADD3 R25, PT, PT, R21, R25, RZ ;  /* 0x0000001915197210 */ /* 0x000fe40007ffe0ff */
[----:B------:R-:W-:Y:S02]  /*2800*/  F2FP.BF16.F32.PACK_AB R21, R12, R43 ;  /* 0x0000002b0c15723e */ /* 0x000fe400000010ff */
[----:B------:R-:W-:-:S05]  /*2810*/  LEA.HI.X R23, R20, UR11, R25, 0x1, P1 ;  /* 0x0000000b14177c11 */ /* 0x000fca00088f0c19 */
[----:B------:R0:W-:Y:S02]  /*2820*/  STG.E desc[UR6][R22.64], R21 ;  /* 0x0000001516007986 */ /* 0x0001e4000c101906 */
.L_x_1929:
[----:B------:R-:W-:Y:S05]  /*2830*/  BSYNC.RECONVERGENT B1 ;  /* 0x0000000000017941 */ /* 0x000fea0003800200 */
.L_x_1928:
[----:B------:R-:W-:Y:S04]  /*2840*/  BSSY.RECONVERGENT B1, `(.L_x_1930) ;  /* 0x0000014000017945 */ /* 0x000fe80003800200 */
[----:B------:R-:W-:Y:S05]  /*2850*/  @P6 BRA `(.L_x_1931) ;  /* 0x0000000000486947 */ /* 0x000fea0003800000 */
[----:B------:R-:W1:Y:S01]  /*2860*/  LDCU.64 UR4, c[0x0][0x3e0] ;  /* 0x00007c00ff0477ac */ /* 0x000e620008000a00 */
[----:B------:R-:W-:Y:S01]  /*2870*/  MOV R20, R56 ;  /* 0x0000003800147202 */ /* 0x000fe20000000f00 */
[--C-:B0-234-:R-:W-:Y:S01]  /*2880*/  FADD.FTZ R23, R36, -R30.reuse ;  /* 0x8000001e24177221 */ /* 0x11dfe20000010000 */
[----:B------:R-:W-:Y:S01]  /*2890*/  MOV R21, R59 ;  /* 0x0000003b00157202 */ /* 0x000fe20000000f00 */
[----:B------:R-:W0:Y:S01]  /*28a0*/  LDCU.64 UR10, c[0x0][0x380] ;  /* 0x00007000ff0a77ac */ /* 0x000e220008000a00 */
[----:B------:R-:W-:Y:S01]  /*28b0*/  FADD.FTZ R45, R45, -R30 ;  /* 0x8000001e2d2d7221 */ /* 0x000fe20000010000 */
[----:B------:R-:W-:-:S03]  /*28c0*/  FMUL.FTZ R23, R23, R24 ;  /* 0x0000001817177220 */ /* 0x000fc60000410000 */
[----:B------:R-:W-:Y:S01]  /*28d0*/  FMUL.FTZ R12, R45, R24 ;  /* 0x000000182d0c7220 */ /* 0x000fe20000410000 */
[----:B-----5:R-:W-:Y:S01]  /*28e0*/  FFMA.FTZ R14, R16, R23, R18 ;  /* 0x00000017100e7223 */ /* 0x020fe20000010012 */
[----:B-1----:R-:W-:Y:S02]  /*28f0*/  IMAD R25, R13, UR4, RZ ;  /* 0x000000040d197c24 */ /* 0x002fe4000f8e02ff */
[----:B------:R-:W-:-:S04]  /*2900*/  IMAD.WIDE.U32 R20, R48, UR4, R20 ;  /* 0x0000000430147c25 */ /* 0x000fc8000f8e0014 */
[----:B------:R-:W-:Y:S02]  /*2910*/  IMAD R27, R48, UR5, R25 ;  /* 0x00000005301b7c24 */ /* 0x000fe4000f8e0219 */
[----:B------:R-:W-:Y:S01]  /*2920*/  FFMA.FTZ R25, R17, R12, R19 ;  /* 0x0000000c11197223 */ /* 0x000fe20000010013 */
[C---:B0-----:R-:W-:Y:S02]  /*2930*/  LEA R22, P1, R20.reuse, UR10, 0x1 ;  /* 0x0000000a14167c11 */ /* 0x041fe4000f8208ff */
[----:B------:R-:W-:Y:S02]  /*2940*/  IADD3 R27, PT, PT, R21, R27, RZ ;  /* 0x0000001b151b7210 */ /* 0x000fe40007ffe0ff */
[----:B------:R-:W-:Y:S02]  /*2950*/  F2FP.BF16.F32.PACK_AB R21, R25, R14 ;  /* 0x0000000e1915723e */ /* 0x000fe400000010ff */
[----:B------:R-:W-:-:S05]  /*2960*/  LEA.HI.X R23, R20, UR11, R27, 0x1, P1 ;  /* 0x0000000b14177c11 */ /* 0x000fca00088f0c1b */
[----:B------:R0:W-:Y:S02]  /*2970*/  STG.E desc[UR6][R22.64], R21 ;  /* 0x0000001516007986 */ /* 0x0001e4000c101906 */
.L_x_1931:
[----:B------:R-:W-:Y:S05]  /*2980*/  BSYNC.RECONVERGENT B1 ;  /* 0x0000000000017941 */ /* 0x000fea0003800200 */
.L_x_1930:
[----:B------:R-:W-:Y:S04]  /*2990*/  BSSY.RECONVERGENT B1, `(.L_x_1932) ;  /* 0x0000014000017945 */ /* 0x000fe80003800200 */
[----:B------:R-:W-:Y:S05]  /*29a0*/  @P2 BRA `(.L_x_1933) ;  /* 0x0000000000482947 */ /* 0x000fea0003800000 */
[----:B------:R-:W1:Y:S01]  /*29b0*/  LDCU.64 UR4, c[0x0][0x3e0] ;  /* 0x00007c00ff0477ac */ /* 0x000e620008000a00 */
[----:B------:R-:W-:Y:S01]  /*29c0*/  MOV R20, R56 ;  /* 0x0000003800147202 */ /* 0x000fe20000000f00 */
[--C-:B------:R-:W-:Y:S01]  /*29d0*/  FADD.FTZ R47, R47, -R30.reuse ;  /* 0x8000001e2f2f7221 */ /* 0x100fe20000010000 */
[----:B0-234-:R-:W-:Y:S01]  /*29e0*/  MOV R21, R59 ;  /* 0x0000003b00157202 */ /* 0x01dfe20000000f00 */
[----:B------:R-:W0:Y:S01]  /*29f0*/  LDCU.64 UR10, c[0x0][0x380] ;  /* 0x00007000ff0a77ac */ /* 0x000e220008000a00 */
[----:B------:R-:W-:Y:S01]  /*2a00*/  FADD.FTZ R23, R38, -R30 ;  /* 0x8000001e26177221 */ /* 0x000fe20000010000 */
[----:B------:R-:W-:-:S03]  /*2a10*/  FMUL.FTZ R47, R47, R24 ;  /* 0x000000182f2f7220 */ /* 0x000fc60000410000 */
[----:B------:R-:W-:Y:S01]  /*2a20*/  FMUL.FTZ R12, R23, R24 ;  /* 0x00000018170c7220 */ /* 0x000fe20000410000 */
[----:B-----5:R-:W-:-:S03]  /*2a30*/  FFMA.FTZ R47, R16, R47, R18 ;  /* 0x0000002f102f7223 */ /* 0x020fc60000010012 */
[----:B------:R-:W-:Y:S01]  /*2a40*/  FFMA.FTZ R12, R17, R12, R19 ;  /* 0x0000000c110c7223 */ /* 0x000fe20000010013 */
        /* <DEDUP_REMOVED lines=8> */
.L_x_1933:
[----:B------:R-:W-:Y:S05]  /*2ad0*/  BSYNC.RECONVERGENT B1 ;  /* 0x0000000000017941 */ /* 0x000fea0003800200 */
.L_x_1932:
        /* <DEDUP_REMOVED lines=20> */
.L_x_1935:
[----:B------:R-:W-:Y:S05]  /*2c20*/  BSYNC.RECONVERGENT B1 ;  /* 0x0000000000017941 */ /* 0x000fea0003800200 */
.L_x_1934:
[----:B------:R-:W-:Y:S05]  /*2c30*/  @P4 BRA `(.L_x_1936) ;  /* 0x0000001000604947 */ /* 0x000fea0003800000 */
[----:B------:R-:W1:Y:S01]  /*2c40*/  LDCU.64 UR4, c[0x0][0x3e0] ;  /* 0x00007c00ff0477ac */ /* 0x000e620008000a00 */
[--C-:B------:R-:W-:Y:S01]  /*2c50*/  FADD.FTZ R51, R51, -R30.reuse ;  /* 0x8000001e33337221 */ /* 0x100fe20000010000 */
[----:B0-234-:R-:W-:Y:S01]  /*2c60*/  FADD.FTZ R21, R42, -R30 ;  /* 0x8000001e2a157221 */ /* 0x01dfe20000010000 */
[----:B------:R-:W-:Y:S01]  /*2c70*/  MOV R57, R59 ;  /* 0x0000003b00397202 */ /* 0x000fe20000000f00 */
[----:B------:R-:W0:Y:S01]  /*2c80*/  LDCU.64 UR8, c[0x0][0x380] ;  /* 0x00007000ff0877ac */ /* 0x000e220008000a00 */
[-C--:B------:R-:W-:Y:S01]  /*2c90*/  FMUL.FTZ R51, R51, R24.reuse ;  /* 0x0000001833337220 */ /* 0x080fe20000410000 */
[----:B------:R-:W-:-:S03]  /*2ca0*/  FMUL.FTZ R24, R21, R24 ;  /* 0x0000001815187220 */ /* 0x000fc60000410000 */
[----:B-----5:R-:W-:Y:S01]  /*2cb0*/  FFMA.FTZ R51, R16, R51, R18 ;  /* 0x0000003310337223 */ /* 0x020fe20000010012 */
[----:B------:R-:W-:-:S05]  /*2cc0*/  FFMA.FTZ R24, R17, R24, R19 ;  /* 0x0000001811187223 */ /* 0x000fca0000010013 */
[----:B------:R-:W-:Y:S01]  /*2cd0*/  F2FP.BF16.F32.PACK_AB R19, R24, R51 ;  /* 0x000000331813723e */ /* 0x000fe200000010ff */
[----:B-1----:R-:W-:Y:S02]  /*2ce0*/  IMAD R12, R35, UR4, RZ ;  /* 0x00000004230c7c24 */ /* 0x002fe4000f8e02ff */
[----:B------:R-:W-:-:S04]  /*2cf0*/  IMAD.WIDE.U32 R56, R7, UR4, R56 ;  /* 0x0000000407387c25 */ /* 0x000fc8000f8e0038 */
[----:B------:R-:W-:Y:S01]  /*2d00*/  IMAD R21, R7, UR5, R12 ;  /* 0x0000000507157c24 */ /* 0x000fe2000f8e020c */
[----:B0-----:R-:W-:-:S04]  /*2d10*/  LEA R16, P1, R56, UR8, 0x1 ;  /* 0x0000000838107c11 */ /* 0x001fc8000f8208ff */
[----:B------:R-:W-:-:S04]  /*2d20*/  IADD3 R21, PT, PT, R57, R21, RZ ;  /* 0x0000001539157210 */ /* 0x000fc80007ffe0ff */
[----:B------:R-:W-:-:S05]  /*2d30*/  LEA.HI.X R17, R56, UR9, R21, 0x1, P1 ;  /* 0x0000000938117c11 */ /* 0x000fca00088f0c15 */
[----:B------:R0:W-:Y:S01]  /*2d40*/  STG.E desc[UR6][R16.64], R19 ;  /* 0x0000001310007986 */ /* 0x0001e2000c101906 */
[----:B------:R-:W-:Y:S05]  /*2d50*/  BRA `(.L_x_1936) ;  /* 0x0000001000187947 */ /* 0x000fea0003800000 */
.L_x_1921:
        /* <DEDUP_REMOVED lines=9> */
[--C-:B------:R-:W-:Y:S01]  /*2df0*/  FADD.FTZ R21, R12, -R30.reuse ;  /* 0x8000001e0c157221 */ /* 0x100fe20000010000 */
[----:B------:R-:W-:Y:S01]  /*2e00*/  FADD.FTZ R37, R37, -R30 ;  /* 0x8000001e25257221 */ /* 0x000fe20000010000 */
[----:B------:R-:W2:Y:S01]  /*2e10*/  LDCU.64 UR8, c[0x0][0x3e0] ;  /* 0x00007c00ff0877ac */ /* 0x000ea20008000a00 */
[----:B-1----:R-:W-:Y:S01]  /*2e20*/  MOV R22, R56 ;  /* 0x0000003800167202 */ /* 0x002fe20000000f00 */
[-C--:B0-----:R-:W-:Y:S01]  /*2e30*/  FMUL.FTZ R21, R21, R24.reuse ;  /* 0x0000001815157220 */ /* 0x081fe20000410000 */
[----:B------:R-:W-:Y:S01]  /*2e40*/  FMUL.FTZ R20, R37, R24 ;  /* 0x0000001825147220 */ /* 0x000fe20000410000 */
[----:B------:R-:W0:Y:S01]  /*2e50*/  LDCU.64 UR10, c[0x0][0x380] ;  /* 0x00007000ff0a77ac */ /* 0x000e220008000a00 */
[----:B------:R-:W-:Y:S01]  /*2e60*/  MOV R23, R59 ;  /* 0x0000003b00177202 */ /* 0x000fe20000000f00 */
[----:B-----5:R-:W-:Y:S01]  /*2e70*/  FFMA.FTZ R21, R16, R21, R18 ;  /* 0x0000001510157223 */ /* 0x020fe20000010012 */
[----:B------:R-:W-:-:S03]  /*2e80*/  FFMA.FTZ R60, R17, R20, R19 ;  /* 0x00000014113c7223 */ /* 0x000fc60000010013 */
[----:B------:R-:W-:Y:S01]  /*2e90*/  FMUL.FTZ R12, R21, -1.4426950216293334961 ;  /* 0xbfb8aa3b150c7820 */ /* 0x000fe20000410000 */
[----:B------:R-:W-:-:S05]  /*2ea0*/  FMUL.FTZ R20, R60, -1.4426950216293334961 ;  /* 0xbfb8aa3b3c147820 */ /* 0x000fca0000410000 */
[----:B------:R-:W1:Y:S01]  /*2eb0*/  MUFU.EX2 R12, R12 ;  /* 0x0000000c000c7308 */ /* 0x000e620000000800 */
[----:B--2---:R-:W-:Y:S02]  /*2ec0*/  IMAD R62, R31, UR8, RZ ;  /* 0x000000081f3e7c24 */ /* 0x004fe4000f8e02ff */
[----:B------:R-:W-:-:S05]  /*2ed0*/  IMAD.WIDE.U32 R22, R27, UR8, R22 ;  /* 0x000000081b167c25 */ /* 0x000fca000f8e0016 */
[----:B------:R-:W2:Y:S01]  /*2ee0*/  MUFU.EX2 R20, R20 ;  /* 0x0000001400147308 */ /* 0x000ea20000000800 */
[----:B------:R-:W-:-:S05]  /*2ef0*/  IMAD R31, R27, UR9, R62 ;  /* 0x000000091b1f7c24 */ /* 0x000fca000f8e023e */
[----:B------:R-:W-:Y:S01]  /*2f00*/  IADD3 R31, PT, PT, R23, R31, RZ ;  /* 0x0000001f171f7210 */ /* 0x000fe20007ffe0ff */
[----:B-1----:R-:W-:-:S06]  /*2f10*/  FADD.FTZ R28, R12, 1 ;  /* 0x3f8000000c1c7421 */ /* 0x002fcc0000010000 */
[----:B------:R-:W1:Y:S01]  /*2f20*/  MUFU.RCP R28, R28 ;  /* 0x0000001c001c7308 */ /* 0x000e620000001000 */
[----:B--2---:R-:W-:Y:S01]  /*2f30*/  FADD.FTZ R29, R20, 1 ;  /* 0x3f800000141d7421 */ /* 0x004fe20000010000 */
[----:B0-----:R-:W-:-:S06]  /*2f40*/  LEA R20, P2, R22, UR10, 0x1 ;  /* 0x0000000a16147c11 */ /* 0x001fcc000f8408ff */
[----:B------:R-:W0:Y:S01]  /*2f50*/  MUFU.RCP R29, R29 ;  /* 0x0000001d001d7308 */ /* 0x000e220000001000 */
[----:B-1----:R-:W-:Y:S01]  /*2f60*/  FMUL.FTZ R12, R21, R28 ;  /* 0x0000001c150c7220 */ /* 0x002fe20000410000 */
[----:B------:R-:W-:Y:S01]  /*2f70*/  LEA.HI.X R21, R22, UR11, R31, 0x1, P2 ;  /* 0x0000000b16157c11 */ /* 0x000fe200090f0c1f */
[----:B0-----:R-:W-:-:S05]  /*2f80*/  FMUL.FTZ R27, R60, R29 ;  /* 0x0000001d3c1b7220 */ /* 0x001fca0000410000 */
[----:B------:R-:W-:-:S05]  /*2f90*/  F2FP.BF16.F32.PACK_AB R27, R27, R12 ;  /* 0x0000000c1b1b723e */ /* 0x000fca00000010ff */
[----:B------:R2:W-:Y:S02]  /*2fa0*/  STG.E desc[UR6][R20.64], R27 ;  /* 0x0000001b14007986 */ /* 0x0005e4000c101906 */
.L_x_1938:
[----:B------:R-:W-:Y:S05]  /*2fb0*/  BSYNC.RECONVERGENT B1 ;  /* 0x0000000000017941 */ /* 0x000fea0003800200 */
.L_x_1937:
[----:B------:R-:W-:Y:S04]  /*2fc0*/  BSSY.RECONVERGENT B1, `(.L_x_1939) ;  /* 0x000001e000017945 */ /* 0x000fe80003800200 */
[----:B------:R-:W-:Y:S05]  /*2fd0*/  @P3 BRA `(.L_x_1940) ;  /* 0x0000000000703947 */ /* 0x000fea0003800000 */
[--C-:B--2---:R-:W-:Y:S01]  /*2fe0*/  FADD.FTZ R21, R14, -R30.reuse ;  /* 0x8000001e0e157221 */ /* 0x104fe20000010000 */
        /* <DEDUP_REMOVED lines=27> */
.L_x_1940:
[----:B------:R-:W-:Y:S05]  /*31a0*/  BSYNC.RECONVERGENT B1 ;  /* 0x0000000000017941 */ /* 0x000fea0003800200 */
.L_x_1939:
        /* <DEDUP_REMOVED lines=12> */
[--C-:B------:R-:W-:Y:S01]  /*3270*/  FADD.FTZ R41, R41, -R30.reuse ;  /* 0x8000001e29297221 */ /* 0x100fe20000010000 */
[----:B--23--:R-:W-:Y:S01]  /*3280*/  FADD.FTZ R21, R32, -R30 ;  /* 0x8000001e20157221 */ /* 0x00cfe20000010000 */
[----:B------:R-:W2:Y:S01]  /*3290*/  LDCU.64 UR8, c[0x0][0x3e0] ;  /* 0x00007c00ff0877ac */ /* 0x000ea20008000a00 */
[----:B------:R-:W-:Y:S01]  /*32a0*/  MOV R20, R56 ;  /* 0x0000003800147202 */ /* 0x000fe20000000f00 */
[-C--:B0-----:R-:W-:Y:S01]  /*32b0*/  FMUL.FTZ R41, R41, R24.reuse ;  /* 0x0000001829297220 */ /* 0x081fe20000410000 */
[----:B------:R-:W-:Y:S01]  /*32c0*/  FMUL.FTZ R14, R21, R24 ;  /* 0x00000018150e7220 */ /* 0x000fe20000410000 */
[----:B------:R-:W0:Y:S01]  /*32d0*/  LDCU.64 UR10, c[0x0][0x380] ;  /* 0x00007000ff0a77ac */ /* 0x000e220008000a00 */
[----:B------:R-:W-:Y:S01]  /*32e0*/  MOV R21, R59 ;  /* 0x0000003b00157202 */ /* 0x000fe20000000f00 */
[----:B-----5:R-:W-:Y:S01]  /*32f0*/  FFMA.FTZ R41, R16, R41, R18 ;  /* 0x0000002910297223 */ /* 0x020fe20000010012 */
[----:B-1----:R-:W-:-:S03]  /*3300*/  FFMA.FTZ R28, R17, R14, R19 ;  /* 0x0000000e111c7223 */ /* 0x002fc60000010013 */
        /* <DEDUP_REMOVED lines=11> */
[----:B0-----:R-:W-:-:S04]  /*33c0*/  LEA R22, P5, R20, UR10, 0x1 ;  /* 0x0000000a14167c11 */ /* 0x001fc8000f8a08ff */
[----:B------:R-:W-:Y:S02]  /*33d0*/  LEA.HI.X R23, R20, UR11, R23, 0x1, P5 ;  /* 0x0000000b14177c11 */ /* 0x000fe4000a8f0c17 */
[----:B------:R-:W0:Y:S01]  /*33e0*/  MUFU.RCP R27, R27 ;  /* 0x0000001b001b7308 */ /* 0x000e220000001000 */
[----:B-1----:R-:W-:Y:S01]  /*33f0*/  FMUL.FTZ R12, R41, R14 ;  /* 0x0000000e290c7220 */ /* 0x002fe20000410000 */
[----:B0-----:R-:W-:-:S05]  /*3400*/  FMUL.FTZ R25, R28, R27 ;  /* 0x0000001b1c197220 */ /* 0x001fca0000410000 */
[----:B------:R-:W-:-:S05]  /*3410*/  F2FP.BF16.F32.PACK_AB R25, R25, R12 ;  /* 0x0000000c1919723e */ /* 0x000fca00000010ff */
[----:B------:R4:W-:Y:S02]  /*3420*/  STG.E desc[UR6][R22.64], R25 ;  /* 0x0000001916007986 */ /* 0x0009e4000c101906 */
.L_x_1942:
[----:B------:R-:W-:Y:S05]  /*3430*/  BSYNC.RECONVERGENT B1 ;  /* 0x0000000000017941 */ /* 0x000fea0003800200 */
.L_x_1941:
[----:B------:R-:W-:Y:S04]  /*3440*/  BSSY.RECONVERGENT B1, `(.L_x_1943) ;  /* 0x000001e000017945 */ /* 0x000fe80003800200 */
[----:B------:R-:W-:Y:S05]  /*3450*/  @P1 BRA `(.L_x_1944) ;  /* 0x0000000000701947 */ /* 0x000fea0003800000 */
[--C-:B------:R-:W-:Y:S01]  /*3460*/  FADD.FTZ R43, R43, -R30.reuse ;  /* 0x8000001e2b2b7221 */ /* 0x100fe20000010000 */
[----:B--23--:R-:W-:Y:S01]  /*3470*/  FADD.FTZ R21, R34, -R30 ;  /* 0x8000001e22157221 */ /* 0x00cfe20000010000 */
[----:B------:R-:W2:Y:S01]  /*3480*/  LDCU.64 UR8, c[0x0][0x3e0] ;  /* 0x00007c00ff0877ac */ /* 0x000ea20008000a00 */
[----:B-1--4-:R-:W-:Y:S01]  /*3490*/  MOV R22, R56 ;  /* 0x0000003800167202 */ /* 0x012fe20000000f00 */
        /* <DEDUP_REMOVED lines=24> */
.L_x_1944:
[----:B------:R-:W-:Y:S05]  /*3620*/  BSYNC.RECONVERGENT B1 ;  /* 0x0000000000017941 */ /* 0x000fea0003800200 */
.L_x_1943:
[----:B------:R-:W-:Y:S04]  /*3630*/  BSSY.RECONVERGENT B1, `(.L_x_1945) ;  /* 0x000001e000017945 */ /* 0x000fe80003800200 */
[----:B------:R-:W-:Y:S05]  /*3640*/  @P6 BRA `(.L_x_1946) ;  /* 0x0000000000706947 */ /* 0x000fea0003800000 */
[--C-:B0-23--:R-:W-:Y:S01]  /*3650*/  FADD.FTZ R21, R36, -R30.reuse ;  /* 0x8000001e24157221 */ /* 0x10dfe20000010000 */
[----:B------:R-:W-:Y:S01]  /*3660*/  FADD.FTZ R45, R45, -R30 ;  /* 0x8000001e2d2d7221 */ /* 0x000fe20000010000 */
[----:B------:R-:W0:Y:S01]  /*3670*/  LDCU.64 UR8, c[0x0][0x3e0] ;  /* 0x00007c00ff0877ac */ /* 0x000e220008000a00 */
[----:B-1--4-:R-:W-:Y:S01]  /*3680*/  MOV R22, R56 ;  /* 0x0000003800167202 */ /* 0x012fe20000000f00 */
[-C--:B------:R-:W-:Y:S01]  /*3690*/  FMUL.FTZ R21, R21, R24.reuse ;  /* 0x0000001815157220 */ /* 0x080fe20000410000 */
[----:B------:R-:W-:Y:S01]  /*36a0*/  FMUL.FTZ R14, R45, R24 ;  /* 0x000000182d0e7220 */ /* 0x000fe20000410000 */
[----:B------:R-:W1:Y:S01]  /*36b0*/  LDCU.64 UR10, c[0x0][0x380] ;  /* 0x00007000ff0a77ac */ /* 0x000e620008000a00 */
[----:B------:R-:W-:Y:S01]  /*36c0*/  MOV R23, R59 ;  /* 0x0000003b00177202 */ /* 0x000fe20000000f00 */
[----:B-----5:R-:W-:Y:S01]  /*36d0*/  FFMA.FTZ R21, R16, R21, R18 ;  /* 0x0000001510157223 */ /* 0x020fe20000010012 */
[----:B------:R-:W-:-:S03]  /*36e0*/  FFMA.FTZ R26, R17, R14, R19 ;  /* 0x0000000e111a7223 */ /* 0x000fc60000010013 */
[----:B------:R-:W-:Y:S01]  /*36f0*/  FMUL.FTZ R12, R21, -1.4426950216293334961 ;  /* 0xbfb8aa3b150c7820 */ /* 0x000fe20000410000 */
[----:B------:R-:W-:-:S05]  /*3700*/  FMUL.FTZ R20, R26, -1.4426950216293334961 ;  /* 0xbfb8aa3b1a147820 */ /* 0x000fca0000410000 */
[----:B------:R-:W2:Y:S01]  /*3710*/  MUFU.EX2 R12, R12 ;  /* 0x0000000c000c7308 */ /* 0x000ea20000000800 */
[----:B0-----:R-:W-:Y:S02]  /*3720*/  IMAD R27, R13, UR8, RZ ;  /* 0x000000080d1b7c24 */ /* 0x001fe4000f8e02ff */
[----:B------:R-:W-:-:S05]  /*3730*/  IMAD.WIDE.U32 R22, R48, UR8, R22 ;  /* 0x0000000830167c25 */ /* 0x000fca000f8e0016 */
[----:B------:R-:W0:Y:S01]  /*3740*/  MUFU.EX2 R20, R20 ;  /* 0x0000001400147308 */ /* 0x000e220000000800 */
[----:B------:R-:W-:-:S05]  /*3750*/  IMAD R29, R48, UR9, R27 ;  /* 0x00000009301d7c24 */ /* 0x000fca000f8e021b */
[----:B------:R-:W-:Y:S01]  /*3760*/  IADD3 R29, PT, PT, R23, R29, RZ ;  /* 0x0000001d171d7210 */ /* 0x000fe20007ffe0ff */
[----:B--2---:R-:W-:-:S06]  /*3770*/  FADD.FTZ R14, R12, 1 ;  /* 0x3f8000000c0e7421 */ /* 0x004fcc0000010000 */
[----:B------:R-:W2:Y:S01]  /*3780*/  MUFU.RCP R14, R14 ;  /* 0x0000000e000e7308 */ /* 0x000ea20000001000 */
[----:B0-----:R-:W-:Y:S01]  /*3790*/  FADD.FTZ R25, R20, 1 ;  /* 0x3f80000014197421 */ /* 0x001fe20000010000 */
[----:B-1----:R-:W-:-:S06]  /*37a0*/  LEA R20, P1, R22, UR10, 0x1 ;  /* 0x0000000a16147c11 */ /* 0x002fcc000f8208ff */
[----:B------:R-:W0:Y:S01]  /*37b0*/  MUFU.RCP R25, R25 ;  /* 0x0000001900197308 */ /* 0x000e220000001000 */
[----:B--2---:R-:W-:Y:S01]  /*37c0*/  FMUL.FTZ R12, R21, R14 ;  /* 0x0000000e150c7220 */ /* 0x004fe20000410000 */
[----:B------:R-:W-:Y:S01]  /*37d0*/  LEA.HI.X R21, R22, UR11, R29, 0x1, P1 ;  /* 0x0000000b16157c11 */ /* 0x000fe200088f0c1d */
[----:B0-----:R-:W-:-:S05]  /*37e0*/  FMUL.FTZ R27, R26, R25 ;  /* 0x000000191a1b7220 */ /* 0x001fca0000410000 */
[----:B------:R-:W-:-:S05]  /*37f0*/  F2FP.BF16.F32.PACK_AB R27, R27, R12 ;  /* 0x0000000c1b1b723e */ /* 0x000fca00000010ff */
[----:B------:R0:W-:Y:S02]  /*3800*/  STG.E desc[UR6][R20.64], R27 ;  /* 0x0000001b14007986 */ /* 0x0001e4000c101906 */
.L_x_1946:
[----:B------:R-:W-:Y:S05]  /*3810*/  BSYNC.RECONVERGENT B1 ;  /* 0x0000000000017941 */ /* 0x000fea0003800200 */
.L_x_1945:
[----:B------:R-:W-:Y:S04]  /*3820*/  BSSY.RECONVERGENT B1, `(.L_x_1947) ;  /* 0x000001e000017945 */ /* 0x000fe80003800200 */
[----:B------:R-:W-:Y:S05]  /*3830*/  @P2 BRA `(.L_x_1948) ;  /* 0x0000000000702947 */ /* 0x000fea0003800000 */
[--C-:B------:R-:W-:Y:S01]  /*3840*/  FADD.FTZ R47, R47, -R30.reuse ;  /* 0x8000001e2f2f7221 */ /* 0x100fe20000010000 */
[----:B0-23--:R-:W-:Y:S01]  /*3850*/  FADD.FTZ R21, R38, -R30 ;  /* 0x8000001e26157221 */ /* 0x00dfe20000010000 */
[----:B------:R-:W0:Y:S01]  /*3860*/  LDCU.64 UR8, c[0x0][0x3e0] ;  /* 0x00007c00ff0877ac */ /* 0x000e220008000a00 */
[----:B------:R-:W-:Y:S01]  /*3870*/  MOV R20, R56 ;  /* 0x0000003800147202 */ /* 0x000fe20000000f00 */
[-C--:B------:R-:W-:Y:S01]  /*3880*/  FMUL.FTZ R47, R47, R24.reuse ;  /* 0x000000182f2f7220 */ /* 0x080fe20000410000 */
[----:B------:R-:W-:Y:S01]  /*3890*/  FMUL.FTZ R14, R21, R24 ;  /* 0x00000018150e7220 */ /* 0x000fe20000410000 */
[----:B------:R-:W2:Y:S01]  /*38a0*/  LDCU.64 UR10, c[0x0][0x380] ;  /* 0x00007000ff0a77ac */ /* 0x000ea20008000a00 */
[----:B------:R-:W-:Y:S01]  /*38b0*/  MOV R21, R59 ;  /* 0x0000003b00157202 */ /* 0x000fe20000000f00 */
[----:B-----5:R-:W-:Y:S01]  /*38c0*/  FFMA.FTZ R47, R16, R47, R18 ;  /* 0x0000002f102f7223 */ /* 0x020fe20000010012 */
[----:B------:R-:W-:-:S03]  /*38d0*/  FFMA.FTZ R26, R17, R14, R19 ;  /* 0x0000000e111a7223 */ /* 0x000fc60000010013 */
[----:B------:R-:W-:Y:S01]  /*38e0*/  FMUL.FTZ R12, R47, -1.4426950216293334961 ;  /* 0xbfb8aa3b2f0c7820 */ /* 0x000fe20000410000 */
[----:B-1--4-:R-:W-:-:S05]  /*38f0*/  FMUL.FTZ R22, R26, -1.4426950216293334961 ;  /* 0xbfb8aa3b1a167820 */ /* 0x012fca0000410000 */
[----:B------:R-:W1:Y:S01]  /*3900*/  MUFU.EX2 R12, R12 ;  /* 0x0000000c000c7308 */ /* 0x000e620000000800 */
[----:B0-----:R-:W-:Y:S02]  /*3910*/  IMAD R23, R15, UR8, RZ ;  /* 0x000000080f177c24 */ /* 0x001fe4000f8e02ff */
[----:B------:R-:W-:-:S05]  /*3920*/  IMAD.WIDE.U32 R20, R46, UR8, R20 ;  /* 0x000000082e147c25 */ /* 0x000fca000f8e0014 */
[----:B------:R-:W0:Y:S01]  /*3930*/  MUFU.EX2 R22, R22 ;  /* 0x0000001600167308 */ /* 0x000e220000000800 */
[----:B------:R-:W-:-:S05]  /*3940*/  IMAD R23, R46, UR9, R23 ;  /* 0x000000092e177c24 */ /* 0x000fca000f8e0217 */
[----:B------:R-:W-:Y:S01]  /*3950*/  IADD3 R23, PT, PT, R21, R23, RZ ;  /* 0x0000001715177210 */ /* 0x000fe20007ffe0ff */
[----:B-1----:R-:W-:-:S06]  /*3960*/  FADD.FTZ R14, R12, 1 ;  /* 0x3f8000000c0e7421 */ /* 0x002fcc0000010000 */
[----:B------:R-:W1:Y:S01]  /*3970*/  MUFU.RCP R14, R14 ;  /* 0x0000000e000e7308 */ /* 0x000e620000001000 */
[----:B0-----:R-:W-:Y:S01]  /*3980*/  FADD.FTZ R25, R22, 1 ;  /* 0x3f80000016197421 */ /* 0x001fe20000010000 */
[----:B--2---:R-:W-:-:S04]  /*3990*/  LEA R22, P1, R20, UR10, 0x1 ;  /* 0x0000000a14167c11 */ /* 0x004fc8000f8208ff */
[----:B------:R-:W-:Y:S02]  /*39a0*/  LEA.HI.X R23, R20, UR11, R23, 0x1, P1 ;  /* 0x0000000b14177c11 */ /* 0x000fe400088f0c17 */
[----:B------:R-:W0:Y:S01]  /*39b0*/  MUFU.RCP R25, R25 ;  /* 0x0000001900197308 */ /* 0x000e220000001000 */
[----:B-1----:R-:W-:Y:S01]  /*39c0*/  FMUL.FTZ R12, R47, R14 ;  /* 0x0000000e2f0c7220 */ /* 0x002fe20000410000 */
[----:B0-----:R-:W-:-:S05]  /*39d0*/  FMUL.FTZ R27, R26, R25 ;  /* 0x000000191a1b7220 */ /* 0x001fca0000410000 */
[----:B------:R-:W-:-:S05]  /*39e0*/  F2FP.BF16.F32.PACK_AB R27, R27, R12 ;  /* 0x0000000c1b1b723e */ /* 0x000fca00000010ff */
[----:B------:R0:W-:Y:S02]  /*39f0*/  STG.E desc[UR6][R22.64], R27 ;  /* 0x0000001b16007986 */ /* 0x0001e4000c101906 */
.L_x_1948:
[----:B------:R-:W-:Y:S05]  /*3a00*/  BSYNC.RECONVERGENT B1 ;  /* 0x0000000000017941 */ /* 0x000fea0003800200 */
.L_x_1947:
        /* <DEDUP_REMOVED lines=30> */
.L_x_1950:
[----:B------:R-:W-:Y:S05]  /*3bf0*/  BSYNC.RECONVERGENT B1 ;  /* 0x0000000000017941 */ /* 0x000fea0003800200 */
.L_x_1949:
[----:B------:R-:W-:Y:S05]  /*3c00*/  @P4 BRA `(.L_x_1936) ;  /* 0x00000000006c4947 */ /* 0x000fea0003800000 */
[--C-:B------:R-:W-:Y:S01]  /*3c10*/  FADD.FTZ R51, R51, -R30.reuse ;  /* 0x8000001e33337221 */ /* 0x100fe20000010000 */
[----:B0-23--:R-:W-:Y:S01]  /*3c20*/  FADD.FTZ R21, R42, -R30 ;  /* 0x8000001e2a157221 */ /* 0x00dfe20000010000 */
[----:B------:R-:W0:Y:S01]  /*3c30*/  LDCU.64 UR4, c[0x0][0x3e0] ;  /* 0x00007c00ff0477ac */ /* 0x000e220008000a00 */
[----:B------:R-:W-:Y:S01]  /*3c40*/  MOV R57, R59 ;  /* 0x0000003b00397202 */ /* 0x000fe20000000f00 */
[-C--:B------:R-:W-:Y:S01]  /*3c50*/  FMUL.FTZ R51, R51, R24.reuse ;  /* 0x0000001833337220 */ /* 0x080fe20000410000 */
[----:B------:R-:W-:Y:S01]  /*3c60*/  FMUL.FTZ R24, R21, R24 ;  /* 0x0000001815187220 */ /* 0x000fe20000410000 */
[----:B------:R-:W2:Y:S02]  /*3c70*/  LDCU.64 UR8, c[0x0][0x380] ;  /* 0x00007000ff0877ac */ /* 0x000ea40008000a00 */
[----:B-----5:R-:W-:Y:S01]  /*3c80*/  FFMA.FTZ R51, R16, R51, R18 ;  /* 0x0000003310337223 */ /* 0x020fe20000010012 */
[----:B------:R-:W-:-:S03]  /*3c90*/  FFMA.FTZ R19, R17, R24, R19 ;  /* 0x0000001811137223 */ /* 0x000fc60000010013 */
[----:B------:R-:W-:Y:S01]  /*3ca0*/  FMUL.FTZ R12, R51, -1.4426950216293334961 ;  /* 0xbfb8aa3b330c7820 */ /* 0x000fe20000410000 */
[----:B------:R-:W-:-:S05]  /*3cb0*/  FMUL.FTZ R16, R19, -1.4426950216293334961 ;  /* 0xbfb8aa3b13107820 */ /* 0x000fca0000410000 */
[----:B------:R-:W3:Y:S01]  /*3cc0*/  MUFU.EX2 R12, R12 ;  /* 0x0000000c000c7308 */ /* 0x000ee20000000800 */
[----:B0-----:R-:W-:Y:S02]  /*3cd0*/  IMAD R20, R35, UR4, RZ ;  /* 0x0000000423147c24 */ /* 0x001fe4000f8e02ff */
[----:B------:R-:W-:-:S05]  /*3ce0*/  IMAD.WIDE.U32 R56, R7, UR4, R56 ;  /* 0x0000000407387c25 */ /* 0x000fca000f8e0038 */
[----:B------:R-:W0:Y:S01]  /*3cf0*/  MUFU.EX2 R16, R16 ;  /* 0x0000001000107308 */ /* 0x000e220000000800 */
[----:B------:R-:W-:-:S05]  /*3d00*/  IMAD R17, R7, UR5, R20 ;  /* 0x0000000507117c24 */ /* 0x000fca000f8e0214 */
[----:B------:R-:W-:Y:S01]  /*3d10*/  IADD3 R17, PT, PT, R57, R17, RZ ;  /* 0x0000001139117210 */ /* 0x000fe20007ffe0ff */
[----:B---3--:R-:W-:-:S06]  /*3d20*/  FADD.FTZ R14, R12, 1 ;  /* 0x3f8000000c0e7421 */ /* 0x008fcc0000010000 */
[----:B------:R-:W3:Y:S01]  /*3d30*/  MUFU.RCP R14, R14 ;  /* 0x0000000e000e7308 */ /* 0x000ee20000001000 */
[----:B0-----:R-:W-:Y:S01]  /*3d40*/  FADD.FTZ R18, R16, 1 ;  /* 0x3f80000010127421 */ /* 0x001fe20000010000 */
[----:B--2---:R-:W-:-:S04]  /*3d50*/  LEA R16, P1, R56, UR8, 0x1 ;  /* 0x0000000838107c11 */ /* 0x004fc8000f8208ff */
[----:B------:R-:W-:Y:S02]  /*3d60*/  LEA.HI.X R17, R56, UR9, R17, 0x1, P1 ;  /* 0x0000000938117c11 */ /* 0x000fe400088f0c11 */
[----:B------:R-:W0:Y:S01]  /*3d70*/  MUFU.RCP R18, R18 ;  /* 0x0000001200127308 */ /* 0x000e220000001000 */
[----:B---3--:R-:W-:Y:S01]  /*3d80*/  FMUL.FTZ R12, R51, R14 ;  /* 0x0000000e330c7220 */ /* 0x008fe20000410000 */
[----:B0-----:R-:W-:-:S05]  /*3d90*/  FMUL.FTZ R19, R19, R18 ;  /* 0x0000001213137220 */ /* 0x001fca0000410000 */
[----:B------:R-:W-:-:S05]  /*3da0*/  F2FP.BF16.F32.PACK_AB R19, R19, R12 ;  /* 0x0000000c1313723e */ /* 0x000fca00000010ff */
[----:B------:R0:W-:Y:S02]  /*3db0*/  STG.E desc[UR6][R16.64], R19 ;  /* 0x0000001310007986 */ /* 0x0001e4000c101906 */
.L_x_1936:
[----:B------:R-:W-:Y:S05]  /*3dc0*/  BSYNC.RECONVERGENT B0 ;  /* 0x0000000000007941 */ /* 0x000fea0003800200 */
.L_x_1920:
[----:B------:R-:W1:Y:S01]  /*3dd0*/  LDCU UR4, c[0x0][0x3f8] ;  /* 0x00007f00ff0477ac */ /* 0x000e620008000800 */
[----:B------:R-:W-:Y:S02]  /*3de0*/  IADD3 R8, PT, PT, R5, R8, RZ ;  /* 0x0000000805087210 */ /* 0x000fe40007ffe0ff */
[----:B------:R-:W-:Y:S01]  /*3df0*/  IADD3 R6, PT, PT, R6, 0x1, RZ ;  /* 0x0000000106067810 */ /* 0x000fe20007ffe0ff */
[----:B------:R-:W1:Y:S02]  /*3e00*/  LDCU UR5, c[0x0][0x3c8] ;  /* 0x00007900ff0577ac */ /* 0x000e640008000800 */
[----:B-1----:R-:W-:-:S06]  /*3e10*/  UIMAD UR4, UR4, UR5, URZ ;  /* 0x00000005040472a4 */ /* 0x002fcc000f8e02ff */
[----:B------:R-:W-:-:S13]  /*3e20*/  ISETP.GE.AND P1, PT, R8, UR4, PT ;  /* 0x0000000408007c0c */ /* 0x000fda000bf26270 */
[----:B------:R-:W-:Y:S05]  /*3e30*/  @!P1 BRA `(.L_x_1951) ;  /* 0xffffffc400149947 */ /* 0x000fea000383ffff */
[----:B------:R-:W-:Y:S05]  /*3e40*/  EXIT ;  /* 0x000000000000794d */ /* 0x000fea0003800000 */
.L_x_1952:
        /* <DEDUP_REMOVED lines=11> */
.L_x_3445:


//--------------------- .text._Z35group_norm_nhwc_fwd_one_pass_kernelI11Bf16IOFp32WLi512ELi26ELi416EEv26Group_norm_nhwc_fwd_params --------------------------
	.section	.text._Z35group_norm_nhwc_fwd_one_pass_kernelI11Bf16IOFp32WLi512ELi26ELi416EEv26Group_norm_nhwc_fwd_params,"ax",@progbits
	.align	128
        .global         _Z35group_norm_nhwc_fwd_one_pass_kernelI11Bf16IOFp32WLi512ELi26ELi416EEv26Group_norm_nhwc_fwd_params
        .type           _Z35group_norm_nhwc_fwd_one_pass_kernelI11Bf16IOFp32WLi512ELi26ELi416EEv26Group_norm_nhwc_fwd_params,@function
        .size           _Z35group_norm_nhwc_fwd_one_pass_kernelI11Bf16IOFp32WLi512ELi26ELi416EEv26Group_norm_nhwc_fwd_params,(.L_x_3446 - _Z35group_norm_nhwc_fwd_one_pass_kernelI11Bf16IOFp32WLi512ELi26ELi416EEv26Group_norm_nhwc_fwd_params)
        .other          _Z35group_norm_nhwc_fwd_one_pass_kernelI11Bf16IOFp32WLi512ELi26ELi416EEv26Group_norm_nhwc_fwd_params,@"STO_CUDA_ENTRY STV_DEFAULT"
_Z35group_norm_nhwc_fwd_one_pass_kernelI11Bf16IOFp32WLi512ELi26ELi416EEv26Group_norm_nhwc_fwd_params:
.text._Z35group_norm_nhwc_fwd_one_pass_kernelI11Bf16IOFp32WLi512ELi26ELi416EEv26Group_norm_nhwc_fwd_params:
        /* <DEDUP_REMOVED lines=10> */
[----:B------:R-:W-:Y:S01]  /*00a0*/  MOV R8, R0 ;  /* 0x0000000000087202 */ /* 0x000fe20000000f00 */
[----:B------:R-:W3:Y:S01]  /*00b0*/  S2R R3, SR_CTAID.X ;  /* 0x0000000000037919 */ /* 0x000ee20000002500 */
[----:B------:R-:W4:Y:S01]  /*00c0*/  LDCU.64 UR6, c[0x0][0x388] ;  /* 0x00007100ff0677ac */ /* 0x000f220008000a00 */
[----:B------:R-:W0:Y:S04]  /*00d0*/  LDCU.64 UR8, c[0x0][0x358] ;  /* 0x00006b00ff0877ac */ /* 0x000e280008000a00 */
[----:B------:R-:W2:Y:S01]  /*00e0*/  LDC R7, c[0x0][0x370] ;  /* 0x0000dc00ff077b82 */ /* 0x000ea20000000800 */
[----:B----4-:R-:W-:-:S02]  /*00f0*/  ISETP.NE.U32.AND P1, PT, RZ, UR6, PT ;  /* 0x00000006ff007c0c */ /* 0x010fc4000bf25070 */
[C---:B0-----:R-:W-:Y:S02]  /*0100*/  LOP3.LUT R4, R2.reuse, 0xffff, RZ, 0xc0, !PT ;  /* 0x0000ffff02047812 */ /* 0x041fe400078ec0ff */
[----:B---3--:R-:W-:-:S03]  /*0110*/  LOP3.LUT P0, RZ, R2, R3, RZ, 0xfc, !PT ;  /* 0x0000000302ff7212 */ /* 0x008fc6000780fcff */
[----:B------:R-:W-:Y:S01]  /*0120*/  IMAD R4, R4, 0x13b2, RZ ;  /* 0x000013b204047824 */ /* 0x000fe200078e02ff */
[----:B------:R-:W-:-:S04]  /*0130*/  ISETP.NE.AND.EX P0, PT, RZ, UR7, !P0, P1 ;  /* 0x00000007ff007c0c */ /* 0x000fc8000c705310 */
[----:B------:R-:W-:Y:S02]  /*0140*/  SHF.R.U32.HI R6, RZ, 0x10, R4 ;  /* 0x00000010ff067819 */ /* 0x000fe40000011604 */
[----:B------:R-:W0:Y:S02]  /*0150*/  S2R R4, SR_LANEID ;  /* 0x0000000000047919 */ /* 0x000e240000000000 */
[----:B------:R-:W-:Y:S01]  /*0160*/  PRMT R14, R6, 0x9910, RZ ;  /* 0x00009910060e7816 */ /* 0x000fe200000000ff */
[----:B-1----:R-:W-:Y:S02]  /*0170*/  IMAD R96, R3, UR4, R6 ;  /* 0x0000000403607c24 */ /* 0x002fe4000f8e0206 */
[----:B------:R-:W-:Y:S02]  /*0180*/  HFMA2 R6, -RZ, RZ, 0, 0 ;  /* 0x00000000ff067431 */ /* 0x000fe400000001ff */
[----:B------:R-:W-:Y:S01]  /*0190*/  IMAD R14, R14, 0xd, RZ ;  /* 0x0000000d0e0e7824 */ /* 0x000fe200078e02ff */
[----:B------:R-:W-:-:S02]  /*01a0*/  IADD3 R94, PT, PT, R96, 0x20, RZ ;  /* 0x00000020605e7810 */ /* 0x000fc40007ffe0ff */
[C---:B------:R-:W-:Y:S02]  /*01b0*/  IADD3 R92, PT, PT, R96.reuse, 0x40, RZ ;  /* 0x00000040605c7810 */ /* 0x040fe40007ffe0ff */
[----:B------:R-:W-:Y:S02]  /*01c0*/  IADD3 R14, PT, PT, RZ, -R14, RZ ;  /* 0x8000000eff0e7210 */ /* 0x000fe40007ffe0ff */
[----:B------:R-:W-:Y:S02]  /*01d0*/  IADD3 R90, PT, PT, R96, 0x60, RZ ;  /* 0x00000060605a7810 */ /* 0x000fe40007ffe0ff */
[----:B------:R-:W-:Y:S02]  /*01e0*/  PRMT R37, R14, 0x7710, RZ ;  /* 0x000077100e257816 */ /* 0x000fe400000000ff */
[C---:B------:R-:W-:Y:S02]  /*01f0*/  IADD3 R88, PT, PT, R96.reuse, 0x80, RZ ;  /* 0x0000008060587810 */ /* 0x040fe40007ffe0ff */
[----:B------:R-:W-:-:S02]  /*0200*/  IADD3 R82, PT, PT, R96, 0xa0, RZ ;  /* 0x000000a060527810 */ /* 0x000fc40007ffe0ff */
[C---:B------:R-:W-:Y:S02]  /*0210*/  IADD3 R80, PT, PT, R96.reuse, 0xc0, RZ ;  /* 0x000000c060507810 */ /* 0x040fe40007ffe0ff */
[C---:B------:R-:W-:Y:S02]  /*0220*/  IADD3 R78, PT, PT, R96.reuse, 0xe0, RZ ;  /* 0x000000e0604e7810 */ /* 0x040fe40007ffe0ff */
[C---:B------:R-:W-:Y:S02]  /*0230*/  IADD3 R76, PT, PT, R96.reuse, 0x100, RZ ;  /* 0x00000100604c7810 */ /* 0x040fe40007ffe0ff */
[C---:B------:R-:W-:Y:S02]  /*0240*/  IADD3 R74, PT, PT, R96.reuse, 0x120, RZ ;  /* 0x00000120604a7810 */ /* 0x040fe40007ffe0ff */
[C---:B------:R-:W-:Y:S02]  /*0250*/  IADD3 R72, PT, PT, R96.reuse, 0x140, RZ ;  /* 0x0000014060487810 */ /* 0x040fe40007ffe0ff */
[----:B------:R-:W-:-:S02]  /*0260*/  IADD3 R70, PT, PT, R96, 0x160, RZ ;  /* 0x0000016060467810 */ /* 0x000fc40007ffe0ff */
[C---:B------:R-:W-:Y:S02]  /*0270*/  IADD3 R68, PT, PT, R96.reuse, 0x180, RZ ;  /* 0x0000018060447810 */ /* 0x040fe40007ffe0ff */
[C---:B------:R-:W-:Y:S02]  /*0280*/  IADD3 R10, PT, PT, R96.reuse, 0x1a0, RZ ;  /* 0x000001a0600a7810 */ /* 0x040fe40007ffe0ff */
[C---:B------:R-:W-:Y:S02]  /*0290*/  IADD3 R11, PT, PT, R96.reuse, 0x1c0, RZ ;  /* 0x000001c0600b7810 */ /* 0x040fe40007ffe0ff */
[----:B------:R-:W-:Y:S02]  /*02a0*/  IADD3 R12, PT, PT, R96, 0x1e0, RZ ;  /* 0x000001e0600c7810 */ /* 0x000fe40007ffe0ff */
[----:B------:R-:W-:Y:S02]  /*02b0*/  IADD3 R14, PT, PT, R37, R2, RZ ;  /* 0x00000002250e7210 */ /* 0x000fe40007ffe0ff */
        /* <DEDUP_REMOVED lines=16> */
[----:B0-2---:R-:W-:-:S07]  /*03c0*/  SHF.L.U32 R14, R14, 0x1, RZ ;  /* 0x000000010e0e7819 */ /* 0x005fce00000006ff */
.L_x_2028:
[----:B0-234-:R-:W0:Y:S01]  /*03d0*/  LDC R47, c[0x0][0x3f8] ;  /* 0x0000fe00ff2f7b82 */ /* 0x01de220000000800 */
[----:B-1----:R-:W1:Y:S01]  /*03e0*/  LDCU.64 UR6, c[0x0][0x3e8] ;  /* 0x00007d00ff0677ac */ /* 0x002e620008000a00 */
[----:B------:R-:W-:Y:S01]  /*03f0*/  LOP3.LUT R103, R14, 0xffff, RZ, 0xc0, !PT ;  /* 0x0000ffff0e677812 */ /* 0x000fe200078ec0ff */
[----:B------:R-:W2:Y:S01]  /*0400*/  LDCU.64 UR10, c[0x0][0x3f0] ;  /* 0x00007e00ff0a77ac */ /* 0x000ea20008000a00 */
[----:B-1----:R-:W-:Y:S02]  /*0410*/  ISETP.GE.U32.AND P4, PT, R94, UR6, PT ;  /* 0x000000065e007c0c */ /* 0x002fe4000bf86070 */
[----:B------:R-:W-:Y:S02]  /*0420*/  ISETP.GE.U32.AND P5, PT, R92, UR6, PT ;  /* 0x000000065c007c0c */ /* 0x000fe4000bfa6070 */
[----:B------:R-:W-:Y:S02]  /*0430*/  ISETP.GE.AND.EX P4, PT, R13, UR7, PT, P4 ;  /* 0x000000070d007c0c */ /* 0x000fe4000bf86340 */
[----:B0----5:R-:W-:-:S02]  /*0440*/  IABS R43, R47 ;  /* 0x0000002f002b7213 */ /* 0x021fc40000000000 */
[----:B------:R-:W-:Y:S02]  /*0450*/  ISETP.GE.AND.EX P5, PT, R15, UR7, PT, P5 ;  /* 0x000000070f007c0c */ /* 0x000fe4000bfa6350 */
[----:B------:R-:W0:Y:S07]  /*0460*/  I2F.RP R16, R43 ;  /* 0x0000002b00107306 */ /* 0x000e2e0000209400 */
[----:B------:R-:W1:Y:S01]  /*0470*/  @!P4 LDC.64 R48, c[0x0][0x3e0] ;  /* 0x0000f800ff30cb82 */ /* 0x000e620000000a00 */
[----:B0-----:R-:W0:Y:S07]  /*0480*/  MUFU.RCP R16, R16 ;  /* 0x0000001000107308 */ /* 0x001e2e0000001000 */
[----:B------:R-:W3:Y:S01]  /*0490*/  @!P4 LDC.64 R52, c[0x0][0x390] ;  /* 0x0000e400ff34cb82 */ /* 0x000ee20000000a00 */
[----:B0-----:R-:W-:-:S04]  /*04a0*/  IADD3 R40, PT, PT, R16, 0xffffffe, RZ ;  /* 0x0ffffffe10287810 */ /* 0x001fc80007ffe0ff */
[----:B------:R0:W4:Y:S02]  /*04b0*/  F2I.FTZ.U32.TRUNC.NTZ R41, R40 ;  /* 0x0000002800297305 */ /* 0x000124000021f000 */
[----:B0-----:R-:W-:Y:S02]  /*04c0*/  MOV R40, RZ ;  /* 0x000000ff00287202 */ /* 0x001fe40000000f00 */
[----:B----4-:R-:W-:-:S05]  /*04d0*/  IADD3 R18, PT, PT, RZ, -R41, RZ ;  /* 0x80000029ff127210 */ /* 0x010fca0007ffe0ff */
[----:B------:R-:W-:Y:S01]  /*04e0*/  IMAD R45, R18, R43, RZ ;  /* 0x0000002b122d7224 */ /* 0x000fe200078e02ff */
[----:B------:R-:W-:-:S03]  /*04f0*/  IABS R18, R8 ;  /* 0x0000000800127213 */ /* 0x000fc60000000000 */
[----:B------:R-:W-:-:S06]  /*0500*/  IMAD.HI.U32 R41, R41, R45, R40 ;  /* 0x0000002d29297227 */ /* 0x000fcc00078e0028 */
[----:B------:R-:W-:-:S05]  /*0510*/  IMAD.HI.U32 R41, R41, R18, RZ ;  /* 0x0000001229297227 */ /* 0x000fca00078e00ff */
[----:B------:R-:W-:-:S05]  /*0520*/  IADD3 R16, PT, PT, -R41, RZ, RZ ;  /* 0x000000ff29107210 */ /* 0x000fca0007ffe1ff */
[----:B------:R-:W-:-:S05]  /*0530*/  IMAD R16, R43, R16, R18 ;  /* 0x000000102b107224 */ /* 0x000fca00078e0212 */
[----:B------:R-:W-:-:S13]  /*0540*/  ISETP.GT.U32.AND P2, PT, R43, R16, PT ;  /* 0x000000102b00720c */ /* 0x000fda0003f44070 */
[-C--:B------:R-:W-:Y:S02]  /*0550*/  @!P2 IADD3 R16, PT, PT, R16, -R43.reuse, RZ ;  /* 0x8000002b1010a210 */ /* 0x080fe40007ffe0ff */
[----:B------:R-:W-:Y:S02]  /*0560*/  @!P2 IADD3 R41, PT, PT, R41, 0x1, RZ ;  /* 0x000000012929a810 */ /* 0x000fe40007ffe0ff */
[----:B------:R-:W-:Y:S02]  /*0570*/  ISETP.GE.U32.AND P1, PT, R16, R43, PT ;  /* 0x0000002b1000720c */ /* 0x000fe40003f26070 */
[----:B------:R-:W-:Y:S02]  /*0580*/  LOP3.LUT R16, R8, R47, RZ, 0x3c, !PT ;  /* 0x0000002f08107212 */ /* 0x000fe400078e3cff */
[----:B------:R-:W-:Y:S02]  /*0590*/  ISETP.NE.AND P2, PT, R47, RZ, PT ;  /* 0x000000ff2f00720c */ /* 0x000fe40003f45270 */
[----:B------:R-:W-:-:S07]  /*05a0*/  ISETP.GE.AND P3, PT, R16, RZ, PT ;  /* 0x000000ff1000720c */ /* 0x000fce0003f66270 */
[----:B------:R-:W-:-:S04]  /*05b0*/  @P1 IADD3 R41, PT, PT, R41, 0x1, RZ ;  /* 0x0000000129291810 */ /* 0x000fc80007ffe0ff */
[----:B------:R-:W-:-:S04]  /*05c0*/  MOV R43, R41 ;  /* 0x00000029002b7202 */ /* 0x000fc80000000f00 */
[----:B------:R-:W-:Y:S02]  /*05d0*/  @!P3 IADD3 R43, PT, PT, -R43, RZ, RZ ;  /* 0x000000ff2b2bb210 */ /* 0x000fe40007ffe1ff */
[----:B------:R-:W-:Y:S02]  /*05e0*/  @!P2 LOP3.LUT R43, RZ, R47, RZ, 0x33, !PT ;  /* 0x0000002fff2ba212 */ /* 0x000fe400078e33ff */
[----:B------:R-:W-:Y:S02]  /*05f0*/  ISETP.GE.U32.AND P3, PT, R90, UR6, PT ;  /* 0x000000065a007c0c */ /* 0x000fe4000bf66070 */
[----:B------:R-:W-:Y:S02]  /*0600*/  IADD3 R41, PT, PT, -R43, RZ, RZ ;  /* 0x000000ff2b297210 */ /* 0x000fe40007ffe1ff */
[----:B------:R-:W-:Y:S02]  /*0610*/  SHF.R.S32.HI R16, RZ, 0x1f, R43 ;  /* 0x0000001fff107819 */ /* 0x000fe4000001142b */
[----:B------:R-:W-:Y:S01]  /*0620*/  ISETP.GE.AND.EX P3, PT, R17, UR7, PT, P3 ;  /* 0x0000000711007c0c */ /* 0x000fe2000bf66330 */
[----:B------:R-:W-:Y:S01]  /*0630*/  IMAD R98, R47, R41, R8 ;  /* 0x000000292f627224 */ /* 0x000fe200078e0208 */
[----:B------:R-:W-:Y:S01]  /*0640*/  ISETP.GE.U32.AND P2, PT, R82, UR6, PT ;  /* 0x0000000652007c0c */ /* 0x000fe2000bf46070 */
[----:B--2---:R-:W-:Y:S01]  /*0650*/  IMAD R16, R16, UR10, RZ ;  /* 0x0000000a10107c24 */ /* 0x004fe2000f8e02ff */
[----:B------:R-:W0:Y:S01]  /*0660*/  @!P5 LDC.64 R40, c[0x0][0x3e0] ;  /* 0x0000f800ff28db82 */ /* 0x000e220000000a00 */
[----:B------:R-:W-:Y:S01]  /*0670*/  IMAD R98, R98, 0x1a, RZ ;  /* 0x0000001a62627824 */ /* 0x000fe200078e02ff */
[----:B------:R-:W-:Y:S01]  /*0680*/  ISETP.GE.AND.EX P2, PT, R21, UR7, PT, P2 ;  /* 0x0000000715007c0c */ /* 0x000fe2000bf46320 */
[----:B------:R-:W-:-:S02]  /*0690*/  IMAD R101, R43, UR11, R16 ;  /* 0x0000000b2b657c24 */ /* 0x000fc4000f8e0210 */
[----:B-1----:R-:W-:Y:S01]  /*06a0*/  @!P4 IMAD R16, R13, R48, RZ ;  /* 0x000000300d10c224 */ /* 0x002fe200078e02ff */
[----:B------:R-:W-:Y:S02]  /*06b0*/  IADD3 R102, P1, PT, R98, R103, RZ ;  /* 0x0000006762667210 */ /* 0x000fe40007f3e0ff */
[----:B------:R-:W1:Y:S01]  /*06c0*/  @!P5 LDC.64 R46, c[0x0][0x390] ;  /* 0x0000e400ff2edb82 */ /* 0x000e620000000a00 */
[----:B------:R-:W-:Y:S01]  /*06d0*/  @!P4 IMAD R49, R94, R49, R16 ;  /* 0x000000315e31c224 */ /* 0x000fe200078e0210 */
[----:B------:R-:W-:Y:S02]  /*06e0*/  LEA.HI.X.SX32 R103, R98, RZ, 0x1, P1 ;  /* 0x000000ff62677211 */ /* 0x000fe400008f0eff */
[----:B------:R-:W-:Y:S01]  /*06f0*/  ISETP.GE.U32.AND P1, PT, R88, UR6, PT ;  /* 0x0000000658007c0c */ /* 0x000fe2000bf26070 */
[----:B------:R-:W-:-:S03]  /*0700*/  IMAD.WIDE.U32 R102, R43, UR10, R102 ;  /* 0x0000000a2b667c25 */ /* 0x000fc6000f8e0066 */
[----:B------:R-:W2:Y:S01]  /*0710*/  @!P3 LDC.64 R44, c[0x0][0x3e0] ;  /* 0x0000f800ff2cbb82 */ /* 0x000ea20000000a00 */
[----:B------:R-:W-:Y:S02]  /*0720*/  ISETP.GE.AND.EX P1, PT, R19, UR7, PT, P1 ;  /* 0x0000000713007c0c */ /* 0x000fe4000bf26310 */
[----:B------:R-:W-:Y:S02]  /*0730*/  IADD3 R101, PT, PT, R103, R101, RZ ;  /* 0x0000006567657210 */ /* 0x000fe40007ffe0ff */
[----:B------:R-:W-:-:S03]  /*0740*/  @!P4 MOV R100, R102 ;  /* 0x000000660064c202 */ /* 0x000fc60000000f00 */
[----:B------:R-:W4:Y:S01]  /*0750*/  @!P3 LDC.64 R50, c[0x0][0x390] ;  /* 0x0000e400ff32bb82 */ /* 0x000f220000000a00 */
[----:B0-----:R-:W-:Y:S02]  /*0760*/  @!P5 IMAD R18, R15, R40, RZ ;  /* 0x000000280f12d224 */ /* 0x001fe400078e02ff */
[----:B------:R-:W-:Y:S01]  /*0770*/  @!P4 IMAD.WIDE.U32 R42, R94, R48, R100 ;  /* 0x000000305e2ac225 */ /* 0x000fe200078e0064 */
[----:B------:R-:W-:-:S03]  /*0780*/  @!P5 MOV R48, R102 ;  /* 0x000000660030d202 */ /* 0x000fc60000000f00 */
[----:B------:R-:W-:Y:S01]  /*0790*/  @!P5 IMAD R55, R92, R41, R18 ;  /* 0x000000295c37d224 */ /* 0x000fe200078e0212 */
[----:B------:R-:W-:Y:S02]  /*07a0*/  @!P4 IADD3 R16, PT, PT, R43, R49, RZ ;  /* 0x000000312b10c210 */ /* 0x000fe40007ffe0ff */
[C---:B---3--:R-:W-:Y:S02]  /*07b0*/  @!P4 LEA R52, P6, R42.reuse, R52, 0x1 ;  /* 0x000000342a34c211 */ /* 0x048fe400078c08ff */
[----:B------:R-:W-:Y:S02]  /*07c0*/  @!P5 MOV R49, R101 ;  /* 0x000000650031d202 */ /* 0x000fe40000000f00 */
[----:B------:R-:W-:Y:S02]  /*07d0*/  @!P4 LEA.HI.X R53, R42, R53, R16, 0x1, P6 ;  /* 0x000000352a35c211 */ /* 0x000fe400030f0c10 */
[----:B------:R-:W-:Y:S01]  /*07e0*/  MOV R16, RZ ;  /* 0x000000ff00107202 */ /* 0x000fe20000000f00 */
[----:B------:R-:W-:Y:S01]  /*07f0*/  @!P5 IMAD.WIDE.U32 R40, R92, R40, R48 ;  /* 0x000000285c28d225 */ /* 0x000fe200078e0030 */
[----:B------:R-:W0:Y:S04]  /*0800*/  @!P1 LDC.64 R42, c[0x0][0x3e0] ;  /* 0x0000f800ff2a9b82 */ /* 0x000e280000000a00 */
[----:B------:R3:W5:Y:S01]  /*0810*/  @!P4 LDG.E R16, desc[UR8][R52.64] ;  /* 0x000000083410c981 */ /* 0x000762000c1e1900 */
[----:B------:R-:W-:Y:S01]  /*0820*/  ISETP.GE.U32.AND P4, PT, R80, UR6, PT ;  /* 0x0000000650007c0c */ /* 0x000fe2000bf86070 */
[----:B--2---:R-:W-:Y:S01]  /*0830*/  @!P3 IMAD R20, R17, R44, RZ ;  /* 0x0000002c1114b224 */ /* 0x004fe200078e02ff */
[----:B------:R-:W-:Y:S01]  /*0840*/  @!P5 IADD3 R18, PT, PT, R41, R55, RZ ;  /* 0x000000372912d210 */ /* 0x000fe20007ffe0ff */
[----:B------:R-:W2:Y:S01]  /*0850*/  @!P2 LDC.64 R48, c[0x0][0x3e0] ;  /* 0x0000f800ff30ab82 */ /* 0x000ea20000000a00 */
[----:B------:R-:W-:-:S02]  /*0860*/  ISETP.GE.AND.EX P4, PT, R23, UR7, PT, P4 ;  /* 0x0000000717007c0c */ /* 0x000fc4000bf86340 */
[C---:B-1----:R-:W-:Y:S02]  /*0870*/  @!P5 LEA R54, P6, R40.reuse, R46, 0x1 ;  /* 0x0000002e2836d211 */ /* 0x042fe400078c08ff */
[----:B---3--:R-:W-:Y:S02]  /*0880*/  @!P3 MOV R52, R102 ;  /* 0x000000660034b202 */ /* 0x008fe40000000f00 */
[----:B------:R-:W-:Y:S02]  /*0890*/  @!P3 MOV R53, R101 ;  /* 0x000000650035b202 */ /* 0x000fe40000000f00 */
[----:B------:R-:W-:Y:S01]  /*08a0*/  @!P5 LEA.HI.X R55, R40, R47, R18, 0x1, P6 ;  /* 0x0000002f2837d211 */ /* 0x000fe200030f0c12 */
[C---:B------:R-:W-:Y:S01]  /*08b0*/  @!P3 IMAD R47, R90.reuse, R45, R20 ;  /* 0x0000002d5a2fb224 */ /* 0x040fe200078e0214 */
[----:B------:R-:W1:Y:S01]  /*08c0*/  @!P1 LDC.64 R40, c[0x0][0x390] ;  /* 0x0000e400ff289b82 */ /* 0x000e620000000a00 */
[----:B------:R-:W-:Y:S01]  /*08d0*/  @!P3 IMAD.WIDE.U32 R52, R90, R44, R52 ;  /* 0x0000002c5a34b225 */ /* 0x000fe200078e0034 */
[----:B------:R-:W-:-:S04]  /*08e0*/  MOV R20, RZ ;  /* 0x000000ff00147202 */ /* 0x000fc80000000f00 */
[----:B------:R-:W-:Y:S02]  /*08f0*/  @!P3 IADD3 R18, PT, PT, R53, R47, RZ ;  /* 0x0000002f3512b210 */ /* 0x000fe40007ffe0ff */
[----:B------:R-:W3:Y:S01]  /*0900*/  @!P4 LDC.64 R46, c[0x0][0x3e0] ;  /* 0x0000f800ff2ecb82 */ /* 0x000ee20000000a00 */
[----:B------:R2:W5:Y:S01]  /*0910*/  @!P5 LDG.E R20, desc[UR8][R54.64] ;  /* 0x000000083614d981 */ /* 0x000562000c1e1900 */
[----:B----4-:R-:W-:Y:S01]  /*0920*/  @!P3 LEA R50, P6, R52, R50, 0x1 ;  /* 0x000000323432b211 */ /* 0x010fe200078c08ff */
[----:B0-----:R-:W-:Y:S01]  /*0930*/  @!P1 IMAD R22, R19, R42, RZ ;  /* 0x0000002a13169224 */ /* 0x001fe200078e02ff */
[----:B------:R-:W-:Y:S02]  /*0940*/  ISETP.GE.U32.AND P5, PT, R78, UR6, PT ;  /* 0x000000064e007c0c */ /* 0x000fe4000bfa6070 */
[----:B------:R-:W-:Y:S01]  /*0950*/  MOV R69, RZ ;  /* 0x000000ff00457202 */ /* 0x000fe20000000f00 */
[----:B------:R-:W-:Y:S01]  /*0960*/  @!P1 IMAD R43, R88, R43, R22 ;  /* 0x0000002b582b9224 */ /* 0x000fe200078e0216 */
[----:B------:R-:W0:Y:S01]  /*0970*/  @!P2 LDC.64 R44, c[0x0][0x390] ;  /* 0x0000e400ff2cab82 */ /* 0x000e220000000a00 */
[----:B------:R-:W-:Y:S01]  /*0980*/  @!P3 LEA.HI.X R51, R52, R51, R18, 0x1, P6 ;  /* 0x000000333433b211 */ /* 0x000fe200030f0c12 */
[----:B--2---:R-:W-:Y:S01]  /*0990*/  @!P2 IMAD R18, R21, R48, RZ ;  /* 0x000000301512a224 */ /* 0x004fe200078e02ff */
[----:B------:R-:W-:-:S02]  /*09a0*/  ISETP.GE.AND.EX P5, PT, R25, UR7, PT, P5 ;  /* 0x0000000719007c0c */ /* 0x000fc4000bfa6350 */
[-C--:B------:R-:W-:Y:S01]  /*09b0*/  @!P1 MOV R52, R102.reuse ;  /* 0x0000006600349202 */ /* 0x080fe20000000f00 */
[----:B------:R2:W4:Y:S01]  /*09c0*/  @!P3 LDG.E R69, desc[UR8][R50.64] ;  /* 0x000000083245b981 */ /* 0x000522000c1e1900 */
[-C--:B------:R-:W-:Y:S02]  /*09d0*/  @!P1 MOV R53, R101.reuse ;  /* 0x0000006500359202 */ /* 0x080fe40000000f00 */
[----:B------:R-:W-:Y:S02]  /*09e0*/  ISETP.GE.U32.AND P3, PT, R96, UR6, PT ;  /* 0x0000000660007c0c */ /* 0x000fe4000bf66070 */
[----:B------:R-:W-:Y:S01]  /*09f0*/  @!P2 MOV R54, R102 ;  /* 0x000000660036a202 */ /* 0x000fe20000000f00 */
[----:B------:R-:W-:Y:S01]  /*0a00*/  @!P1 IMAD.WIDE.U32 R52, R88, R42, R52 ;  /* 0x0000002a58349225 */ /* 0x000fe200078e0034 */
[----:B------:R-:W-:Y:S02]  /*0a10*/  @!P2 MOV R55, R101 ;  /* 0x000000650037a202 */ /* 0x000fe40000000f00 */
[----:B------:R-:W-:Y:S01]  /*0a20*/  ISETP.GE.AND.EX P3, PT, R9, UR7, PT, P3 ;  /* 0x0000000709007c0c */ /* 0x000fe2000bf66330 */
[C---:B------:R-:W-:Y:S01]  /*0a30*/  @!P2 IMAD R57, R82.reuse, R49, R18 ;  /* 0x000000315239a224 */ /* 0x040fe200078e0212 */
[----:B------:R-:W-:Y:S01]  /*0a40*/  @!P1 IADD3 R18, PT, PT, R53, R43, RZ ;  /* 0x0000002b35129210 */ /* 0x000fe20007ffe0ff */
[----:B------:R-:W-:Y:S01]  /*0a50*/  @!P2 IMAD.WIDE.U32 R54, R82, R48, R54 ;  /* 0x000000305236a225 */ /* 0x000fe200078e0036 */
[----:B-1----:R-:W-:Y:S01]  /*0a60*/  @!P1 LEA R40, P6, R52, R40, 0x1 ;  /* 0x0000002834289211 */ /* 0x002fe200078c08ff */
[----:B------:R-:W1:Y:S01]  /*0a70*/  @!P4 LDC.64 R48, c[0x0][0x390] ;  /* 0x0000e400ff30cb82 */ /* 0x000e620000000a00 */
[----:B------:R-:W-:-:S02]  /*0a80*/  @!P4 MOV R53, R101 ;  /* 0x000000650035c202 */ /* 0x000fc40000000f00 */
[----:B------:R-:W-:-:S05]  /*0a90*/  @!P1 LEA.HI.X R41, R52, R41, R18, 0x1, P6 ;  /* 0x0000002934299211 */ /* 0x000fca00030f0c12 */
[----:B------:R-:W1:Y:S01]  /*0aa0*/  @!P5 LDC.64 R42, c[0x0][0x3e0] ;  /* 0x0000f800ff2adb82 */ /* 0x000e620000000a00 */
[----:B------:R-:W-:Y:S01]  /*0ab0*/  @!P4 MOV R52, R102 ;  /* 0x000000660034c202 */ /* 0x000fe20000000f00 */
[-C--:B---3--:R-:W-:Y:S01]  /*0ac0*/  @!P4 IMAD R22, R23, R46.reuse, RZ ;  /* 0x0000002e1716c224 */ /* 0x088fe200078e02ff */
[----:B------:R-:W-:Y:S02]  /*0ad0*/  MOV R71, RZ ;  /* 0x000000ff00477202 */ /* 0x000fe40000000f00 */
[----:B------:R-:W-:Y:S01]  /*0ae0*/  @!P2 IADD3 R18, PT, PT, R55, R57, RZ ;  /* 0x000000393712a210 */ /* 0x000fe20007ffe0ff */
[C---:B------:R-:W-:Y:S02]  /*0af0*/  @!P4 IMAD R55, R80.reuse, R47, R22 ;  /* 0x0000002f5037c224 */ /* 0x040fe400078e0216 */
[----:B------:R-:W-:Y:S01]  /*0b00*/  @!P4 IMAD.WIDE.U32 R52, R80, R46, R52 ;  /* 0x0000002e5034c225 */ /* 0x000fe200078e0034 */
[----:B--2---:R-:W2:Y:S01]  /*0b10*/  @!P5 LDC.64 R50, c[0x0][0x390] ;  /* 0x0000e400ff32db82 */ /* 0x004ea20000000a00 */
[----:B0-----:R-:W-:Y:S01]  /*0b20*/  @!P2 LEA R44, P6, R54, R44, 0x1 ;  /* 0x0000002c362ca211 */ /* 0x001fe200078c08ff */
[----:B------:R0:W3:Y:S01]  /*0b30*/  @!P1 LDG.E R71, desc[UR8][R40.64] ;  /* 0x0000000828479981 */ /* 0x0000e2000c1e1900 */
[----:B------:R-:W-:-:S05]  /*0b40*/  ISETP.GE.U32.AND P1, PT, R76, UR6, PT ;  /* 0x000000064c007c0c */ /* 0x000fca000bf26070 */
[----:B------:R-:W2:Y:S01]  /*0b50*/  @!P3 LDC.64 R46, c[0x0][0x3e0] ;  /* 0x0000f800ff2ebb82 */ /* 0x000ea20000000a00 */
[----:B------:R-:W-:Y:S02]  /*0b60*/  MOV R26, RZ ;  /* 0x000000ff001a7202 */ /* 0x000fe40000000f00 */
[----:B------:R-:W-:Y:S02]  /*0b70*/  @!P2 LEA.HI.X R45, R54, R45, R18, 0x1, P6 ;  /* 0x0000002d362da211 */ /* 0x000fe400030f0c12 */
[----:B------:R-:W-:Y:S02]  /*0b80*/  ISETP.GE.U32.AND P6, PT, R74, UR6, PT ;  /* 0x000000064a007c0c */ /* 0x000fe4000bfc6070 */
[----:B------:R-:W-:Y:S01]  /*0b90*/  ISETP.GE.AND.EX P1, PT, R27, UR7, PT, P1 ;  /* 0x000000071b007c0c */ /* 0x000fe2000bf26310 */
[----:B------:R0:W3:Y:S01]  /*0ba0*/  @!P2 LDG.E R26, desc[UR8][R44.64] ;  /* 0x000000082c1aa981 */ /* 0x0000e2000c1e1900 */
[----:B------:R-:W-:Y:S01]  /*0bb0*/  ISETP.GE.AND.EX P2, PT, R29, UR7, PT, P6 ;  /* 0x000000071d007c0c */ /* 0x000fe2000bf46360 */
[----:B-1----:R-:W-:Y:S01]  /*0bc0*/  @!P5 IMAD R22, R25, R42, RZ ;  /* 0x0000002a1916d224 */ /* 0x002fe200078e02ff */
[----:B------:R-:W-:Y:S01]  /*0bd0*/  @!P4 IADD3 R18, PT, PT, R53, R55, RZ ;  /* 0x000000373512c210 */ /* 0x000fe20007ffe0ff */
[----:B0-----:R-:W0:Y:S01]  /*0be0*/  @!P3 LDC.64 R40, c[0x0][0x390] ;  /* 0x0000e400ff28bb82 */ /* 0x001e220000000a00 */
[----:B------:R-:W-:Y:S01]  /*0bf0*/  @!P4 LEA R54, P6, R52, R48, 0x1 ;  /* 0x000000303436c211 */ /* 0x000fe200078c08ff */
[----:B------:R-:W-:Y:S01]  /*0c00*/  @!P5 IMAD R53, R78, R43, R22 ;  /* 0x0000002b4e35d224 */ /* 0x000fe200078e0216 */
[----:B------:R-:W-:-:S02]  /*0c10*/  MOV R28, RZ ;  /* 0x000000ff001c7202 */ /* 0x000fc40000000f00 */
[-C--:B------:R-:W-:Y:S02]  /*0c20*/  @!P5 MOV R44, R102.reuse ;  /* 0x00000066002cd202 */ /* 0x080fe40000000f00 */
[----:B------:R-:W-:Y:S02]  /*0c30*/  @!P5 MOV R45, R101 ;  /* 0x00000065002dd202 */ /* 0x000fe40000000f00 */
[----:B------:R-:W-:Y:S02]  /*0c40*/  @!P4 LEA.HI.X R55, R52, R49, R18, 0x1, P6 ;  /* 0x000000313437c211 */ /* 0x000fe400030f0c12 */
[----:B------:R-:W-:Y:S01]  /*0c50*/  @!P3 MOV R56, R102 ;  /* 0x000000660038b202 */ /* 0x000fe20000000f00 */
[----:B------:R-:W-:Y:S01]  /*0c60*/  @!P5 IMAD.WIDE.U32 R42, R78, R42, R44 ;  /* 0x0000002a4e2ad225 */ /* 0x000fe200078e002c */
[----:B------:R-:W-:Y:S01]  /*0c70*/  @!P3 MOV R57, R101 ;  /* 0x000000650039b202 */ /* 0x000fe20000000f00 */
[----:B------:R-:W1:Y:S01]  /*0c80*/  @!P1 LDC.64 R44, c[0x0][0x3e0] ;  /* 0x0000f800ff2c9b82 */ /* 0x000e620000000a00 */
[----:B------:R0:W3:Y:S01]  /*0c90*/  @!P4 LDG.E R28, desc[UR8][R54.64] ;  /* 0x00000008361cc981 */ /* 0x0000e2000c1e1900 */
[----:B--2---:R-:W-:Y:S01]  /*0ca0*/  @!P3 IMAD R22, R9, R46, RZ ;  /* 0x0000002e0916b224 */ /* 0x004fe200078e02ff */
[----:B------:R-:W-:-:S02]  /*0cb0*/  @!P5 IADD3 R18, PT, PT, R43, R53, RZ ;  /* 0x000000352b12d210 */ /* 0x000fc40007ffe0ff */
[----:B------:R-:W-:Y:S02]  /*0cc0*/  @!P5 LEA R52, P6, R42, R50, 0x1 ;  /* 0x000000322a34d211 */ /* 0x000fe400078c08ff */
[----:B------:R-:W-:Y:S01]  /*0cd0*/  ISETP.GE.U32.AND P4, PT, R72, UR6, PT ;  /* 0x0000000648007c0c */ /* 0x000fe2000bf86070 */
[----:B------:R-:W2:Y:S01]  /*0ce0*/  @!P2 LDC.64 R48, c[0x0][0x3e0] ;  /* 0x0000f800ff30ab82 */ /* 0x000ea20000000a00 */
[----:B------:R-:W-:Y:S01]  /*0cf0*/  @!P5 LEA.HI.X R53, R42, R51, R18, 0x1, P6 ;  /* 0x000000332a35d211 */ /* 0x000fe200030f0c12 */
[C---:B------:R-:W-:Y:S01]  /*0d00*/  @!P3 IMAD R47, R96.reuse, R47, R22 ;  /* 0x0000002f602fb224 */ /* 0x040fe200078e0216 */
[----:B------:R-:W-:Y:S01]  /*0d10*/  ISETP.GE.AND.EX P4, PT, R31, UR7, PT, P4 ;  /* 0x000000071f007c0c */ /* 0x000fe2000bf86340 */
[----:B------:R-:W-:Y:S01]  /*0d20*/  @!P3 IMAD.WIDE.U32 R56, R96, R46, R56 ;  /* 0x0000002e6038b225 */ /* 0x000fe200078e0038 */
[----:B------:R-:W-:-:S03]  /*0d30*/  MOV R30, RZ ;  /* 0x000000ff001e7202 */ /* 0x000fc60000000f00 */
[----:B------:R-:W2:Y:S01]  /*0d40*/  @!P1 LDC.64 R50, c[0x0][0x390] ;  /* 0x0000e400ff329b82 */ /* 0x000ea20000000a00 */
[----:B------:R-:W-:Y:S02]  /*0d50*/  ISETP.GE.U32.AND P6, PT, R70, UR6, PT ;  /* 0x0000000646007c0c */ /* 0x000fe4000bfc6070 */
[----:B------:R-:W-:Y:S01]  /*0d60*/  @!P3 IADD3 R18, PT, PT, R57, R47, RZ ;  /* 0x0000002f3912b210 */ /* 0x000fe20007ffe0ff */
[----:B------:R0:W3:Y:S01]  /*0d70*/  @!P5 LDG.E R30, desc[UR8][R52.64] ;  /* 0x00000008341ed981 */ /* 0x0000e2000c1e1900 */
[----:B------:R-:W-:-:S03]  /*0d80*/  ISETP.GE.AND.EX P5, PT, R33, UR7, PT, P6 ;  /* 0x0000000721007c0c */ /* 0x000fc6000bfa6360 */
[----:B------:R-:W2:Y:S01]  /*0d90*/  @!P2 LDC.64 R46, c[0x0][0x390] ;  /* 0x0000e400ff2eab82 */ /* 0x000ea20000000a00 */
[C---:B0-----:R-:W-:Y:S02]  /*0da0*/  @!P3 LEA R54, P6, R56.reuse, R40, 0x1 ;  /* 0x000000283836b211 */ /* 0x041fe400078c08ff */
[----:B------:R-:W-:Y:S02]  /*0db0*/  MOV R65, RZ ;  /* 0x000000ff00417202 */ /* 0x000fe40000000f00 */
[----:B------:R-:W-:-:S03]  /*0dc0*/  @!P3 LEA.HI.X R55, R56, R41, R18, 0x1, P6 ;  /* 0x000000293837b211 */ /* 0x000fc600030f0c12 */
[----:B------:R-:W0:Y:S01]  /*0dd0*/  @!P4 LDC.64 R42, c[0x0][0x3e0] ;  /* 0x0000f800ff2acb82 */ /* 0x000e220000000a00 */
[----:B------:R-:W-:Y:S01]  /*0de0*/  @!P1 MOV R52, R102 ;  /* 0x0000006600349202 */ /* 0x000fe20000000f00 */
[----:B-1----:R-:W-:Y:S01]  /*0df0*/  @!P1 IMAD R22, R27, R44, RZ ;  /* 0x0000002c1b169224 */ /* 0x002fe200078e02ff */
[----:B------:R-:W-:Y:S01]  /*0e00*/  @!P1 MOV R53, R101 ;  /* 0x0000006500359202 */ /* 0x000fe20000000f00 */
[----:B------:R1:W3:Y:S01]  /*0e10*/  @!P3 LDG.E R65, desc[UR8][R54.64] ;  /* 0x000000083641b981 */ /* 0x0002e2000c1e1900 */
[----:B--2---:R-:W-:Y:S02]  /*0e20*/  @!P2 IMAD R18, R29, R48, RZ ;  /* 0x000000301d12a224 */ /* 0x004fe400078e02ff */
[C---:B------:R-:W-:Y:S01]  /*0e30*/  @!P1 IMAD R57, R76.reuse, R45, R22 ;  /* 0x0000002d4c399224 */ /* 0x040fe200078e0216 */
[----:B------:R-:W2:Y:S01]  /*0e40*/  @!P5 LDC.64 R40, c[0x0][0x3e0] ;  /* 0x0000f800ff28db82 */ /* 0x000ea20000000a00 */
[----:B------:R-:W-:Y:S01]  /*0e50*/  @!P1 IMAD.WIDE.U32 R52, R76, R44, R52 ;  /* 0x0000002c4c349225 */ /* 0x000fe200078e0034 */
[----:B-1----:R-:W-:-:S02]  /*0e60*/  @!P2 MOV R54, R102 ;  /* 0x000000660036a202 */ /* 0x002fc40000000f00 */
[----:B------:R-:W-:-:S04]  /*0e70*/  @!P2 MOV R55, R101 ;  /* 0x000000650037a202 */ /* 0x000fc80000000f00 */
[----:B------:R-:W1:Y:S01]  /*0e80*/  @!P4 LDC.64 R44, c[0x0][0x390] ;  /* 0x0000e400ff2ccb82 */ /* 0x000e620000000a00 */
[----:B------:R-:W-:Y:S01]  /*0e90*/  @!P2 IMAD R59, R74, R49, R18 ;  /* 0x000000314a3ba224 */ /* 0x000fe200078e0212 */
[----:B------:R-:W-:Y:S02]  /*0ea0*/  @!P1 IADD3 R18, PT, PT, R53, R57, RZ ;  /* 0x0000003935129210 */ /* 0x000fe40007ffe0ff */
[----:B------:R-:W-:Y:S01]  /*0eb0*/  @!P1 LEA R50, P6, R52, R50, 0x1 ;  /* 0x0000003234329211 */ /* 0x000fe200078c08ff */
[----:B------:R-:W-:Y:S01]  /*0ec0*/  @!P2 IMAD.WIDE.U32 R48, R74, R48, R54 ;  /* 0x000000304a30a225 */ /* 0x000fe200078e0036 */
[----:B------:R-:W-:Y:S02]  /*0ed0*/  MOV R32, RZ ;  /* 0x000000ff00207202 */ /* 0x000fe40000000f00 */
[----:B------:R-:W-:Y:S02]  /*0ee0*/  @!P1 LEA.HI.X R51, R52, R51, R18, 0x1, P6 ;  /* 0x0000003334339211 */ /* 0x000fe400030f0c12 */
[----:B------:R-:W-:Y:S01]  /*0ef0*/  MOV R34, RZ ;  /* 0x000000ff00227202 */ /* 0x000fe20000000f00 */
[----:B0-----:R-:W-:Y:S01]  /*0f00*/  @!P4 IMAD R22, R31, R42, RZ ;  /* 0x0000002a1f16c224 */ /* 0x001fe200078e02ff */
[----:B------:R-:W-:Y:S01]  /*0f10*/  @!P2 IADD3 R18, PT, PT, R49, R59, RZ ;  /* 0x0000003b3112a210 */ /* 0x000fe20007ffe0ff */
[----:B------:R0:W3:Y:S01]  /*0f20*/  @!P1 LDG.E R32, desc[UR8][R50.64] ;  /* 0x0000000832209981 */ /* 0x0000e2000c1e1900 */
[----:B------:R-:W-:Y:S01]  /*0f30*/  @!P2 LEA R46, P6, R48, R46, 0x1 ;  /* 0x0000002e302ea211 */ /* 0x000fe200078c08ff */
[----:B------:R-:W0:Y:S01]  /*0f40*/  @!P5 LDC.64 R54, c[0x0][0x390] ;  /* 0x0000e400ff36db82 */ /* 0x000e220000000a00 */
[----:B------:R-:W-:-:S02]  /*0f50*/  ISETP.GE.U32.AND P1, PT, R68, UR6, PT ;  /* 0x0000000644007c0c */ /* 0x000fc4000bf26070 */
[----:B------:R-:W-:Y:S02]  /*0f60*/  @!P2 LEA.HI.X R47, R48, R47, R18, 0x1, P6 ;  /* 0x0000002f302fa211 */ /* 0x000fe400030f0c12 */
[----:B------:R-:W-:Y:S02]  /*0f70*/  @!P4 MOV R48, R102 ;  /* 0x000000660030c202 */ /* 0x000fe40000000f00 */
[----:B------:R-:W-:Y:S01]  /*0f80*/  @!P4 MOV R49, R101 ;  /* 0x000000650031c202 */ /* 0x000fe20000000f00 */
[----:B------:R0:W3:Y:S01]  /*0f90*/  @!P2 LDG.E R34, desc[UR8][R46.64] ;  /* 0x000000082e22a981 */ /* 0x0000e2000c1e1900 */
[----:B------:R-:W-:Y:S01]  /*0fa0*/  ISETP.GE.AND.EX P2, PT, R35, UR7, PT, P1 ;  /* 0x0000000723007c0c */ /* 0x000fe2000bf46310 */
[----:B------:R-:W-:Y:S01]  /*0fb0*/  @!P4 IMAD R53, R72, R43, R22 ;  /* 0x0000002b4835c224 */ /* 0x000fe200078e0216 */
[----:B------:R-:W-:Y:S01]  /*0fc0*/  ISETP.GE.U32.AND P1, PT, R10, UR6, PT ;  /* 0x000000060a007c0c */ /* 0x000fe2000bf26070 */
[----:B------:R-:W-:-:S03]  /*0fd0*/  @!P4 IMAD.WIDE.U32 R42, R72, R42, R48 ;  /* 0x0000002a482ac225 */ /* 0x000fc600078e0030 */
[----:B------:R-:W-:Y:S02]  /*0fe0*/  ISETP.GE.AND.EX P1, PT, R37, UR7, PT, P1 ;  /* 0x0000000725007c0c */ /* 0x000fe4000bf26310 */
[----:B------:R-:W-:Y:S02]  /*0ff0*/  @!P4 IADD3 R18, PT, PT, R43, R53, RZ ;  /* 0x000000352b12c210 */ /* 0x000fe40007ffe0ff */
[C---:B-1----:R-:W-:Y:S01]  /*1000*/  @!P4 LEA R44, P6, R42.reuse, R44, 0x1 ;  /* 0x0000002c2a2cc211 */ /* 0x042fe200078c08ff */
[----:B--2---:R-:W-:Y:S01]  /*1010*/  @!P5 IMAD R22, R33, R40, RZ ;  /* 0x000000282116d224 */ /* 0x004fe200078e02ff */
[----:B------:R-:W-:Y:S01]  /*1020*/  @!P5 MOV R43, R101 ;  /* 0x00000065002bd202 */ /* 0x000fe20000000f00 */
[----:B------:R-:W1:Y:S01]  /*1030*/  @!P2 LDC.64 R52, c[0x0][0x3e0] ;  /* 0x0000f800ff34ab82 */ /* 0x000e620000000a00 */
[----:B------:R-:W-:Y:S02]  /*1040*/  @!P4 LEA.HI.X R45, R42, R45, R18, 0x1, P6 ;  /* 0x0000002d2a2dc211 */ /* 0x000fe400030f0c12 */
[----:B------:R-:W-:Y:S01]  /*1050*/  @!P5 MOV R42, R102 ;  /* 0x00000066002ad202 */ /* 0x000fe20000000f00 */
[----:B------:R-:W-:Y:S01]  /*1060*/  @!P5 IMAD R49, R70, R41, R22 ;  /* 0x000000294631d224 */ /* 0x000fe200078e0216 */
[----:B------:R-:W-:-:S03]  /*1070*/  MOV R83, RZ ;  /* 0x000000ff00537202 */ /* 0x000fc60000000f00 */
[----:B------:R-:W-:Y:S01]  /*1080*/  @!P5 IMAD.WIDE.U32 R40, R70, R40, R42 ;  /* 0x000000284628d225 */ /* 0x000fe200078e002a */
[----:B0-----:R-:W0:Y:S01]  /*1090*/  @!P1 LDC.64 R50, c[0x0][0x3e0] ;  /* 0x0000f800ff329b82 */ /* 0x001e220000000a00 */
[----:B------:R-:W-:Y:S01]  /*10a0*/  ISETP.GE.U32.AND P6, PT, R11, UR6, PT ;  /* 0x000000060b007c0c */ /* 0x000fe2000bfc6070 */
[----:B------:R2:W3:Y:S02]  /*10b0*/  @!P4 LDG.E R83, desc[UR8][R44.64] ;  /* 0x000000082c53c981 */ /* 0x0004e4000c1e1900 */
[----:B------:R-:W-:Y:S02]  /*10c0*/  @!P5 IADD3 R18, PT, PT, R41, R49, RZ ;  /* 0x000000312912d210 */ /* 0x000fe40007ffe0ff */
[C---:B------:R-:W-:Y:S02]  /*10d0*/  @!P5 LEA R54, P4, R40.reuse, R54, 0x1 ;  /* 0x000000362836d211 */ /* 0x040fe400078808ff */
[----:B------:R-:W-:Y:S01]  /*10e0*/  ISETP.GE.AND.EX P6, PT, R39, UR7, PT, P6 ;  /* 0x0000000727007c0c */ /* 0x000fe2000bfc6360 */
[----:B------:R-:W5:Y:S01]  /*10f0*/  @!P2 LDC.64 R48, c[0x0][0x390] ;  /* 0x0000e400ff30ab82 */ /* 0x000f620000000a00 */
[----:B------:R-:W-:-:S02]  /*1100*/  @!P5 LEA.HI.X R55, R40, R55, R18, 0x1, P4 ;  /* 0x000000372837d211 */ /* 0x000fc400020f0c12 */
[----:B------:R-:W-:-:S04]  /*1110*/  ISETP.GE.U32.AND P4, PT, R12, UR6, PT ;  /* 0x000000060c007c0c */ /* 0x000fc8000bf86070 */
[----:B------:R-:W-:Y:S01]  /*1120*/  ISETP.GE.AND.EX P4, PT, R61, UR7, PT, P4 ;  /* 0x000000073d007c0c */ /* 0x000fe2000bf86340 */
[----:B-1----:R-:W-:Y:S01]  /*1130*/  @!P2 IMAD R18, R35, R52, RZ ;  /* 0x000000342312a224 */ /* 0x002fe200078e02ff */
[----:B------:R-:W-:Y:S01]  /*1140*/  @!P2 MOV R46, R102 ;  /* 0x00000066002ea202 */ /* 0x000fe20000000f00 */
[----:B------:R-:W1:Y:S01]  /*1150*/  @!P1 LDC.64 R42, c[0x0][0x390] ;  /* 0x0000e400ff2a9b82 */ /* 0x000e620000000a00 */
[----:B------:R-:W-:Y:S01]  /*1160*/  @!P2 MOV R47, R101 ;  /* 0x00000065002fa202 */ /* 0x000fe20000000f00 */
[----:B------:R-:W-:-:S06]  /*1170*/  @!P2 IMAD R57, R68, R53, R18 ;  /* 0x000000354439a224 */ /* 0x000fcc00078e0212 */
[----:B--2---:R-:W2:Y:S01]  /*1180*/  @!P6 LDC.64 R44, c[0x0][0x3e0] ;  /* 0x0000f800ff2ceb82 */ /* 0x004ea20000000a00 */
[----:B0-----:R-:W-:Y:S02]  /*1190*/  @!P1 IMAD R18, R37, R50, RZ ;  /* 0x0000003225129224 */ /* 0x001fe400078e02ff */
[----:B------:R-:W-:Y:S01]  /*11a0*/  @!P2 IMAD.WIDE.U32 R52, R68, R52, R46 ;  /* 0x000000344434a225 */ /* 0x000fe200078e002e */
[----:B------:R-:W-:-:S04]  /*11b0*/  MOV R89, RZ ;  /* 0x000000ff00597202 */ /* 0x000fc80000000f00 */
[----:B------:R-:W0:Y:S01]  /*11c0*/  @!P4 LDC.64 R40, c[0x0][0x3e0] ;  /* 0x0000f800ff28cb82 */ /* 0x000e220000000a00 */
[----:B------:R-:W-:Y:S01]  /*11d0*/  @!P1 IMAD R59, R10, R51, R18 ;  /* 0x000000330a3b9224 */ /* 0x000fe200078e0212 */
[----:B------:R-:W-:Y:S01]  /*11e0*/  @!P2 IADD3 R18, PT, PT, R53, R57, RZ ;  /* 0x000000393512a210 */ /* 0x000fe20007ffe0ff */
[----:B------:R-:W3:Y:S01]  /*11f0*/  @!P5 LDG.E R89, desc[UR8][R54.64] ;  /* 0x000000083659d981 */ /* 0x000ee2000c1e1900 */
[----:B------:R-:W-:Y:S02]  /*1200*/  @!P1 MOV R56, R102 ;  /* 0x0000006600389202 */ /* 0x000fe40000000f00 */
[----:B------:R-:W-:Y:S02]  /*1210*/  @!P1 MOV R57, R101 ;  /* 0x0000006500399202 */ /* 0x000fe40000000f00 */
[----:B------:R-:W4:Y:S01]  /*1220*/  @!P6 LDC.64 R46, c[0x0][0x390] ;  /* 0x0000e400ff2eeb82 */ /* 0x000f220000000a00 */
[----:B-----5:R-:W-:Y:S01]  /*1230*/  @!P2 LEA R48, P5, R52, R48, 0x1 ;  /* 0x000000303430a211 */ /* 0x020fe200078a08ff */
[----:B------:R-:W-:Y:S01]  /*1240*/  @!P1 IMAD.WIDE.U32 R56, R10, R50, R56 ;  /* 0x000000320a389225 */ /* 0x000fe200078e0038 */
[----:B------:R-:W-:-:S02]  /*1250*/  MOV R60, RZ ;  /* 0x000000ff003c7202 */ /* 0x000fc40000000f00 */
[----:B------:R-:W-:-:S03]  /*1260*/  @!P2 LEA.HI.X R49, R52, R49, R18, 0x1, P5 ;  /* 0x000000313431a211 */ /* 0x000fc600028f0c12 */
[----:B------:R-:W5:Y:S01]  /*1270*/  @!P4 LDC.64 R50, c[0x0][0x390] ;  /* 0x0000e400ff32cb82 */ /* 0x000f620000000a00 */
[----:B--2---:R-:W-:Y:S01]  /*1280*/  @!P6 IMAD R22, R39, R44, RZ ;  /* 0x0000002c2716e224 */ /* 0x004fe200078e02ff */
[----:B------:R2:W3:Y:S01]  /*1290*/  @!P2 LDG.E R60, desc[UR8][R48.64] ;  /* 0x00000008303ca981 */ /* 0x0004e2000c1e1900 */
[----:B------:R-:W-:Y:S02]  /*12a0*/  @!P1 IADD3 R18, PT, PT, R57, R59, RZ ;  /* 0x0000003b39129210 */ /* 0x000fe40007ffe0ff */
[C---:B-1----:R-:W-:Y:S01]  /*12b0*/  @!P1 LEA R42, P5, R56.reuse, R42, 0x1 ;  /* 0x0000002a382a9211 */ /* 0x042fe200078a08ff */
[----:B------:R-:W-:Y:S01]  /*12c0*/  @!P6 IMAD R53, R11, R45, R22 ;  /* 0x0000002d0b35e224 */ /* 0x000fe200078e0216 */
[----:B--2---:R-:W-:Y:S02]  /*12d0*/  @!P6 MOV R48, R102 ;  /* 0x000000660030e202 */ /* 0x004fe40000000f00 */
[----:B------:R-:W-:Y:S02]  /*12e0*/  @!P6 MOV R49, R101 ;  /* 0x000000650031e202 */ /* 0x000fe40000000f00 */
[----:B------:R-:W-:Y:S01]  /*12f0*/  @!P1 LEA.HI.X R43, R56, R43, R18, 0x1, P5 ;  /* 0x0000002b382b9211 */ /* 0x000fe200028f0c12 */
[----:B0-----:R-:W-:-:S02]  /*1300*/  @!P4 IMAD R18, R61, R40, RZ ;  /* 0x000000283d12c224 */ /* 0x001fc400078e02ff */
[----:B------:R-:W-:Y:S01]  /*1310*/  @!P6 IMAD.WIDE.U32 R44, R11, R44, R48 ;  /* 0x0000002c0b2ce225 */ /* 0x000fe200078e0030 */
[----:B------:R-:W-:Y:S02]  /*1320*/  @!P4 MOV R48, R102 ;  /* 0x000000660030c202 */ /* 0x000fe40000000f00 */
[----:B------:R-:W-:Y:S01]  /*1330*/  @!P4 MOV R49, R101 ;  /* 0x000000650031c202 */ /* 0x000fe20000000f00 */
[C---:B------:R-:W-:Y:S01]  /*1340*/  @!P4 IMAD R55, R12.reuse, R41, R18 ;  /* 0x000000290c37c224 */ /* 0x040fe200078e0212 */
[----:B------:R-:W-:Y:S02]  /*1350*/  MOV R93, RZ ;  /* 0x000000ff005d7202 */ /* 0x000fe40000000f00 */
[----:B------:R-:W-:Y:S01]  /*1360*/  @!P6 IADD3 R18, PT, PT, R45, R53, RZ ;  /* 0x000000352d12e210 */ /* 0x000fe20007ffe0ff */
[----:B------:R-:W-:Y:S01]  /*1370*/  @!P4 IMAD.WIDE.U32 R40, R12, R40, R48 ;  /* 0x000000280c28c225 */ /* 0x000fe200078e0030 */
[C---:B----4-:R-:W-:Y:S02]  /*1380*/  @!P6 LEA R46, P2, R44.reuse, R46, 0x1 ;  /* 0x0000002e2c2ee211 */ /* 0x050fe400078408ff */
[----:B------:R-:W-:Y:S01]  /*1390*/  MOV R95, RZ ;  /* 0x000000ff005f7202 */ /* 0x000fe20000000f00 */
[----:B------:R0:W2:Y:S01]  /*13a0*/  @!P1 LDG.E R93, desc[UR8][R42.64] ;  /* 0x000000082a5d9981 */ /* 0x0000a2000c1e1900 */
[----:B------:R-:W-:-:S02]  /*13b0*/  @!P6 LEA.HI.X R47, R44, R47, R18, 0x1, P2 ;  /* 0x0000002f2c2fe211 */ /* 0x000fc400010f0c12 */
[----:B------:R-:W-:Y:S02]  /*13c0*/  @!P4 IADD3 R18, PT, PT, R41, R55, RZ ;  /* 0x000000372912c210 */ /* 0x000fe40007ffe0ff */
[C---:B-----5:R-:W-:Y:S01]  /*13d0*/  @!P4 LEA R50, P1, R40.reuse, R50, 0x1 ;  /* 0x000000322832c211 */ /* 0x060fe200078208ff */
[----:B------:R-:W4:Y:S01]  /*13e0*/  @!P6 LDG.E R95, desc[UR8][R46.64] ;  /* 0x000000082e5fe981 */ /* 0x000f22000c1e1900 */
[----:B------:R-:W-:Y:S02]  /*13f0*/  MOV R97, RZ ;  /* 0x000000ff00617202 */ /* 0x000fe40000000f00 */
[----:B------:R-:W-:-:S05]  /*1400*/  @!P4 LEA.HI.X R51, R40, R51, R18, 0x1, P1 ;  /* 0x000000332833c211 */ /* 0x000fca00008f0c12 */
[----:B------:R-:W5:Y:S01]  /*1410*/  @!P4 LDG.E R97, desc[UR8][R50.64] ;  /* 0x000000083261c981 */ /* 0x000f62000c1e1900 */
[C---:B------:R-:W-:Y:S02]  /*1420*/  PRMT R63, R16.reuse, 0x7632, R63 ;  /* 0x00007632103f7816 */ /* 0x040fe4000000003f */
[----:B------:R-:W-:Y:S02]  /*1430*/  SHF.L.U32 R16, R16, 0x10, RZ ;  /* 0x0000001010107819 */ /* 0x000fe400000006ff */
[----:B------:R-:W-:-:S05]  /*1440*/  SHF.L.U32 R63, R63, 0x10, RZ ;  /* 0x000000103f3f7819 */ /* 0x000fca00000006ff */
[----:B------:R-:W-:Y:S01]  /*1450*/  FADD.FTZ R41, R16, R63 ;  /* 0x0000003f10297221 */ /* 0x000fe20000010000 */
[----:B0-----:R-:W-:Y:S01]  /*1460*/  FMUL.FTZ R43, R63, R63 ;  /* 0x0000003f3f2b7220 */ /* 0x001fe20000410000 */
[C---:B------:R-:W-:Y:S02]  /*1470*/  PRMT R67, R20.reuse, 0x7632, R67 ;  /* 0x0000763214437816 */ /* 0x040fe40000000043 */
[----:B------:R-:W-:Y:S02]  /*1480*/  SHF.L.U32 R20, R20, 0x10, RZ ;  /* 0x0000001014147819 */ /* 0x000fe400000006ff */
[----:B------:R-:W-:Y:S01]  /*1490*/  SHF.L.U32 R67, R67, 0x10, RZ ;  /* 0x0000001043437819 */ /* 0x000fe200000006ff */
[----:B------:R-:W-:-:S04]  /*14a0*/  FFMA.FTZ R43, R16, R16, R43 ;  /* 0x00000010102b7223 */ /* 0x000fc8000001002b */
[----:B------:R-:W-:Y:S01]  /*14b0*/  FADD.FTZ R38, R20, R67 ;  /* 0x0000004314267221 */ /* 0x000fe20000010000 */
[C---:B------:R-:W-:Y:S02]  /*14c0*/  PRMT R22, R69.reuse, 0x7632, R22 ;  /* 0x0000763245167816 */ /* 0x040fe40000000016 */
[----:B------:R-:W-:Y:S02]  /*14d0*/  SHF.L.U32 R69, R69, 0x10, RZ ;  /* 0x0000001045457819 */ /* 0x000fe400000006ff */
[----:B------:R-:W-:-:S05]  /*14e0*/  SHF.L.U32 R22, R22, 0x10, RZ ;  /* 0x0000001016167819 */ /* 0x000fca00000006ff */
[----:B------:R-:W-:Y:S01]  /*14f0*/  FMUL.FTZ R40, R22, R22 ;  /* 0x0000001616287220 */ /* 0x000fe20000410000 */
[C---:B---3--:R-:W-:Y:S02]  /*1500*/  PRMT R73, R26.reuse, 0x7632, R73 ;  /* 0x000076321a497816 */ /* 0x048fe40000000049 */
[----:B------:R-:W-:Y:S02]  /*1510*/  SHF.L.U32 R26, R26, 0x10, RZ ;  /* 0x000000101a1a7819 */ /* 0x000fe400000006ff */
[----:B------:R-:W-:Y:S02]  /*1520*/  SHF.L.U32 R73, R73, 0x10, RZ ;  /* 0x0000001049497819 */ /* 0x000fe400000006ff */
[C---:B------:R-:W-:Y:S02]  /*1530*/  PRMT R75, R28.reuse, 0x7632, R75 ;  /* 0x000076321c4b7816 */ /* 0x040fe4000000004b */
[----:B------:R-:W-:Y:S02]  /*1540*/  SHF.L.U32 R28, R28, 0x10, RZ ;  /* 0x000000101c1c7819 */ /* 0x000fe400000006ff */
[----:B------:R-:W-:-:S02]  /*1550*/  PRMT R18, R65, 0x7632, R18 ;  /* 0x0000763241127816 */ /* 0x000fc40000000012 */
[----:B------:R-:W-:Y:S02]  /*1560*/  SHF.L.U32 R65, R65, 0x10, RZ ;  /* 0x0000001041417819 */ /* 0x000fe400000006ff */
[----:B------:R-:W-:-:S05]  /*1570*/  SHF.L.U32 R18, R18, 0x10, RZ ;  /* 0x0000001012127819 */ /* 0x000fca00000006ff */
[----:B------:R-:W-:Y:S01]  /*1580*/  FADD.FTZ R24, R65, R18 ;  /* 0x0000001241187221 */ /* 0x000fe20000010000 */
[----:B------:R-:W-:-:S03]  /*1590*/  FMUL.FTZ R36, R18, R18 ;  /* 0x0000001212247220 */ /* 0x000fc60000410000 */
[----:B------:R-:W-:Y:S01]  /*15a0*/  FADD.FTZ R24, RZ, R24 ;  /* 0x00000018ff187221 */ /* 0x000fe20000010000 */
[----:B------:R-:W-:-:S03]  /*15b0*/  FFMA.FTZ R36, R65, R65, R36 ;  /* 0x0000004141247223 */ /* 0x000fc60000010024 */
[----:B------:R-:W-:Y:S01]  /*15c0*/  FADD.FTZ R41, R24, R41 ;  /* 0x0000002918297221 */ /* 0x000fe20000010000 */
[C---:B------:R-:W-:Y:S01]  /*15d0*/  PRMT R24, R71.reuse, 0x7632, R24 ;  /* 0x0000763247187816 */ /* 0x040fe20000000018 */
[----:B------:R-:W-:Y:S01]  /*15e0*/  FADD.FTZ R36, RZ, R36 ;  /* 0x00000024ff247221 */ /* 0x000fe20000010000 */
[----:B------:R-:W-:Y:S01]  /*15f0*/  SHF.L.U32 R71, R71, 0x10, RZ ;  /* 0x0000001047477819 */ /* 0x000fe200000006ff */
[----:B------:R-:W-:Y:S01]  /*1600*/  FADD.FTZ R38, R41, R38 ;  /* 0x0000002629267221 */ /* 0x000fe20000010000 */
[----:B------:R-:W-:Y:S01]  /*1610*/  SHF.L.U32 R24, R24, 0x10, RZ ;  /* 0x0000001018187819 */ /* 0x000fe200000006ff */
[----:B------:R-:W-:Y:S01]  /*1620*/  FADD.FTZ R41, R69, R22 ;  /* 0x0000001645297221 */ /* 0x000fe20000010000 */
[----:B------:R-:W-:Y:S01]  /*1630*/  FADD.FTZ R36, R36, R43 ;  /* 0x0000002b24247221 */ /* 0x000fe20000010000 */
[----:B------:R-:W-:Y:S02]  /*1640*/  FMUL.FTZ R43, R67, R67 ;  /* 0x00000043432b7220 */ /* 0x000fe40000410000 */
[----:B------:R-:W-:Y:S01]  /*1650*/  FADD.FTZ R38, R38, R41 ;  /* 0x0000002926267221 */ /* 0x000fe20000010000 */
[----:B------:R-:W-:Y:S01]  /*1660*/  FADD.FTZ R41, R71, R24 ;  /* 0x0000001847297221 */ /* 0x000fe20000010000 */
[----:B------:R-:W-:Y:S01]  /*1670*/  FFMA.FTZ R43, R20, R20, R43 ;  /* 0x00000014142b7223 */ /* 0x000fe2000001002b */
[----:B------:R-:W-:-:S02]  /*1680*/  SHF.L.U32 R75, R75, 0x10, RZ ;  /* 0x000000104b4b7819 */ /* 0x000fc400000006ff */
[----:B------:R-:W-:Y:S01]  /*1690*/  FADD.FTZ R38, R38, R41 ;  /* 0x0000002926267221 */ /* 0x000fe20000010000 */
[----:B------:R-:W-:Y:S01]  /*16a0*/  FADD.FTZ R41, R26, R73 ;  /* 0x000000491a297221 */ /* 0x000fe20000010000 */
[----:B------:R-:W-:Y:S01]  /*16b0*/  FADD.FTZ R36, R36, R43 ;  /* 0x0000002b24247221 */ /* 0x000fe20000010000 */
[----:B------:R-:W-:Y:S01]  /*16c0*/  PRMT R77, R30, 0x7632, R77 ;  /* 0x000076321e4d7816 */ /* 0x000fe2000000004d */
[----:B------:R-:W-:Y:S01]  /*16d0*/  FFMA.FTZ R43, R69, R69, R40 ;  /* 0x00000045452b7223 */ /* 0x000fe20000010028 */
[----:B------:R-:W-:Y:S01]  /*16e0*/  FMUL.FTZ R40, R24, R24 ;  /* 0x0000001818287220 */ /* 0x000fe20000410000 */
[----:B------:R-:W-:Y:S01]  /*16f0*/  FADD.FTZ R38, R38, R41 ;  /* 0x0000002926267221 */ /* 0x000fe20000010000 */
[----:B------:R-:W-:Y:S01]  /*1700*/  SHF.L.U32 R30, R30, 0x10, RZ ;  /* 0x000000101e1e7819 */ /* 0x000fe200000006ff */
[----:B------:R-:W-:Y:S01]  /*1710*/  FADD.FTZ R41, R28, R75 ;  /* 0x0000004b1c297221 */ /* 0x000fe20000010000 */
[----:B------:R-:W-:Y:S01]  /*1720*/  SHF.L.U32 R77, R77, 0x10, RZ ;  /* 0x000000104d4d7819 */ /* 0x000fe200000006ff */
[----:B------:R-:W-:Y:S01]  /*1730*/  FADD.FTZ R36, R36, R43 ;  /* 0x0000002b24247221 */ /* 0x000fe20000010000 */
[----:B------:R-:W-:Y:S01]  /*1740*/  FFMA.FTZ R43, R71, R71, R40 ;  /* 0x00000047472b7223 */ /* 0x000fe20000010028 */
[----:B------:R-:W-:Y:S01]  /*1750*/  FADD.FTZ R38, R38, R41 ;  /* 0x0000002926267221 */ /* 0x000fe20000010000 */
[----:B------:R-:W-:Y:S01]  /*1760*/  PRMT R79, R32, 0x7632, R79 ;  /* 0x00007632204f7816 */ /* 0x000fe2000000004f */
[----:B------:R-:W-:Y:S01]  /*1770*/  FADD.FTZ R41, R30, R77 ;  /* 0x0000004d1e297221 */ /* 0x000fe20000010000 */
[----:B------:R-:W-:Y:S01]  /*1780*/  FADD.FTZ R36, R36, R43 ;  /* 0x0000002b24247221 */ /* 0x000fe20000010000 */
[----:B------:R-:W-:Y:S01]  /*1790*/  FMUL.FTZ R43, R73, R73 ;  /* 0x00000049492b7220 */ /* 0x000fe20000410000 */
[----:B------:R-:W-:Y:S01]  /*17a0*/  SHF.L.U32 R32, R32, 0x10, RZ ;  /* 0x0000001020207819 */ /* 0x000fe200000006ff */
[----:B------:R-:W-:Y:S01]  /*17b0*/  FADD.FTZ R38, R38, R41 ;  /* 0x0000002926267221 */ /* 0x000fe20000010000 */
[----:B------:R-:W-:Y:S01]  /*17c0*/  SHF.L.U32 R79, R79, 0x10, RZ ;  /* 0x000000104f4f7819 */ /* 0x000fe200000006ff */
[----:B------:R-:W-:Y:S01]  /*17d0*/  FMUL.FTZ R41, R77, R77 ;  /* 0x0000004d4d297220 */ /* 0x000fe20000410000 */
[----:B------:R-:W-:Y:S01]  /*17e0*/  FFMA.FTZ R43, R26, R26, R43 ;  /* 0x0000001a1a2b7223 */ /* 0x000fe2000001002b */
[----:B------:R-:W-:Y:S01]  /*17f0*/  FMUL.FTZ R45, R75, R75 ;  /* 0x0000004b4b2d7220 */ /* 0x000fe20000410000 */
[----:B------:R-:W-:Y:S01]  /*1800*/  PRMT R81, R34, 0x7632, R81 ;  /* 0x0000763222517816 */ /* 0x000fe20000000051 */
[----:B------:R-:W-:Y:S01]  /*1810*/  FFMA.FTZ R40, R30, R30, R41 ;  /* 0x0000001e1e287223 */ /* 0x000fe20000010029 */
[----:B------:R-:W-:Y:S01]  /*1820*/  FADD.FTZ R36, R36, R43 ;  /* 0x0000002b24247221 */ /* 0x000fe20000010000 */
[----:B------:R-:W-:Y:S01]  /*1830*/  FFMA.FTZ R45, R28, R28, R45 ;  /* 0x0000001c1c2d7223 */ /* 0x000fe2000001002d */
[----:B------:R-:W-:Y:S01]  /*1840*/  SHF.L.U32 R34, R34, 0x10, RZ ;  /* 0x0000001022227819 */ /* 0x000fe200000006ff */
[----:B------:R-:W-:Y:S01]  /*1850*/  FADD.FTZ R41, R32, R79 ;  /* 0x0000004f20297221 */ /* 0x000fe20000010000 */
[----:B------:R-:W-:Y:S01]  /*1860*/  SHF.L.U32 R81, R81, 0x10, RZ ;  /* 0x0000001051517819 */ /* 0x000fe200000006ff */
[----:B------:R-:W-:Y:S01]  /*1870*/  FADD.FTZ R45, R36, R45 ;  /* 0x0000002d242d7221 */ /* 0x000fe20000010000 */
[----:B------:R-:W-:Y:S01]  /*1880*/  PRMT R36, R83, 0x7632, R36 ;  /* 0x0000763253247816 */ /* 0x000fe20000000024 */
[----:B------:R-:W-:Y:S01]  /*1890*/  FADD.FTZ R38, R38, R41 ;  /* 0x0000002926267221 */ /* 0x000fe20000010000 */
[----:B------:R-:W-:Y:S01]  /*18a0*/  FMUL.FTZ R43, R79, R79 ;  /* 0x0000004f4f2b7220 */ /* 0x000fe20000410000 */
[----:B------:R-:W-:Y:S01]  /*18b0*/  FADD.FTZ R41, R34, R81 ;  /* 0x0000005122297221 */ /* 0x000fe20000010000 */
[----:B------:R-:W-:Y:S01]  /*18c0*/  FADD.FTZ R40, R45, R40 ;  /* 0x000000282d287221 */ /* 0x000fe20000010000 */
[----:B------:R-:W-:Y:S01]  /*18d0*/  SHF.L.U32 R36, R36, 0x10, RZ ;  /* 0x0000001024247819 */ /* 0x000fe200000006ff */
[----:B------:R-:W-:Y:S01]  /*18e0*/  FFMA.FTZ R43, R32, R32, R43 ;  /* 0x00000020202b7223 */ /* 0x000fe2000001002b */
[----:B------:R-:W-:Y:S01]  /*18f0*/  FADD.FTZ R41, R38, R41 ;  /* 0x0000002926297221 */ /* 0x000fe20000010000 */
[----:B------:R-:W-:Y:S01]  /*1900*/  FMUL.FTZ R45, R81, R81 ;  /* 0x00000051512d7220 */ /* 0x000fe20000410000 */
[----:B------:R-:W-:Y:S01]  /*1910*/  SHF.L.U32 R83, R83, 0x10, RZ ;  /* 0x0000001053537819 */ /* 0x000fe200000006ff */
[----:B------:R-:W-:Y:S01]  /*1920*/  FADD.FTZ R40, R40, R43 ;  /* 0x0000002b28287221 */ /* 0x000fe20000010000 */
[----:B------:R-:W-:Y:S01]  /*1930*/  FMUL.FTZ R44, R36, R36 ;  /* 0x00000024242c7220 */ /* 0x000fe20000410000 */
[----:B------:R-:W-:-:S03]  /*1940*/  FFMA.FTZ R45, R34, R34, R45 ;  /* 0x00000022222d7223 */ /* 0x000fc6000001002d */
[C---:B------:R-:W-:Y:S01]  /*1950*/  FFMA.FTZ R43, R83.reuse, R83, R44 ;  /* 0x00000053532b7223 */ /* 0x040fe2000001002c */
[----:B------:R-:W-:Y:S01]  /*1960*/  FADD.FTZ R40, R40, R45 ;  /* 0x0000002d28287221 */ /* 0x000fe20000010000 */
[----:B------:R-:W-:-:S03]  /*1970*/  FADD.FTZ R42, R83, R36 ;  /* 0x00000024532a7221 */ /* 0x000fc60000010000 */
[----:B------:R-:W-:Y:S01]  /*1980*/  FADD.FTZ R40, R40, R43 ;  /* 0x0000002b28287221 */ /* 0x000fe20000010000 */
[----:B------:R-:W-:-:S04]  /*1990*/  PRMT R38, R89, 0x7632, R38 ;  /* 0x0000763259267816 */ /* 0x000fc80000000026 */
[----:B------:R-:W-:Y:S02]  /*19a0*/  SHF.L.U32 R38, R38, 0x10, RZ ;  /* 0x0000001026267819 */ /* 0x000fe400000006ff */
[----:B------:R-:W-:-:S03]  /*19b0*/  SHF.L.U32 R89, R89, 0x10, RZ ;  /* 0x0000001059597819 */ /* 0x000fc600000006ff */
[----:B------:R-:W-:Y:S01]  /*19c0*/  FMUL.FTZ R44, R38, R38 ;  /* 0x00000026262c7220 */ /* 0x000fe20000410000 */
[----:B------:R-:W-:-:S03]  /*19d0*/  PRMT R91, R60, 0x7632, R91 ;  /* 0x000076323c5b7816 */ /* 0x000fc6000000005b */
[----:B------:R-:W-:Y:S01]  /*19e0*/  FFMA.FTZ R43, R89, R89, R44 ;  /* 0x00000059592b7223 */ /* 0x000fe2000001002c */
[----:B------:R-:W-:Y:S01]  /*19f0*/  SHF.L.U32 R91, R91, 0x10, RZ ;  /* 0x000000105b5b7819 */ /* 0x000fe200000006ff */
[----:B------:R-:W-:Y:S01]  /*1a00*/  FADD.FTZ R41, R41, R42 ;  /* 0x0000002a29297221 */ /* 0x000fe20000010000 */
[----:B------:R-:W-:Y:S01]  /*1a10*/  SHF.L.U32 R60, R60, 0x10, RZ ;  /* 0x000000103c3c7819 */ /* 0x000fe200000006ff */
[----:B------:R-:W-:Y:S01]  /*1a20*/  FADD.FTZ R42, R89, R38 ;  /* 0x00000026592a7221 */ /* 0x000fe20000010000 */
[----:B------:R-:W-:Y:S01]  /*1a30*/  FADD.FTZ R40, R40, R43 ;  /* 0x0000002b28287221 */ /* 0x000fe20000010000 */
[----:B------:R-:W-:Y:S02]  /*1a40*/  FMUL.FTZ R43, R91, R91 ;  /* 0x0000005b5b2b7220 */ /* 0x000fe40000410000 */
[----:B------:R-:W-:Y:S01]  /*1a50*/  FADD.FTZ R41, R41, R42 ;  /* 0x0000002a29297221 */ /* 0x000fe20000010000 */
[C---:B------:R-:W-:Y:S01]  /*1a60*/  FADD.FTZ R42, R60.reuse, R91 ;  /* 0x0000005b3c2a7221 */ /* 0x040fe20000010000 */
[----:B------:R-:W-:-:S03]  /*1a70*/  FFMA.FTZ R43, R60, R60, R43 ;  /* 0x0000003c3c2b7223 */ /* 0x000fc6000001002b */
[----:B------:R-:W-:Y:S01]  /*1a80*/  FADD.FTZ R41, R41, R42 ;  /* 0x0000002a29297221 */ /* 0x000fe20000010000 */
[----:B------:R-:W-:Y:S01]  /*1a90*/  FADD.FTZ R40, R40, R43 ;  /* 0x0000002b28287221 */ /* 0x000fe20000010000 */
[----:B--2---:R-:W-:-:S04]  /*1aa0*/  PRMT R62, R93, 0x7632, R62 ;  /* 0x000076325d3e7816 */ /* 0x004fc8000000003e */
[----:B------:R-:W-:Y:S02]  /*1ab0*/  SHF.L.U32 R62, R62, 0x10, RZ ;  /* 0x000000103e3e7819 */ /* 0x000fe400000006ff */
[----:B----4-:R-:W-:Y:S02]  /*1ac0*/  PRMT R64, R95, 0x7632, R64 ;  /* 0x000076325f407816 */ /* 0x010fe40000000040 */
[----:B------:R-:W-:Y:S01]  /*1ad0*/  SHF.L.U32 R93, R93, 0x10, RZ ;  /* 0x000000105d5d7819 */ /* 0x000fe200000006ff */
[----:B------:R-:W-:Y:S01]  /*1ae0*/  FMUL.FTZ R44, R62, R62 ;  /* 0x0000003e3e2c7220 */ /* 0x000fe20000410000 */
[----:B------:R-:W-:Y:S02]  /*1af0*/  SHF.L.U32 R64, R64, 0x10, RZ ;  /* 0x0000001040407819 */ /* 0x000fe400000006ff */
[----:B-----5:R-:W-:Y:S01]  /*1b00*/  PRMT R66, R97, 0x7632, R66 ;  /* 0x0000763261427816 */ /* 0x020fe20000000042 */
[C---:B------:R-:W-:Y:S01]  /*1b10*/  FADD.FTZ R42, R93.reuse, R62 ;  /* 0x0000003e5d2a7221 */ /* 0x040fe20000010000 */
[----:B------:R-:W-:Y:S01]  /*1b20*/  FFMA.FTZ R43, R93, R93, R44 ;  /* 0x0000005d5d2b7223 */ /* 0x000fe2000001002c */
[----:B------:R-:W-:Y:S01]  /*1b30*/  SHF.L.U32 R95, R95, 0x10, RZ ;  /* 0x000000105f5f7819 */ /* 0x000fe200000006ff */
[----:B------:R-:W-:Y:S01]  /*1b40*/  FMUL.FTZ R44, R64, R64 ;  /* 0x00000040402c7220 */ /* 0x000fe20000410000 */
[----:B------:R-:W-:Y:S01]  /*1b50*/  SHF.L.U32 R66, R66, 0x10, RZ ;  /* 0x0000001042427819 */ /* 0x000fe200000006ff */
        /* <DEDUP_REMOVED lines=29> */
[C---:B------:R-:W-:Y:S02]  /*1d30*/  ISETP.GT.AND P2, PT, R4.reuse, 0xf, PT ;  /* 0x0000000f0400780c */ /* 0x040fe40003f44270 */
[----:B------:R-:W-:Y:S01]  /*1d40*/  ISETP.GT.AND P1, PT, R4, 0x17, PT ;  /* 0x000000170400780c */ /* 0x000fe20003f24270 */
[----:B------:R-:W-:Y:S01]  /*1d50*/  BSSY.RECONVERGENT B0, `(.L_x_1953) ;  /* 0x0000012000007945 */ /* 0x000fe20003800200 */
        /* <DEDUP_REMOVED lines=17> */
.L_x_1954:
[----:B------:R-:W-:Y:S05]  /*1e70*/  BSYNC.RECONVERGENT B0 ;  /* 0x0000000000007941 */ /* 0x000fea0003800200 */
.L_x_1953:
        /* <DEDUP_REMOVED lines=8> */
[----:B------:R-:W4:Y:S04]  /*1f00*/  LDS.64 R86, [UR4+0x18] ;  /* 0x00001804ff567984 */ /* 0x000f280008000a00 */
[----:B---3--:R-:W3:Y:S04]  /*1f10*/  LDS.128 R40, [UR4+0x20] ;  /* 0x00002004ff287984 */ /* 0x008ee80008000c00 */
[----:B-12---:R-:W1:Y:S04]  /*1f20*/  LDS.128 R44, [UR4+0x30] ;  /* 0x00003004ff2c7984 */ /* 0x006e680008000c00 */
[----:B------:R-:W2:Y:S04]  /*1f30*/  LDS.128 R48, [UR4+0x40] ;  /* 0x00004004ff307984 */ /* 0x000ea80008000c00 */
[----:B------:R-:W5:Y:S04]  /*1f40*/  LDS.128 R52, [UR4+0x50] ;  /* 0x00005004ff347984 */ /* 0x000f680008000c00 */
[----:B------:R-:W5:Y:S01]  /*1f50*/  LDS.128 R56, [UR4+0x60] ;  /* 0x00006004ff387984 */ /* 0x000f620008000c00 */
[----:B----4-:R-:W-:Y:S01]  /*1f60*/  FADD.FTZ R99, R84, R86 ;  /* 0x0000005654637221 */ /* 0x010fe20000010000 */
[----:B------:R-:W-:-:S02]  /*1f70*/  FADD.FTZ R86, R85, R87 ;  /* 0x0000005755567221 */ /* 0x000fc40000010000 */
[----:B0-----:R-:W0:Y:S01]  /*1f80*/  LDS.64 R84, [UR4+0x70] ;  /* 0x00007004ff547984 */ /* 0x001e220008000a00 */
[----:B---3--:R-:W-:Y:S01]  /*1f90*/  FADD.FTZ R99, R99, R40 ;  /* 0x0000002863637221 */ /* 0x008fe20000010000 */
        /* <DEDUP_REMOVED lines=21> */
.L_x_1956:
[----:B------:R-:W-:Y:S05]  /*20f0*/  BSYNC.RECONVERGENT B0 ;  /* 0x0000000000007941 */ /* 0x000fea0003800200 */
.L_x_1955:
[----:B------:R-:W-:Y:S05]  /*2100*/  @!P1 BRA `(.L_x_1957) ;  /* 0x00000008009c9947 */ /* 0x000fea0003800000 */
[----:B------:R-:W4:Y:S01]  /*2110*/  LDC.64 R48, c[0x0][0x3b8] ;  /* 0x0000ee00ff307b82 */ /* 0x000f220000000a00 */
[----:B---3--:R-:W-:Y:S02]  /*2120*/  LOP3.LUT R40, R6, 0x1, RZ, 0xc0, !PT ;  /* 0x0000000106287812 */ /* 0x008fe400078ec0ff */
[----:B------:R-:W-:-:S03]  /*2130*/  ISETP.GE.U32.AND P1, PT, R7, 0x8, PT ;  /* 0x000000080700780c */ /* 0x000fc60003f26070 */
[----:B------:R-:W-:-:S04]  /*2140*/  IMAD R42, R40, R5, RZ ;  /* 0x00000005282a7224 */ /* 0x000fc800078e02ff */
[----:B------:R-:W-:-:S05]  /*2150*/  IMAD R40, R42, R7, RZ ;  /* 0x000000072a287224 */ /* 0x000fca00078e02ff */
[----:B------:R-:W-:-:S05]  /*2160*/  SHF.L.U32 R41, R40, 0x1, RZ ;  /* 0x0000000128297819 */ /* 0x000fca00000006ff */
[----:B----4-:R-:W-:Y:S01]  /*2170*/  IMAD.WIDE R48, R41, 0x4, R48 ;  /* 0x0000000429307825 */ /* 0x010fe200078e0230 */
[----:B------:R-:W-:Y:S06]  /*2180*/  @P2 BRA `(.L_x_1958) ;  /* 0x0000000000542947 */ /* 0x000fec0003800000 */
[----:B------:R-:W3:Y:S01]  /*2190*/  LDC.64 R40, c[0x0][0x3b0] ;  /* 0x0000ec00ff287b82 */ /* 0x000ee20000000a00 */
[----:B------:R-:W-:Y:S01]  /*21a0*/  LOP3.LUT P4, R44, R6, 0x2, RZ, 0xc0, !PT ;  /* 0x00000002062c7812 */ /* 0x000fe2000788c0ff */
[----:B------:R-:W-:Y:S01]  /*21b0*/  IMAD R43, R3, R5, R0 ;  /* 0x00000005032b7224 */ /* 0x000fe200078e0200 */
[----:B-1----:R-:W-:Y:S02]  /*21c0*/  IADD3 R45, PT, PT, R42, R0, RZ ;  /* 0x000000002a2d7210 */ /* 0x002fe40007ffe0ff */
[----:B------:R-:W-:Y:S01]  /*21d0*/  SEL R47, R7, RZ, !P4 ;  /* 0x000000ff072f7207 */ /* 0x000fe20006000000 */
[----:B------:R-:W-:-:S03]  /*21e0*/  IMAD.WIDE.U32 R42, R43, 0x8, R48 ;  /* 0x000000082b2a7825 */ /* 0x000fc600078e0030 */
[----:B------:R-:W-:Y:S02]  /*21f0*/  ISETP.NE.AND P4, PT, R47, -0x1, PT ;  /* 0xffffffff2f00780c */ /* 0x000fe40003f85270 */
[----:B------:R4:W-:Y:S01]  /*2200*/  STG.E.64 desc[UR8][R42.64], R84 ;  /* 0x000000542a007986 */ /* 0x0009e2000c101b08 */
[----:B---3--:R-:W-:-:S04]  /*2210*/  LEA R40, P5, R45, R40, 0x2 ;  /* 0x000000282d287211 */ /* 0x008fc800078a10ff */
[----:B------:R-:W-:Y:S02]  /*2220*/  LEA.HI.X R41, R45, R41, RZ, 0x2, P5 ;  /* 0x000000292d297211 */ /* 0x000fe400028f14ff */
[----:B------:R-:W-:Y:S01]  /*2230*/  IADD3 R45, PT, PT, -R44, 0x1, RZ ;  /* 0x000000012c2d7810 */ /* 0x000fe20007ffe1ff */
[----:B------:R-:W-:Y:S06]  /*2240*/  MEMBAR.ALL.GPU ;  /* 0x0000000000007992 */ /* 0x000fec000000a000 */
[----:B------:R-:W-:-:S00]  /*2250*/  ERRBAR ;  /* 0x00000000000079ab */ /* 0x000fc00000000000 */
[----:B------:R-:W-:Y:S06]  /*2260*/  CGAERRBAR ;  /* 0x00000000000075ab */ /* 0x000fec0000000000 */
[----:B------:R4:W-:Y:S01]  /*2270*/  REDG.E.ADD.S32.STRONG.GPU desc[UR8][R40.64], R45 ;  /* 0x0000002d2800798e */ /* 0x0009e2000c12e308 */
[----:B------:R-:W-:Y:S05]  /*2280*/  @!P4 BRA `(.L_x_1958) ;  /* 0x000000000014c947 */ /* 0x000fea0003800000 */
.L_x_1959:
[----:B----4-:R-:W3:Y:S04]  /*2290*/  LDG.E.STRONG.GPU R42, desc[UR8][R40.64] ;  /* 0x00000008282a7981 */ /* 0x010ee8000c1ef900 */
[----:B---3--:R-:W-:Y:S01]  /*22a0*/  CCTL.IVALL ;  /* 0x00000000ff00798f */ /* 0x008fe20002000000 */
[----:B------:R-:W-:Y:S05]  /*22b0*/  YIELD ;  /* 0x0000000000007946 */ /* 0x000fea0003800000 */
[----:B------:R-:W-:-:S13]  /*22c0*/  ISETP.NE.AND P4, PT, R42, R47, PT ;  /* 0x0000002f2a00720c */ /* 0x000fda0003f85270 */
[----:B------:R-:W-:Y:S05]  /*22d0*/  @P4 BRA `(.L_x_1959) ;  /* 0xfffffffc00ec4947 */ /* 0x000fea000383ffff */
.L_x_1958:
        /* <DEDUP_REMOVED lines=15> */
.L_x_1961:
[----:B------:R-:W-:Y:S01]  /*23d0*/  UIADD3 UR6, UPT, UPT, UR4, 0x1, URZ ;  /* 0x0000000104067890 */ /* 0x000fe2000fffe0ff */
[----:B------:R-:W-:Y:S01]  /*23e0*/  ISETP.EQ.OR P5, PT, R57, RZ, P2 ;  /* 0x000000ff3900720c */ /* 0x000fe200017a2670 */
[----:B------:R-:W-:-:S04]  /*23f0*/  UIADD3 UR7, UPT, UPT, UR4, 0x2, URZ ;  /* 0x0000000204077890 */ /* 0x000fc8000fffe0ff */
[C---:B------:R-:W-:Y:S01]  /*2400*/  ISETP.EQ.OR P6, PT, R3.reuse, UR6, P2 ;  /* 0x0000000603007c0c */ /* 0x040fe200097c2670 */
[----:B------:R-:W-:Y:S01]  /*2410*/  UIADD3 UR6, UPT, UPT, UR4, 0x3, URZ ;  /* 0x0000000304067890 */ /* 0x000fe2000fffe0ff */
[----:B------:R-:W-:-:S05]  /*2420*/  ISETP.EQ.OR P1, PT, R3, UR7, P2 ;  /* 0x0000000703007c0c */ /* 0x000fca0009722670 */
[----:B------:R-:W-:Y:S01]  /*2430*/  ISETP.EQ.OR P4, PT, R3, UR6, P2 ;  /* 0x0000000603007c0c */ /* 0x000fe20009782670 */
[----:B----4-:R-:W-:-:S05]  /*2440*/  @!P5 IMAD.WIDE.U32 R40, R58, 0x8, R48 ;  /* 0x000000083a28d825 */ /* 0x010fca00078e0030 */
[--C-:B------:R-:W-:Y:S01]  /*2450*/  @!P6 IMAD.WIDE.U32 R42, R56, 0x8, R48.reuse ;  /* 0x00000008382ae825 */ /* 0x100fe200078e0030 */
[----:B------:R-:W0:Y:S03]  /*2460*/  @!P5 LDG.E.64 R40, desc[UR8][R40.64] ;  /* 0x000000082828d981 */ /* 0x000e26000c1e1b00 */
[--C-:B-1----:R-:W-:Y:S02]  /*2470*/  @!P1 IMAD.WIDE.U32 R44, R51, 0x8, R48.reuse ;  /* 0x00000008332c9825 */ /* 0x102fe400078e0030 */
[----:B------:R-:W2:Y:S02]  /*2480*/  @!P6 LDG.E.64 R42, desc[UR8][R42.64] ;  /* 0x000000082a2ae981 */ /* 0x000ea4000c1e1b00 */
[----:B------:R-:W-:Y:S02]  /*2490*/  @!P4 IMAD.WIDE.U32 R46, R50, 0x8, R48 ;  /* 0x00000008322ec825 */ /* 0x000fe400078e0030 */
[----:B------:R-:W3:Y:S04]  /*24a0*/  @!P1 LDG.E.64 R44, desc[UR8][R44.64] ;  /* 0x000000082c2c9981 */ /* 0x000ee8000c1e1b00 */
[----:B------:R-:W4:Y:S01]  /*24b0*/  @!P4 LDG.E.64 R46, desc[UR8][R46.64] ;  /* 0x000000082e2ec981 */ /* 0x000f22000c1e1b00 */
[----:B------:R-:W-:-:S02]  /*24c0*/  UIADD3 UR6, UPT, UPT, UR4, 0x4, URZ ;  /* 0x0000000404067890 */ /* 0x000fc4000fffe0ff */
[----:B------:R-:W-:Y:S01]  /*24d0*/  UIADD3 UR7, UPT, UPT, UR4, 0x5, URZ ;  /* 0x0000000504077890 */ /* 0x000fe2000fffe0ff */
[----:B0-----:R-:W-:Y:S01]  /*24e0*/  @!P5 FADD.FTZ R84, R84, R40 ;  /* 0x000000285454d221 */ /* 0x001fe20000010000 */
[----:B------:R-:W-:Y:S02]  /*24f0*/  @!P5 FADD.FTZ R85, R85, R41 ;  /* 0x000000295555d221 */ /* 0x000fe40000010000 */
[----:B------:R-:W-:Y:S01]  /*2500*/  ISETP.EQ.OR P5, PT, R3, UR6, P2 ;  /* 0x0000000603007c0c */ /* 0x000fe200097a2670 */
[----:B------:R-:W-:Y:S01]  /*2510*/  UIADD3 UR6, UPT, UPT, UR4, 0x6, URZ ;  /* 0x0000000604067890 */ /* 0x000fe2000fffe0ff */
[----:B--2---:R-:W-:Y:S01]  /*2520*/  @!P6 FADD.FTZ R84, R84, R42 ;  /* 0x0000002a5454e221 */ /* 0x004fe20000010000 */
[----:B------:R-:W-:Y:S01]  /*2530*/  @!P6 FADD.FTZ R85, R85, R43 ;  /* 0x0000002b5555e221 */ /* 0x000fe20000010000 */
[----:B------:R-:W-:Y:S01]  /*2540*/  ISETP.EQ.OR P6, PT, R3, UR7, P2 ;  /* 0x0000000703007c0c */ /* 0x000fe200097c2670 */
[----:B------:R-:W-:Y:S01]  /*2550*/  UIADD3 UR7, UPT, UPT, UR4, 0x7, URZ ;  /* 0x0000000704077890 */ /* 0x000fe2000fffe0ff */
[----:B---3--:R-:W-:Y:S01]  /*2560*/  @!P1 FADD.FTZ R84, R84, R44 ;  /* 0x0000002c54549221 */ /* 0x008fe20000010000 */
[----:B------:R-:W-:Y:S01]  /*2570*/  @!P1 FADD.FTZ R85, R85, R45 ;  /* 0x0000002d55559221 */ /* 0x000fe20000010000 */
[----:B------:R-:W-:-:S02]  /*2580*/  ISETP.EQ.OR P1, PT, R3, UR6, P2 ;  /* 0x0000000603007c0c */ /* 0x000fc40009722670 */
[----:B----4-:R-:W-:Y:S01]  /*2590*/  @!P4 FADD.FTZ R84, R84, R46 ;  /* 0x0000002e5454c221 */ /* 0x010fe20000010000 */
[----:B------:R-:W-:Y:S02]  /*25a0*/  @!P4 FADD.FTZ R85, R85, R47 ;  /* 0x0000002f5555c221 */ /* 0x000fe40000010000 */
[----:B------:R-:W-:Y:S01]  /*25b0*/  @!P5 IMAD.WIDE.U32 R40, R55, 0x8, R48 ;  /* 0x000000083728d825 */ /* 0x000fe200078e0030 */
[----:B------:R-:W-:-:S03]  /*25c0*/  ISETP.EQ.OR P4, PT, R3, UR7, P2 ;  /* 0x0000000703007c0c */ /* 0x000fc60009782670 */
[--C-:B------:R-:W-:Y:S02]  /*25d0*/  @!P6 IMAD.WIDE.U32 R42, R52, 0x8, R48.reuse ;  /* 0x00000008342ae825 */ /* 0x100fe400078e0030 */
[----:B------:R-:W2:Y:S02]  /*25e0*/  @!P5 LDG.E.64 R40, desc[UR8][R40.64] ;  /* 0x000000082828d981 */ /* 0x000ea4000c1e1b00 */
[--C-:B------:R-:W-:Y:S02]  /*25f0*/  @!P1 IMAD.WIDE.U32 R44, R54, 0x8, R48.reuse ;  /* 0x00000008362c9825 */ /* 0x100fe400078e0030 */
[----:B------:R-:W3:Y:S04]  /*2600*/  @!P6 LDG.E.64 R42, desc[UR8][R42.64] ;  /* 0x000000082a2ae981 */ /* 0x000ee8000c1e1b00 */
[----:B------:R-:W-:Y:S01]  /*2610*/  @!P4 IMAD.WIDE.U32 R46, R53, 0x8, R48 ;  /* 0x00000008352ec825 */ /* 0x000fe200078e0030 */
[----:B------:R-:W4:Y:S05]  /*2620*/  @!P1 LDG.E.64 R44, desc[UR8][R44.64] ;  /* 0x000000082c2c9981 */ /* 0x000f2a000c1e1b00 */
[----:B------:R-:W5:Y:S01]  /*2630*/  @!P4 LDG.E.64 R46, desc[UR8][R46.64] ;  /* 0x000000082e2ec981 */ /* 0x000f62000c1e1b00 */
[----:B------:R-:W-:Y:S01]  /*2640*/  UIADD3 UR4, UPT, UPT, UR4, 0x8, URZ ;  /* 0x0000000804047890 */ /* 0x000fe2000fffe0ff */
[----:B------:R-:W-:-:S02]  /*2650*/  IADD3 R57, PT, PT, R57, 0x8, RZ ;  /* 0x0000000839397810 */ /* 0x000fc40007ffe0ff */
[C---:B------:R-:W-:Y:S02]  /*2660*/  LEA R58, R5.reuse, R58, 0x3 ;  /* 0x0000003a053a7211 */ /* 0x040fe400078e18ff */
        /* <DEDUP_REMOVED lines=13> */
[----:B------:R-:W-:Y:S02]  /*2740*/  ISETP.NE.AND P1, PT, R59, UR4, PT ;  /* 0x000000043b007c0c */ /* 0x000fe4000bf25270 */
[----:B-----5:R-:W-:Y:S01]  /*2750*/  @!P4 FADD.FTZ R84, R84, R46 ;  /* 0x0000002e5454c221 */ /* 0x020fe20000010000 */
[----:B------:R-:W-:-:S10]  /*2760*/  @!P4 FADD.FTZ R85, R85, R47 ;  /* 0x0000002f5555c221 */ /* 0x000fd40000010000 */
[----:B------:R-:W-:Y:S05]  /*2770*/  @P1 BRA `(.L_x_1961) ;  /* 0xfffffffc00141947 */ /* 0x000fea000383ffff */
[----:B------:R-:W-:-:S07]  /*2780*/  MOV R46, R59 ;  /* 0x0000003b002e7202 */ /* 0x000fce0000000f00 */
.L_x_1960:
[----:B------:R-:W-:-:S13]  /*2790*/  LOP3.LUT P1, RZ, R7, 0x7, RZ, 0xc0, !PT ;  /* 0x0000000707ff7812 */ /* 0x000fda000782c0ff */
[----:B------:R-:W-:Y:S05]  /*27a0*/  @!P1 BRA `(.L_x_1957) ;  /* 0x0000000000f49947 */ /* 0x000fea0003800000 */
[C---:B----4-:R-:W-:Y:S02]  /*27b0*/  LOP3.LUT R40, R7.reuse, 0x7, RZ, 0xc0, !PT ;  /* 0x0000000707287812 */ /* 0x050fe400078ec0ff */
[----:B------:R-:W-:Y:S02]  /*27c0*/  LOP3.LUT P1, R51, R7, 0x3, RZ, 0xc0, !PT ;  /* 0x0000000307337812 */ /* 0x000fe4000782c0ff */
[----:B------:R-:W-:-:S04]  /*27d0*/  IADD3 R40, PT, PT, R40, -0x1, RZ ;  /* 0xffffffff28287810 */ /* 0x000fc80007ffe0ff */
[----:B------:R-:W-:-:S13]  /*27e0*/  ISETP.GE.U32.AND P4, PT, R40, 0x3, PT ;  /* 0x000000032800780c */ /* 0x000fda0003f86070 */
[----:B------:R-:W-:Y:S05]  /*27f0*/  @!P4 BRA `(.L_x_1962) ;  /* 0x000000000070c947 */ /* 0x000fea0003800000 */
[----:B------:R-:W-:-:S13]  /*2800*/  ISETP.EQ.OR P6, PT, R46, R3, P2 ;  /* 0x000000032e00720c */ /* 0x000fda00017c2670 */
[----:B------:R-:W-:-:S04]  /*2810*/  @!P6 IMAD R41, R46, R5, R0 ;  /* 0x000000052e29e224 */ /* 0x000fc800078e0200 */
[----:B------:R-:W-:-:S06]  /*2820*/  @!P6 IMAD.WIDE.U32 R40, R41, 0x8, R48 ;  /* 0x000000082928e825 */ /* 0x000fcc00078e0030 */
[----:B------:R-:W0:Y:S01]  /*2830*/  @!P6 LDG.E.64 R40, desc[UR8][R40.64] ;  /* 0x000000082828e981 */ /* 0x000e22000c1e1b00 */
[C---:B------:R-:W-:Y:S02]  /*2840*/  IADD3 R42, PT, PT, R46.reuse, 0x1, RZ ;  /* 0x000000012e2a7810 */ /* 0x040fe40007ffe0ff */
[----:B------:R-:W-:Y:S02]  /*2850*/  IADD3 R44, PT, PT, R46, 0x2, RZ ;  /* 0x000000022e2c7810 */ /* 0x000fe40007ffe0ff */
[-C--:B------:R-:W-:Y:S02]  /*2860*/  ISETP.EQ.OR P5, PT, R42, R3.reuse, P2 ;  /* 0x000000032a00720c */ /* 0x080fe400017a2670 */
[----:B------:R-:W-:Y:S02]  /*2870*/  IADD3 R50, PT, PT, R46, 0x3, RZ ;  /* 0x000000032e327810 */ /* 0x000fe40007ffe0ff */
[----:B------:R-:W-:-:S09]  /*2880*/  ISETP.EQ.OR P4, PT, R44, R3, P2 ;  /* 0x000000032c00720c */ /* 0x000fd20001782670 */
[----:B------:R-:W-:-:S04]  /*2890*/  @!P5 IMAD R43, R42, R5, R0 ;  /* 0x000000052a2bd224 */ /* 0x000fc800078e0200 */
[----:B-1----:R-:W-:Y:S02]  /*28a0*/  @!P4 IMAD R45, R44, R5, R0 ;  /* 0x000000052c2dc224 */ /* 0x002fe400078e0200 */
[----:B0-----:R-:W-:Y:S01]  /*28b0*/  @!P6 FADD.FTZ R84, R84, R40 ;  /* 0x000000285454e221 */ /* 0x001fe20000010000 */
[----:B------:R-:W-:Y:S01]  /*28c0*/  @!P6 FADD.FTZ R85, R85, R41 ;  /* 0x000000295555e221 */ /* 0x000fe20000010000 */
[----:B------:R-:W-:Y:S01]  /*28d0*/  ISETP.EQ.OR P6, PT, R50, R3, P2 ;  /* 0x000000033200720c */ /* 0x000fe200017c2670 */
        /* <DEDUP_REMOVED lines=14> */
.L_x_1962:
        /* <DEDUP_REMOVED lines=12> */
[----:B------:R-:W2:Y:S01]  /*2a80*/  @!P1 LDG.E.64 R42, desc[UR8][R42.64] ;  /* 0x000000082a2a9981 */ /* 0x000ea2000c1e1b00 */
[----:B------:R-:W-:Y:S01]  /*2a90*/  IADD3 R46, PT, PT, R46, 0x2, RZ ;  /* 0x000000022e2e7810 */ /* 0x000fe20007ffe0ff */
[----:B0-----:R-:W-:Y:S01]  /*2aa0*/  @!P4 FADD.FTZ R84, R84, R40 ;  /* 0x000000285454c221 */ /* 0x001fe20000010000 */
[----:B------:R-:W-:-:S03]  /*2ab0*/  @!P4 FADD.FTZ R85, R85, R41 ;  /* 0x000000295555c221 */ /* 0x000fc60000010000 */
[----:B--2---:R-:W-:Y:S01]  /*2ac0*/  @!P1 FADD.FTZ R84, R84, R42 ;  /* 0x0000002a54549221 */ /* 0x004fe20000010000 */
[----:B------:R-:W-:-:S07]  /*2ad0*/  @!P1 FADD.FTZ R85, R85, R43 ;  /* 0x0000002b55559221 */ /* 0x000fce0000010000 */
.L_x_1963:
        /* <DEDUP_REMOVED lines=9> */
.L_x_1964:
[----:B------:R-:W-:Y:S05]  /*2b70*/  BSYNC.RECONVERGENT B0 ;  /* 0x0000000000007941 */ /* 0x000fea0003800200 */
.L_x_1957:
[----:B------:R-:W0:Y:S01]  /*2b80*/  S2UR UR6, SR_CgaCtaId ;  /* 0x00000000000679c3 */ /* 0x000e220000008800 */
[----:B------:R-:W2:Y:S01]  /*2b90*/  LDCU UR7, c[0x0][0x414] ;  /* 0x00008280ff0777ac */ /* 0x000ea20008000800 */
[----:B-1--4-:R-:W-:Y:S01]  /*2ba0*/  LOP3.LUT R45, R14, 0xffff, RZ, 0xc0, !PT ;  /* 0x0000ffff0e2d7812 */ /* 0x012fe200078ec0ff */
[----:B------:R-:W-:-:S03]  /*2bb0*/  UMOV UR4, 0x400 ;  /* 0x0000040000047882 */ /* 0x000fc60000000000 */
[----:B------:R-:W-:Y:S02]  /*2bc0*/  IADD3 R45, PT, PT, R98, R45, RZ ;  /* 0x0000002d622d7210 */ /* 0x000fe40007ffe0ff */
[----:B------:R-:W1:Y:S08]  /*2bd0*/  @P0 LDC.64 R48, c[0x0][0x388] ;  /* 0x0000e200ff300b82 */ /* 0x000e700000000a00 */
[----:B------:R-:W4:Y:S01]  /*2be0*/  LDC.64 R42, c[0x0][0x398] ;  /* 0x0000e600ff2a7b82 */ /* 0x000f220000000a00 */
[----:B--2---:R-:W-:Y:S01]  /*2bf0*/  @P0 FMUL.FTZ R46, R84, UR7 ;  /* 0x00000007542e0c20 */ /* 0x004fe20008410000 */
[----:B------:R-:W-:Y:S01]  /*2c00*/  @P0 FMUL.FTZ R47, R85, UR7 ;  /* 0x00000007552f0c20 */ /* 0x000fe20008410000 */
[----:B0-----:R-:W-:-:S05]  /*2c10*/  ULEA UR4, UR6, UR4, 0x18 ;  /* 0x0000000406047291 */ /* 0x001fca000f8ec0ff */
[----:B---3--:R-:W0:Y:S01]  /*2c20*/  LDC.64 R40, c[0x0][0x3a0] ;  /* 0x0000e800ff287b82 */ /* 0x008e220000000a00 */
[----:B-1----:R-:W-:-:S03]  /*2c30*/  @P0 IMAD.WIDE R48, R8, 0x8, R48 ;  /* 0x0000000808300825 */ /* 0x002fc600078e0230 */
[----:B------:R-:W-:Y:S04]  /*2c40*/  @!P2 STS.64 [UR4+0x80], R84 ;  /* 0x00008054ff00a988 */ /* 0x000fe80008000a04 */
[----:B------:R1:W-:Y:S01]  /*2c50*/  @P0 STG.E.64 desc[UR8][R48.64], R46 ;  /* 0x0000002e30000986 */ /* 0x0003e2000c101b08 */
[----:B----4-:R-:W-:-:S04]  /*2c60*/  IMAD.WIDE R50, R45, 0x4, R42 ;  /* 0x000000042d327825 */ /* 0x010fc800078e022a */
[----:B0-----:R-:W-:Y:S01]  /*2c70*/  IMAD.WIDE R42, R45, 0x4, R40 ;  /* 0x000000042d2a7825 */ /* 0x001fe200078e0228 */
[----:B------:R-:W-:Y:S06]  /*2c80*/  BAR.SYNC.DEFER_BLOCKING 0x0 ;  /* 0x0000000000007b1d */ /* 0x000fec0000010000 */
[----:B------:R0:W5:Y:S04]  /*2c90*/  LDG.E.64 R40, desc[UR8][R50.64] ;  /* 0x0000000832287981 */ /* 0x000168000c1e1b00 */
[----:B------:R-:W5:Y:S01]  /*2ca0*/  LDG.E.64 R42, desc[UR8][R42.64] ;  /* 0x000000082a2a7981 */ /* 0x000f62000c1e1b00 */
[----:B-1----:R-:W-:Y:S01]  /*2cb0*/  HFMA2 R48, -RZ, RZ, 1.875, 0 ;  /* 0x3f800000ff307431 */ /* 0x002fe200000001ff */
[----:B------:R-:W-:Y:S02]  /*2cc0*/  BSSY.RECONVERGENT B0, `(.L_x_1965) ;  /* 0x0000387000007945 */ /* 0x000fe40003800200 */
[----:B------:R-:W1:Y:S01]  /*2cd0*/  LDS.64 R44, [UR4+0x80] ;  /* 0x00008004ff2c7984 */ /* 0x000e620008000a00 */
[----:B------:R-:W2:Y:S02]  /*2ce0*/  LDCU.U8 UR4, c[0x0][0x3fc] ;  /* 0x00007f80ff0477ac */ /* 0x000ea40008000000 */
[----:B--2---:R-:W-:Y:S01]  /*2cf0*/  UISETP.NE.AND UP0, UPT, UR4, URZ, UPT ;  /* 0x000000ff0400728c */ /* 0x004fe2000bf05270 */
[----:B-1----:R-:W-:-:S04]  /*2d00*/  FMUL.FTZ R52, R44, UR7 ;  /* 0x000000072c347c20 */ /* 0x002fc80008410000 */
[----:B------:R-:W-:-:S04]  /*2d10*/  FMUL.FTZ R44, R52, R52 ;  /* 0x00000034342c7220 */ /* 0x000fc80000410000 */
[----:B------:R-:W-:-:S05]  /*2d20*/  FFMA.FTZ R44, R45, UR7, -R44 ;  /* 0x000000072d2c7c23 */ /* 0x000fca000801082c */
[----:B------:R-:W-:-:S13]  /*2d30*/  FSETP.GTU.FTZ.AND P1, PT, R44, RZ, PT ;  /* 0x000000ff2c00720b */ /* 0x000fda0003f3c000 */
[----:B------:R-:W1:Y:S02]  /*2d40*/  @P1 LDC R45, c[0x0][0x3a8] ;  /* 0x0000ea00ff2d1b82 */ /* 0x000e640000000800 */
[----:B-1----:R-:W-:-:S04]  /*2d50*/  @P1 FADD.FTZ R44, R44, R45 ;  /* 0x0000002d2c2c1221 */ /* 0x002fc80000010000 */
        /* <DEDUP_REMOVED lines=29> */
.L_x_1968:
[----:B------:R-:W-:Y:S05]  /*2f30*/  BSYNC.RECONVERGENT B1 ;  /* 0x0000000000017941 */ /* 0x000fea0003800200 */
.L_x_1967:
[----:B------:R-:W-:Y:S04]  /*2f40*/  BSSY.RECONVERGENT B1, `(.L_x_1969) ;  /* 0x0000014000017945 */ /* 0x000fe80003800200 */
[----:B------:R-:W-:Y:S05]  /*2f50*/  @P2 BRA `(.L_x_1970) ;  /* 0x0000000000482947 */ /* 0x000fea0003800000 */
[----:B------:R-:W3:Y:S01]  /*2f60*/  LDCU.64 UR6, c[0x0][0x3e0] ;  /* 0x00007c00ff0677ac */ /* 0x000ee20008000a00 */
[----:B0-----:R-:W-:Y:S01]  /*2f70*/  MOV R44, R102 ;  /* 0x00000066002c7202 */ /* 0x001fe20000000f00 */
[--C-:B--2---:R-:W-:Y:S01]  /*2f80*/  FADD.FTZ R47, R16, -R52.reuse ;  /* 0x80000034102f7221 */ /* 0x104fe20000010000 */
[----:B------:R-:W-:Y:S01]  /*2f90*/  MOV R45, R101 ;  /* 0x00000065002d7202 */ /* 0x000fe20000000f00 */
[----:B------:R-:W0:Y:S01]  /*2fa0*/  LDCU.64 UR12, c[0x0][0x380] ;  /* 0x00007000ff0c77ac */ /* 0x000e220008000a00 */
[----:B------:R-:W-:Y:S01]  /*2fb0*/  FADD.FTZ R63, R63, -R52 ;  /* 0x800000343f3f7221 */ /* 0x000fe20000010000 */
[----:B-1----:R-:W-:-:S03]  /*2fc0*/  FMUL.FTZ R47, R47, R48 ;  /* 0x000000302f2f7220 */ /* 0x002fc60000410000 */
[----:B------:R-:W-:Y:S01]  /*2fd0*/  FMUL.FTZ R16, R63, R48 ;  /* 0x000000303f107220 */ /* 0x000fe20000410000 */
[----:B-----5:R-:W-:Y:S01]  /*2fe0*/  FFMA.FTZ R18, R40, R47, R42 ;  /* 0x0000002f28127223 */ /* 0x020fe2000001002a */
[----:B---3--:R-:W-:Y:S02]  /*2ff0*/  IMAD R49, R13, UR6, RZ ;  /* 0x000000060d317c24 */ /* 0x008fe4000f8e02ff */
        /* <DEDUP_REMOVED lines=8> */
.L_x_1970:
[----:B------:R-:W-:Y:S05]  /*3080*/  BSYNC.RECONVERGENT B1 ;  /* 0x0000000000017941 */ /* 0x000fea0003800200 */
.L_x_1969:
        /* <DEDUP_REMOVED lines=8> */
[----:B------:R-:W-:Y:S01]  /*3110*/  ISETP.GE.AND.EX P2, PT, R21, UR11, PT, P2 ;  /* 0x0000000b15007c0c */ /* 0x000fe2000bf46320 */
[----:B------:R-:W-:-:S12]  /*3120*/  @P5 BRA `(.L_x_1972) ;  /* 0x0000000000485947 */ /* 0x000fd80003800000 */
[----:B------:R-:W4:Y:S01]  /*3130*/  LDCU.64 UR6, c[0x0][0x3e0] ;  /* 0x00007c00ff0677ac */ /* 0x000f220008000a00 */
[----:B0-----:R-:W-:Y:S01]  /*3140*/  MOV R44, R102 ;  /* 0x00000066002c7202 */ /* 0x001fe20000000f00 */
[--C-:B--23--:R-:W-:Y:S01]  /*3150*/  FADD.FTZ R47, R20, -R52.reuse ;  /* 0x80000034142f7221 */ /* 0x10cfe20000010000 */
[----:B------:R-:W-:Y:S01]  /*3160*/  MOV R45, R101 ;  /* 0x00000065002d7202 */ /* 0x000fe20000000f00 */
[----:B------:R-:W0:Y:S01]  /*3170*/  LDCU.64 UR12, c[0x0][0x380] ;  /* 0x00007000ff0c77ac */ /* 0x000e220008000a00 */
[----:B------:R-:W-:Y:S01]  /*3180*/  FADD.FTZ R67, R67, -R52 ;  /* 0x8000003443437221 */ /* 0x000fe20000010000 */
[----:B-1----:R-:W-:-:S03]  /*3190*/  FMUL.FTZ R47, R47, R48 ;  /* 0x000000302f2f7220 */ /* 0x002fc60000410000 */
[----:B------:R-:W-:Y:S01]  /*31a0*/  FMUL.FTZ R16, R67, R48 ;  /* 0x0000003043107220 */ /* 0x000fe20000410000 */
[----:B-----5:R-:W-:Y:S01]  /*31b0*/  FFMA.FTZ R18, R40, R47, R42 ;  /* 0x0000002f28127223 */ /* 0x020fe2000001002a */
[----:B----4-:R-:W-:Y:S02]  /*31c0*/  IMAD R49, R15, UR6, RZ ;  /* 0x000000060f317c24 */ /* 0x010fe4000f8e02ff */
        /* <DEDUP_REMOVED lines=8> */
.L_x_1972:
[----:B------:R-:W-:Y:S05]  /*3250*/  BSYNC.RECONVERGENT B1 ;  /* 0x0000000000017941 */ /* 0x000fea0003800200 */
.L_x_1971:
[----:B------:R-:W-:Y:S04]  /*3260*/  BSSY.RECONVERGENT B1, `(.L_x_1973) ;  /* 0x0000014000017945 */ /* 0x000fe80003800200 */
[----:B------:R-:W-:Y:S05]  /*3270*/  @P6 BRA `(.L_x_1974) ;  /* 0x0000000000486947 */ /* 0x000fea0003800000 */
[----:B------:R-:W1:Y:S01]  /*3280*/  LDCU.64 UR6, c[0x0][0x3e0] ;  /* 0x00007c00ff0677ac */ /* 0x000e620008000a00 */
[----:B0-----:R-:W-:Y:S01]  /*3290*/  MOV R44, R102 ;  /* 0x00000066002c7202 */ /* 0x001fe20000000f00 */
[--C-:B------:R-:W-:Y:S01]  /*32a0*/  FADD.FTZ R69, R69, -R52.reuse ;  /* 0x8000003445457221 */ /* 0x100fe20000010000 */
[----:B--234-:R-:W-:Y:S01]  /*32b0*/  MOV R45, R101 ;  /* 0x00000065002d7202 */ /* 0x01cfe20000000f00 */
[----:B------:R-:W0:Y:S01]  /*32c0*/  LDCU.64 UR12, c[0x0][0x380] ;  /* 0x00007000ff0c77ac */ /* 0x000e220008000a00 */
[----:B------:R-:W-:Y:S01]  /*32d0*/  FADD.FTZ R47, R22, -R52 ;  /* 0x80000034162f7221 */ /* 0x000fe20000010000 */
[----:B-1----:R-:W-:-:S03]  /*32e0*/  FMUL.FTZ R69, R69, R48 ;  /* 0x0000003045457220 */ /* 0x002fc60000410000 */
[----:B------:R-:W-:Y:S01]  /*32f0*/  FMUL.FTZ R16, R47, R48 ;  /* 0x000000302f107220 */ /* 0x000fe20000410000 */
[----:B-----5:R-:W-:-:S03]  /*3300*/  FFMA.FTZ R69, R40, R69, R42 ;  /* 0x0000004528457223 */ /* 0x020fc6000001002a */
[----:B------:R-:W-:Y:S01]  /*3310*/  FFMA.FTZ R16, R41, R16, R43 ;  /* 0x0000001029107223 */ /* 0x000fe2000001002b */
[----:B------:R-:W-:Y:S02]  /*3320*/  IMAD R49, R17, UR6, RZ ;  /* 0x0000000611317c24 */ /* 0x000fe4000f8e02ff */
[----:B------:R-:W-:-:S04]  /*3330*/  IMAD.WIDE.U32 R44, R90, UR6, R44 ;  /* 0x000000065a2c7c25 */ /* 0x000fc8000f8e002c */
[----:B------:R-:W-:Y:S01]  /*3340*/  IMAD R49, R90, UR7, R49 ;  /* 0x000000075a317c24 */ /* 0x000fe2000f8e0231 */
[----:B0-----:R-:W-:-:S04]  /*3350*/  LEA R46, P5, R44, UR12, 0x1 ;  /* 0x0000000c2c2e7c11 */ /* 0x001fc8000f8a08ff */
[----:B------:R-:W-:Y:S02]  /*3360*/  IADD3 R49, PT, PT, R45, R49, RZ ;  /* 0x000000312d317210 */ /* 0x000fe40007ffe0ff */
[----:B------:R-:W-:Y:S02]  /*3370*/  F2FP.BF16.F32.PACK_AB R45, R16, R69 ;  /* 0x00000045102d723e */ /* 0x000fe400000010ff */
[----:B------:R-:W-:-:S05]  /*3380*/  LEA.HI.X R47, R44, UR13, R49, 0x1, P5 ;  /* 0x0000000d2c2f7c11 */ /* 0x000fca000a8f0c31 */
[----:B------:R0:W-:Y:S02]  /*3390*/  STG.E desc[UR8][R46.64], R45 ;  /* 0x0000002d2e007986 */ /* 0x0001e4000c101908 */
.L_x_1974:
[----:B------:R-:W-:Y:S05]  /*33a0*/  BSYNC.RECONVERGENT B1 ;  /* 0x0000000000017941 */ /* 0x000fea0003800200 */
.L_x_1973:
        /* <DEDUP_REMOVED lines=20> */
.L_x_1976:
[----:B------:R-:W-:Y:S05]  /*34f0*/  BSYNC.RECONVERGENT B1 ;  /* 0x0000000000017941 */ /* 0x000fea0003800200 */
.L_x_1975:
[----:B------:R-:W-:Y:S04]  /*3500*/  BSSY.RECONVERGENT B1, `(.L_x_1977) ;  /* 0x0000014000017945 */ /* 0x000fe80003800200 */
[----:B------:R-:W-:Y:S05]  /*3510*/  @P2 BRA `(.L_x_1978) ;  /* 0x0000000000482947 */ /* 0x000fea0003800000 */
[----:B------:R-:W1:Y:S01]  /*3520*/  LDCU.64 UR6, c[0x0][0x3e0] ;  /* 0x00007c00ff0677ac */ /* 0x000e620008000a00 */
[----:B0-----:R-:W-:Y:S01]  /*3530*/  MOV R44, R102 ;  /* 0x00000066002c7202 */ /* 0x001fe20000000f00 */
[--C-:B--234-:R-:W-:Y:S01]  /*3540*/  FADD.FTZ R47, R26, -R52.reuse ;  /* 0x800000341a2f7221 */ /* 0x11cfe20000010000 */
[----:B------:R-:W-:Y:S01]  /*3550*/  MOV R45, R101 ;  /* 0x00000065002d7202 */ /* 0x000fe20000000f00 */
[----:B------:R-:W0:Y:S01]  /*3560*/  LDCU.64 UR12, c[0x0][0x380] ;  /* 0x00007000ff0c77ac */ /* 0x000e220008000a00 */
[----:B------:R-:W-:Y:S01]  /*3570*/  FADD.FTZ R73, R73, -R52 ;  /* 0x8000003449497221 */ /* 0x000fe20000010000 */
[----:B-1----:R-:W-:-:S03]  /*3580*/  FMUL.FTZ R47, R47, R48 ;  /* 0x000000302f2f7220 */ /* 0x002fc60000410000 */
[----:B------:R-:W-:Y:S01]  /*3590*/  FMUL.FTZ R16, R73, R48 ;  /* 0x0000003049107220 */ /* 0x000fe20000410000 */
[----:B-----5:R-:W-:Y:S01]  /*35a0*/  FFMA.FTZ R18, R40, R47, R42 ;  /* 0x0000002f28127223 */ /* 0x020fe2000001002a */
[----:B------:R-:W-:Y:S02]  /*35b0*/  IMAD R49, R21, UR6, RZ ;  /* 0x0000000615317c24 */ /* 0x000fe4000f8e02ff */
        /* <DEDUP_REMOVED lines=8> */
.L_x_1978:
[----:B------:R-:W-:Y:S05]  /*3640*/  BSYNC.RECONVERGENT B1 ;  /* 0x0000000000017941 */ /* 0x000fea0003800200 */
.L_x_1977:
        /* <DEDUP_REMOVED lines=28> */
.L_x_1980:
[----:B------:R-:W-:Y:S05]  /*3810*/  BSYNC.RECONVERGENT B1 ;  /* 0x0000000000017941 */ /* 0x000fea0003800200 */
.L_x_1979:
        /* <DEDUP_REMOVED lines=20> */
.L_x_1982:
[----:B------:R-:W-:Y:S05]  /*3960*/  BSYNC.RECONVERGENT B1 ;  /* 0x0000000000017941 */ /* 0x000fea0003800200 */
.L_x_1981:
        /* <DEDUP_REMOVED lines=20> */
.L_x_1984:
[----:B------:R-:W-:Y:S05]  /*3ab0*/  BSYNC.RECONVERGENT B1 ;  /* 0x0000000000017941 */ /* 0x000fea0003800200 */
.L_x_1983:
        /* <DEDUP_REMOVED lines=20> */
.L_x_1986:
[----:B------:R-:W-:Y:S05]  /*3c00*/  BSYNC.RECONVERGENT B1 ;  /* 0x0000000000017941 */ /* 0x000fea0003800200 */
.L_x_1985:
        /* <DEDUP_REMOVED lines=30> */
.L_x_1988:
[----:B------:R-:W-:Y:S05]  /*3df0*/  BSYNC.RECONVERGENT B1 ;  /* 0x0000000000017941 */ /* 0x000fea0003800200 */
.L_x_1987:
        /* <DEDUP_REMOVED lines=20> */
.L_x_1990:
[----:B------:R-:W-:Y:S05]  /*3f40*/  BSYNC.RECONVERGENT B1 ;  /* 0x0000000000017941 */ /* 0x000fea0003800200 */
.L_x_1989:
[----:B------:R-:W-:Y:S04]  /*3f50*/  BSSY.RECONVERGENT B1, `(.L_x_1991) ;  /* 0x0000014000017945 */ /* 0x000fe80003800200 */
[----:B------:R-:W-:Y:S05]  /*3f60*/  @P1 BRA `(.L_x_1992) ;  /* 0x0000000000481947 */ /* 0x000fea0003800000 */
[----:B------:R-:W1:Y:S01]  /*3f70*/  LDCU.64 UR6, c[0x0][0x3e0] ;  /* 0x00007c00ff0677ac */ /* 0x000e620008000a00 */
[--C-:B0-234-:R-:W-:Y:S01]  /*3f80*/  FADD.FTZ R47, R60, -R52.reuse ;  /* 0x800000343c2f7221 */ /* 0x11dfe20000010000 */
[----:B------:R-:W-:Y:S01]  /*3f90*/  MOV R44, R102 ;  /* 0x00000066002c7202 */ /* 0x000fe20000000f00 */
[----:B------:R-:W-:Y:S01]  /*3fa0*/  FADD.FTZ R91, R91, -R52 ;  /* 0x800000345b5b7221 */ /* 0x000fe20000010000 */
[----:B------:R-:W0:Y:S01]  /*3fb0*/  LDCU.64 UR12, c[0x0][0x380] ;  /* 0x00007000ff0c77ac */ /* 0x000e220008000a00 */
[----:B------:R-:W-:Y:S01]  /*3fc0*/  MOV R45, R101 ;  /* 0x00000065002d7202 */ /* 0x000fe20000000f00 */
[-C--:B-1----:R-:W-:Y:S01]  /*3fd0*/  FMUL.FTZ R49, R47, R48.reuse ;  /* 0x000000302f317220 */ /* 0x082fe20000410000 */
[----:B------:R-:W-:-:S03]  /*3fe0*/  FMUL.FTZ R16, R91, R48 ;  /* 0x000000305b107220 */ /* 0x000fc60000410000 */
[----:B-----5:R-:W-:Y:S01]  /*3ff0*/  FFMA.FTZ R49, R40, R49, R42 ;  /* 0x0000003128317223 */ /* 0x020fe2000001002a */
        /* <DEDUP_REMOVED lines=9> */
.L_x_1992:
[----:B------:R-:W-:Y:S05]  /*4090*/  BSYNC.RECONVERGENT B1 ;  /* 0x0000000000017941 */ /* 0x000fea0003800200 */
.L_x_1991:
        /* <DEDUP_REMOVED lines=20> */
.L_x_1994:
[----:B------:R-:W-:Y:S05]  /*41e0*/  BSYNC.RECONVERGENT B1 ;  /* 0x0000000000017941 */ /* 0x000fea0003800200 */
.L_x_1993:
        /* <DEDUP_REMOVED lines=20> */
.L_x_1996:
[----:B------:R-:W-:Y:S05]  /*4330*/  BSYNC.RECONVERGENT B1 ;  /* 0x0000000000017941 */ /* 0x000fea0003800200 */
.L_x_1995:
[----:B------:R-:W-:Y:S05]  /*4340*/  @P4 BRA `(.L_x_1997) ;  /* 0x0000002000784947 */ /* 0x000fea0003800000 */
[----:B------:R-:W1:Y:S01]  /*4350*/  LDCU.64 UR6, c[0x0][0x3e0] ;  /* 0x00007c00ff0677ac */ /* 0x000e620008000a00 */
[--C-:B------:R-:W-:Y:S01]  /*4360*/  FADD.FTZ R97, R97, -R52.reuse ;  /* 0x8000003461617221 */ /* 0x100fe20000010000 */
[----:B------:R-:W-:Y:S01]  /*4370*/  MOV R100, R102 ;  /* 0x0000006600647202 */ /* 0x000fe20000000f00 */
[----:B0-234-:R-:W-:Y:S01]  /*4380*/  FADD.FTZ R45, R66, -R52 ;  /* 0x80000034422d7221 */ /* 0x01dfe20000010000 */
[----:B------:R-:W0:Y:S01]  /*4390*/  LDCU.64 UR10, c[0x0][0x380] ;  /* 0x00007000ff0a77ac */ /* 0x000e220008000a00 */
[-C--:B-1----:R-:W-:Y:S02]  /*43a0*/  FMUL.FTZ R97, R97, R48.reuse ;  /* 0x0000003061617220 */ /* 0x082fe40000410000 */
[----:B------:R-:W-:Y:S02]  /*43b0*/  FMUL.FTZ R48, R45, R48 ;  /* 0x000000302d307220 */ /* 0x000fe40000410000 */
[----:B-----5:R-:W-:Y:S02]  /*43c0*/  FFMA.FTZ R97, R40, R97, R42 ;  /* 0x0000006128617223 */ /* 0x020fe4000001002a */
[----:B------:R-:W-:-:S05]  /*43d0*/  FFMA.FTZ R48, R41, R48, R43 ;  /* 0x0000003029307223 */ /* 0x000fca000001002b */
[----:B------:R-:W-:Y:S01]  /*43e0*/  F2FP.BF16.F32.PACK_AB R43, R48, R97 ;  /* 0x00000061302b723e */ /* 0x000fe200000010ff */
[----:B------:R-:W-:Y:S02]  /*43f0*/  IMAD R47, R61, UR6, RZ ;  /* 0x000000063d2f7c24 */ /* 0x000fe4000f8e02ff */
[----:B------:R-:W-:-:S04]  /*4400*/  IMAD.WIDE.U32 R100, R12, UR6, R100 ;  /* 0x000000060c647c25 */ /* 0x000fc8000f8e0064 */
[----:B------:R-:W-:Y:S01]  /*4410*/  IMAD R47, R12, UR7, R47 ;  /* 0x000000070c2f7c24 */ /* 0x000fe2000f8e022f */
[----:B0-----:R-:W-:-:S04]  /*4420*/  LEA R40, P1, R100, UR10, 0x1 ;  /* 0x0000000a64287c11 */ /* 0x001fc8000f8208ff */
[----:B------:R-:W-:-:S04]  /*4430*/  IADD3 R47, PT, PT, R101, R47, RZ ;  /* 0x0000002f652f7210 */ /* 0x000fc80007ffe0ff */
[----:B------:R-:W-:-:S05]  /*4440*/  LEA.HI.X R41, R100, UR11, R47, 0x1, P1 ;  /* 0x0000000b64297c11 */ /* 0x000fca00088f0c2f */
[----:B------:R0:W-:Y:S01]  /*4450*/  STG.E desc[UR8][R40.64], R43 ;  /* 0x0000002b28007986 */ /* 0x0001e2000c101908 */
[----:B------:R-:W-:Y:S05]  /*4460*/  BRA `(.L_x_1997) ;  /* 0x0000002000307947 */ /* 0x000fea0003800000 */
.L_x_1966:
[----:B------:R-:W2:Y:S01]  /*4470*/  LDCU.64 UR12, c[0x0][0x3e8] ;  /* 0x00007d00ff0c77ac */ /* 0x000ea20008000a00 */
[----:B------:R-:W-:Y:S01]  /*4480*/  BSSY.RECONVERGENT B1, `(.L_x_1998) ;  /* 0x0000022000017945 */ /* 0x000fe20003800200 */
[----:B--2---:R-:W-:Y:S02]  /*4490*/  ISETP.GE.U32.AND P4, PT, R94, UR12, PT ;  /* 0x0000000c5e007c0c */ /* 0x004fe4000bf86070 */
[----:B------:R-:W-:Y:S02]  /*44a0*/  ISETP.GE.U32.AND P2, PT, R92, UR12, PT ;  /* 0x0000000c5c007c0c */ /* 0x000fe4000bf46070 */
[----:B------:R-:W-:Y:S02]  /*44b0*/  ISETP.GE.U32.AND P1, PT, R90, UR12, PT ;  /* 0x0000000c5a007c0c */ /* 0x000fe4000bf26070 */
[----:B------:R-:W-:Y:S01]  /*44c0*/  ISETP.GE.AND.EX P4, PT, R13, UR13, PT, P4 ;  /* 0x0000000d0d007c0c */ /* 0x000fe2000bf86340 */
[----:B------:R-:W-:-:S12]  /*44d0*/  @P3 BRA `(.L_x_1999) ;  /* 0x0000000000703947 */ /* 0x000fd80003800000 */
[--C-:B------:R-:W-:Y:S01]  /*44e0*/  FADD.FTZ R65, R65, -R52.reuse ;  /* 0x8000003441417221 */ /* 0x100fe20000010000 */
[----:B------:R-:W-:Y:S01]  /*44f0*/  FADD.FTZ R45, R18, -R52 ;  /* 0x80000034122d7221 */ /* 0x000fe20000010000 */
[----:B------:R-:W2:Y:S01]  /*4500*/  LDCU.64 UR6, c[0x0][0x3e0] ;  /* 0x00007c00ff0677ac */ /* 0x000ea20008000a00 */
[----:B------:R-:W-:Y:S01]  /*4510*/  MOV R46, R102 ;  /* 0x00000066002e7202 */ /* 0x000fe20000000f00 */
[-C--:B-1----:R-:W-:Y:S01]  /*4520*/  FMUL.FTZ R65, R65, R48.reuse ;  /* 0x0000003041417220 */ /* 0x082fe20000410000 */
[----:B0-----:R-:W-:Y:S01]  /*4530*/  FMUL.FTZ R44, R45, R48 ;  /* 0x000000302d2c7220 */ /* 0x001fe20000410000 */
        /* <DEDUP_REMOVED lines=22> */
.L_x_1999:
[----:B------:R-:W-:Y:S05]  /*46a0*/  BSYNC.RECONVERGENT B1 ;  /* 0x0000000000017941 */ /* 0x000fea0003800200 */
.L_x_1998:
[----:B------:R-:W-:Y:S04]  /*46b0*/  BSSY.RECONVERGENT B1, `(.L_x_2000) ;  /* 0x000001e000017945 */ /* 0x000fe80003800200 */
[----:B------:R-:W-:Y:S05]  /*46c0*/  @P4 BRA `(.L_x_2001) ;  /* 0x0000000000704947 */ /* 0x000fea0003800000 */
[--C-:B--2---:R-:W-:Y:S01]  /*46d0*/  FADD.FTZ R45, R16, -R52.reuse ;  /* 0x80000034102d7221 */ /* 0x104fe20000010000 */
[----:B------:R-:W-:Y:S01]  /*46e0*/  FADD.FTZ R63, R63, -R52 ;  /* 0x800000343f3f7221 */ /* 0x000fe20000010000 */
[----:B------:R-:W2:Y:S01]  /*46f0*/  LDCU.64 UR6, c[0x0][0x3e0] ;  /* 0x00007c00ff0677ac */ /* 0x000ea20008000a00 */
[----:B------:R-:W-:Y:S01]  /*4700*/  MOV R46, R102 ;  /* 0x00000066002e7202 */ /* 0x000fe20000000f00 */
[-C--:B-1----:R-:W-:Y:S01]  /*4710*/  FMUL.FTZ R45, R45, R48.reuse ;  /* 0x000000302d2d7220 */ /* 0x082fe20000410000 */
[----:B------:R-:W-:Y:S01]  /*4720*/  FMUL.FTZ R18, R63, R48 ;  /* 0x000000303f127220 */ /* 0x000fe20000410000 */
[----:B------:R-:W1:Y:S01]  /*4730*/  LDCU.64 UR10, c[0x0][0x380] ;  /* 0x00007000ff0a77ac */ /* 0x000e620008000a00 */
[----:B------:R-:W-:Y:S01]  /*4740*/  MOV R47, R101 ;  /* 0x00000065002f7202 */ /* 0x000fe20000000f00 */
[----:B-----5:R-:W-:Y:S01]  /*4750*/  FFMA.FTZ R45, R40, R45, R42 ;  /* 0x0000002d282d7223 */ /* 0x020fe2000001002a */
[----:B0-----:R-:W-:-:S03]  /*4760*/  FFMA.FTZ R50, R41, R18, R43 ;  /* 0x0000001229327223 */ /* 0x001fc6000001002b */
[----:B------:R-:W-:Y:S01]  /*4770*/  FMUL.FTZ R16, R45, -1.4426950216293334961 ;  /* 0xbfb8aa3b2d107820 */ /* 0x000fe20000410000 */
[----:B------:R-:W-:-:S05]  /*4780*/  FMUL.FTZ R44, R50, -1.4426950216293334961 ;  /* 0xbfb8aa3b322c7820 */ /* 0x000fca0000410000 */
[----:B------:R-:W0:Y:S01]  /*4790*/  MUFU.EX2 R16, R16 ;  /* 0x0000001000107308 */ /* 0x000e220000000800 */
[----:B--2---:R-:W-:Y:S02]  /*47a0*/  IMAD R51, R13, UR6, RZ ;  /* 0x000000060d337c24 */ /* 0x004fe4000f8e02ff */
[----:B------:R-:W-:-:S05]  /*47b0*/  IMAD.WIDE.U32 R46, R94, UR6, R46 ;  /* 0x000000065e2e7c25 */ /* 0x000fca000f8e002e */
[----:B------:R-:W2:Y:S01]  /*47c0*/  MUFU.EX2 R44, R44 ;  /* 0x0000002c002c7308 */ /* 0x000ea20000000800 */
[----:B------:R-:W-:-:S05]  /*47d0*/  IMAD R53, R94, UR7, R51 ;  /* 0x000000075e357c24 */ /* 0x000fca000f8e0233 */
[----:B------:R-:W-:Y:S01]  /*47e0*/  IADD3 R53, PT, PT, R47, R53, RZ ;  /* 0x000000352f357210 */ /* 0x000fe20007ffe0ff */
[----:B0-----:R-:W-:-:S06]  /*47f0*/  FADD.FTZ R18, R16, 1 ;  /* 0x3f80000010127421 */ /* 0x001fcc0000010000 */
[----:B------:R-:W0:Y:S01]  /*4800*/  MUFU.RCP R18, R18 ;  /* 0x0000001200127308 */ /* 0x000e220000001000 */
[----:B--2---:R-:W-:Y:S01]  /*4810*/  FADD.FTZ R49, R44, 1 ;  /* 0x3f8000002c317421 */ /* 0x004fe20000010000 */
[----:B-1----:R-:W-:-:S06]  /*4820*/  LEA R44, P3, R46, UR10, 0x1 ;  /* 0x0000000a2e2c7c11 */ /* 0x002fcc000f8608ff */
[----:B------:R-:W1:Y:S01]  /*4830*/  MUFU.RCP R49, R49 ;  /* 0x0000003100317308 */ /* 0x000e620000001000 */
[----:B0-----:R-:W-:Y:S01]  /*4840*/  FMUL.FTZ R16, R45, R18 ;  /* 0x000000122d107220 */ /* 0x001fe20000410000 */
[----:B------:R-:W-:Y:S01]  /*4850*/  LEA.HI.X R45, R46, UR11, R53, 0x1, P3 ;  /* 0x0000000b2e2d7c11 */ /* 0x000fe200098f0c35 */
[----:B-1----:R-:W-:-:S05]  /*4860*/  FMUL.FTZ R51, R50, R49 ;  /* 0x0000003132337220 */ /* 0x002fca0000410000 */
[----:B------:R-:W-:-:S05]  /*4870*/  F2FP.BF16.F32.PACK_AB R51, R51, R16 ;  /* 0x000000103333723e */ /* 0x000fca00000010ff */
[----:B------:R3:W-:Y:S02]  /*4880*/  STG.E desc[UR8][R44.64], R51 ;  /* 0x000000332c007986 */ /* 0x0007e4000c101908 */
.L_x_2001:
[----:B------:R-:W-:Y:S05]  /*4890*/  BSYNC.RECONVERGENT B1 ;  /* 0x0000000000017941 */ /* 0x000fea0003800200 */
.L_x_2000:
        /* <DEDUP_REMOVED lines=10> */
[--C-:B--23--:R-:W-:Y:S01]  /*4940*/  FADD.FTZ R45, R20, -R52.reuse ;  /* 0x80000034142d7221 */ /* 0x10cfe20000010000 */
        /* <DEDUP_REMOVED lines=19> */
[----:B--2---:R-:W-:-:S07]  /*4a80*/  FADD.FTZ R49, R20, 1 ;  /* 0x3f80000014317421 */ /* 0x004fce0000010000 */
[----:B------:R-:W2:Y:S01]  /*4a90*/  MUFU.RCP R49, R49 ;  /* 0x0000003100317308 */ /* 0x000ea20000001000 */
[----:B0-----:R-:W-:Y:S01]  /*4aa0*/  FMUL.FTZ R16, R45, R18 ;  /* 0x000000122d107220 */ /* 0x001fe20000410000 */
[----:B--2---:R-:W-:Y:S01]  /*4ab0*/  FMUL.FTZ R51, R44, R49 ;  /* 0x000000312c337220 */ /* 0x004fe20000410000 */
[----:B-1----:R-:W-:-:S04]  /*4ac0*/  LEA R44, P2, R46, UR10, 0x1 ;  /* 0x0000000a2e2c7c11 */ /* 0x002fc8000f8408ff */
[----:B------:R-:W-:Y:S02]  /*4ad0*/  LEA.HI.X R45, R46, UR11, R53, 0x1, P2 ;  /* 0x0000000b2e2d7c11 */ /* 0x000fe400090f0c35 */
[----:B------:R-:W-:-:S05]  /*4ae0*/  F2FP.BF16.F32.PACK_AB R51, R51, R16 ;  /* 0x000000103333723e */ /* 0x000fca00000010ff */
[----:B------:R4:W-:Y:S02]  /*4af0*/  STG.E desc[UR8][R44.64], R51 ;  /* 0x000000332c007986 */ /* 0x0009e4000c101908 */
.L_x_2003:
[----:B------:R-:W-:Y:S05]  /*4b00*/  BSYNC.RECONVERGENT B1 ;  /* 0x0000000000017941 */ /* 0x000fea0003800200 */
.L_x_2002:
[----:B------:R-:W-:Y:S04]  /*4b10*/  BSSY.RECONVERGENT B1, `(.L_x_2004) ;  /* 0x000001e000017945 */ /* 0x000fe80003800200 */
[----:B------:R-:W-:Y:S05]  /*4b20*/  @P1 BRA `(.L_x_2005) ;  /* 0x0000000000701947 */ /* 0x000fea0003800000 */
[--C-:B------:R-:W-:Y:S01]  /*4b30*/  FADD.FTZ R69, R69, -R52.reuse ;  /* 0x8000003445457221 */ /* 0x100fe20000010000 */
[----:B--234-:R-:W-:Y:S01]  /*4b40*/  FADD.FTZ R45, R22, -R52 ;  /* 0x80000034162d7221 */ /* 0x01cfe20000010000 */
[----:B------:R-:W2:Y:S01]  /*4b50*/  LDCU.64 UR6, c[0x0][0x3e0] ;  /* 0x00007c00ff0677ac */ /* 0x000ea20008000a00 */
[----:B------:R-:W-:Y:S01]  /*4b60*/  MOV R46, R102 ;  /* 0x00000066002e7202 */ /* 0x000fe20000000f00 */
[-C--:B-1----:R-:W-:Y:S01]  /*4b70*/  FMUL.FTZ R69, R69, R48.reuse ;  /* 0x0000003045457220 */ /* 0x082fe20000410000 */
        /* <DEDUP_REMOVED lines=11> */
[----:B------:R-:W-:Y:S01]  /*4c30*/  IMAD R45, R90, UR7, R45 ;  /* 0x000000075a2d7c24 */ /* 0x000fe2000f8e022d */
[----:B0-----:R-:W-:-:S04]  /*4c40*/  LEA R44, P1, R46, UR10, 0x1 ;  /* 0x0000000a2e2c7c11 */ /* 0x001fc8000f8208ff */
[----:B------:R-:W-:Y:S01]  /*4c50*/  IADD3 R45, PT, PT, R47, R45, RZ ;  /* 0x0000002d2f2d7210 */ /* 0x000fe20007ffe0ff */
[----:B-1----:R-:W-:-:S03]  /*4c60*/  FADD.FTZ R18, R16, 1 ;  /* 0x3f80000010127421 */ /* 0x002fc60000010000 */
[----:B------:R-:W-:-:S03]  /*4c70*/  LEA.HI.X R45, R46, UR11, R45, 0x1, P1 ;  /* 0x0000000b2e2d7c11 */ /* 0x000fc600088f0c2d */
[----:B------:R-:W0:Y:S01]  /*4c80*/  MUFU.RCP R18, R18 ;  /* 0x0000001200127308 */ /* 0x000e220000001000 */
[----:B--2---:R-:W-:-:S07]  /*4c90*/  FADD.FTZ R22, R20, 1 ;  /* 0x3f80000014167421 */ /* 0x004fce0000010000 */
[----:B------:R-:W1:Y:S01]  /*4ca0*/  MUFU.RCP R22, R22 ;  /* 0x0000001600167308 */ /* 0x000e620000001000 */
[----:B0-----:R-:W-:Y:S01]  /*4cb0*/  FMUL.FTZ R16, R69, R18 ;  /* 0x0000001245107220 */ /* 0x001fe20000410000 */
[----:B-1----:R-:W-:-:S05]  /*4cc0*/  FMUL.FTZ R49, R49, R22 ;  /* 0x0000001631317220 */ /* 0x002fca0000410000 */
[----:B------:R-:W-:-:S05]  /*4cd0*/  F2FP.BF16.F32.PACK_AB R49, R49, R16 ;  /* 0x000000103131723e */ /* 0x000fca00000010ff */
[----:B------:R0:W-:Y:S02]  /*4ce0*/  STG.E desc[UR8][R44.64], R49 ;  /* 0x000000312c007986 */ /* 0x0001e4000c101908 */
.L_x_2005:
[----:B------:R-:W-:Y:S05]  /*4cf0*/  BSYNC.RECONVERGENT B1 ;  /* 0x0000000000017941 */ /* 0x000fea0003800200 */
.L_x_2004:
[----:B------:R-:W-:Y:S04]  /*4d00*/  BSSY.RECONVERGENT B1, `(.L_x_2006) ;  /* 0x000001e000017945 */ /* 0x000fe80003800200 */
[----:B------:R-:W-:Y:S05]  /*4d10*/  @P5 BRA `(.L_x_2007) ;  /* 0x0000000000705947 */ /* 0x000fea0003800000 */
[--C-:B------:R-:W-:Y:S01]  /*4d20*/  FADD.FTZ R71, R71, -R52.reuse ;  /* 0x8000003447477221 */ /* 0x100fe20000010000 */
[----:B0-234-:R-:W-:Y:S01]  /*4d30*/  FADD.FTZ R45, R24, -R52 ;  /* 0x80000034182d7221 */ /* 0x01dfe20000010000 */
[----:B------:R-:W0:Y:S01]  /*4d40*/  LDCU.64 UR6, c[0x0][0x3e0] ;  /* 0x00007c00ff0677ac */ /* 0x000e220008000a00 */
[----:B------:R-:W-:Y:S01]  /*4d50*/  MOV R46, R102 ;  /* 0x00000066002e7202 */ /* 0x000fe20000000f00 */
[-C--:B-1----:R-:W-:Y:S01]  /*4d60*/  FMUL.FTZ R71, R71, R48.reuse ;  /* 0x0000003047477220 */ /* 0x082fe20000410000 */
        /* <DEDUP_REMOVED lines=11> */
[----:B------:R-:W-:Y:S01]  /*4e20*/  IMAD R45, R88, UR7, R45 ;  /* 0x00000007582d7c24 */ /* 0x000fe2000f8e022d */
[----:B-1----:R-:W-:-:S04]  /*4e30*/  LEA R44, P1, R46, UR10, 0x1 ;  /* 0x0000000a2e2c7c11 */ /* 0x002fc8000f8208ff */
[----:B------:R-:W-:Y:S01]  /*4e40*/  IADD3 R45, PT, PT, R47, R45, RZ ;  /* 0x0000002d2f2d7210 */ /* 0x000fe20007ffe0ff */
[----:B--2---:R-:W-:-:S03]  /*4e50*/  FADD.FTZ R18, R16, 1 ;  /* 0x3f80000010127421 */ /* 0x004fc60000010000 */
[----:B------:R-:W-:-:S03]  /*4e60*/  LEA.HI.X R45, R46, UR11, R45, 0x1, P1 ;  /* 0x0000000b2e2d7c11 */ /* 0x000fc600088f0c2d */
[----:B------:R-:W1:Y:S01]  /*4e70*/  MUFU.RCP R18, R18 ;  /* 0x0000001200127308 */ /* 0x000e620000001000 */
[----:B0-----:R-:W-:-:S07]  /*4e80*/  FADD.FTZ R22, R20, 1 ;  /* 0x3f80000014167421 */ /* 0x001fce0000010000 */
[----:B------:R-:W0:Y:S01]  /*4e90*/  MUFU.RCP R22, R22 ;  /* 0x0000001600167308 */ /* 0x000e220000001000 */
[----:B-1----:R-:W-:Y:S01]  /*4ea0*/  FMUL.FTZ R16, R71, R18 ;  /* 0x0000001247107220 */ /* 0x002fe20000410000 */
[----:B0-----:R-:W-:-:S05]  /*4eb0*/  FMUL.FTZ R49, R49, R22 ;  /* 0x0000001631317220 */ /* 0x001fca0000410000 */
[----:B------:R-:W-:-:S05]  /*4ec0*/  F2FP.BF16.F32.PACK_AB R49, R49, R16 ;  /* 0x000000103131723e */ /* 0x000fca00000010ff */
[----:B------:R0:W-:Y:S02]  /*4ed0*/  STG.E desc[UR8][R44.64], R49 ;  /* 0x000000312c007986 */ /* 0x0001e4000c101908 */
.L_x_2007:
[----:B------:R-:W-:Y:S05]  /*4ee0*/  BSYNC.RECONVERGENT B1 ;  /* 0x0000000000017941 */ /* 0x000fea0003800200 */
.L_x_2006:
[----:B------:R-:W-:Y:S04]  /*4ef0*/  BSSY.RECONVERGENT B1, `(.L_x_2008) ;  /* 0x000001e000017945 */ /* 0x000fe80003800200 */
[----:B------:R-:W-:Y:S05]  /*4f00*/  @P6 BRA `(.L_x_2009) ;  /* 0x0000000000706947 */ /* 0x000fea0003800000 */
[--C-:B0-234-:R-:W-:Y:S01]  /*4f10*/  FADD.FTZ R45, R26, -R52.reuse ;  /* 0x800000341a2d7221 */ /* 0x11dfe20000010000 */
[----:B------:R-:W-:Y:S01]  /*4f20*/  FADD.FTZ R73, R73, -R52 ;  /* 0x8000003449497221 */ /* 0x000fe20000010000 */
        /* <DEDUP_REMOVED lines=17> */
[----:B--2---:R-:W-:-:S06]  /*5040*/  FADD.FTZ R18, R16, 1 ;  /* 0x3f80000010127421 */ /* 0x004fcc0000010000 */
[----:B------:R-:W1:Y:S01]  /*5050*/  MUFU.RCP R18, R18 ;  /* 0x0000001200127308 */ /* 0x000e620000001000 */
[----:B0-----:R-:W-:-:S07]  /*5060*/  FADD.FTZ R22, R20, 1 ;  /* 0x3f80000014167421 */ /* 0x001fce0000010000 */
[----:B------:R-:W0:Y:S01]  /*5070*/  MUFU.RCP R22, R22 ;  /* 0x0000001600167308 */ /* 0x000e220000001000 */
[----:B-1----:R-:W-:Y:S01]  /*5080*/  FMUL.FTZ R16, R45, R18 ;  /* 0x000000122d107220 */ /* 0x002fe20000410000 */
[----:B------:R-:W-:Y:S01]  /*5090*/  LEA.HI.X R45, R46, UR11, R51, 0x1, P1 ;  /* 0x0000000b2e2d7c11 */ /* 0x000fe200088f0c33 */
[----:B0-----:R-:W-:-:S05]  /*50a0*/  FMUL.FTZ R49, R49, R22 ;  /* 0x0000001631317220 */ /* 0x001fca0000410000 */
[----:B------:R-:W-:-:S05]  /*50b0*/  F2FP.BF16.F32.PACK_AB R49, R49, R16 ;  /* 0x000000103131723e */ /* 0x000fca00000010ff */
[----:B------:R0:W-:Y:S02]  /*50c0*/  STG.E desc[UR8][R44.64], R49 ;  /* 0x000000312c007986 */ /* 0x0001e4000c101908 */
.L_x_2009:
[----:B------:R-:W-:Y:S05]  /*50d0*/  BSYNC.RECONVERGENT B1 ;  /* 0x0000000000017941 */ /* 0x000fea0003800200 */
.L_x_2008:
        /* <DEDUP_REMOVED lines=38> */
.L_x_2011:
[----:B------:R-:W-:Y:S05]  /*5340*/  BSYNC.RECONVERGENT B1 ;  /* 0x0000000000017941 */ /* 0x000fea0003800200 */
.L_x_2010:
        /* <DEDUP_REMOVED lines=30> */
.L_x_2013:
[----:B------:R-:W-:Y:S05]  /*5530*/  BSYNC.RECONVERGENT B1 ;  /* 0x0000000000017941 */ /* 0x000fea0003800200 */
.L_x_2012:
        /* <DEDUP_REMOVED lines=30> */
.L_x_2015:
[----:B------:R-:W-:Y:S05]  /*5720*/  BSYNC.RECONVERGENT B1 ;  /* 0x0000000000017941 */ /* 0x000fea0003800200 */
.L_x_2014:
        /* <DEDUP_REMOVED lines=30> */
.L_x_2017:
[----:B------:R-:W-:Y:S05]  /*5910*/  BSYNC.RECONVERGENT B1 ;  /* 0x0000000000017941 */ /* 0x000fea0003800200 */
.L_x_2016:
        /* <DEDUP_REMOVED lines=40> */
.L_x_2019:
[----:B------:R-:W-:Y:S05]  /*5ba0*/  BSYNC.RECONVERGENT B1 ;  /* 0x0000000000017941 */ /* 0x000fea0003800200 */
.L_x_2018:
        /* <DEDUP_REMOVED lines=30> */
.L_x_2021:
[----:B------:R-:W-:Y:S05]  /*5d90*/  BSYNC.RECONVERGENT B1 ;  /* 0x0000000000017941 */ /* 0x000fea0003800200 */
.L_x_2020:
        /* <DEDUP_REMOVED lines=30> */
.L_x_2023:
[----:B------:R-:W-:Y:S05]  /*5f80*/  BSYNC.RECONVERGENT B1 ;  /* 0x0000000000017941 */ /* 0x000fea0003800200 */
.L_x_2022:
        /* <DEDUP_REMOVED lines=30> */
.L_x_2025:
[----:B------:R-:W-:Y:S05]  /*6170*/  BSYNC.RECONVERGENT B1 ;  /* 0x0000000000017941 */ /* 0x000fea0003800200 */
.L_x_2024:
        /* <DEDUP_REMOVED lines=30> */
.L_x_2027:
[----:B------:R-:W-:Y:S05]  /*6360*/  BSYNC.RECONVERGENT B1 ;  /* 0x0000000000017941 */ /* 0x000fea0003800200 */
.L_x_2026:
[----:B------:R-:W-:Y:S05]  /*6370*/  @P6 BRA `(.L_x_1997) ;  /* 0x00000000006c6947 */ /* 0x000fea0003800000 */
[--C-:B------:R-:W-:Y:S01]  /*6380*/  FADD.FTZ R97, R97, -R52.reuse ;  /* 0x8000003461617221 */ /* 0x100fe20000010000 */
[----:B0-234-:R-:W-:Y:S01]  /*6390*/  FADD.FTZ R45, R66, -R52 ;  /* 0x80000034422d7221 */ /* 0x01dfe20000010000 */
        /* <DEDUP_REMOVED lines=25> */
.L_x_1997:
[----:B------:R-:W-:Y:S05]  /*6530*/  BSYNC.RECONVERGENT B0 ;  /* 0x0000000000007941 */ /* 0x000fea0003800200 */
.L_x_1965:
[----:B------:R-:W-:Y:S02]  /*6540*/  IADD3 R8, PT, PT, R5, R8, RZ ;  /* 0x0000000805087210 */ /* 0x000fe40007ffe0ff */
[----:B------:R-:W-:Y:S02]  /*6550*/  IADD3 R6, PT, PT, R6, 0x1, RZ ;  /* 0x0000000106067810 */ /* 0x000fe40007ffe0ff */
[----:B------:R-:W-:-:S13]  /*6560*/  ISETP.GE.AND P1, PT, R8, UR5, PT ;  /* 0x0000000508007c0c */ /* 0x000fda000bf26270 */
[----:B------:R-:W-:Y:S05]  /*6570*/  @!P1 BRA `(.L_x_2028) ;  /* 0xffffff9c00949947 */ /* 0x000fea000383ffff */
[----:B------:R-:W-:Y:S05]  /*6580*/  EXIT ;  /* 0x000000000000794d */ /* 0x000fea0003800000 */
.L_x_2029:
        /* <DEDUP_REMOVED lines=15> */
.L_x_3446:


//--------------------- .text._Z35group_norm_nhwc_fwd_one_pass_kernelI11Bf16IOBf16WLi64ELi26ELi416EEv26Group_norm_nhwc_fwd_params --------------------------
	.section	.text._Z35group_norm_nhwc_fwd_one_pass_kernelI11Bf16IOBf16WLi64ELi26ELi416EEv26Group_norm_nhwc_fwd_params,"ax",@progbits
	.align	128
        .global         _Z35group_norm_nhwc_fwd_one_pass_kernelI11Bf16IOBf16WLi64ELi26ELi416EEv26Group_norm_nhwc_fwd_params
        .type           _Z35group_norm_nhwc_fwd_one_pass_kernelI11Bf16IOBf16WLi64ELi26ELi416EEv26Group_norm_nhwc_fwd_params,@function
        .size           _Z35group_norm_nhwc_fwd_one_pass_kernelI11Bf16IOBf16WLi64ELi26ELi416EEv26Group_norm_nhwc_fwd_params,(.L_x_3447 - _Z35group_norm_nhwc_fwd_one_pass_kernelI11Bf16IOBf16WLi64ELi26ELi416EEv26Group_norm_nhwc_fwd_params)
        .other          _Z35group_norm_nhwc_fwd_one_pass_kernelI11Bf16IOBf16WLi64ELi26ELi416EEv26Group_norm_nhwc_fwd_params,@"STO_CUDA_ENTRY STV_DEFAULT"
_Z35group_norm_nhwc_fwd_one_pass_kernelI11Bf16IOBf16WLi64ELi26ELi416EEv26Group_norm_nhwc_fwd_params:
.text._Z35group_norm_nhwc_fwd_one_pass_kernelI11Bf16IOBf16WLi64ELi26ELi416EEv26Group_norm_nhwc_fwd_params:
        /* <DEDUP_REMOVED lines=37> */
.L_x_2049:
[----:B0-2---:R-:W0:Y:S01]  /*0250*/  LDC R10, c[0x0][0x3f8] ;  /* 0x0000fe00ff0a7b82 */ /* 0x005e220000000800 */
[----:B------:R-:W-:Y:S01]  /*0260*/  IABS R14, UR8 ;  /* 0x00000008000e7c13 */ /* 0x000fe20008000000 */
[----:B-1----:R-:W1:Y:S01]  /*0270*/  LDCU.64 UR10, c[0x0][0x3e8] ;  /* 0x00007d00ff0a77ac */ /* 0x002e620008000a00 */
[----:B------:R-:W-:-:S05]  /*0280*/  IMAD.SHL.U32 R16, R18, 0x2, RZ ;  /* 0x0000000212107824 */ /* 0x000fca00078e00ff */
[----:B------:R-:W-:Y:S02]  /*0290*/  LOP3.LUT R24, R16, 0xffff, RZ, 0xc0, !PT ;  /* 0x0000ffff10187812 */ /* 0x000fe400078ec0ff */
[----:B0-----:R-:W-:Y:S02]  /*02a0*/  IABS R12, R10 ;  /* 0x0000000a000c7213 */ /* 0x001fe40000000000 */
[----:B------:R-:W-:Y:S02]  /*02b0*/  ISETP.NE.AND P3, PT, R10, RZ, PT ;  /* 0x000000ff0a00720c */ /* 0x000fe40003f65270 */
[----:B------:R-:W0:Y:S08]  /*02c0*/  I2F.RP R11, R12 ;  /* 0x0000000c000b7306 */ /* 0x000e300000209400 */
        /* <DEDUP_REMOVED lines=112> */
.L_x_2031:
[----:B------:R-:W-:Y:S05]  /*09d0*/  BSYNC.RECONVERGENT B0 ;  /* 0x0000000000007941 */ /* 0x000fea0003800200 */
.L_x_2030:
        /* <DEDUP_REMOVED lines=39> */
.L_x_2033:
[----:B------:R-:W-:Y:S05]  /*0c50*/  BSYNC.RECONVERGENT B0 ;  /* 0x0000000000007941 */ /* 0x000fea0003800200 */
.L_x_2032:
        /* <DEDUP_REMOVED lines=31> */
.L_x_2036:
[----:B---3--:R-:W2:Y:S04]  /*0e50*/  LDG.E.STRONG.GPU R8, desc[UR14][R10.64] ;  /* 0x0000000e0a087981 */ /* 0x008ea8000c1ef900 */
[----:B--2---:R-:W-:Y:S01]  /*0e60*/  CCTL.IVALL ;  /* 0x00000000ff00798f */ /* 0x004fe20002000000 */
[----:B------:R-:W-:Y:S05]  /*0e70*/  YIELD ;  /* 0x0000000000007946 */ /* 0x000fea0003800000 */
[----:B------:R-:W-:-:S13]  /*0e80*/  ISETP.NE.AND P2, PT, R8, R15, PT ;  /* 0x0000000f0800720c */ /* 0x000fda0003f45270 */
[----:B------:R-:W-:Y:S05]  /*0e90*/  @P2 BRA `(.L_x_2036) ;  /* 0xfffffffc00ec2947 */ /* 0x000fea000383ffff */
.L_x_2035:
        /* <DEDUP_REMOVED lines=15> */
.L_x_2038:
        /* <DEDUP_REMOVED lines=91> */
.L_x_2037:
        /* <DEDUP_REMOVED lines=43> */
[----:B------:R-:W-:-:S05]  /*17f0*/  MOV R8, UR5 ;  /* 0x0000000500087c02 */ /* 0x000fca0008000f00 */
[----:B------:R-:W-:Y:S02]  /*1800*/  VIADD R8, R8, 0x4 ;  /* 0x0000000408087836 */ /* 0x000fe40000000000 */
[----:B------:R-:W-:-:S03]  /*1810*/  @!P4 FADD.FTZ R13, R13, R9 ;  /* 0x000000090d0dc221 */ /* 0x000fc60000010000 */
[----:B------:R-:W-:Y:S01]  /*1820*/  R2UR UR5, R8 ;  /* 0x00000000080572ca */ /* 0x000fe200000e0000 */
[----:B----4-:R-:W-:Y:S01]  /*1830*/  @!P5 FADD.FTZ R12, R12, R10 ;  /* 0x0000000a0c0cd221 */ /* 0x010fe20000010000 */
[----:B------:R-:W-:-:S03]  /*1840*/  @!P5 FADD.FTZ R13, R13, R11 ;  /* 0x0000000b0d0dd221 */ /* 0x000fc60000010000 */
[----:B--2---:R-:W-:Y:S01]  /*1850*/  @!P6 FADD.FTZ R12, R12, R14 ;  /* 0x0000000e0c0ce221 */ /* 0x004fe20000010000 */
[----:B------:R-:W-:-:S09]  /*1860*/  @!P6 FADD.FTZ R13, R13, R15 ;  /* 0x0000000f0d0de221 */ /* 0x000fd20000010000 */
.L_x_2039:
[----:B------:R-:W-:-:S13]  /*1870*/  LOP3.LUT P2, R8, R6, 0x3, RZ, 0xc0, !PT ;  /* 0x0000000306087812 */ /* 0x000fda000784c0ff */
[----:B------:R-:W-:Y:S05]  /*1880*/  @!P2 BRA `(.L_x_2034) ;  /* 0x0000000000a0a947 */ /* 0x000fea0003800000 */
[----:B------:R-:W-:-:S13]  /*1890*/  ISETP.NE.AND P2, PT, R8, 0x1, PT ;  /* 0x000000010800780c */ /* 0x000fda0003f45270 */
[----:B------:R-:W-:Y:S05]  /*18a0*/  @!P2 BRA `(.L_x_2040) ;  /* 0x000000000060a947 */ /* 0x000fea0003800000 */
[----:B------:R-:W-:Y:S02]  /*18b0*/  UIADD3 UR10, UPT, UPT, UR5, 0x1, URZ ;  /* 0x00000001050a7890 */ /* 0x000fe4000fffe0ff */
[----:B------:R-:W-:-:S04]  /*18c0*/  MOV R8, UR5 ;  /* 0x0000000500087c02 */ /* 0x000fc80008000f00 */
        /* <DEDUP_REMOVED lines=10> */
[----:B------:R-:W-:-:S05]  /*1970*/  IMAD.U32 R9, RZ, RZ, UR13 ;  /* 0x0000000dff097e24 */ /* 0x000fca000f8e00ff */
[----:B------:R-:W-:Y:S01]  /*1980*/  MOV R10, UR10 ;  /* 0x0000000a000a7c02 */ /* 0x000fe20008000f00 */
[----:B------:R-:W0:Y:S01]  /*1990*/  @!P4 LDG.E.64 R8, desc[UR14][R8.64] ;  /* 0x0000000e0808c981 */ /* 0x000e22000c1e1b00 */
[----:B------:R-:W-:-:S06]  /*19a0*/  MOV R11, UR11 ;  /* 0x0000000b000b7c02 */ /* 0x000fcc0008000f00 */
[----:B------:R-:W3:Y:S01]  /*19b0*/  @!P2 LDG.E.64 R10, desc[UR14][R10.64] ;  /* 0x0000000e0a0aa981 */ /* 0x000ee2000c1e1b00 */
[----:B-1----:R-:W-:-:S05]  /*19c0*/  MOV R14, UR5 ;  /* 0x00000005000e7c02 */ /* 0x002fca0008000f00 */
[----:B------:R-:W-:-:S05]  /*19d0*/  VIADD R14, R14, 0x2 ;  /* 0x000000020e0e7836 */ /* 0x000fca0000000000 */
[----:B------:R-:W-:Y:S01]  /*19e0*/  R2UR UR5, R14 ;  /* 0x000000000e0572ca */ /* 0x000fe200000e0000 */
[----:B0-----:R-:W-:Y:S01]  /*19f0*/  @!P4 FADD.FTZ R12, R12, R8 ;  /* 0x000000080c0cc221 */ /* 0x001fe20000010000 */
[----:B------:R-:W-:-:S03]  /*1a00*/  @!P4 FADD.FTZ R13, R13, R9 ;  /* 0x000000090d0dc221 */ /* 0x000fc60000010000 */
[----:B---3--:R-:W-:Y:S01]  /*1a10*/  @!P2 FADD.FTZ R12, R12, R10 ;  /* 0x0000000a0c0ca221 */ /* 0x008fe20000010000 */
[----:B------:R-:W-:-:S09]  /*1a20*/  @!P2 FADD.FTZ R13, R13, R11 ;  /* 0x0000000b0d0da221 */ /* 0x000fd20000010000 */
.L_x_2040:
        /* <DEDUP_REMOVED lines=13> */
.L_x_2041:
[----:B------:R-:W-:Y:S05]  /*1b00*/  BSYNC.RECONVERGENT B0 ;  /* 0x0000000000007941 */ /* 0x000fea0003800200 */
.L_x_2034:
[----:B------:R-:W4:Y:S01]  /*1b10*/  S2UR UR9, SR_CgaCtaId ;  /* 0x00000000000979c3 */ /* 0x000f220000008800 */
[----:B------:R-:W5:Y:S01]  /*1b20*/  LDCU UR10, c[0x0][0x414] ;  /* 0x00008280ff0a77ac */ /* 0x000f620008000800 */
[----:B---3--:R-:W-:Y:S02]  /*1b30*/  MOV R29, UR8 ;  /* 0x00000008001d7c02 */ /* 0x008fe40008000f00 */
[----:B------:R-:W-:Y:S01]  /*1b40*/  LOP3.LUT R16, R16, 0xffff, RZ, 0xc0, !PT ;  /* 0x0000ffff10107812 */ /* 0x000fe200078ec0ff */
[----:B------:R-:W-:-:S03]  /*1b50*/  UMOV UR5, 0x400 ;  /* 0x0000040000057882 */ /* 0x000fc60000000000 */
[----:B------:R-:W3:Y:S01]  /*1b60*/  @P0 LDC.64 R8, c[0x0][0x388] ;  /* 0x0000e200ff080b82 */ /* 0x000ee20000000a00 */
[----:B------:R-:W-:-:S07]  /*1b70*/  IMAD.IADD R17, R17, 0x1, R16 ;  /* 0x0000000111117824 */ /* 0x000fce00078e0210 */
[----:B------:R-:W0:Y:S01]  /*1b80*/  LDC.64 R10, c[0x0][0x398] ;  /* 0x0000e600ff0a7b82 */ /* 0x000e220000000a00 */
[----:B----4-:R-:W-:-:S07]  /*1b90*/  ULEA UR5, UR9, UR5, 0x18 ;  /* 0x0000000509057291 */ /* 0x010fce000f8ec0ff */
[----:B-12---:R-:W1:Y:S01]  /*1ba0*/  LDC.64 R14, c[0x0][0x3a0] ;  /* 0x0000e800ff0e7b82 */ /* 0x006e620000000a00 */
[----:B---3--:R-:W-:-:S04]  /*1bb0*/  @P0 IMAD.WIDE R28, R29, 0x8, R8 ;  /* 0x000000081d1c0825 */ /* 0x008fc800078e0208 */
[----:B-----5:R-:W-:Y:S01]  /*1bc0*/  @P0 FMUL.FTZ R8, R12, UR10 ;  /* 0x0000000a0c080c20 */ /* 0x020fe20008410000 */
[----:B------:R-:W-:Y:S01]  /*1bd0*/  @P0 FMUL.FTZ R9, R13, UR10 ;  /* 0x0000000a0d090c20 */ /* 0x000fe20008410000 */
[----:B------:R-:W-:Y:S04]  /*1be0*/  @!P3 STS.64 [UR5+0x80], R12 ;  /* 0x0000800cff00b988 */ /* 0x000fe80008000a05 */
[----:B------:R2:W-:Y:S01]  /*1bf0*/  @P0 STG.E.64 desc[UR14][R28.64], R8 ;  /* 0x000000081c000986 */ /* 0x0005e2000c101b0e */
[----:B0-----:R-:W-:-:S04]  /*1c00*/  IMAD.WIDE R10, R17, 0x2, R10 ;  /* 0x00000002110a7825 */ /* 0x001fc800078e020a */
[----:B-1----:R-:W-:Y:S01]  /*1c10*/  IMAD.WIDE R16, R17, 0x2, R14 ;  /* 0x0000000211107825 */ /* 0x002fe200078e020e */
[----:B------:R-:W-:Y:S06]  /*1c20*/  BAR.SYNC.DEFER_BLOCKING 0x0 ;  /* 0x0000000000007b1d */ /* 0x000fec0000010000 */
[----:B--2---:R-:W2:Y:S04]  /*1c30*/  LDG.E.U16 R8, desc[UR14][R16.64] ;  /* 0x0000000e10087981 */ /* 0x004ea8000c1e1500 */
[----:B------:R-:W3:Y:S04]  /*1c40*/  LDG.E.U16 R14, desc[UR14][R10.64] ;  /* 0x0000000e0a0e7981 */ /* 0x000ee8000c1e1500 */
[----:B------:R0:W4:Y:S04]  /*1c50*/  LDG.E.U16 R15, desc[UR14][R10.64+0x2] ;  /* 0x0000020e0a0f7981 */ /* 0x000128000c1e1500 */
[----:B------:R2:W5:Y:S04]  /*1c60*/  LDG.E.U16 R16, desc[UR14][R16.64+0x2] ;  /* 0x0000020e10107981 */ /* 0x000568000c1e1500 */
[----:B0-----:R-:W0:Y:S02]  /*1c70*/  LDS.64 R10, [UR5+0x80] ;  /* 0x00008005ff0a7984 */ /* 0x001e240008000a00 */
[----:B0-----:R-:W-:-:S04]  /*1c80*/  FMUL.FTZ R12, R10, UR10 ;  /* 0x0000000a0a0c7c20 */ /* 0x001fc80008410000 */
[----:B------:R-:W-:-:S04]  /*1c90*/  FMUL.FTZ R13, R12, R12 ;  /* 0x0000000c0c0d7220 */ /* 0x000fc80000410000 */
[----:B------:R-:W-:-:S05]  /*1ca0*/  FFMA.FTZ R13, R11, UR10, -R13 ;  /* 0x0000000a0b0d7c23 */ /* 0x000fca000801080d */
[----:B------:R-:W-:-:S13]  /*1cb0*/  FSETP.GTU.FTZ.AND P2, PT, R13, RZ, PT ;  /* 0x000000ff0d00720b */ /* 0x000fda0003f5c000 */
[----:B------:R-:W0:Y:S01]  /*1cc0*/  @P2 LDC R28, c[0x0][0x3a8] ;  /* 0x0000ea00ff1c2b82 */ /* 0x000e220000000800 */
[----:B------:R-:W-:Y:S01]  /*1cd0*/  BSSY.RECONVERGENT B0, `(.L_x_2042) ;  /* 0x0000075000007945 */ /* 0x000fe20003800200 */
[----:B0-----:R-:W-:Y:S01]  /*1ce0*/  @P2 FADD.FTZ R9, R13, R28 ;  /* 0x0000001c0d092221 */ /* 0x001fe20000010000 */
[----:B------:R-:W-:-:S06]  /*1cf0*/  MOV R13, 0x3f800000 ;  /* 0x3f800000000d7802 */ /* 0x000fcc0000000f00 */
[----:B------:R0:W1:Y:S01]  /*1d00*/  @P2 MUFU.RSQ R13, R9 ;  /* 0x00000009000d2308 */ /* 0x0000620000001400 */
[----:B--2---:R-:W-:Y:S02]  /*1d10*/  SHF.L.U32 R17, R8, 0x10, RZ ;  /* 0x0000001008117819 */ /* 0x004fe400000006ff */
[----:B---3--:R-:W-:Y:S01]  /*1d20*/  SHF.L.U32 R14, R14, 0x10, RZ ;  /* 0x000000100e0e7819 */ /* 0x008fe200000006ff */
[----:B----4-:R-:W-:Y:S01]  /*1d30*/  IMAD.U32 R15, R15, 0x10000, RZ ;  /* 0x000100000f0f7824 */ /* 0x010fe200078e00ff */
[----:B-----5:R-:W-:Y:S01]  /*1d40*/  SHF.L.U32 R16, R16, 0x10, RZ ;  /* 0x0000001010107819 */ /* 0x020fe200000006ff */
[----:B01----:R-:W-:Y:S06]  /*1d50*/  BRA.U UP0, `(.L_x_2043) ;  /* 0x0000000100b47547 */ /* 0x003fec000b800000 */
[----:B------:R-:W0:Y:S01]  /*1d60*/  LDCU.64 UR12, c[0x0][0x3e8] ;  /* 0x00007d00ff0c77ac */ /* 0x000e220008000a00 */
[----:B------:R-:W-:Y:S01]  /*1d70*/  BSSY.RECONVERGENT B1, `(.L_x_2044) ;  /* 0x0000018000017945 */ /* 0x000fe20003800200 */
[----:B0-----:R-:W-:Y:S02]  /*1d80*/  ISETP.GE.U32.AND P1, PT, R19, UR12, PT ;  /* 0x0000000c13007c0c */ /* 0x001fe4000bf26070 */
[----:B------:R-:W-:Y:S02]  /*1d90*/  ISETP.GE.U32.AND P2, PT, R2, UR12, PT ;  /* 0x0000000c02007c0c */ /* 0x000fe4000bf46070 */
[----:B------:R-:W-:Y:S02]  /*1da0*/  ISETP.GE.AND.EX P1, PT, R5, UR13, PT, P1 ;  /* 0x0000000d05007c0c */ /* 0x000fe4000bf26310 */
[----:B------:R-:W-:-:S11]  /*1db0*/  ISETP.GE.AND.EX P2, PT, R3, UR13, PT, P2 ;  /* 0x0000000d03007c0c */ /* 0x000fd6000bf46320 */
[----:B------:R-:W-:Y:S05]  /*1dc0*/  @P1 BRA `(.L_x_2045) ;  /* 0x0000000000481947 */ /* 0x000fea0003800000 */
[----:B------:R-:W0:Y:S01]  /*1dd0*/  LDCU.64 UR16, c[0x0][0x3e0] ;  /* 0x00007c00ff1077ac */ /* 0x000e220008000a00 */
[----:B------:R-:W-:Y:S01]  /*1de0*/  MOV R8, R24 ;  /* 0x0000001800087202 */ /* 0x000fe20000000f00 */
[--C-:B------:R-:W-:Y:S01]  /*1df0*/  FADD.FTZ R10, R23, -R12.reuse ;  /* 0x8000000c170a7221 */ /* 0x100fe20000010000 */
[----:B------:R-:W-:Y:S01]  /*1e00*/  FADD.FTZ R22, R22, -R12 ;  /* 0x8000000c16167221 */ /* 0x000fe20000010000 */
[----:B------:R-:W1:Y:S01]  /*1e10*/  LDCU.64 UR10, c[0x0][0x380] ;  /* 0x00007000ff0a77ac */ /* 0x000e620008000a00 */
[----:B------:R-:W-:Y:S02]  /*1e20*/  IMAD.MOV.U32 R9, RZ, RZ, R27 ;  /* 0x000000ffff097224 */ /* 0x000fe400078e001b */
[-C--:B------:R-:W-:Y:S01]  /*1e30*/  FMUL.FTZ R10, R10, R13.reuse ;  /* 0x0000000d0a0a7220 */ /* 0x080fe20000410000 */
[----:B------:R-:W-:-:S03]  /*1e40*/  FMUL.FTZ R23, R22, R13 ;  /* 0x0000000d16177220 */ /* 0x000fc60000410000 */
[----:B------:R-:W-:Y:S01]  /*1e50*/  FFMA.FTZ R22, R14, R10, R17 ;  /* 0x0000000a0e167223 */ /* 0x000fe20000010011 */
[----:B------:R-:W-:Y:S01]  /*1e60*/  FFMA.FTZ R23, R15, R23, R16 ;  /* 0x000000170f177223 */ /* 0x000fe20000010010 */
        /* <DEDUP_REMOVED lines=8> */
.L_x_2045:
[----:B------:R-:W-:Y:S05]  /*1ef0*/  BSYNC.RECONVERGENT B1 ;  /* 0x0000000000017941 */ /* 0x000fea0003800200 */
.L_x_2044:
[----:B------:R-:W-:Y:S05]  /*1f00*/  @P2 BRA `(.L_x_2046) ;  /* 0x0000000400442947 */ /* 0x000fea0003800000 */
[----:B------:R-:W1:Y:S01]  /*1f10*/  LDCU.64 UR10, c[0x0][0x3e0] ;  /* 0x00007c00ff0a77ac */ /* 0x000e620008000a00 */
[--C-:B------:R-:W-:Y:S01]  /*1f20*/  FADD.FTZ R8, R21, -R12.reuse ;  /* 0x8000000c15087221 */ /* 0x100fe20000010000 */
[----:B------:R-:W-:Y:S01]  /*1f30*/  MOV R25, R27 ;  /* 0x0000001b00197202 */ /* 0x000fe20000000f00 */
[----:B------:R-:W-:Y:S01]  /*1f40*/  FADD.FTZ R12, R20, -R12 ;  /* 0x8000000c140c7221 */ /* 0x000fe20000010000 */
[----:B------:R-:W2:Y:S01]  /*1f50*/  LDCU.64 UR12, c[0x0][0x380] ;  /* 0x00007000ff0c77ac */ /* 0x000ea20008000a00 */
[-C--:B------:R-:W-:Y:S02]  /*1f60*/  FMUL.FTZ R8, R8, R13.reuse ;  /* 0x0000000d08087220 */ /* 0x080fe40000410000 */
[----:B------:R-:W-:Y:S02]  /*1f70*/  FMUL.FTZ R12, R12, R13 ;  /* 0x0000000d0c0c7220 */ /* 0x000fe40000410000 */
[----:B0-----:R-:W-:Y:S02]  /*1f80*/  FFMA.FTZ R11, R14, R8, R17 ;  /* 0x000000080e0b7223 */ /* 0x001fe40000010011 */
[----:B------:R-:W-:-:S05]  /*1f90*/  FFMA.FTZ R12, R15, R12, R16 ;  /* 0x0000000c0f0c7223 */ /* 0x000fca0000010010 */
[----:B------:R-:W-:Y:S01]  /*1fa0*/  F2FP.BF16.F32.PACK_AB R11, R12, R11 ;  /* 0x0000000b0c0b723e */ /* 0x000fe200000010ff */
[----:B-1----:R-:W-:Y:S02]  /*1fb0*/  IMAD R9, R3, UR10, RZ ;  /* 0x0000000a03097c24 */ /* 0x002fe4000f8e02ff */
[----:B------:R-:W-:-:S04]  /*1fc0*/  IMAD.WIDE.U32 R24, R2, UR10, R24 ;  /* 0x0000000a02187c25 */ /* 0x000fc8000f8e0018 */
[----:B------:R-:W-:Y:S01]  /*1fd0*/  IMAD R9, R2, UR11, R9 ;  /* 0x0000000b02097c24 */ /* 0x000fe2000f8e0209 */
[----:B--2---:R-:W-:-:S04]  /*1fe0*/  LEA R8, P1, R24, UR12, 0x1 ;  /* 0x0000000c18087c11 */ /* 0x004fc8000f8208ff */
[----:B------:R-:W-:-:S04]  /*1ff0*/  IADD3 R9, PT, PT, R25, R9, RZ ;  /* 0x0000000919097210 */ /* 0x000fc80007ffe0ff */
[----:B------:R-:W-:-:S05]  /*2000*/  LEA.HI.X R9, R24, UR13, R9, 0x1, P1 ;  /* 0x0000000d18097c11 */ /* 0x000fca00088f0c09 */
[----:B------:R1:W-:Y:S01]  /*2010*/  STG.E desc[UR14][R8.64], R11 ;  /* 0x0000000b08007986 */ /* 0x0003e2000c10190e */
[----:B------:R-:W-:Y:S05]  /*2020*/  BRA `(.L_x_2046) ;  /* 0x0000000000fc7947 */ /* 0x000fea0003800000 */
.L_x_2043:
[----:B------:R-:W-:Y:S04]  /*2030*/  BSSY.RECONVERGENT B1, `(.L_x_2047) ;  /* 0x000001e000017945 */ /* 0x000fe80003800200 */
[----:B------:R-:W-:Y:S05]  /*2040*/  @P1 BRA `(.L_x_2048) ;  /* 0x0000000000701947 */ /* 0x000fea0003800000 */
[--C-:B------:R-:W-:Y:S01]  /*2050*/  FADD.FTZ R8, R23, -R12.reuse ;  /* 0x8000000c17087221 */ /* 0x100fe20000010000 */
[----:B------:R-:W-:Y:S01]  /*2060*/  FADD.FTZ R22, R22, -R12 ;  /* 0x8000000c16167221 */ /* 0x000fe20000010000 */
[----:B------:R-:W0:Y:S02]  /*2070*/  LDCU.64 UR10, c[0x0][0x3e0] ;  /* 0x00007c00ff0a77ac */ /* 0x000e240008000a00 */
[-C--:B------:R-:W-:Y:S01]  /*2080*/  FMUL.FTZ R8, R8, R13.reuse ;  /* 0x0000000d08087220 */ /* 0x080fe20000410000 */
[----:B------:R-:W1:Y:S03]  /*2090*/  LDCU.64 UR12, c[0x0][0x380] ;  /* 0x00007000ff0c77ac */ /* 0x000e660008000a00 */
[----:B------:R-:W-:Y:S01]  /*20a0*/  FFMA.FTZ R10, R14, R8, R17 ;  /* 0x000000080e0a7223 */ /* 0x000fe20000010011 */
[----:B------:R-:W-:-:S03]  /*20b0*/  FMUL.FTZ R8, R22, R13 ;  /* 0x0000000d16087220 */ /* 0x000fc60000410000 */
[----:B------:R-:W-:Y:S01]  /*20c0*/  FMUL.FTZ R11, R10, -1.4426950216293334961 ;  /* 0xbfb8aa3b0a0b7820 */ /* 0x000fe20000410000 */
[----:B------:R-:W-:-:S04]  /*20d0*/  FFMA.FTZ R8, R15, R8, R16 ;  /* 0x000000080f087223 */ /* 0x000fc80000010010 */
[----:B------:R-:W-:Y:S01]  /*20e0*/  FMUL.FTZ R28, R8, -1.4426950216293334961 ;  /* 0xbfb8aa3b081c7820 */ /* 0x000fe20000410000 */
[----:B------:R-:W2:Y:S08]  /*20f0*/  MUFU.EX2 R11, R11 ;  /* 0x0000000b000b7308 */ /* 0x000eb00000000800 */
[----:B------:R-:W3:Y:S01]  /*2100*/  MUFU.EX2 R28, R28 ;  /* 0x0000001c001c7308 */ /* 0x000ee20000000800 */
[----:B--2---:R-:W-:Y:S01]  /*2110*/  FADD.FTZ R23, R11, 1 ;  /* 0x3f8000000b177421 */ /* 0x004fe20000010000 */
[----:B------:R-:W-:-:S06]  /*2120*/  IMAD.MOV.U32 R11, RZ, RZ, R27 ;  /* 0x000000ffff0b7224 */ /* 0x000fcc00078e001b */
[----:B------:R-:W2:Y:S01]  /*2130*/  MUFU.RCP R23, R23 ;  /* 0x0000001700177308 */ /* 0x000ea20000001000 */
[----:B---3--:R-:W-:Y:S01]  /*2140*/  FADD.FTZ R29, R28, 1 ;  /* 0x3f8000001c1d7421 */ /* 0x008fe20000010000 */
[----:B0-----:R-:W-:-:S06]  /*2150*/  IMAD R28, R5, UR10, RZ ;  /* 0x0000000a051c7c24 */ /* 0x001fcc000f8e02ff */
[----:B------:R-:W0:Y:S01]  /*2160*/  MUFU.RCP R9, R29 ;  /* 0x0000001d00097308 */ /* 0x000e220000001000 */
[----:B--2---:R-:W-:Y:S01]  /*2170*/  FMUL.FTZ R22, R10, R23 ;  /* 0x000000170a167220 */ /* 0x004fe20000410000 */
[----:B------:R-:W-:Y:S01]  /*2180*/  MOV R10, R24 ;  /* 0x00000018000a7202 */ /* 0x000fe20000000f00 */
[----:B------:R-:W-:-:S04]  /*2190*/  IMAD R23, R19, UR11, R28 ;  /* 0x0000000b13177c24 */ /* 0x000fc8000f8e021c */
[----:B------:R-:W-:-:S04]  /*21a0*/  IMAD.WIDE.U32 R10, R19, UR10, R10 ;  /* 0x0000000a130a7c25 */ /* 0x000fc8000f8e000a */
[----:B0-----:R-:W-:Y:S01]  /*21b0*/  FMUL.FTZ R28, R8, R9 ;  /* 0x00000009081c7220 */ /* 0x001fe20000410000 */
[----:B------:R-:W-:Y:S02]  /*21c0*/  IADD3 R9, PT, PT, R11, R23, RZ ;  /* 0x000000170b097210 */ /* 0x000fe40007ffe0ff */
[----:B-1----:R-:W-:Y:S02]  /*21d0*/  LEA R8, P1, R10, UR12, 0x1 ;  /* 0x0000000c0a087c11 */ /* 0x002fe4000f8208ff */
[----:B------:R-:W-:Y:S02]  /*21e0*/  F2FP.BF16.F32.PACK_AB R11, R28, R22 ;  /* 0x000000161c0b723e */ /* 0x000fe400000010ff */
[----:B------:R-:W-:-:S05]  /*21f0*/  LEA.HI.X R9, R10, UR13, R9, 0x1, P1 ;  /* 0x0000000d0a097c11 */ /* 0x000fca00088f0c09 */
[----:B------:R0:W-:Y:S04]  /*2200*/  STG.E desc[UR14][R8.64], R11 ;  /* 0x0000000b08007986 */ /* 0x0001e8000c10190e */
.L_x_2048:
[----:B------:R-:W-:Y:S05]  /*2210*/  BSYNC.RECONVERGENT B1 ;  /* 0x0000000000017941 */ /* 0x000fea0003800200 */
.L_x_2047:
[----:B------:R-:W1:Y:S02]  /*2220*/  LDCU.64 UR10, c[0x0][0x3e8] ;  /* 0x00007d00ff0a77ac */ /* 0x000e640008000a00 */
[----:B-1----:R-:W-:-:S04]  /*2230*/  ISETP.GE.U32.AND P1, PT, R2, UR10, PT ;  /* 0x0000000a02007c0c */ /* 0x002fc8000bf26070 */
[----:B------:R-:W-:-:S13]  /*2240*/  ISETP.GE.AND.EX P1, PT, R3, UR11, PT, P1 ;  /* 0x0000000b03007c0c */ /* 0x000fda000bf26310 */
[----:B------:R-:W-:Y:S05]  /*2250*/  @P1 BRA `(.L_x_2046) ;  /* 0x0000000000701947 */ /* 0x000fea0003800000 */
[--C-:B0-----:R-:W-:Y:S01]  /*2260*/  FADD.FTZ R8, R21, -R12.reuse ;  /* 0x8000000c15087221 */ /* 0x101fe20000010000 */
[----:B------:R-:W-:Y:S01]  /*2270*/  FADD.FTZ R12, R20, -R12 ;  /* 0x8000000c140c7221 */ /* 0x000fe20000010000 */
[----:B------:R-:W0:Y:S01]  /*2280*/  LDCU.64 UR10, c[0x0][0x3e0] ;  /* 0x00007c00ff0a77ac */ /* 0x000e220008000a00 */
[----:B------:R-:W-:Y:S01]  /*2290*/  MOV R9, R27 ;  /* 0x0000001b00097202 */ /* 0x000fe20000000f00 */
[-C--:B------:R-:W-:Y:S01]  /*22a0*/  FMUL.FTZ R8, R8, R13.reuse ;  /* 0x0000000d08087220 */ /* 0x080fe20000410000 */
[----:B------:R-:W-:Y:S01]  /*22b0*/  FMUL.FTZ R12, R12, R13 ;  /* 0x0000000d0c0c7220 */ /* 0x000fe20000410000 */
[----:B------:R-:W1:Y:S02]  /*22c0*/  LDCU.64 UR12, c[0x0][0x380] ;  /* 0x00007000ff0c77ac */ /* 0x000e640008000a00 */
[----:B------:R-:W-:Y:S01]  /*22d0*/  FFMA.FTZ R14, R14, R8, R17 ;  /* 0x000000080e0e7223 */ /* 0x000fe20000010011 */
[----:B------:R-:W-:-:S03]  /*22e0*/  FFMA.FTZ R15, R15, R12, R16 ;  /* 0x0000000c0f0f7223 */ /* 0x000fc60000010010 */
[----:B------:R-:W-:Y:S01]  /*22f0*/  FMUL.FTZ R8, R14, -1.4426950216293334961 ;  /* 0xbfb8aa3b0e087820 */ /* 0x000fe20000410000 */
[----:B------:R-:W-:-:S05]  /*2300*/  FMUL.FTZ R10, R15, -1.4426950216293334961 ;  /* 0xbfb8aa3b0f0a7820 */ /* 0x000fca0000410000 */
[----:B------:R-:W2:Y:S01]  /*2310*/  MUFU.EX2 R8, R8 ;  /* 0x0000000800087308 */ /* 0x000ea20000000800 */
[----:B0-----:R-:W-:-:S04]  /*2320*/  IMAD R17, R3, UR10, RZ ;  /* 0x0000000a03117c24 */ /* 0x001fc8000f8e02ff */
[----:B------:R-:W-:-:S03]  /*2330*/  IMAD R17, R2, UR11, R17 ;  /* 0x0000000b02117c24 */ /* 0x000fc6000f8e0211 */
[----:B------:R-:W0:Y:S01]  /*2340*/  MUFU.EX2 R10, R10 ;  /* 0x0000000a000a7308 */ /* 0x000e220000000800 */
[----:B--2---:R-:W-:Y:S01]  /*2350*/  FADD.FTZ R12, R8, 1 ;  /* 0x3f800000080c7421 */ /* 0x004fe20000010000 */
[----:B------:R-:W-:-:S06]  /*2360*/  MOV R8, R24 ;  /* 0x0000001800087202 */ /* 0x000fcc0000000f00 */
[----:B------:R-:W2:Y:S01]  /*2370*/  MUFU.RCP R11, R12 ;  /* 0x0000000c000b7308 */ /* 0x000ea20000001000 */
[----:B------:R-:W-:-:S04]  /*2380*/  IMAD.WIDE.U32 R8, R2, UR10, R8 ;  /* 0x0000000a02087c25 */ /* 0x000fc8000f8e0008 */
[----:B0-----:R-:W-:Y:S01]  /*2390*/  FADD.FTZ R13, R10, 1 ;  /* 0x3f8000000a0d7421 */ /* 0x001fe20000010000 */
[----:B-1----:R-:W-:-:S03]  /*23a0*/  LEA R10, P1, R8, UR12, 0x1 ;  /* 0x0000000c080a7c11 */ /* 0x002fc6000f8208ff */
[----:B------:R-:W0:Y:S01]  /*23b0*/  MUFU.RCP R16, R13 ;  /* 0x0000000d00107308 */ /* 0x000e220000001000 */
[----:B------:R-:W-:Y:S01]  /*23c0*/  IADD3 R17, PT, PT, R9, R17, RZ ;  /* 0x0000001109117210 */ /* 0x000fe20007ffe0ff */
[----:B--2---:R-:W-:-:S03]  /*23d0*/  FMUL.FTZ R14, R14, R11 ;  /* 0x0000000b0e0e7220 */ /* 0x004fc60000410000 */
[----:B------:R-:W-:Y:S01]  /*23e0*/  LEA.HI.X R11, R8, UR13, R17, 0x1, P1 ;  /* 0x0000000d080b7c11 */ /* 0x000fe200088f0c11 */
[----:B0-----:R-:W-:-:S05]  /*23f0*/  FMUL.FTZ R15, R15, R16 ;  /* 0x000000100f0f7220 */ /* 0x001fca0000410000 */
[----:B------:R-:W-:-:S05]  /*2400*/  F2FP.BF16.F32.PACK_AB R15, R15, R14 ;  /* 0x0000000e0f0f723e */ /* 0x000fca00000010ff */
[----:B------:R2:W-:Y:S02]  /*2410*/  STG.E desc[UR14][R10.64], R15 ;  /* 0x0000000f0a007986 */ /* 0x0005e4000c10190e */
.L_x_2046:
[----:B------:R-:W-:Y:S05]  /*2420*/  BSYNC.RECONVERGENT B0 ;  /* 0x0000000000007941 */ /* 0x000fea0003800200 */
.L_x_2042:
[----:B------:R-:W-:Y:S02]  /*2430*/  UIADD3 UR8, UPT, UPT, UR19, UR8, URZ ;  /* 0x0000000813087290 */ /* 0x000fe4000fffe0ff */
[----:B------:R-:W-:Y:S02]  /*2440*/  UIADD3 UR4, UPT, UPT, UR4, 0x1, URZ ;  /* 0x0000000104047890 */ /* 0x000fe4000fffe0ff */
[----:B------:R-:W-:-:S09]  /*2450*/  UISETP.GE.AND UP1, UPT, UR8, UR7, UPT ;  /* 0x000000070800728c */ /* 0x000fd2000bf26270 */
[----:B------:R-:W-:Y:S05]  /*2460*/  BRA.U !UP1, `(.L_x_2049) ;  /* 0xffffffdd09787547 */ /* 0x000fea000b83ffff */
[----:B------:R-:W-:Y:S05]  /*2470*/  EXIT ;  /* 0x000000000000794d */ /* 0x000fea0003800000 */
.L_x_2050:
        /* <DEDUP_REMOVED lines=16> */
.L_x_3447:


//--------------------- .text._Z35group_norm_nhwc_fwd_one_pass_kernelI11Bf16IOBf16WLi128ELi26ELi416EEv26Group_norm_nhwc_fwd_params --------------------------
	.section	.text._Z35group_norm_nhwc_fwd_one_pass_kernelI11Bf16IOBf16WLi128ELi26ELi416EEv26Group_norm_nhwc_fwd_params,"ax",@progbits
	.align	128
        .global         _Z35group_norm_nhwc_fwd_one_pass_kernelI11Bf16IOBf16WLi128ELi26ELi416EEv26Group_norm_nhwc_fwd_params
        .type           _Z35group_norm_nhwc_fwd_one_pass_kernelI11Bf16IOBf16WLi128ELi26ELi416EEv26Group_norm_nhwc_fwd_params,@function
        .size           _Z35group_norm_nhwc_fwd_one_pass_kernelI11Bf16IOBf16WLi128ELi26ELi416EEv26Group_norm_nhwc_fwd_params,(.L_x_3448 - _Z35group_norm_nhwc_fwd_one_pass_kernelI11Bf16IOBf16WLi128ELi26ELi416EEv26Group_norm_nhwc_fwd_params)
        .other          _Z35group_norm_nhwc_fwd_one_pass_kernelI11Bf16IOBf16WLi128ELi26ELi416EEv26Group_norm_nhwc_fwd_params,@"STO_CUDA_ENTRY STV_DEFAULT"
_Z35group_norm_nhwc_fwd_one_pass_kernelI11Bf16IOBf16WLi128ELi26ELi416EEv26Group_norm_nhwc_fwd_params:
.text._Z35group_norm_nhwc_fwd_one_pass_kernelI11Bf16IOBf16WLi128ELi26ELi416EEv26Group_norm_nhwc_fwd_params:
        /* <DEDUP_REMOVED lines=36> */
.L_x_2078:
[----:B-1----:R-:W1:Y:S01]  /*0240*/  LDCU UR5, c[0x0][0x3f8] ;  /* 0x00007f00ff0577ac */ /* 0x002e620008000800 */
[----:B0-2---:R-:W-:Y:S02]  /*0250*/  IABS R14, UR7 ;  /* 0x00000007000e7c13 */ /* 0x005fe40008000000 */
[----:B------:R-:W-:Y:S01]  /*0260*/  IADD3 R24, PT, PT, R4, 0x20, RZ ;  /* 0x0000002004187810 */ /* 0x000fe20007ffe0ff */
[----:B------:R-:W2:Y:S01]  /*0270*/  LDCU.64 UR12, c[0x0][0x3e8] ;  /* 0x00007d00ff0c77ac */ /* 0x000ea20008000a00 */
[----:B------:R-:W-:Y:S02]  /*0280*/  LOP3.LUT R30, R20, 0xffff, RZ, 0xc0, !PT ;  /* 0x0000ffff141e7812 */ /* 0x000fe400078ec0ff */
[----:B------:R-:W-:Y:S02]  /*0290*/  SHF.R.S32.HI R27, RZ, 0x1f, R24 ;  /* 0x0000001fff1b7819 */ /* 0x000fe40000011418 */
[----:B-1-34-:R-:W-:-:S04]  /*02a0*/  MOV R8, UR5 ;  /* 0x0000000500087c02 */ /* 0x01afc80008000f00 */
[----:B------:R-:W-:Y:S02]  /*02b0*/  IABS R11, R8 ;  /* 0x00000008000b7213 */ /* 0x000fe40000000000 */
        /* <DEDUP_REMOVED lines=167> */
.L_x_2052:
[----:B------:R-:W-:Y:S05]  /*0d30*/  BSYNC.RECONVERGENT B0 ;  /* 0x0000000000007941 */ /* 0x000fea0003800200 */
.L_x_2051:
        /* <DEDUP_REMOVED lines=39> */
.L_x_2054:
[----:B------:R-:W-:Y:S05]  /*0fb0*/  BSYNC.RECONVERGENT B0 ;  /* 0x0000000000007941 */ /* 0x000fea0003800200 */
.L_x_2053:
        /* <DEDUP_REMOVED lines=31> */
.L_x_2057:
[----:B---3--:R-:W2:Y:S04]  /*11b0*/  LDG.E.STRONG.GPU R10, desc[UR14][R8.64] ;  /* 0x0000000e080a7981 */ /* 0x008ea8000c1ef900 */
[----:B--2---:R-:W-:Y:S01]  /*11c0*/  CCTL.IVALL ;  /* 0x00000000ff00798f */ /* 0x004fe20002000000 */
[----:B------:R-:W-:Y:S05]  /*11d0*/  YIELD ;  /* 0x0000000000007946 */ /* 0x000fea0003800000 */
[----:B------:R-:W-:-:S13]  /*11e0*/  ISETP.NE.AND P2, PT, R10, R15, PT ;  /* 0x0000000f0a00720c */ /* 0x000fda0003f45270 */
[----:B------:R-:W-:Y:S05]  /*11f0*/  @P2 BRA `(.L_x_2057) ;  /* 0xfffffffc00ec2947 */ /* 0x000fea000383ffff */
.L_x_2056:
        /* <DEDUP_REMOVED lines=15> */
.L_x_2059:
        /* <DEDUP_REMOVED lines=23> */
[----:B------:R-:W-:Y:S01]  /*1460*/  MOV R14, UR26 ;  /* 0x0000001a000e7c02 */ /* 0x000fe20008000f00 */
[----:B--2---:R-:W-:-:S03]  /*1470*/  IMAD.U32 R15, RZ, RZ, UR27 ;  /* 0x0000001bff0f7e24 */ /* 0x004fc6000f8e00ff */
[----:B------:R-:W2:Y:S01]  /*1480*/  @!P4 LDG.E.64 R10, desc[UR14][R10.64] ;  /* 0x0000000e0a0ac981 */ /* 0x000ea2000c1e1b00 */
[----:B-1----:R-:W-:Y:S02]  /*1490*/  MOV R16, UR24 ;  /* 0x0000001800107c02 */ /* 0x002fe40008000f00 */
[----:B------:R-:W-:Y:S01]  /*14a0*/  MOV R17, UR25 ;  /* 0x0000001900117c02 */ /* 0x000fe20008000f00 */
[----:B------:R-:W3:Y:S05]  /*14b0*/  @!P6 LDG.E.64 R14, desc[UR14][R14.64] ;  /* 0x0000000e0e0ee981 */ /* 0x000eea000c1e1b00 */
        /* <DEDUP_REMOVED lines=12> */
[----:B------:R-:W-:Y:S01]  /*1580*/  ISETP.EQ.OR P4, PT, R8, UR18, P3 ;  /* 0x0000001208007c0c */ /* 0x000fe20009f82670 */
[----:B------:R-:W-:-:S02]  /*1590*/  IMAD.U32 R8, RZ, RZ, UR24 ;  /* 0x00000018ff087e24 */ /* 0x000fc4000f8e00ff */
        /* <DEDUP_REMOVED lines=10> */
[----:B------:R-:W-:Y:S02]  /*1640*/  MOV R8, UR24 ;  /* 0x0000001800087c02 */ /* 0x000fe40008000f00 */
[----:B------:R-:W-:Y:S01]  /*1650*/  MOV R9, UR25 ;  /* 0x0000001900097c02 */ /* 0x000fe20008000f00 */
[----:B------:R-:W-:Y:S01]  /*1660*/  VOTEU.ALL UP0, P6 ;  /* 0x0000000000ff7886 */ /* 0x000fe20003000000 */
[----:B------:R-:W-:Y:S02]  /*1670*/  @!UP1 UIMAD.WIDE.U32 UR26, UR20, 0x8, UR16 ;  /* 0x00000008141a98a5 */ /* 0x000fe4000f8e0010 */
[----:B------:R-:W-:Y:S02]  /*1680*/  VOTEU.ALL UP1, P5 ;  /* 0x0000000000ff7886 */ /* 0x000fe40002820000 */
[----:B------:R-:W-:Y:S01]  /*1690*/  @!UP0 UIMAD.WIDE.U32 UR24, UR13, 0x8, UR16 ;  /* 0x000000080d1888a5 */ /* 0x000fe2000f8e0010 */
[----:B------:R-:W2:Y:S01]  /*16a0*/  @!P2 LDG.E.64 R8, desc[UR14][R8.64] ;  /* 0x0000000e0808a981 */ /* 0x000ea2000c1e1b00 */
[----:B------:R-:W-:Y:S01]  /*16b0*/  MOV R10, UR26 ;  /* 0x0000001a000a7c02 */ /* 0x000fe20008000f00 */
[----:B------:R-:W-:Y:S01]  /*16c0*/  IMAD.U32 R11, RZ, RZ, UR27 ;  /* 0x0000001bff0b7e24 */ /* 0x000fe2000f8e00ff */
[----:B------:R-:W-:-:S02]  /*16d0*/  @!UP1 UIMAD.WIDE.U32 UR26, UR10, 0x8, UR16 ;  /* 0x000000080a1a98a5 */ /* 0x000fc4000f8e0010 */
[----:B------:R-:W-:Y:S02]  /*16e0*/  MOV R14, UR24 ;  /* 0x00000018000e7c02 */ /* 0x000fe40008000f00 */
[----:B------:R-:W-:Y:S01]  /*16f0*/  MOV R15, UR25 ;  /* 0x00000019000f7c02 */ /* 0x000fe20008000f00 */
[----:B------:R-:W3:Y:S01]  /*1700*/  @!P4 LDG.E.64 R10, desc[UR14][R10.64] ;  /* 0x0000000e0a0ac981 */ /* 0x000ee2000c1e1b00 */
[----:B------:R-:W-:Y:S02]  /*1710*/  MOV R16, UR26 ;  /* 0x0000001a00107c02 */ /* 0x000fe40008000f00 */
[----:B------:R-:W-:Y:S02]  /*1720*/  MOV R17, UR27 ;  /* 0x0000001b00117c02 */ /* 0x000fe40008000f00 */
[----:B------:R-:W4:Y:S04]  /*1730*/  @!P6 LDG.E.64 R14, desc[UR14][R14.64] ;  /* 0x0000000e0e0ee981 */ /* 0x000f28000c1e1b00 */
[----:B------:R-:W5:Y:S01]  /*1740*/  @!P5 LDG.E.64 R16, desc[UR14][R16.64] ;  /* 0x0000000e1010d981 */ /* 0x000f62000c1e1b00 */
[----:B------:R-:W-:-:S02]  /*1750*/  UIADD3 UR5, UPT, UPT, UR5, 0x8, URZ ;  /* 0x0000000805057890 */ /* 0x000fc4000fffe0ff */
[----:B------:R-:W-:Y:S02]  /*1760*/  UIADD3 UR23, UPT, UPT, UR23, 0x8, URZ ;  /* 0x0000000817177890 */ /* 0x000fe4000fffe0ff */
[----:B------:R-:W-:Y:S02]  /*1770*/  ULEA UR9, UR19, UR9, 0x3 ;  /* 0x0000000913097291 */ /* 0x000fe4000f8e18ff */
[----:B------:R-:W-:Y:S02]  /*1780*/  ULEA UR22, UR19, UR22, 0x3 ;  /* 0x0000001613167291 */ /* 0x000fe4000f8e18ff */
[----:B------:R-:W-:Y:S02]  /*1790*/  ULEA UR11, UR19, UR11, 0x3 ;  /* 0x0000000b130b7291 */ /* 0x000fe4000f8e18ff */
[----:B------:R-:W-:Y:S02]  /*17a0*/  ULEA UR21, UR19, UR21, 0x3 ;  /* 0x0000001513157291 */ /* 0x000fe4000f8e18ff */
[----:B------:R-:W-:-:S02]  /*17b0*/  ULEA UR12, UR19, UR12, 0x3 ;  /* 0x0000000c130c7291 */ /* 0x000fc4000f8e18ff */
        /* <DEDUP_REMOVED lines=14> */
.L_x_2058:
[----:B------:R-:W-:-:S13]  /*18a0*/  LOP3.LUT P2, RZ, R3, 0x7, RZ, 0xc0, !PT ;  /* 0x0000000703ff7812 */ /* 0x000fda000784c0ff */
[----:B------:R-:W-:Y:S05]  /*18b0*/  @!P2 BRA `(.L_x_2055) ;  /* 0x000000040070a947 */ /* 0x000fea0003800000 */
[C---:B---3--:R-:W-:Y:S02]  /*18c0*/  LOP3.LUT R8, R3.reuse, 0x7, RZ, 0xc0, !PT ;  /* 0x0000000703087812 */ /* 0x048fe400078ec0ff */
[----:B------:R-:W-:-:S03]  /*18d0*/  LOP3.LUT P2, R17, R3, 0x3, RZ, 0xc0, !PT ;  /* 0x0000000303117812 */ /* 0x000fc6000784c0ff */
[----:B------:R-:W-:-:S05]  /*18e0*/  VIADD R8, R8, 0xffffffff ;  /* 0xffffffff08087836 */ /* 0x000fca0000000000 */
        /* <DEDUP_REMOVED lines=13> */
[----:B------:R-:W-:Y:S02]  /*19c0*/  MOV R10, UR10 ;  /* 0x0000000a000a7c02 */ /* 0x000fe40008000f00 */
[----:B------:R-:W-:Y:S02]  /*19d0*/  IMAD.U32 R11, RZ, RZ, UR12 ;  /* 0x0000000cff0b7e24 */ /* 0x000fe4000f8e00ff */
[----:B------:R-:W-:-:S02]  /*19e0*/  ISETP.EQ.OR P5, PT, R10, UR18, P3 ;  /* 0x000000120a007c0c */ /* 0x000fc40009fa2670 */
[----:B------:R-:W-:Y:S02]  /*19f0*/  MOV R10, UR9 ;  /* 0x00000009000a7c02 */ /* 0x000fe40008000f00 */
[----:B------:R-:W-:-:S09]  /*1a00*/  ISETP.EQ.OR P4, PT, R11, UR18, P3 ;  /* 0x000000120b007c0c */ /* 0x000fd20009f82670 */
[----:B------:R-:W-:-:S04]  /*1a10*/  VOTEU.ALL UP0, P5 ;  /* 0x0000000000ff7886 */ /* 0x000fc80002800000 */
[----:B------:R-:W-:Y:S01]  /*1a20*/  VOTEU.ALL UP1, P4 ;  /* 0x0000000000ff7886 */ /* 0x000fe20002020000 */
[----:B------:R-:W-:-:S04]  /*1a30*/  @!UP0 UIMAD UR10, UR10, UR19, UR6 ;  /* 0x000000130a0a82a4 */ /* 0x000fc8000f8e0206 */
        /* <DEDUP_REMOVED lines=27> */
.L_x_2060:
        /* <DEDUP_REMOVED lines=20> */
[----:B------:R-:W-:-:S04]  /*1d30*/  MOV R14, UR5 ;  /* 0x00000005000e7c02 */ /* 0x000fc80008000f00 */
[----:B------:R-:W-:-:S04]  /*1d40*/  IADD3 R14, PT, PT, R14, 0x2, RZ ;  /* 0x000000020e0e7810 */ /* 0x000fc80007ffe0ff */
[----:B------:R-:W-:Y:S01]  /*1d50*/  R2UR UR5, R14 ;  /* 0x000000000e0572ca */ /* 0x000fe200000e0000 */
[----:B0-----:R-:W-:Y:S01]  /*1d60*/  @!P4 FADD.FTZ R12, R12, R8 ;  /* 0x000000080c0cc221 */ /* 0x001fe20000010000 */
[----:B------:R-:W-:-:S03]  /*1d70*/  @!P4 FADD.FTZ R13, R13, R9 ;  /* 0x000000090d0dc221 */ /* 0x000fc60000010000 */
[----:B---3--:R-:W-:Y:S01]  /*1d80*/  @!P2 FADD.FTZ R12, R12, R10 ;  /* 0x0000000a0c0ca221 */ /* 0x008fe20000010000 */
[----:B------:R-:W-:-:S09]  /*1d90*/  @!P2 FADD.FTZ R13, R13, R11 ;  /* 0x0000000b0d0da221 */ /* 0x000fd20000010000 */
.L_x_2061:
        /* <DEDUP_REMOVED lines=13> */
.L_x_2062:
[----:B------:R-:W-:Y:S05]  /*1e70*/  BSYNC.RECONVERGENT B0 ;  /* 0x0000000000007941 */ /* 0x000fea0003800200 */
.L_x_2055:
[----:B------:R-:W4:Y:S01]  /*1e80*/  S2UR UR9, SR_CgaCtaId ;  /* 0x00000000000979c3 */ /* 0x000f220000008800 */
[----:B------:R-:W5:Y:S01]  /*1e90*/  LDCU UR10, c[0x0][0x414] ;  /* 0x00008280ff0a77ac */ /* 0x000f620008000800 */
[----:B---3--:R-:W-:Y:S01]  /*1ea0*/  IMAD.U32 R11, RZ, RZ, UR7 ;  /* 0x00000007ff0b7e24 */ /* 0x008fe2000f8e00ff */
[----:B------:R-:W-:Y:S01]  /*1eb0*/  LOP3.LUT R19, R20, 0xffff, RZ, 0xc0, !PT ;  /* 0x0000ffff14137812 */ /* 0x000fe200078ec0ff */
[----:B------:R-:W-:-:S03]  /*1ec0*/  UMOV UR5, 0x400 ;  /* 0x0000040000057882 */ /* 0x000fc60000000000 */
[----:B------:R-:W-:Y:S01]  /*1ed0*/  IADD3 R19, PT, PT, R19, UR8, RZ ;  /* 0x0000000813137c10 */ /* 0x000fe2000fffe0ff */
[----:B-1----:R-:W1:Y:S08]  /*1ee0*/  @P0 LDC.64 R16, c[0x0][0x388] ;  /* 0x0000e200ff100b82 */ /* 0x002e700000000a00 */
[----:B--2---:R-:W2:Y:S01]  /*1ef0*/  LDC.64 R14, c[0x0][0x398] ;  /* 0x0000e600ff0e7b82 */ /* 0x004ea20000000a00 */
[----:B-----5:R-:W-:Y:S01]  /*1f00*/  @P0 FMUL.FTZ R10, R12, UR10 ;  /* 0x0000000a0c0a0c20 */ /* 0x020fe20008410000 */
[----:B----4-:R-:W-:-:S06]  /*1f10*/  ULEA UR5, UR9, UR5, 0x18 ;  /* 0x0000000509057291 */ /* 0x010fcc000f8ec0ff */
[----:B------:R-:W3:Y:S01]  /*1f20*/  LDC.64 R8, c[0x0][0x3a0] ;  /* 0x0000e800ff087b82 */ /* 0x000ee20000000a00 */
[----:B-1----:R-:W-:-:S04]  /*1f30*/  @P0 IMAD.WIDE R16, R11, 0x8, R16 ;  /* 0x000000080b100825 */ /* 0x002fc800078e0210 */
[----:B------:R-:W-:Y:S01]  /*1f40*/  @P0 FMUL.FTZ R11, R13, UR10 ;  /* 0x0000000a0d0b0c20 */ /* 0x000fe20008410000 */
[----:B------:R0:W-:Y:S04]  /*1f50*/  @!P3 STS.64 [UR5+0x80], R12 ;  /* 0x0000800cff00b988 */ /* 0x0001e80008000a05 */
[----:B------:R-:W-:Y:S01]  /*1f60*/  @P0 STG.E.64 desc[UR14][R16.64], R10 ;  /* 0x0000000a10000986 */ /* 0x000fe2000c101b0e */
[C---:B--2---:R-:W-:Y:S01]  /*1f70*/  IMAD.WIDE R14, R19.reuse, 0x2, R14 ;  /* 0x00000002130e7825 */ /* 0x044fe200078e020e */
[----:B------:R-:W-:Y:S03]  /*1f80*/  BAR.SYNC.DEFER_BLOCKING 0x0 ;  /* 0x0000000000007b1d */ /* 0x000fe60000010000 */
[----:B---3--:R-:W-:-:S03]  /*1f90*/  IMAD.WIDE R18, R19, 0x2, R8 ;  /* 0x0000000213127825 */ /* 0x008fc600078e0208 */
[----:B------:R-:W2:Y:S04]  /*1fa0*/  LDG.E.U16 R36, desc[UR14][R14.64] ;  /* 0x0000000e0e247981 */ /* 0x000ea8000c1e1500 */
[----:B------:R-:W3:Y:S04]  /*1fb0*/  LDG.E.U16 R37, desc[UR14][R14.64+0x2] ;  /* 0x0000020e0e257981 */ /* 0x000ee8000c1e1500 */
[----:B------:R-:W4:Y:S04]  /*1fc0*/  LDG.E.U16 R38, desc[UR14][R18.64] ;  /* 0x0000000e12267981 */ /* 0x000f28000c1e1500 */
[----:B------:R1:W5:Y:S01]  /*1fd0*/  LDG.E.U16 R39, desc[UR14][R18.64+0x2] ;  /* 0x0000020e12277981 */ /* 0x000362000c1e1500 */
[----:B------:R-:W-:Y:S01]  /*1fe0*/  BSSY.RECONVERGENT B0, `(.L_x_2063) ;  /* 0x00000ef000007945 */ /* 0x000fe20003800200 */
[----:B0-----:R-:W-:-:S02]  /*1ff0*/  SHF.R.S32.HI R12, RZ, 0x1f, R4 ;  /* 0x0000001fff0c7819 */ /* 0x001fc40000011404 */
[----:B------:R-:W0:Y:S01]  /*2000*/  LDS.64 R34, [UR5+0x80] ;  /* 0x00008005ff227984 */ /* 0x000e220008000a00 */
[----:B------:R-:W1:Y:S02]  /*2010*/  LDCU.U8 UR5, c[0x0][0x3fc] ;  /* 0x00007f80ff0577ac */ /* 0x000e640008000000 */
[----:B-1----:R-:W-:-:S04]  /*2020*/  IADD3 R19, PT, PT, R4, 0x20, RZ ;  /* 0x0000002004137810 */ /* 0x002fc80007ffe0ff */
[----:B------:R-:W-:Y:S01]  /*2030*/  SHF.R.S32.HI R18, RZ, 0x1f, R19 ;  /* 0x0000001fff127819 */ /* 0x000fe20000011413 */
[----:B------:R-:W-:Y:S01]  /*2040*/  UISETP.NE.AND UP0, UPT, UR5, URZ, UPT ;  /* 0x000000ff0500728c */ /* 0x000fe2000bf05270 */
[----:B0-----:R-:W-:-:S04]  /*2050*/  FMUL.FTZ R9, R34, UR10 ;  /* 0x0000000a22097c20 */ /* 0x001fc80008410000 */
[----:B------:R-:W-:-:S04]  /*2060*/  FMUL.FTZ R8, R9, R9 ;  /* 0x0000000909087220 */ /* 0x000fc80000410000 */
[----:B------:R-:W-:-:S05]  /*2070*/  FFMA.FTZ R8, R35, UR10, -R8 ;  /* 0x0000000a23087c23 */ /* 0x000fca0008010808 */
[----:B------:R-:W-:-:S13]  /*2080*/  FSETP.GTU.FTZ.AND P2, PT, R8, RZ, PT ;  /* 0x000000ff0800720b */ /* 0x000fda0003f5c000 */
[----:B------:R-:W0:Y:S02]  /*2090*/  @P2 LDC R13, c[0x0][0x3a8] ;  /* 0x0000ea00ff0d2b82 */ /* 0x000e240000000800 */
        /* <DEDUP_REMOVED lines=19> */
[----:B------:R-:W0:Y:S01]  /*21d0*/  LDCU.64 UR12, c[0x0][0x3e0] ;  /* 0x00007c00ff0c77ac */ /* 0x000e220008000a00 */
[----:B------:R-:W-:Y:S01]  /*21e0*/  MOV R13, R33 ;  /* 0x00000021000d7202 */ /* 0x000fe20000000f00 */
[--C-:B------:R-:W-:Y:S01]  /*21f0*/  FADD.FTZ R15, R22, -R9.reuse ;  /* 0x80000009160f7221 */ /* 0x100fe20000010000 */
[----:B------:R-:W-:Y:S01]  /*2200*/  FADD.FTZ R23, R23, -R9 ;  /* 0x8000000917177221 */ /* 0x000fe20000010000 */
[----:B------:R-:W1:Y:S02]  /*2210*/  LDCU.64 UR8, c[0x0][0x380] ;  /* 0x00007000ff0877ac */ /* 0x000e640008000a00 */
[-C--:B------:R-:W-:Y:S01]  /*2220*/  FMUL.FTZ R15, R15, R8.reuse ;  /* 0x000000080f0f7220 */ /* 0x080fe20000410000 */
[----:B------:R-:W-:-:S03]  /*2230*/  FMUL.FTZ R23, R23, R8 ;  /* 0x0000000817177220 */ /* 0x000fc60000410000 */
[----:B------:R-:W-:Y:S01]  /*2240*/  FFMA.FTZ R22, R10, R15, R17 ;  /* 0x0000000f0a167223 */ /* 0x000fe20000010011 */
[----:B------:R-:W-:Y:S01]  /*2250*/  FFMA.FTZ R23, R11, R23, R16 ;  /* 0x000000170b177223 */ /* 0x000fe20000010010 */
[----:B0-----:R-:W-:Y:S01]  /*2260*/  IMAD R35, R12, UR12, RZ ;  /* 0x0000000c0c237c24 */ /* 0x001fe2000f8e02ff */
[----:B------:R-:W-:-:S03]  /*2270*/  MOV R12, R30 ;  /* 0x0000001e000c7202 */ /* 0x000fc60000000f00 */
[C---:B------:R-:W-:Y:S02]  /*2280*/  IMAD R35, R4.reuse, UR13, R35 ;  /* 0x0000000d04237c24 */ /* 0x040fe4000f8e0223 */
[----:B------:R-:W-:-:S05]  /*2290*/  IMAD.WIDE.U32 R12, R4, UR12, R12 ;  /* 0x0000000c040c7c25 */ /* 0x000fca000f8e000c */
[----:B------:R-:W-:Y:S02]  /*22a0*/  IADD3 R35, PT, PT, R13, R35, RZ ;  /* 0x000000230d237210 */ /* 0x000fe40007ffe0ff */
[C---:B-1----:R-:W-:Y:S02]  /*22b0*/  LEA R14, P2, R12.reuse, UR8, 0x1 ;  /* 0x000000080c0e7c11 */ /* 0x042fe4000f8408ff */
[----:B------:R-:W-:Y:S02]  /*22c0*/  F2FP.BF16.F32.PACK_AB R13, R23, R22 ;  /* 0x00000016170d723e */ /* 0x000fe400000010ff */
[----:B------:R-:W-:-:S05]  /*22d0*/  LEA.HI.X R15, R12, UR9, R35, 0x1, P2 ;  /* 0x000000090c0f7c11 */ /* 0x000fca00090f0c23 */
[----:B------:R0:W-:Y:S04]  /*22e0*/  STG.E desc[UR14][R14.64], R13 ;  /* 0x0000000d0e007986 */ /* 0x0001e8000c10190e */
.L_x_2066:
[----:B------:R-:W-:Y:S05]  /*22f0*/  BSYNC.RECONVERGENT B1 ;  /* 0x0000000000017941 */ /* 0x000fea0003800200 */
.L_x_2065:
[----:B------:R-:W-:Y:S04]  /*2300*/  BSSY.RECONVERGENT B1, `(.L_x_2067) ;  /* 0x0000014000017945 */ /* 0x000fe80003800200 */
[----:B------:R-:W-:Y:S05]  /*2310*/  @P3 BRA `(.L_x_2068) ;  /* 0x0000000000483947 */ /* 0x000fea0003800000 */
[----:B------:R-:W1:Y:S01]  /*2320*/  LDCU.64 UR8, c[0x0][0x3e0] ;  /* 0x00007c00ff0877ac */ /* 0x000e620008000a00 */
[----:B------:R-:W-:Y:S01]  /*2330*/  MOV R12, R30 ;  /* 0x0000001e000c7202 */ /* 0x000fe20000000f00 */
[----:B0-----:R-:W-:Y:S02]  /*2340*/  IMAD.MOV.U32 R13, RZ, RZ, R33 ;  /* 0x000000ffff0d7224 */ /* 0x001fe400078e0021 */
[--C-:B------:R-:W-:Y:S01]  /*2350*/  FADD.FTZ R15, R24, -R9.reuse ;  /* 0x80000009180f7221 */ /* 0x100fe20000010000 */
[----:B------:R-:W0:Y:S01]  /*2360*/  LDCU.64 UR12, c[0x0][0x380] ;  /* 0x00007000ff0c77ac */ /* 0x000e220008000a00 */
[----:B------:R-:W-:Y:S02]  /*2370*/  FADD.FTZ R25, R25, -R9 ;  /* 0x8000000919197221 */ /* 0x000fe40000010000 */
[-C--:B------:R-:W-:Y:S02]  /*2380*/  FMUL.FTZ R15, R15, R8.reuse ;  /* 0x000000080f0f7220 */ /* 0x080fe40000410000 */
[----:B------:R-:W-:-:S04]  /*2390*/  FMUL.FTZ R25, R25, R8 ;  /* 0x0000000819197220 */ /* 0x000fc80000410000 */
[----:B------:R-:W-:Y:S01]  /*23a0*/  FFMA.FTZ R25, R11, R25, R16 ;  /* 0x000000190b197223 */ /* 0x000fe20000010010 */
        /* <DEDUP_REMOVED lines=9> */
.L_x_2068:
[----:B------:R-:W-:Y:S05]  /*2440*/  BSYNC.RECONVERGENT B1 ;  /* 0x0000000000017941 */ /* 0x000fea0003800200 */
.L_x_2067:
[----:B------:R-:W-:Y:S04]  /*2450*/  BSSY.RECONVERGENT B1, `(.L_x_2069) ;  /* 0x0000014000017945 */ /* 0x000fe80003800200 */
[----:B------:R-:W-:Y:S05]  /*2460*/  @P4 BRA `(.L_x_2070) ;  /* 0x0000000000484947 */ /* 0x000fea0003800000 */
[----:B------:R-:W2:Y:S01]  /*2470*/  LDCU.64 UR8, c[0x0][0x3e0] ;  /* 0x00007c00ff0877ac */ /* 0x000ea20008000a00 */
[----:B------:R-:W-:Y:S01]  /*2480*/  MOV R12, R30 ;  /* 0x0000001e000c7202 */ /* 0x000fe20000000f00 */
[--C-:B------:R-:W-:Y:S01]  /*2490*/  FADD.FTZ R27, R27, -R9.reuse ;  /* 0x800000091b1b7221 */ /* 0x100fe20000010000 */
[----:B01----:R-:W-:Y:S01]  /*24a0*/  MOV R13, R33 ;  /* 0x00000021000d7202 */ /* 0x003fe20000000f00 */
[----:B------:R-:W0:Y:S01]  /*24b0*/  LDCU.64 UR12, c[0x0][0x380] ;  /* 0x00007000ff0c77ac */ /* 0x000e220008000a00 */
[----:B------:R-:W-:Y:S01]  /*24c0*/  FADD.FTZ R15, R26, -R9 ;  /* 0x800000091a0f7221 */ /* 0x000fe20000010000 */
[----:B------:R-:W-:-:S03]  /*24d0*/  FMUL.FTZ R27, R27, R8 ;  /* 0x000000081b1b7220 */ /* 0x000fc60000410000 */
[----:B------:R-:W-:Y:S01]  /*24e0*/  FMUL.FTZ R15, R15, R8 ;  /* 0x000000080f0f7220 */ /* 0x000fe20000410000 */
[----:B------:R-:W-:-:S03]  /*24f0*/  FFMA.FTZ R27, R10, R27, R17 ;  /* 0x0000001b0a1b7223 */ /* 0x000fc60000010011 */
        /* <DEDUP_REMOVED lines=9> */
.L_x_2070:
[----:B------:R-:W-:Y:S05]  /*2590*/  BSYNC.RECONVERGENT B1 ;  /* 0x0000000000017941 */ /* 0x000fea0003800200 */
.L_x_2069:
[----:B------:R-:W-:Y:S05]  /*25a0*/  @P1 BRA `(.L_x_2071) ;  /* 0x0000000800481947 */ /* 0x000fea0003800000 */
[----:B------:R-:W0:Y:S01]  /*25b0*/  LDCU.64 UR8, c[0x0][0x3e0] ;  /* 0x00007c00ff0877ac */ /* 0x000e220008000a00 */
[--C-:B------:R-:W-:Y:S01]  /*25c0*/  FADD.FTZ R29, R29, -R9.reuse ;  /* 0x800000091d1d7221 */ /* 0x100fe20000010000 */
[----:B------:R-:W-:Y:S01]  /*25d0*/  MOV R31, R33 ;  /* 0x00000021001f7202 */ /* 0x000fe20000000f00 */
[----:B------:R-:W-:Y:S01]  /*25e0*/  FADD.FTZ R9, R28, -R9 ;  /* 0x800000091c097221 */ /* 0x000fe20000010000 */
[----:B------:R-:W3:Y:S01]  /*25f0*/  LDCU.64 UR10, c[0x0][0x380] ;  /* 0x00007000ff0a77ac */ /* 0x000ee20008000a00 */
[-C--:B------:R-:W-:Y:S02]  /*2600*/  FMUL.FTZ R29, R29, R8.reuse ;  /* 0x000000081d1d7220 */ /* 0x080fe40000410000 */
[----:B------:R-:W-:Y:S02]  /*2610*/  FMUL.FTZ R9, R9, R8 ;  /* 0x0000000809097220 */ /* 0x000fe40000410000 */
[----:B------:R-:W-:Y:S02]  /*2620*/  FFMA.FTZ R29, R10, R29, R17 ;  /* 0x0000001d0a1d7223 */ /* 0x000fe40000010011 */
[----:B------:R-:W-:-:S05]  /*2630*/  FFMA.FTZ R16, R11, R9, R16 ;  /* 0x000000090b107223 */ /* 0x000fca0000010010 */
[----:B------:R-:W-:Y:S01]  /*2640*/  F2FP.BF16.F32.PACK_AB R11, R16, R29 ;  /* 0x0000001d100b723e */ /* 0x000fe200000010ff */
[----:B012---:R-:W-:Y:S02]  /*2650*/  IMAD R13, R21, UR8, RZ ;  /* 0x00000008150d7c24 */ /* 0x007fe4000f8e02ff */
[----:B------:R-:W-:-:S04]  /*2660*/  IMAD.WIDE.U32 R30, R6, UR8, R30 ;  /* 0x00000008061e7c25 */ /* 0x000fc8000f8e001e */
[----:B------:R-:W-:Y:S01]  /*2670*/  IMAD R13, R6, UR9, R13 ;  /* 0x00000009060d7c24 */ /* 0x000fe2000f8e020d */
[----:B---3--:R-:W-:-:S03]  /*2680*/  LEA R8, P1, R30, UR10, 0x1 ;  /* 0x0000000a1e087c11 */ /* 0x008fc6000f8208ff */
[----:B------:R-:W-:-:S05]  /*2690*/  IMAD.IADD R13, R31, 0x1, R13 ;  /* 0x000000011f0d7824 */ /* 0x000fca00078e020d */
[----:B------:R-:W-:-:S05]  /*26a0*/  LEA.HI.X R9, R30, UR11, R13, 0x1, P1 ;  /* 0x0000000b1e097c11 */ /* 0x000fca00088f0c0d */
[----:B------:R3:W-:Y:S01]  /*26b0*/  STG.E desc[UR14][R8.64], R11 ;  /* 0x0000000b08007986 */ /* 0x0007e2000c10190e */
[----:B------:R-:W-:Y:S05]  /*26c0*/  BRA `(.L_x_2071) ;  /* 0x0000000800007947 */ /* 0x000fea0003800000 */
.L_x_2064:
[----:B------:R-:W0:Y:S01]  /*26d0*/  LDCU.64 UR8, c[0x0][0x3e8] ;  /* 0x00007d00ff0877ac */ /* 0x000e220008000a00 */
[----:B------:R-:W-:Y:S01]  /*26e0*/  BSSY.RECONVERGENT B1, `(.L_x_2072) ;  /* 0x0000024000017945 */ /* 0x000fe20003800200 */
[----:B0-----:R-:W-:Y:S02]  /*26f0*/  ISETP.GE.U32.AND P2, PT, R4, UR8, PT ;  /* 0x0000000804007c0c */ /* 0x001fe4000bf46070 */
        /* <DEDUP_REMOVED lines=8> */
[----:B------:R-:W0:Y:S02]  /*2780*/  LDCU.64 UR10, c[0x0][0x3e0] ;  /* 0x00007c00ff0a77ac */ /* 0x000e240008000a00 */
        /* <DEDUP_REMOVED lines=8> */
[----:B0-----:R-:W-:Y:S01]  /*2810*/  IMAD R35, R12, UR10, RZ ;  /* 0x0000000a0c237c24 */ /* 0x001fe2000f8e02ff */
[----:B------:R-:W-:-:S03]  /*2820*/  MOV R12, R30 ;  /* 0x0000001e000c7202 */ /* 0x000fc60000000f00 */
[----:B------:R-:W-:-:S03]  /*2830*/  IMAD R37, R4, UR11, R35 ;  /* 0x0000000b04257c24 */ /* 0x000fc6000f8e0223 */
[----:B------:R-:W0:Y:S01]  /*2840*/  MUFU.EX2 R22, R22 ;  /* 0x0000001600167308 */ /* 0x000e220000000800 */
[----:B--2---:R-:W-:Y:S01]  /*2850*/  FADD.FTZ R15, R13, 1 ;  /* 0x3f8000000d0f7421 */ /* 0x004fe20000010000 */
[----:B------:R-:W-:-:S06]  /*2860*/  MOV R13, R33 ;  /* 0x00000021000d7202 */ /* 0x000fcc0000000f00 */
[----:B------:R-:W2:Y:S01]  /*2870*/  MUFU.RCP R15, R15 ;  /* 0x0000000f000f7308 */ /* 0x000ea20000001000 */
[----:B------:R-:W-:-:S04]  /*2880*/  IMAD.WIDE.U32 R12, R4, UR10, R12 ;  /* 0x0000000a040c7c25 */ /* 0x000fc8000f8e000c */
[----:B0-----:R-:W-:Y:S01]  /*2890*/  FADD.FTZ R23, R22, 1 ;  /* 0x3f80000016177421 */ /* 0x001fe20000010000 */
[----:B------:R-:W-:-:S05]  /*28a0*/  IADD3 R37, PT, PT, R13, R37, RZ ;  /* 0x000000250d257210 */ /* 0x000fca0007ffe0ff */
[----:B------:R-:W0:Y:S01]  /*28b0*/  MUFU.RCP R23, R23 ;  /* 0x0000001700177308 */ /* 0x000e220000001000 */
[----:B--2---:R-:W-:Y:S01]  /*28c0*/  FMUL.FTZ R22, R14, R15 ;  /* 0x0000000f0e167220 */ /* 0x004fe20000410000 */
[----:B-1----:R-:W-:-:S04]  /*28d0*/  LEA R14, P4, R12, UR12, 0x1 ;  /* 0x0000000c0c0e7c11 */ /* 0x002fc8000f8808ff */
[----:B------:R-:W-:Y:S01]  /*28e0*/  LEA.HI.X R15, R12, UR13, R37, 0x1, P4 ;  /* 0x0000000d0c0f7c11 */ /* 0x000fe2000a0f0c25 */
[----:B0-----:R-:W-:-:S05]  /*28f0*/  FMUL.FTZ R35, R34, R23 ;  /* 0x0000001722237220 */ /* 0x001fca0000410000 */
[----:B------:R-:W-:-:S05]  /*2900*/  F2FP.BF16.F32.PACK_AB R35, R35, R22 ;  /* 0x000000162323723e */ /* 0x000fca00000010ff */
[----:B------:R0:W-:Y:S02]  /*2910*/  STG.E desc[UR14][R14.64], R35 ;  /* 0x000000230e007986 */ /* 0x0001e4000c10190e */
.L_x_2073:
[----:B------:R-:W-:Y:S05]  /*2920*/  BSYNC.RECONVERGENT B1 ;  /* 0x0000000000017941 */ /* 0x000fea0003800200 */
.L_x_2072:
[----:B------:R-:W-:Y:S04]  /*2930*/  BSSY.RECONVERGENT B1, `(.L_x_2074) ;  /* 0x000001e000017945 */ /* 0x000fe80003800200 */
[----:B------:R-:W-:Y:S05]  /*2940*/  @P1 BRA `(.L_x_2075) ;  /* 0x0000000000701947 */ /* 0x000fea0003800000 */
[--C-:B------:R-:W-:Y:S01]  /*2950*/  FADD.FTZ R13, R24, -R9.reuse ;  /* 0x80000009180d7221 */ /* 0x100fe20000010000 */
[----:B------:R-:W-:Y:S01]  /*2960*/  FADD.FTZ R25, R25, -R9 ;  /* 0x8000000919197221 */ /* 0x000fe20000010000 */
[----:B------:R-:W1:Y:S02]  /*2970*/  LDCU.64 UR10, c[0x0][0x3e0] ;  /* 0x00007c00ff0a77ac */ /* 0x000e640008000a00 */
[-C--:B------:R-:W-:Y:S01]  /*2980*/  FMUL.FTZ R13, R13, R8.reuse ;  /* 0x000000080d0d7220 */ /* 0x080fe20000410000 */
[----:B------:R-:W-:Y:S01]  /*2990*/  FMUL.FTZ R25, R25, R8 ;  /* 0x0000000819197220 */ /* 0x000fe20000410000 */
[----:B------:R-:W2:Y:S02]  /*29a0*/  LDCU.64 UR12, c[0x0][0x380] ;  /* 0x00007000ff0c77ac */ /* 0x000ea40008000a00 */
[----:B0-----:R-:W-:Y:S01]  /*29b0*/  FFMA.FTZ R15, R10, R13, R17 ;  /* 0x0000000d0a0f7223 */ /* 0x001fe20000010011 */
[----:B------:R-:W-:Y:S01]  /*29c0*/  FFMA.FTZ R24, R11, R25, R16 ;  /* 0x000000190b187223 */ /* 0x000fe20000010010 */
[----:B------:R-:W-:-:S02]  /*29d0*/  MOV R13, R33 ;  /* 0x00000021000d7202 */ /* 0x000fc40000000f00 */
[----:B------:R-:W-:Y:S01]  /*29e0*/  FMUL.FTZ R12, R15, -1.4426950216293334961 ;  /* 0xbfb8aa3b0f0c7820 */ /* 0x000fe20000410000 */
[----:B------:R-:W-:-:S05]  /*29f0*/  FMUL.FTZ R14, R24, -1.4426950216293334961 ;  /* 0xbfb8aa3b180e7820 */ /* 0x000fca0000410000 */
[----:B------:R-:W0:Y:S01]  /*2a00*/  MUFU.EX2 R12, R12 ;  /* 0x0000000c000c7308 */ /* 0x000e220000000800 */
[----:B-1----:R-:W-:-:S04]  /*2a10*/  IMAD R18, R18, UR10, RZ ;  /* 0x0000000a12127c24 */ /* 0x002fc8000f8e02ff */
[----:B------:R-:W-:-:S03]  /*2a20*/  IMAD R25, R19, UR11, R18 ;  /* 0x0000000b13197c24 */ /* 0x000fc6000f8e0212 */
[----:B------:R-:W1:Y:S01]  /*2a30*/  MUFU.EX2 R14, R14 ;  /* 0x0000000e000e7308 */ /* 0x000e620000000800 */
[----:B0-----:R-:W-:Y:S01]  /*2a40*/  FADD.FTZ R22, R12, 1 ;  /* 0x3f8000000c167421 */ /* 0x001fe20000010000 */
[----:B------:R-:W-:-:S06]  /*2a50*/  MOV R12, R30 ;  /* 0x0000001e000c7202 */ /* 0x000fcc0000000f00 */
[----:B------:R-:W0:Y:S01]  /*2a60*/  MUFU.RCP R22, R22 ;  /* 0x0000001600167308 */ /* 0x000e220000001000 */
[----:B------:R-:W-:-:S04]  /*2a70*/  IMAD.WIDE.U32 R12, R19, UR10, R12 ;  /* 0x0000000a130c7c25 */ /* 0x000fc8000f8e000c */
[----:B-1----:R-:W-:Y:S01]  /*2a80*/  FADD.FTZ R23, R14, 1 ;  /* 0x3f8000000e177421 */ /* 0x002fe20000010000 */
[----:B------:R-:W-:Y:S01]  /*2a90*/  IMAD.IADD R25, R13, 0x1, R25 ;  /* 0x000000010d197824 */ /* 0x000fe200078e0219 */
[----:B--2---:R-:W-:-:S04]  /*2aa0*/  LEA R14, P1, R12, UR12, 0x1 ;  /* 0x0000000c0c0e7c11 */ /* 0x004fc8000f8208ff */
[----:B------:R-:W1:Y:S01]  /*2ab0*/  MUFU.RCP R23, R23 ;  /* 0x0000001700177308 */ /* 0x000e620000001000 */
[----:B0-----:R-:W-:Y:S01]  /*2ac0*/  FMUL.FTZ R18, R15, R22 ;  /* 0x000000160f127220 */ /* 0x001fe20000410000 */
[----:B------:R-:W-:Y:S01]  /*2ad0*/  LEA.HI.X R15, R12, UR13, R25, 0x1, P1 ;  /* 0x0000000d0c0f7c11 */ /* 0x000fe200088f0c19 */
[----:B-1----:R-:W-:-:S05]  /*2ae0*/  FMUL.FTZ R19, R24, R23 ;  /* 0x0000001718137220 */ /* 0x002fca0000410000 */
[----:B------:R-:W-:-:S05]  /*2af0*/  F2FP.BF16.F32.PACK_AB R19, R19, R18 ;  /* 0x000000121313723e */ /* 0x000fca00000010ff */
[----:B------:R1:W-:Y:S02]  /*2b00*/  STG.E desc[UR14][R14.64], R19 ;  /* 0x000000130e007986 */ /* 0x0003e4000c10190e */
.L_x_2075:
[----:B------:R-:W-:Y:S05]  /*2b10*/  BSYNC.RECONVERGENT B1 ;  /* 0x0000000000017941 */ /* 0x000fea0003800200 */
.L_x_2074:
[----:B------:R-:W-:Y:S04]  /*2b20*/  BSSY.RECONVERGENT B1, `(.L_x_2076) ;  /* 0x000001e000017945 */ /* 0x000fe80003800200 */
[----:B------:R-:W-:Y:S05]  /*2b30*/  @P2 BRA `(.L_x_2077) ;  /* 0x0000000000702947 */ /* 0x000fea0003800000 */
[--C-:B------:R-:W-:Y:S01]  /*2b40*/  FADD.FTZ R27, R27, -R9.reuse ;  /* 0x800000091b1b7221 */ /* 0x100fe20000010000 */
[----:B------:R-:W-:Y:S01]  /*2b50*/  FADD.FTZ R13, R26, -R9 ;  /* 0x800000091a0d7221 */ /* 0x000fe20000010000 */
[----:B------:R-:W2:Y:S02]  /*2b60*/  LDCU.64 UR10, c[0x0][0x3e0] ;  /* 0x00007c00ff0a77ac */ /* 0x000ea40008000a00 */
[-C--:B------:R-:W-:Y:S01]  /*2b70*/  FMUL.FTZ R27, R27, R8.reuse ;  /* 0x000000081b1b7220 */ /* 0x080fe20000410000 */
[----:B------:R-:W-:Y:S01]  /*2b80*/  FMUL.FTZ R13, R13, R8 ;  /* 0x000000080d0d7220 */ /* 0x000fe20000410000 */
[----:B------:R-:W3:Y:S02]  /*2b90*/  LDCU.64 UR12, c[0x0][0x380] ;  /* 0x00007000ff0c77ac */ /* 0x000ee40008000a00 */
[----:B------:R-:W-:Y:S01]  /*2ba0*/  FFMA.FTZ R27, R10, R27, R17 ;  /* 0x0000001b0a1b7223 */ /* 0x000fe20000010011 */
[----:B01----:R-:W-:Y:S01]  /*2bb0*/  FFMA.FTZ R15, R11, R13, R16 ;  /* 0x0000000d0b0f7223 */ /* 0x003fe20000010010 */
[----:B------:R-:W-:-:S02]  /*2bc0*/  MOV R13, R33 ;  /* 0x00000021000d7202 */ /* 0x000fc40000000f00 */
[----:B------:R-:W-:Y:S01]  /*2bd0*/  FMUL.FTZ R12, R27, -1.4426950216293334961 ;  /* 0xbfb8aa3b1b0c7820 */ /* 0x000fe20000410000 */
[----:B------:R-:W-:-:S05]  /*2be0*/  FMUL.FTZ R14, R15, -1.4426950216293334961 ;  /* 0xbfb8aa3b0f0e7820 */ /* 0x000fca0000410000 */
[----:B------:R-:W0:Y:S01]  /*2bf0*/  MUFU.EX2 R12, R12 ;  /* 0x0000000c000c7308 */ /* 0x000e220000000800 */
[----:B--2---:R-:W-:-:S04]  /*2c00*/  IMAD R24, R7, UR10, RZ ;  /* 0x0000000a07187c24 */ /* 0x004fc8000f8e02ff */
[----:B------:R-:W-:-:S03]  /*2c10*/  IMAD R23, R5, UR11, R24 ;  /* 0x0000000b05177c24 */ /* 0x000fc6000f8e0218 */
[----:B------:R-:W1:Y:S01]  /*2c20*/  MUFU.EX2 R14, R14 ;  /* 0x0000000e000e7308 */ /* 0x000e620000000800 */
[----:B0-----:R-:W-:Y:S01]  /*2c30*/  FADD.FTZ R18, R12, 1 ;  /* 0x3f8000000c127421 */ /* 0x001fe20000010000 */
[----:B------:R-:W-:-:S06]  /*2c40*/  MOV R12, R30 ;  /* 0x0000001e000c7202 */ /* 0x000fcc0000000f00 */
[----:B------:R-:W0:Y:S01]  /*2c50*/  MUFU.RCP R18, R18 ;  /* 0x0000001200127308 */ /* 0x000e220000001000 */
[----:B------:R-:W-:-:S04]  /*2c60*/  IMAD.WIDE.U32 R12, R5, UR10, R12 ;  /* 0x0000000a050c7c25 */ /* 0x000fc8000f8e000c */
[----:B-1----:R-:W-:Y:S01]  /*2c70*/  FADD.FTZ R22, R14, 1 ;  /* 0x3f8000000e167421 */ /* 0x002fe20000010000 */
[----:B---3--:R-:W-:-:S05]  /*2c80*/  LEA R14, P1, R12, UR12, 0x1 ;  /* 0x0000000c0c0e7c11 */ /* 0x008fca000f8208ff */
[----:B------:R-:W1:Y:S01]  /*2c90*/  MUFU.RCP R22, R22 ;  /* 0x0000001600167308 */ /* 0x000e620000001000 */
[----:B------:R-:W-:Y:S01]  /*2ca0*/  IADD3 R23, PT, PT, R13, R23, RZ ;  /* 0x000000170d177210 */ /* 0x000fe20007ffe0ff */
[----:B0-----:R-:W-:Y:S01]  /*2cb0*/  FMUL.FTZ R19, R27, R18 ;  /* 0x000000121b137220 */ /* 0x001fe20000410000 */
[----:B-1----:R-:W-:Y:S02]  /*2cc0*/  FMUL.FTZ R24, R15, R22 ;  /* 0x000000160f187220 */ /* 0x002fe40000410000 */
[----:B------:R-:W-:-:S03]  /*2cd0*/  LEA.HI.X R15, R12, UR13, R23, 0x1, P1 ;  /* 0x0000000d0c0f7c11 */ /* 0x000fc600088f0c17 */
[----:B------:R-:W-:-:S05]  /*2ce0*/  F2FP.BF16.F32.PACK_AB R19, R24, R19 ;  /* 0x000000131813723e */ /* 0x000fca00000010ff */
[----:B------:R2:W-:Y:S02]  /*2cf0*/  STG.E desc[UR14][R14.64], R19 ;  /* 0x000000130e007986 */ /* 0x0005e4000c10190e */
.L_x_2077:
[----:B------:R-:W-:Y:S05]  /*2d00*/  BSYNC.RECONVERGENT B1 ;  /* 0x0000000000017941 */ /* 0x000fea0003800200 */
.L_x_2076:
[----:B------:R-:W-:Y:S05]  /*2d10*/  @P3 BRA `(.L_x_2071) ;  /* 0x00000000006c3947 */ /* 0x000fea0003800000 */
[--C-:B------:R-:W-:Y:S01]  /*2d20*/  FADD.FTZ R29, R29, -R9.reuse ;  /* 0x800000091d1d7221 */ /* 0x100fe20000010000 */
[----:B------:R-:W-:Y:S01]  /*2d30*/  FADD.FTZ R9, R28, -R9 ;  /* 0x800000091c097221 */ /* 0x000fe20000010000 */
[----:B------:R-:W3:Y:S01]  /*2d40*/  LDCU.64 UR8, c[0x0][0x3e0] ;  /* 0x00007c00ff0877ac */ /* 0x000ee20008000a00 */
[----:B------:R-:W-:Y:S01]  /*2d50*/  MOV R31, R33 ;  /* 0x00000021001f7202 */ /* 0x000fe20000000f00 */
[-C--:B------:R-:W-:Y:S01]  /*2d60*/  FMUL.FTZ R29, R29, R8.reuse ;  /* 0x000000081d1d7220 */ /* 0x080fe20000410000 */
[----:B------:R-:W-:Y:S01]  /*2d70*/  FMUL.FTZ R9, R9, R8 ;  /* 0x0000000809097220 */ /* 0x000fe20000410000 */
[----:B------:R-:W4:Y:S02]  /*2d80*/  LDCU.64 UR10, c[0x0][0x380] ;  /* 0x00007000ff0a77ac */ /* 0x000f240008000a00 */
[----:B------:R-:W-:Y:S01]  /*2d90*/  FFMA.FTZ R29, R10, R29, R17 ;  /* 0x0000001d0a1d7223 */ /* 0x000fe20000010011 */
[----:B------:R-:W-:-:S03]  /*2da0*/  FFMA.FTZ R13, R11, R9, R16 ;  /* 0x000000090b0d7223 */ /* 0x000fc60000010010 */
[----:B------:R-:W-:Y:S01]  /*2db0*/  FMUL.FTZ R8, R29, -1.4426950216293334961 ;  /* 0xbfb8aa3b1d087820 */ /* 0x000fe20000410000 */
[----:B------:R-:W-:-:S05]  /*2dc0*/  FMUL.FTZ R9, R13, -1.4426950216293334961 ;  /* 0xbfb8aa3b0d097820 */ /* 0x000fca0000410000 */
[----:B------:R-:W5:Y:S01]  /*2dd0*/  MUFU.EX2 R8, R8 ;  /* 0x0000000800087308 */ /* 0x000f620000000800 */
[----:B---3--:R-:W-:Y:S02]  /*2de0*/  IMAD R11, R21, UR8, RZ ;  /* 0x00000008150b7c24 */ /* 0x008fe4000f8e02ff */
[----:B------:R-:W-:-:S05]  /*2df0*/  IMAD.WIDE.U32 R30, R6, UR8, R30 ;  /* 0x00000008061e7c25 */ /* 0x000fca000f8e001e */
[----:B------:R-:W3:Y:S01]  /*2e00*/  MUFU.EX2 R9, R9 ;  /* 0x0000000900097308 */ /* 0x000ee20000000800 */
[----:B012---:R-:W-:-:S05]  /*2e10*/  IMAD R15, R6, UR9, R11 ;  /* 0x00000009060f7c24 */ /* 0x007fca000f8e020b */
[----:B------:R-:W-:Y:S01]  /*2e20*/  IADD3 R15, PT, PT, R31, R15, RZ ;  /* 0x0000000f1f0f7210 */ /* 0x000fe20007ffe0ff */
[----:B-----5:R-:W-:Y:S01]  /*2e30*/  FADD.FTZ R10, R8, 1 ;  /* 0x3f800000080a7421 */ /* 0x020fe20000010000 */
[----:B----4-:R-:W-:-:S05]  /*2e40*/  LEA R8, P1, R30, UR10, 0x1 ;  /* 0x0000000a1e087c11 */ /* 0x010fca000f8208ff */
[----:B------:R-:W0:Y:S01]  /*2e50*/  MUFU.RCP R10, R10 ;  /* 0x0000000a000a7308 */ /* 0x000e220000001000 */
[----:B---3--:R-:W-:Y:S01]  /*2e60*/  FADD.FTZ R12, R9, 1 ;  /* 0x3f800000090c7421 */ /* 0x008fe20000010000 */
[----:B------:R-:W-:-:S06]  /*2e70*/  LEA.HI.X R9, R30, UR11, R15, 0x1, P1 ;  /* 0x0000000b1e097c11 */ /* 0x000fcc00088f0c0f */
[----:B------:R-:W1:Y:S01]  /*2e80*/  MUFU.RCP R12, R12 ;  /* 0x0000000c000c7308 */ /* 0x000e620000001000 */
[----:B0-----:R-:W-:Y:S01]  /*2e90*/  FMUL.FTZ R11, R29, R10 ;  /* 0x0000000a1d0b7220 */ /* 0x001fe20000410000 */
[----:B-1----:R-:W-:-:S05]  /*2ea0*/  FMUL.FTZ R14, R13, R12 ;  /* 0x0000000c0d0e7220 */ /* 0x002fca0000410000 */
[----:B------:R-:W-:-:S05]  /*2eb0*/  F2FP.BF16.F32.PACK_AB R11, R14, R11 ;  /* 0x0000000b0e0b723e */ /* 0x000fca00000010ff */
[----:B------:R4:W-:Y:S02]  /*2ec0*/  STG.E desc[UR14][R8.64], R11 ;  /* 0x0000000b08007986 */ /* 0x0009e4000c10190e */
.L_x_2071:
[----:B------:R-:W-:Y:S05]  /*2ed0*/  BSYNC.RECONVERGENT B0 ;  /* 0x0000000000007941 */ /* 0x000fea0003800200 */
.L_x_2063:
[----:B------:R-:W5:Y:S01]  /*2ee0*/  LDCU UR5, c[0x0][0x3f8] ;  /* 0x00007f00ff0577ac */ /* 0x000f620008000800 */
[----:B------:R-:W5:Y:S01]  /*2ef0*/  LDCU UR8, c[0x0][0x3c8] ;  /* 0x00007900ff0877ac */ /* 0x000f620008000800 */
[----:B------:R-:W-:Y:S02]  /*2f00*/  UIADD3 UR7, UPT, UPT, UR19, UR7, URZ ;  /* 0x0000000713077290 */ /* 0x000fe4000fffe0ff */
[----:B------:R-:W-:Y:S02]  /*2f10*/  UIADD3 UR4, UPT, UPT, UR4, 0x1, URZ ;  /* 0x0000000104047890 */ /* 0x000fe4000fffe0ff */
[----:B-----5:R-:W-:-:S04]  /*2f20*/  UIMAD UR5, UR5, UR8, URZ ;  /* 0x00000008050572a4 */ /* 0x020fc8000f8e02ff */
[----:B------:R-:W-:-:S09]  /*2f30*/  UISETP.GE.AND UP0, UPT, UR7, UR5, UPT ;  /* 0x000000050700728c */ /* 0x000fd2000bf06270 */
[----:B------:R-:W-:Y:S05]  /*2f40*/  BRA.U !UP0, `(.L_x_2078) ;  /* 0xffffffd108bc7547 */ /* 0x000fea000b83ffff */
[----:B------:R-:W-:Y:S05]  /*2f50*/  EXIT ;  /* 0x000000000000794d */ /* 0x000fea0003800000 */
.L_x_2079:
        /* <DEDUP_REMOVED lines=10> */
.L_x_3448:


//--------------------- .text._Z35group_norm_nhwc_fwd_one_pass_kernelI11Bf16IOBf16WLi256ELi26ELi416EEv26Group_norm_nhwc_fwd_params --------------------------
	.section	.text._Z35group_norm_nhwc_fwd_one_pass_kernelI11Bf16IOBf16WLi256ELi26ELi416EEv26Group_norm_nhwc_fwd_params,"ax",@progbits
	.align	128
        .global         _Z35group_norm_nhwc_fwd_one_pass_kernelI11Bf16IOBf16WLi256ELi26ELi416EEv26Group_norm_nhwc_fwd_params
        .type           _Z35group_norm_nhwc_fwd_one_pass_kernelI11Bf16IOBf16WLi256ELi26ELi416EEv26Group_norm_nhwc_fwd_params,@function
        .size           _Z35group_norm_nhwc_fwd_one_pass_kernelI11Bf16IOBf16WLi256ELi26ELi416EEv26Group_norm_nhwc_fwd_params,(.L_x_3449 - _Z35group_norm_nhwc_fwd_one_pass_kernelI11Bf16IOBf16WLi256ELi26ELi416EEv26Group_norm_nhwc_fwd_params)
        .other          _Z35group_norm_nhwc_fwd_one_pass_kernelI11Bf16IOBf16WLi256ELi26ELi416EEv26Group_norm_nhwc_fwd_params,@"STO_CUDA_ENTRY STV_DEFAULT"
_Z35group_norm_nhwc_fwd_one_pass_kernelI11Bf16IOBf16WLi256ELi26ELi416EEv26Group_norm_nhwc_fwd_params:
.text._Z35group_norm_nhwc_fwd_one_pass_kernelI11Bf16IOBf16WLi256ELi26ELi416EEv26Group_norm_nhwc_fwd_params:
        /* <DEDUP_REMOVED lines=41> */
.L_x_2123:
[----:B0-----:R-:W0:Y:S01]  /*0290*/  LDC R23, c[0x0][0x3f8] ;  /* 0x0000fe00ff177b82 */ /* 0x001e220000000800 */
[----:B-1----:R-:W1:Y:S01]  /*02a0*/  LDCU UR8, c[0x0][0x404] ;  /* 0x00008080ff0877ac */ /* 0x002e620008000800 */
[----:B------:R-:W-:Y:S01]  /*02b0*/  LOP3.LUT R56, R10, 0xffff, RZ, 0xc0, !PT ;  /* 0x0000ffff0a387812 */ /* 0x000fe200078ec0ff */
[----:B--2---:R-:W2:Y:S01]  /*02c0*/  LDCU.64 UR4, c[0x0][0x3e8] ;  /* 0x00007d00ff0477ac */ /* 0x004ea20008000a00 */
[----:B-1----:R-:W-:Y:S01]  /*02d0*/  IMAD R39, R3, UR8, R54 ;  /* 0x0000000803277c24 */ /* 0x002fe2000f8e0236 */
[----:B------:R-:W1:Y:S01]  /*02e0*/  LDCU.64 UR8, c[0x0][0x3f0] ;  /* 0x00007e00ff0877ac */ /* 0x000e620008000a00 */
[----:B--2---:R-:W-:Y:S02]  /*02f0*/  ISETP.GE.U32.AND P6, PT, R46, UR4, PT ;  /* 0x000000042e007c0c */ /* 0x004fe4000bfc6070 */
[----:B0--34-:R-:W-:Y:S02]  /*0300*/  IABS R19, R23 ;  /* 0x0000001700137213 */ /* 0x019fe40000000000 */
[----:B------:R-:W-:-:S02]  /*0310*/  ISETP.GE.U32.AND P4, PT, R39, UR4, PT ;  /* 0x0000000427007c0c */ /* 0x000fc4000bf86070 */
[----:B------:R-:W0:Y:S01]  /*0320*/  I2F.RP R12, R19 ;  /* 0x00000013000c7306 */ /* 0x000e220000209400 */
[----:B------:R-:W-:-:S04]  /*0330*/  SHF.R.S32.HI R25, RZ, 0x1f, R39 ;  /* 0x0000001fff197819 */ /* 0x000fc80000011427 */
[----:B------:R-:W-:-:S03]  /*0340*/  ISETP.GE.AND.EX P4, PT, R25, UR5, PT, P4 ;  /* 0x0000000519007c0c */ /* 0x000fc6000bf86340 */
        /* <DEDUP_REMOVED lines=20> */
[----:B------:R-:W-:Y:S02]  /*0490*/  MOV R19, R17 ;  /* 0x0000001100137202 */ /* 0x000fe40000000f00 */
[----:B------:R-:W2:Y:S02]  /*04a0*/  @!P4 LDC.64 R16, c[0x0][0x3e0] ;  /* 0x0000f800ff10cb82 */ /* 0x000ea40000000a00 */
[----:B------:R-:W-:Y:S02]  /*04b0*/  @!P3 IADD3 R19, PT, PT, -R19, RZ, RZ ;  /* 0x000000ff1313b210 */ /* 0x000fe40007ffe1ff */
[----:B------:R-:W-:Y:S02]  /*04c0*/  @!P2 LOP3.LUT R19, RZ, R23, RZ, 0x33, !PT ;  /* 0x00000017ff13a212 */ /* 0x000fe400078e33ff */
[----:B------:R-:W-:Y:S02]  /*04d0*/  ISETP.GE.U32.AND P3, PT, R52, UR4, PT ;  /* 0x0000000434007c0c */ /* 0x000fe4000bf66070 */
[----:B------:R-:W-:-:S02]  /*04e0*/  IADD3 R53, PT, PT, -R19, RZ, RZ ;  /* 0x000000ff13357210 */ /* 0x000fc40007ffe1ff */
[----:B------:R-:W-:Y:S02]  /*04f0*/  ISETP.GE.AND.EX P3, PT, R9, UR5, PT, P3 ;  /* 0x0000000509007c0c */ /* 0x000fe4000bf66330 */
[----:B------:R-:W-:Y:S01]  /*0500*/  SHF.R.S32.HI R12, RZ, 0x1f, R19 ;  /* 0x0000001fff0c7819 */ /* 0x000fe20000011413 */
[----:B------:R-:W-:Y:S01]  /*0510*/  IMAD R53, R23, R53, R8 ;  /* 0x0000003517357224 */ /* 0x000fe200078e0208 */
[----:B------:R-:W-:-:S03]  /*0520*/  ISETP.GE.U32.AND P2, PT, R48, UR4, PT ;  /* 0x0000000430007c0c */ /* 0x000fc6000bf46070 */
[----:B------:R-:W-:Y:S01]  /*0530*/  IMAD R53, R53, 0x1a, RZ ;  /* 0x0000001a35357824 */ /* 0x000fe200078e02ff */
[----:B------:R-:W-:Y:S01]  /*0540*/  ISETP.GE.AND.EX P2, PT, R13, UR5, PT, P2 ;  /* 0x000000050d007c0c */ /* 0x000fe2000bf46320 */
[----:B-1----:R-:W-:-:S03]  /*0550*/  IMAD R12, R12, UR8, RZ ;  /* 0x000000080c0c7c24 */ /* 0x002fc6000f8e02ff */
[----:B------:R-:W-:Y:S01]  /*0560*/  IADD3 R56, P1, PT, R53, R56, RZ ;  /* 0x0000003835387210 */ /* 0x000fe20007f3e0ff */
[----:B------:R-:W1:Y:S01]  /*0570*/  @!P3 LDC.64 R22, c[0x0][0x3e0] ;  /* 0x0000f800ff16bb82 */ /* 0x000e620000000a00 */
[----:B------:R-:W-:Y:S02]  /*0580*/  IMAD R59, R19, UR9, R12 ;  /* 0x00000009133b7c24 */ /* 0x000fe4000f8e020c */
[----:B------:R-:W-:Y:S01]  /*0590*/  LEA.HI.X.SX32 R57, R53, RZ, 0x1, P1 ;  /* 0x000000ff35397211 */ /* 0x000fe200008f0eff */
[----:B--2---:R-:W-:Y:S01]  /*05a0*/  @!P4 IMAD R12, R25, R16, RZ ;  /* 0x00000010190cc224 */ /* 0x004fe200078e02ff */
[----:B------:R-:W-:Y:S01]  /*05b0*/  ISETP.GE.U32.AND P1, PT, R50, UR4, PT ;  /* 0x0000000432007c0c */ /* 0x000fe2000bf26070 */
[----:B------:R-:W-:-:S03]  /*05c0*/  IMAD.WIDE.U32 R56, R19, UR8, R56 ;  /* 0x0000000813387c25 */ /* 0x000fc6000f8e0038 */
[----:B------:R-:W-:Y:S01]  /*05d0*/  ISETP.GE.AND.EX P1, PT, R11, UR5, PT, P1 ;  /* 0x000000050b007c0c */ /* 0x000fe2000bf26310 */
[----:B------:R-:W2:Y:S01]  /*05e0*/  @!P3 LDC.64 R18, c[0x0][0x390] ;  /* 0x0000e400ff12bb82 */ /* 0x000ea20000000a00 */
[----:B------:R-:W-:Y:S01]  /*05f0*/  @!P4 IMAD R27, R39, R17, R12 ;  /* 0x00000011271bc224 */ /* 0x000fe200078e020c */
[----:B------:R-:W-:Y:S02]  /*0600*/  IADD3 R59, PT, PT, R57, R59, RZ ;  /* 0x0000003b393b7210 */ /* 0x000fe40007ffe0ff */
[----:B------:R-:W-:-:S04]  /*0610*/  @!P4 MOV R58, R56 ;  /* 0x00000038003ac202 */ /* 0x000fc80000000f00 */
[----:B------:R-:W3:Y:S01]  /*0620*/  @!P2 LDC.64 R30, c[0x0][0x390] ;  /* 0x0000e400ff1eab82 */ /* 0x000ee20000000a00 */
[C---:B------:R-:W-:Y:S01]  /*0630*/  @!P4 IMAD.WIDE.U32 R24, R39.reuse, R16, R58 ;  /* 0x000000102718c225 */ /* 0x040fe200078e003a */
[----:B------:R-:W-:-:S03]  /*0640*/  IADD3 R39, PT, PT, R39, 0xa0, RZ ;  /* 0x000000a027277810 */ /* 0x000fc60007ffe0ff */
[----:B-1----:R-:W-:Y:S01]  /*0650*/  @!P3 IMAD R14, R9, R22, RZ ;  /* 0x00000016090eb224 */ /* 0x002fe200078e02ff */
[----:B------:R-:W-:Y:S02]  /*0660*/  @!P4 IADD3 R12, PT, PT, R25, R27, RZ ;  /* 0x0000001b190cc210 */ /* 0x000fe40007ffe0ff */
[----:B------:R-:W1:Y:S01]  /*0670*/  @!P1 LDC.64 R16, c[0x0][0x3e0] ;  /* 0x0000f800ff109b82 */ /* 0x000e620000000a00 */
[----:B0-----:R-:W-:Y:S01]  /*0680*/  @!P4 LEA R20, P5, R24, R20, 0x1 ;  /* 0x000000141814c211 */ /* 0x001fe200078a08ff */
[----:B------:R-:W-:Y:S01]  /*0690*/  @!P3 IMAD R29, R52, R23, R14 ;  /* 0x00000017341db224 */ /* 0x000fe200078e020e */
[----:B------:R-:W-:Y:S02]  /*06a0*/  @!P3 MOV R25, R59 ;  /* 0x0000003b0019b202 */ /* 0x000fe40000000f00 */
[----:B------:R-:W-:Y:S02]  /*06b0*/  @!P4 LEA.HI.X R21, R24, R21, R12, 0x1, P5 ;  /* 0x000000151815c211 */ /* 0x000fe400028f0c0c */
[----:B------:R-:W-:Y:S01]  /*06c0*/  MOV R12, RZ ;  /* 0x000000ff000c7202 */ /* 0x000fe20000000f00 */
[----:B------:R-:W0:Y:S01]  /*06d0*/  @!P1 LDC.64 R36, c[0x0][0x390] ;  /* 0x0000e400ff249b82 */ /* 0x000e220000000a00 */
[----:B------:R-:W-:-:S02]  /*06e0*/  @!P3 MOV R24, R56 ;  /* 0x000000380018b202 */ /* 0x000fc40000000f00 */
[----:B------:R-:W-:Y:S02]  /*06f0*/  ISETP.GE.U32.AND P5, PT, R39, UR4, PT ;  /* 0x0000000427007c0c */ /* 0x000fe4000bfa6070 */
[----:B------:R4:W5:Y:S01]  /*0700*/  @!P4 LDG.E R12, desc[UR6][R20.64] ;  /* 0x00000006140cc981 */ /* 0x000962000c1e1900 */
[----:B------:R-:W-:Y:S01]  /*0710*/  @!P3 IMAD.WIDE.U32 R22, R52, R22, R24 ;  /* 0x000000163416b225 */ /* 0x000fe200078e0018 */
[----:B------:R-:W-:Y:S01]  /*0720*/  SHF.R.S32.HI R43, RZ, 0x1f, R39 ;  /* 0x0000001fff2b7819 */ /* 0x000fe20000011427 */
[----:B------:R-:W3:Y:S01]  /*0730*/  @!P2 LDC.64 R26, c[0x0][0x3e0] ;  /* 0x0000f800ff1aab82 */ /* 0x000ee20000000a00 */
[----:B------:R-:W-:Y:S02]  /*0740*/  ISETP.GE.AND.EX P4, PT, R15, UR5, PT, P6 ;  /* 0x000000050f007c0c */ /* 0x000fe4000bf86360 */
[----:B------:R-:W-:Y:S02]  /*0750*/  @!P3 IADD3 R14, PT, PT, R23, R29, RZ ;  /* 0x0000001d170eb210 */ /* 0x000fe40007ffe0ff */
[----:B------:R-:W-:-:S02]  /*0760*/  ISETP.GE.AND.EX P5, PT, R43, UR5, PT, P5 ;  /* 0x000000052b007c0c */ /* 0x000fc4000bfa6350 */
[----:B----4-:R-:W-:Y:S01]  /*0770*/  @!P1 MOV R20, R56 ;  /* 0x0000003800149202 */ /* 0x010fe20000000f00 */
[----:B-1----:R-:W-:Y:S01]  /*0780*/  @!P1 IMAD R23, R11, R16, RZ ;  /* 0x000000100b179224 */ /* 0x002fe200078e02ff */
[----:B------:R-:W-:Y:S02]  /*0790*/  @!P1 MOV R21, R59 ;  /* 0x0000003b00159202 */ /* 0x000fe40000000f00 */
[----:B--2---:R-:W-:Y:S01]  /*07a0*/  @!P3 LEA R18, P6, R22, R18, 0x1 ;  /* 0x000000121612b211 */ /* 0x004fe200078c08ff */
[C---:B------:R-:W-:Y:S02]  /*07b0*/  @!P1 IMAD R23, R50.reuse, R17, R23 ;  /* 0x0000001132179224 */ /* 0x040fe400078e0217 */
[----:B------:R-:W-:Y:S01]  /*07c0*/  @!P1 IMAD.WIDE.U32 R16, R50, R16, R20 ;  /* 0x0000001032109225 */ /* 0x000fe200078e0014 */
[----:B------:R-:W-:Y:S01]  /*07d0*/  @!P3 LEA.HI.X R19, R22, R19, R14, 0x1, P6 ;  /* 0x000000131613b211 */ /* 0x000fe200030f0c0e */
[----:B------:R-:W1:Y:S01]  /*07e0*/  @!P4 LDC.64 R24, c[0x0][0x3e0] ;  /* 0x0000f800ff18cb82 */ /* 0x000e620000000a00 */
[----:B------:R-:W-:-:S02]  /*07f0*/  MOV R14, RZ ;  /* 0x000000ff000e7202 */ /* 0x000fc40000000f00 */
[----:B------:R-:W-:Y:S02]  /*0800*/  @!P1 IADD3 R17, PT, PT, R17, R23, RZ ;  /* 0x0000001711119210 */ /* 0x000fe40007ffe0ff */
[C---:B0-----:R-:W-:Y:S02]  /*0810*/  @!P1 LEA R36, P6, R16.reuse, R36, 0x1 ;  /* 0x0000002410249211 */ /* 0x041fe400078c08ff */
[----:B------:R0:W2:Y:S01]  /*0820*/  @!P3 LDG.E R14, desc[UR6][R18.64] ;  /* 0x00000006120eb981 */ /* 0x0000a2000c1e1900 */
[----:B------:R-:W4:Y:S01]  /*0830*/  @!P5 LDC.64 R28, c[0x0][0x3e0] ;  /* 0x0000f800ff1cdb82 */ /* 0x000f220000000a00 */
[----:B------:R-:W-:Y:S01]  /*0840*/  @!P1 LEA.HI.X R37, R16, R37, R17, 0x1, P6 ;  /* 0x0000002510259211 */ /* 0x000fe200030f0c11 */
[----:B---3--:R-:W-:Y:S01]  /*0850*/  @!P2 IMAD R16, R13, R26, RZ ;  /* 0x0000001a0d10a224 */ /* 0x008fe200078e02ff */
[----:B------:R-:W-:Y:S02]  /*0860*/  ISETP.GE.U32.AND P3, PT, R44, UR4, PT ;  /* 0x000000042c007c0c */ /* 0x000fe4000bf66070 */
[----:B------:R-:W-:Y:S01]  /*0870*/  MOV R41, RZ ;  /* 0x000000ff00297202 */ /* 0x000fe20000000f00 */
[----:B------:R-:W-:Y:S01]  /*0880*/  @!P2 IMAD R21, R48, R27, R16 ;  /* 0x0000001b3015a224 */ /* 0x000fe200078e0210 */
[----:B0-----:R-:W-:Y:S01]  /*0890*/  @!P2 MOV R18, R56 ;  /* 0x000000380012a202 */ /* 0x001fe20000000f00 */
[----:B------:R-:W0:Y:S01]  /*08a0*/  @!P4 LDC.64 R16, c[0x0][0x390] ;  /* 0x0000e400ff10cb82 */ /* 0x000e220000000a00 */
[----:B------:R-:W-:-:S02]  /*08b0*/  @!P2 MOV R19, R59 ;  /* 0x0000003b0013a202 */ /* 0x000fc40000000f00 */
[----:B------:R3:W2:Y:S01]  /*08c0*/  @!P1 LDG.E R41, desc[UR6][R36.64] ;  /* 0x0000000624299981 */ /* 0x0006a2000c1e1900 */
[----:B------:R-:W-:Y:S02]  /*08d0*/  ISETP.GE.AND.EX P3, PT, R33, UR5, PT, P3 ;  /* 0x0000000521007c0c */ /* 0x000fe4000bf66330 */
[----:B------:R-:W-:Y:S01]  /*08e0*/  ISETP.GE.U32.AND P6, PT, R7, UR4, PT ;  /* 0x0000000407007c0c */ /* 0x000fe2000bfc6070 */
[----:B------:R-:W-:Y:S02]  /*08f0*/  @!P2 IMAD.WIDE.U32 R26, R48, R26, R18 ;  /* 0x0000001a301aa225 */ /* 0x000fe400078e0012 */
[----:B------:R-:W0:Y:S01]  /*0900*/  @!P5 LDC.64 R18, c[0x0][0x390] ;  /* 0x0000e400ff12db82 */ /* 0x000e220000000a00 */
[----:B------:R-:W-:Y:S02]  /*0910*/  ISETP.GE.AND.EX P6, PT, R35, UR5, PT, P6 ;  /* 0x0000000523007c0c */ /* 0x000fe4000bfc6360 */
[----:B------:R-:W-:Y:S02]  /*0920*/  @!P2 IADD3 R27, PT, PT, R27, R21, RZ ;  /* 0x000000151b1ba210 */ /* 0x000fe40007ffe0ff */
[----:B------:R-:W-:Y:S01]  /*0930*/  @!P2 LEA R30, P1, R26, R30, 0x1 ;  /* 0x0000001e1a1ea211 */ /* 0x000fe200078208ff */
[----:B-1----:R-:W-:-:S02]  /*0940*/  @!P4 IMAD R32, R15, R24, RZ ;  /* 0x000000180f20c224 */ /* 0x002fc400078e02ff */
[----:B------:R-:W1:Y:S01]  /*0950*/  @!P3 LDC.64 R22, c[0x0][0x3e0] ;  /* 0x0000f800ff16bb82 */ /* 0x000e620000000a00 */
[----:B------:R-:W-:Y:S02]  /*0960*/  @!P2 LEA.HI.X R31, R26, R31, R27, 0x1, P1 ;  /* 0x0000001f1a1fa211 */ /* 0x000fe400008f0c1b */
[----:B------:R-:W-:Y:S02]  /*0970*/  @!P4 MOV R26, R56 ;  /* 0x00000038001ac202 */ /* 0x000fe40000000f00 */
[----:B------:R-:W-:Y:S01]  /*0980*/  @!P4 MOV R27, R59 ;  /* 0x0000003b001bc202 */ /* 0x000fe20000000f00 */
[C---:B------:R-:W-:Y:S02]  /*0990*/  @!P4 IMAD R45, R46.reuse, R25, R32 ;  /* 0x000000192e2dc224 */ /* 0x040fe400078e0220 */
[----:B----4-:R-:W-:Y:S01]  /*09a0*/  @!P5 IMAD R34, R43, R28, RZ ;  /* 0x0000001c2b22d224 */ /* 0x010fe200078e02ff */
[----:B------:R-:W4:Y:S01]  /*09b0*/  @!P6 LDC.64 R20, c[0x0][0x3e0] ;  /* 0x0000f800ff14eb82 */ /* 0x000f220000000a00 */
[----:B------:R-:W-:Y:S01]  /*09c0*/  @!P4 IMAD.WIDE.U32 R24, R46, R24, R26 ;  /* 0x000000182e18c225 */ /* 0x000fe200078e001a */
[----:B------:R-:W-:-:S02]  /*09d0*/  @!P5 MOV R26, R56 ;  /* 0x00000038001ad202 */ /* 0x000fc40000000f00 */
[----:B------:R-:W-:Y:S01]  /*09e0*/  @!P5 MOV R27, R59 ;  /* 0x0000003b001bd202 */ /* 0x000fe20000000f00 */
[C---:B------:R-:W-:Y:S01]  /*09f0*/  @!P5 IMAD R47, R39.reuse, R29, R34 ;  /* 0x0000001d272fd224 */ /* 0x040fe200078e0222 */
[----:B------:R-:W-:Y:S02]  /*0a00*/  MOV R43, RZ ;  /* 0x000000ff002b7202 */ /* 0x000fe40000000f00 */
[----:B---3--:R-:W3:Y:S01]  /*0a10*/  @!P6 LDC.64 R36, c[0x0][0x390] ;  /* 0x0000e400ff24eb82 */ /* 0x008ee20000000a00 */
[----:B------:R-:W-:Y:S01]  /*0a20*/  @!P5 IMAD.WIDE.U32 R28, R39, R28, R26 ;  /* 0x0000001c271cd225 */ /* 0x000fe200078e001a */
[----:B------:R-:W-:Y:S02]  /*0a30*/  @!P4 IADD3 R32, PT, PT, R25, R45, RZ ;  /* 0x0000002d1920c210 */ /* 0x000fe40007ffe0ff */
[C---:B0-----:R-:W-:Y:S01]  /*0a40*/  @!P4 LEA R16, P1, R24.reuse, R16, 0x1 ;  /* 0x000000101810c211 */ /* 0x041fe200078208ff */
[----:B------:R-:W2:Y:S03]  /*0a50*/  @!P2 LDG.E R43, desc[UR6][R30.64] ;  /* 0x000000061e2ba981 */ /* 0x000ea6000c1e1900 */
[----:B------:R-:W0:Y:S01]  /*0a60*/  @!P3 LDC.64 R26, c[0x0][0x390] ;  /* 0x0000e400ff1abb82 */ /* 0x000e220000000a00 */
[----:B------:R-:W-:-:S02]  /*0a70*/  @!P4 LEA.HI.X R17, R24, R17, R32, 0x1, P1 ;  /* 0x000000111811c211 */ /* 0x000fc400008f0c20 */
[----:B------:R-:W-:Y:S02]  /*0a80*/  MOV R24, RZ ;  /* 0x000000ff00187202 */ /* 0x000fe40000000f00 */
[----:B------:R-:W-:Y:S02]  /*0a90*/  @!P5 IADD3 R25, PT, PT, R29, R47, RZ ;  /* 0x0000002f1d19d210 */ /* 0x000fe40007ffe0ff */
[C---:B------:R-:W-:Y:S02]  /*0aa0*/  @!P5 LEA R18, P2, R28.reuse, R18, 0x1 ;  /* 0x000000121c12d211 */ /* 0x040fe400078408ff */
[----:B------:R1:W2:Y:S02]  /*0ab0*/  @!P4 LDG.E R24, desc[UR6][R16.64] ;  /* 0x000000061018c981 */ /* 0x0002a4000c1e1900 */
[----:B------:R-:W-:Y:S01]  /*0ac0*/  @!P5 LEA.HI.X R19, R28, R19, R25, 0x1, P2 ;  /* 0x000000131c13d211 */ /* 0x000fe200010f0c19 */
[----:B-1----:R-:W-:Y:S01]  /*0ad0*/  @!P3 IMAD R25, R33, R22, RZ ;  /* 0x000000162119b224 */ /* 0x002fe200078e02ff */
[----:B------:R-:W-:-:S02]  /*0ae0*/  @!P3 MOV R16, R56 ;  /* 0x000000380010b202 */ /* 0x000fc40000000f00 */
[----:B------:R-:W-:Y:S01]  /*0af0*/  @!P3 MOV R17, R59 ;  /* 0x0000003b0011b202 */ /* 0x000fe20000000f00 */
[C---:B------:R-:W-:Y:S02]  /*0b00*/  @!P3 IMAD R25, R44.reuse, R23, R25 ;  /* 0x000000172c19b224 */ /* 0x040fe400078e0219 */
[----:B----4-:R-:W-:Y:S02]  /*0b10*/  @!P6 IMAD R28, R35, R20, RZ ;  /* 0x00000014231ce224 */ /* 0x010fe400078e02ff */
[----:B------:R-:W-:Y:S01]  /*0b20*/  @!P3 IMAD.WIDE.U32 R22, R44, R22, R16 ;  /* 0x000000162c16b225 */ /* 0x000fe200078e0010 */
[----:B------:R-:W-:Y:S02]  /*0b30*/  @!P6 MOV R16, R56 ;  /* 0x000000380010e202 */ /* 0x000fe40000000f00 */
[----:B------:R-:W-:Y:S01]  /*0b40*/  @!P6 MOV R17, R59 ;  /* 0x0000003b0011e202 */ /* 0x000fe20000000f00 */
[----:B------:R-:W-:Y:S01]  /*0b50*/  @!P6 IMAD R29, R7, R21, R28 ;  /* 0x00000015071de224 */ /* 0x000fe200078e021c */
[----:B------:R-:W-:-:S02]  /*0b60*/  MOV R47, RZ ;  /* 0x000000ff002f7202 */ /* 0x000fc40000000f00 */
[----:B------:R-:W-:Y:S01]  /*0b70*/  @!P3 IADD3 R23, PT, PT, R23, R25, RZ ;  /* 0x000000191717b210 */ /* 0x000fe20007ffe0ff */
[----:B------:R-:W-:Y:S01]  /*0b80*/  @!P6 IMAD.WIDE.U32 R20, R7, R20, R16 ;  /* 0x000000140714e225 */ /* 0x000fe200078e0010 */
[C---:B0-----:R-:W-:Y:S02]  /*0b90*/  @!P3 LEA R26, P1, R22.reuse, R26, 0x1 ;  /* 0x0000001a161ab211 */ /* 0x041fe400078208ff */
[----:B------:R-:W-:Y:S01]  /*0ba0*/  MOV R49, RZ ;  /* 0x000000ff00317202 */ /* 0x000fe20000000f00 */
[----:B------:R0:W4:Y:S01]  /*0bb0*/  @!P5 LDG.E R47, desc[UR6][R18.64] ;  /* 0x00000006122fd981 */ /* 0x000122000c1e1900 */
[----:B------:R-:W-:Y:S02]  /*0bc0*/  @!P3 LEA.HI.X R27, R22, R27, R23, 0x1, P1 ;  /* 0x0000001b161bb211 */ /* 0x000fe400008f0c17 */
[----:B------:R-:W-:Y:S02]  /*0bd0*/  @!P6 IADD3 R17, PT, PT, R21, R29, RZ ;  /* 0x0000001d1511e210 */ /* 0x000fe40007ffe0ff */
[----:B---3--:R-:W-:Y:S01]  /*0be0*/  @!P6 LEA R16, P1, R20, R36, 0x1 ;  /* 0x000000241410e211 */ /* 0x008fe200078208ff */
[----:B------:R-:W3:Y:S01]  /*0bf0*/  @!P3 LDG.E R49, desc[UR6][R26.64] ;  /* 0x000000061a31b981 */ /* 0x000ee2000c1e1900 */
[----:B------:R-:W-:-:S02]  /*0c00*/  MOV R51, RZ ;  /* 0x000000ff00337202 */ /* 0x000fc40000000f00 */
[----:B------:R-:W-:-:S05]  /*0c10*/  @!P6 LEA.HI.X R17, R20, R37, R17, 0x1, P1 ;  /* 0x000000251411e211 */ /* 0x000fca00008f0c11 */
[----:B------:R1:W3:Y:S01]  /*0c20*/  @!P6 LDG.E R51, desc[UR6][R16.64] ;  /* 0x000000061033e981 */ /* 0x0002e2000c1e1900 */
[----:B------:R-:W-:Y:S02]  /*0c30*/  ISETP.GT.AND P1, PT, R4, 0x1e, PT ;  /* 0x0000001e0400780c */ /* 0x000fe40003f24270 */
[----:B-----5:R-:W-:-:S04]  /*0c40*/  PRMT R37, R12, 0x7632, R37 ;  /* 0x000076320c257816 */ /* 0x020fc80000000025 */
[----:B------:R-:W-:Y:S02]  /*0c50*/  SHF.L.U32 R37, R37, 0x10, RZ ;  /* 0x0000001025257819 */ /* 0x000fe400000006ff */
[----:B------:R-:W-:-:S03]  /*0c60*/  SHF.L.U32 R12, R12, 0x10, RZ ;  /* 0x000000100c0c7819 */ /* 0x000fc600000006ff */
[----:B0-----:R-:W-:-:S04]  /*0c70*/  FMUL.FTZ R19, R37, R37 ;  /* 0x0000002525137220 */ /* 0x001fc80000410000 */
[----:B------:R-:W-:Y:S01]  /*0c80*/  FFMA.FTZ R19, R12, R12, R19 ;  /* 0x0000000c0c137223 */ /* 0x000fe20000010013 */
[----:B--2---:R-:W-:-:S04]  /*0c90*/  PRMT R39, R14, 0x7632, R39 ;  /* 0x000076320e277816 */ /* 0x004fc80000000027 */
[----:B------:R-:W-:Y:S02]  /*0ca0*/  SHF.L.U32 R39, R39, 0x10, RZ ;  /* 0x0000001027277819 */ /* 0x000fe400000006ff */
[----:B------:R-:W-:-:S03]  /*0cb0*/  SHF.L.U32 R14, R14, 0x10, RZ ;  /* 0x000000100e0e7819 */ /* 0x000fc600000006ff */
[----:B-1----:R-:W-:Y:S01]  /*0cc0*/  FMUL.FTZ R17, R39, R39 ;  /* 0x0000002727117220 */ /* 0x002fe20000410000 */
[----:B------:R-:W-:-:S04]  /*0cd0*/  PRMT R32, R41, 0x7632, R32 ;  /* 0x0000763229207816 */ /* 0x000fc80000000020 */
[----:B------:R-:W-:Y:S01]  /*0ce0*/  SHF.L.U32 R32, R32, 0x10, RZ ;  /* 0x0000001020207819 */ /* 0x000fe200000006ff */
[----:B------:R-:W-:Y:S01]  /*0cf0*/  FFMA.FTZ R16, R14, R14, R17 ;  /* 0x0000000e0e107223 */ /* 0x000fe20000010011 */
[----:B------:R-:W-:Y:S01]  /*0d00*/  SHF.L.U32 R41, R41, 0x10, RZ ;  /* 0x0000001029297819 */ /* 0x000fe200000006ff */
[----:B------:R-:W-:Y:S01]  /*0d10*/  FADD.FTZ R19, RZ, R19 ;  /* 0x00000013ff137221 */ /* 0x000fe20000010000 */
[----:B------:R-:W-:Y:S01]  /*0d20*/  FADD.FTZ R18, R12, R37 ;  /* 0x000000250c127221 */ /* 0x000fe20000010000 */
[----:B------:R-:W-:Y:S01]  /*0d30*/  FMUL.FTZ R20, R32, R32 ;  /* 0x0000002020147220 */ /* 0x000fe20000410000 */
[----:B------:R-:W-:Y:S01]  /*0d40*/  FADD.FTZ R21, R14, R39 ;  /* 0x000000270e157221 */ /* 0x000fe20000010000 */
[----:B------:R-:W-:Y:S01]  /*0d50*/  FADD.FTZ R16, R19, R16 ;  /* 0x0000001013107221 */ /* 0x000fe20000010000 */
[----:B------:R-:W-:Y:S01]  /*0d60*/  FADD.FTZ R18, RZ, R18 ;  /* 0x00000012ff127221 */ /* 0x000fe20000010000 */
[C---:B------:R-:W-:Y:S01]  /*0d70*/  FFMA.FTZ R19, R41.reuse, R41, R20 ;  /* 0x0000002929137223 */ /* 0x040fe20000010014 */
[----:B------:R-:W-:-:S02]  /*0d80*/  FADD.FTZ R17, R41, R32 ;  /* 0x0000002029117221 */ /* 0x000fc40000010000 */
        /* <DEDUP_REMOVED lines=12> */
[----:B------:R-:W-:Y:S02]  /*0e50*/  FADD.FTZ R16, R16, R19 ;  /* 0x0000001310107221 */ /* 0x000fe40000010000 */
[----:B------:R-:W-:Y:S01]  /*0e60*/  FMUL.FTZ R19, R45, R45 ;  /* 0x0000002d2d137220 */ /* 0x000fe20000410000 */
[----:B------:R-:W-:Y:S01]  /*0e70*/  FADD.FTZ R17, R17, R18 ;  /* 0x0000001211117221 */ /* 0x000fe20000010000 */
[C---:B------:R-:W-:Y:S02]  /*0e80*/  FADD.FTZ R18, R36.reuse, R45 ;  /* 0x0000002d24127221 */ /* 0x040fe40000010000 */
[----:B------:R-:W-:-:S02]  /*0e90*/  FFMA.FTZ R19, R36, R36, R19 ;  /* 0x0000002424137223 */ /* 0x000fc40000010013 */
[----:B------:R-:W-:Y:S02]  /*0ea0*/  FADD.FTZ R17, R17, R18 ;  /* 0x0000001211117221 */ /* 0x000fe40000010000 */
[----:B------:R-:W-:Y:S01]  /*0eb0*/  FADD.FTZ R16, R16, R19 ;  /* 0x0000001310107221 */ /* 0x000fe20000010000 */
[----:B----4-:R-:W-:-:S04]  /*0ec0*/  PRMT R38, R47, 0x7632, R38 ;  /* 0x000076322f267816 */ /* 0x010fc80000000026 */
[----:B------:R-:W-:Y:S02]  /*0ed0*/  SHF.L.U32 R38, R38, 0x10, RZ ;  /* 0x0000001026267819 */ /* 0x000fe400000006ff */
[----:B---3--:R-:W-:Y:S02]  /*0ee0*/  PRMT R40, R49, 0x7632, R40 ;  /* 0x0000763231287816 */ /* 0x008fe40000000028 */
[----:B------:R-:W-:Y:S01]  /*0ef0*/  SHF.L.U32 R47, R47, 0x10, RZ ;  /* 0x000000102f2f7819 */ /* 0x000fe200000006ff */
[----:B------:R-:W-:Y:S01]  /*0f00*/  FMUL.FTZ R20, R38, R38 ;  /* 0x0000002626147220 */ /* 0x000fe20000410000 */
[----:B------:R-:W-:Y:S02]  /*0f10*/  SHF.L.U32 R40, R40, 0x10, RZ ;  /* 0x0000001028287819 */ /* 0x000fe400000006ff */
[----:B------:R-:W-:Y:S01]  /*0f20*/  PRMT R42, R51, 0x7632, R42 ;  /* 0x00007632332a7816 */ /* 0x000fe2000000002a */
        /* <DEDUP_REMOVED lines=54> */
.L_x_2081:
[----:B------:R-:W-:Y:S05]  /*1290*/  BSYNC.RECONVERGENT B0 ;  /* 0x0000000000007941 */ /* 0x000fea0003800200 */
.L_x_2080:
[----:B------:R-:W-:Y:S06]  /*12a0*/  BAR.SYNC.DEFER_BLOCKING 0x0 ;  /* 0x0000000000007b1d */ /* 0x000fec0000010000 */
[----:B------:R-:W-:Y:S04]  /*12b0*/  BSSY.RECONVERGENT B0, `(.L_x_2082) ;  /* 0x0000024000007945 */ /* 0x000fe80003800200 */
[----:B------:R-:W-:Y:S05]  /*12c0*/  @P2 BRA `(.L_x_2083) ;  /* 0x0000000000882947 */ /* 0x000fea0003800000 */
[----:B------:R-:W4:Y:S01]  /*12d0*/  S2UR UR5, SR_CgaCtaId ;  /* 0x00000000000579c3 */ /* 0x000f220000008800 */
[----:B------:R-:W-:Y:S02]  /*12e0*/  UMOV UR4, 0x400 ;  /* 0x0000040000047882 */ /* 0x000fe40000000000 */
[----:B----4-:R-:W-:-:S09]  /*12f0*/  ULEA UR4, UR5, UR4, 0x18 ;  /* 0x0000000405047291 */ /* 0x010fd2000f8ec0ff */
[----:B-1----:R-:W1:Y:S04]  /*1300*/  LDS.64 R22, [UR4+0x18] ;  /* 0x00001804ff167984 */ /* 0x002e680008000a00 */
[----:B--2---:R-:W2:Y:S04]  /*1310*/  LDS.128 R24, [UR4+0x20] ;  /* 0x00002004ff187984 */ /* 0x004ea80008000c00 */
[----:B---3--:R-:W3:Y:S01]  /*1320*/  LDS.128 R16, [UR4+0x30] ;  /* 0x00003004ff107984 */ /* 0x008ee20008000c00 */
[----:B-1----:R-:W-:Y:S01]  /*1330*/  FADD.FTZ R29, R20, R22 ;  /* 0x00000016141d7221 */ /* 0x002fe20000010000 */
[----:B------:R-:W-:-:S02]  /*1340*/  FADD.FTZ R28, R21, R23 ;  /* 0x00000017151c7221 */ /* 0x000fc40000010000 */
[----:B0-----:R-:W0:Y:S01]  /*1350*/  LDS.128 R20, [UR4+0x40] ;  /* 0x00004004ff147984 */ /* 0x001e220008000c00 */
[----:B--2---:R-:W-:Y:S01]  /*1360*/  FADD.FTZ R29, R29, R24 ;  /* 0x000000181d1d7221 */ /* 0x004fe20000010000 */
        /* <DEDUP_REMOVED lines=24> */
.L_x_2083:
[----:B------:R-:W-:Y:S05]  /*14f0*/  BSYNC.RECONVERGENT B0 ;  /* 0x0000000000007941 */ /* 0x000fea0003800200 */
.L_x_2082:
        /* <DEDUP_REMOVED lines=14> */
[----:B-1----:R-:W-:Y:S01]  /*15e0*/  IMAD R23, R3, R5, R0 ;  /* 0x0000000503177224 */ /* 0x002fe200078e0200 */
        /* <DEDUP_REMOVED lines=11> */
.L_x_2086:
[----:B---3--:R-:W3:Y:S04]  /*16a0*/  LDG.E.STRONG.GPU R18, desc[UR6][R16.64] ;  /* 0x0000000610127981 */ /* 0x008ee8000c1ef900 */
[----:B---3--:R-:W-:Y:S01]  /*16b0*/  CCTL.IVALL ;  /* 0x00000000ff00798f */ /* 0x008fe20002000000 */
[----:B------:R-:W-:Y:S05]  /*16c0*/  YIELD ;  /* 0x0000000000007946 */ /* 0x000fea0003800000 */
[----:B------:R-:W-:-:S13]  /*16d0*/  ISETP.NE.AND P1, PT, R18, R25, PT ;  /* 0x000000191200720c */ /* 0x000fda0003f25270 */
[----:B------:R-:W-:Y:S05]  /*16e0*/  @P1 BRA `(.L_x_2086) ;  /* 0xfffffffc00ec1947 */ /* 0x000fea000383ffff */
.L_x_2085:
[----:B------:R-:W-:Y:S05]  /*16f0*/  WARPSYNC.ALL ;  /* 0x0000000000007948 */ /* 0x000fea0003800000 */
[----:B------:R-:W-:Y:S01]  /*1700*/  BAR.SYNC.DEFER_BLOCKING 0x0 ;  /* 0x0000000000007b1d */ /* 0x000fe20000010000 */
[----:B------:R-:W-:-:S05]  /*1710*/  HFMA2 R26, -RZ, RZ, 0, 0 ;  /* 0x00000000ff1a7431 */ /* 0x000fca00000001ff */
[----:B------:R-:W-:Y:S05]  /*1720*/  @!P3 BRA `(.L_x_2087) ;  /* 0x000000040020b947 */ /* 0x000fea0003800000 */
[CC--:B------:R-:W-:Y:S01]  /*1730*/  LEA R22, R5.reuse, R0.reuse, 0x1 ;  /* 0x0000000005167211 */ /* 0x0c0fe200078e08ff */
[C-C-:B------:R-:W-:Y:S01]  /*1740*/  IMAD R26, R5.reuse, 0x6, R0.reuse ;  /* 0x00000006051a7824 */ /* 0x140fe200078e0200 */
[CC--:B--2---:R-:W-:Y:S01]  /*1750*/  LEA R24, R5.reuse, R0.reuse, 0x2 ;  /* 0x0000000005187211 */ /* 0x0c4fe200078e10ff */
[C-C-:B------:R-:W-:Y:S01]  /*1760*/  IMAD R28, R5.reuse, 0x5, R0.reuse ;  /* 0x00000005051c7824 */ /* 0x140fe200078e0200 */
[----:B------:R-:W-:Y:S01]  /*1770*/  IADD3 R62, PT, PT, R0, R5, RZ ;  /* 0x00000005003e7210 */ /* 0x000fe20007ffe0ff */
[--C-:B------:R-:W-:Y:S01]  /*1780*/  IMAD R30, R5, 0x3, R0.reuse ;  /* 0x00000003051e7824 */ /* 0x100fe200078e0200 */
[----:B-1-3--:R-:W-:Y:S01]  /*1790*/  IADD3 R23, PT, PT, -R3, RZ, RZ ;  /* 0x000000ff03177210 */ /* 0x00afe20007ffe1ff */
[----:B------:R-:W-:Y:S01]  /*17a0*/  IMAD R60, R5, 0x7, R0 ;  /* 0x00000007053c7824 */ /* 0x000fe200078e0200 */
[----:B------:R-:W-:Y:S01]  /*17b0*/  MOV R64, R0 ;  /* 0x0000000000407202 */ /* 0x000fe20000000f00 */
[----:B------:R-:W-:-:S06]  /*17c0*/  UMOV UR4, URZ ;  /* 0x000000ff00047c82 */ /* 0x000fcc0008000000 */
.L_x_2088:
        /* <DEDUP_REMOVED lines=62> */
.L_x_2087:
        /* <DEDUP_REMOVED lines=13> */
[----:B--2---:R-:W-:-:S04]  /*1c80*/  IADD3 R24, PT, PT, R26, 0x3, RZ ;  /* 0x000000031a187810 */ /* 0x004fc80007ffe0ff */
[----:B------:R-:W-:Y:S01]  /*1c90*/  ISETP.EQ.OR P6, PT, R24, R3, P2 ;  /* 0x000000031800720c */ /* 0x000fe200017c2670 */
[----:B------:R-:W-:-:S04]  /*1ca0*/  @!P3 IMAD R17, R26, R5, R0 ;  /* 0x000000051a11b224 */ /* 0x000fc800078e0200 */
[----:B------:R-:W-:Y:S02]  /*1cb0*/  @!P4 IMAD R19, R16, R5, R0 ;  /* 0x000000051013c224 */ /* 0x000fe400078e0200 */
[----:B------:R-:W-:-:S04]  /*1cc0*/  @!P3 IMAD.WIDE.U32 R16, R17, 0x8, R66 ;  /* 0x000000081110b825 */ /* 0x000fc800078e0042 */
[-C--:B-1----:R-:W-:Y:S02]  /*1cd0*/  @!P5 IMAD R23, R18, R5.reuse, R0 ;  /* 0x000000051217d224 */ /* 0x082fe400078e0200 */
        /* <DEDUP_REMOVED lines=17> */
.L_x_2089:
        /* <DEDUP_REMOVED lines=18> */
.L_x_2090:
        /* <DEDUP_REMOVED lines=9> */
.L_x_2091:
[----:B------:R-:W-:Y:S05]  /*1fa0*/  BSYNC.RECONVERGENT B0 ;  /* 0x0000000000007941 */ /* 0x000fea0003800200 */
.L_x_2084:
[----:B------:R-:W4:Y:S01]  /*1fb0*/  S2UR UR5, SR_CgaCtaId ;  /* 0x00000000000579c3 */ /* 0x000f220000008800 */
[----:B------:R-:W5:Y:S01]  /*1fc0*/  LDCU UR8, c[0x0][0x414] ;  /* 0x00008280ff0877ac */ /* 0x000f620008000800 */
[----:B--2---:R-:W-:Y:S01]  /*1fd0*/  LOP3.LUT R24, R10, 0xffff, RZ, 0xc0, !PT ;  /* 0x0000ffff0a187812 */ /* 0x004fe200078ec0ff */
[----:B------:R-:W-:-:S03]  /*1fe0*/  UMOV UR4, 0x400 ;  /* 0x0000040000047882 */ /* 0x000fc60000000000 */
[----:B------:R-:W-:Y:S02]  /*1ff0*/  IADD3 R29, PT, PT, R53, R24, RZ ;  /* 0x00000018351d7210 */ /* 0x000fe40007ffe0ff */
[----:B---3--:R-:W2:Y:S08]  /*2000*/  @P0 LDC.64 R16, c[0x0][0x388] ;  /* 0x0000e200ff100b82 */ /* 0x008eb00000000a00 */
[----:B-1----:R-:W1:Y:S01]  /*2010*/  LDC.64 R22, c[0x0][0x398] ;  /* 0x0000e600ff167b82 */ /* 0x002e620000000a00 */
[----:B----4-:R-:W-:-:S07]  /*2020*/  ULEA UR4, UR5, UR4, 0x18 ;  /* 0x0000000405047291 */ /* 0x010fce000f8ec0ff */
[----:B------:R-:W3:Y:S01]  /*2030*/  LDC.64 R18, c[0x0][0x3a0] ;  /* 0x0000e800ff127b82 */ /* 0x000ee20000000a00 */
[----:B------:R-:W4:Y:S01]  /*2040*/  LDCU UR5, c[0x0][0x404] ;  /* 0x00008080ff0577ac */ /* 0x000f220008000800 */
[----:B--2---:R-:W-:-:S04]  /*2050*/  @P0 IMAD.WIDE R24, R8, 0x8, R16 ;  /* 0x0000000808180825 */ /* 0x004fc800078e0210 */
[----:B-----5:R-:W-:Y:S01]  /*2060*/  @P0 FMUL.FTZ R16, R20, UR8 ;  /* 0x0000000814100c20 */ /* 0x020fe20008410000 */
[----:B------:R-:W-:Y:S01]  /*2070*/  @P0 FMUL.FTZ R17, R21, UR8 ;  /* 0x0000000815110c20 */ /* 0x000fe20008410000 */
[----:B------:R0:W-:Y:S04]  /*2080*/  @!P2 STS.64 [UR4+0x80], R20 ;  /* 0x00008014ff00a988 */ /* 0x0001e80008000a04 */
[----:B------:R-:W-:Y:S01]  /*2090*/  @P0 STG.E.64 desc[UR6][R24.64], R16 ;  /* 0x0000001018000986 */ /* 0x000fe2000c101b06 */
[C---:B-1----:R-:W-:Y:S01]  /*20a0*/  IMAD.WIDE R26, R29.reuse, 0x2, R22 ;  /* 0x000000021d1a7825 */ /* 0x042fe200078e0216 */
[----:B------:R-:W-:Y:S03]  /*20b0*/  BAR.SYNC.DEFER_BLOCKING 0x0 ;  /* 0x0000000000007b1d */ /* 0x000fe60000010000 */
[----:B---3--:R-:W-:-:S03]  /*20c0*/  IMAD.WIDE R28, R29, 0x2, R18 ;  /* 0x000000021d1c7825 */ /* 0x008fc600078e0212 */
[----:B------:R-:W2:Y:S04]  /*20d0*/  LDG.E.U16 R30, desc[UR6][R26.64] ;  /* 0x000000061a1e7981 */ /* 0x000ea8000c1e1500 */
[----:B------:R-:W3:Y:S04]  /*20e0*/  LDG.E.U16 R31, desc[UR6][R26.64+0x2] ;  /* 0x000002061a1f7981 */ /* 0x000ee8000c1e1500 */
[----:B------:R-:W5:Y:S04]  /*20f0*/  LDG.E.U16 R53, desc[UR6][R28.64] ;  /* 0x000000061c357981 */ /* 0x000f68000c1e1500 */
[----:B------:R4:W5:Y:S01]  /*2100*/  LDG.E.U16 R55, desc[UR6][R28.64+0x2] ;  /* 0x000002061c377981 */ /* 0x000962000c1e1500 */
[----:B0-----:R-:W-:Y:S01]  /*2110*/  HFMA2 R20, -RZ, RZ, 1.875, 0 ;  /* 0x3f800000ff147431 */ /* 0x001fe200000001ff */
[----:B------:R-:W-:Y:S02]  /*2120*/  BSSY.RECONVERGENT B0, `(.L_x_2092) ;  /* 0x00001d1000007945 */ /* 0x000fe40003800200 */
[----:B------:R-:W0:Y:S01]  /*2130*/  LDS.64 R18, [UR4+0x80] ;  /* 0x00008004ff127984 */ /* 0x000e220008000a00 */
[----:B------:R-:W1:Y:S01]  /*2140*/  LDCU.U8 UR4, c[0x0][0x3fc] ;  /* 0x00007f80ff0477ac */ /* 0x000e620008000000 */
[----:B----4-:R-:W-:-:S05]  /*2150*/  IMAD R29, R3, UR5, R54 ;  /* 0x00000005031d7c24 */ /* 0x010fca000f8e0236 */
[----:B------:R-:W-:-:S04]  /*2160*/  IADD3 R21, PT, PT, R29, 0xa0, RZ ;  /* 0x000000a01d157810 */ /* 0x000fc80007ffe0ff */
        /* <DEDUP_REMOVED lines=10> */
[----:B--2---:R-:W-:Y:S02]  /*2210*/  SHF.L.U32 R24, R30, 0x10, RZ ;  /* 0x000000101e187819 */ /* 0x004fe400000006ff */
[----:B---3--:R-:W-:Y:S02]  /*2220*/  SHF.L.U32 R25, R31, 0x10, RZ ;  /* 0x000000101f197819 */ /* 0x008fe400000006ff */
[----:B-----5:R-:W-:Y:S02]  /*2230*/  SHF.L.U32 R27, R53, 0x10, RZ ;  /* 0x00000010351b7819 */ /* 0x020fe400000006ff */
[----:B------:R-:W-:Y:S01]  /*2240*/  SHF.L.U32 R26, R55, 0x10, RZ ;  /* 0x00000010371a7819 */ /* 0x000fe200000006ff */
        /* <DEDUP_REMOVED lines=8> */
[----:B------:R-:W-:-:S07]  /*22d0*/  ISETP.GE.AND.EX P3, PT, R9, UR9, PT, P3 ;  /* 0x0000000909007c0c */ /* 0x000fce000bf66330 */
[----:B------:R-:W-:Y:S06]  /*22e0*/  @P2 BRA `(.L_x_2095) ;  /* 0x0000000000482947 */ /* 0x000fec0003800000 */
[----:B------:R-:W0:Y:S01]  /*22f0*/  LDCU.64 UR10, c[0x0][0x3e0] ;  /* 0x00007c00ff0a77ac */ /* 0x000e220008000a00 */
[----:B------:R-:W-:Y:S01]  /*2300*/  MOV R16, R56 ;  /* 0x0000003800107202 */ /* 0x000fe20000000f00 */
[--C-:B------:R-:W-:Y:S01]  /*2310*/  FADD.FTZ R19, R12, -R22.reuse ;  /* 0x800000160c137221 */ /* 0x100fe20000010000 */
[----:B------:R-:W-:Y:S01]  /*2320*/  MOV R17, R59 ;  /* 0x0000003b00117202 */ /* 0x000fe20000000f00 */
[----:B------:R-:W1:Y:S01]  /*2330*/  LDCU.64 UR4, c[0x0][0x380] ;  /* 0x00007000ff0477ac */ /* 0x000e620008000a00 */
[----:B------:R-:W-:Y:S01]  /*2340*/  FADD.FTZ R37, R37, -R22 ;  /* 0x8000001625257221 */ /* 0x000fe20000010000 */
[----:B------:R-:W-:-:S03]  /*2350*/  FMUL.FTZ R19, R19, R20 ;  /* 0x0000001413137220 */ /* 0x000fc60000410000 */
[----:B------:R-:W-:Y:S01]  /*2360*/  FMUL.FTZ R37, R37, R20 ;  /* 0x0000001425257220 */ /* 0x000fe20000410000 */
[----:B------:R-:W-:-:S03]  /*2370*/  FFMA.FTZ R12, R24, R19, R27 ;  /* 0x00000013180c7223 */ /* 0x000fc6000001001b */
        /* <DEDUP_REMOVED lines=9> */
.L_x_2095:
[----:B------:R-:W-:Y:S05]  /*2410*/  BSYNC.RECONVERGENT B1 ;  /* 0x0000000000017941 */ /* 0x000fea0003800200 */
.L_x_2094:
[----:B------:R-:W-:Y:S04]  /*2420*/  BSSY.RECONVERGENT B1, `(.L_x_2096) ;  /* 0x0000014000017945 */ /* 0x000fe80003800200 */
[----:B------:R-:W-:Y:S05]  /*2430*/  @P3 BRA `(.L_x_2097) ;  /* 0x0000000000483947 */ /* 0x000fea0003800000 */
[----:B------:R-:W1:Y:S01]  /*2440*/  LDCU.64 UR4, c[0x0][0x3e0] ;  /* 0x00007c00ff0477ac */ /* 0x000e620008000a00 */
[----:B------:R-:W-:Y:S01]  /*2450*/  MOV R16, R56 ;  /* 0x0000003800107202 */ /* 0x000fe20000000f00 */
[--C-:B0-----:R-:W-:Y:S01]  /*2460*/  FADD.FTZ R19, R14, -R22.reuse ;  /* 0x800000160e137221 */ /* 0x101fe20000010000 */
[----:B------:R-:W-:Y:S01]  /*2470*/  MOV R17, R59 ;  /* 0x0000003b00117202 */ /* 0x000fe20000000f00 */
[----:B------:R-:W0:Y:S01]  /*2480*/  LDCU.64 UR10, c[0x0][0x380] ;  /* 0x00007000ff0a77ac */ /* 0x000e220008000a00 */
[----:B------:R-:W-:Y:S01]  /*2490*/  FADD.FTZ R39, R39, -R22 ;  /* 0x8000001627277221 */ /* 0x000fe20000010000 */
[----:B------:R-:W-:-:S03]  /*24a0*/  FMUL.FTZ R19, R19, R20 ;  /* 0x0000001413137220 */ /* 0x000fc60000410000 */
[----:B------:R-:W-:Y:S01]  /*24b0*/  FMUL.FTZ R39, R39, R20 ;  /* 0x0000001427277220 */ /* 0x000fe20000410000 */
[----:B------:R-:W-:-:S03]  /*24c0*/  FFMA.FTZ R12, R24, R19, R27 ;  /* 0x00000013180c7223 */ /* 0x000fc6000001001b */
        /* <DEDUP_REMOVED lines=9> */
.L_x_2097:
[----:B------:R-:W-:Y:S05]  /*2560*/  BSYNC.RECONVERGENT B1 ;  /* 0x0000000000017941 */ /* 0x000fea0003800200 */
.L_x_2096:
        /* <DEDUP_REMOVED lines=30> */
.L_x_2099:
[----:B------:R-:W-:Y:S05]  /*2750*/  BSYNC.RECONVERGENT B1 ;  /* 0x0000000000017941 */ /* 0x000fea0003800200 */
.L_x_2098:
[----:B------:R-:W-:Y:S04]  /*2760*/  BSSY.RECONVERGENT B1, `(.L_x_2100) ;  /* 0x0000014000017945 */ /* 0x000fe80003800200 */
[----:B------:R-:W-:Y:S05]  /*2770*/  @P1 BRA `(.L_x_2101) ;  /* 0x0000000000481947 */ /* 0x000fea0003800000 */
[----:B------:R-:W3:Y:S01]  /*2780*/  LDCU.64 UR4, c[0x0][0x3e0] ;  /* 0x00007c00ff0477ac */ /* 0x000ee20008000a00 */
[----:B------:R-:W-:Y:S01]  /*2790*/  MOV R16, R56 ;  /* 0x0000003800107202 */ /* 0x000fe20000000f00 */
[--C-:B------:R-:W-:Y:S01]  /*27a0*/  FADD.FTZ R43, R43, -R22.reuse ;  /* 0x800000162b2b7221 */ /* 0x100fe20000010000 */
[----:B012---:R-:W-:Y:S01]  /*27b0*/  MOV R17, R59 ;  /* 0x0000003b00117202 */ /* 0x007fe20000000f00 */
[----:B------:R-:W0:Y:S01]  /*27c0*/  LDCU.64 UR10, c[0x0][0x380] ;  /* 0x00007000ff0a77ac */ /* 0x000e220008000a00 */
[----:B------:R-:W-:Y:S01]  /*27d0*/  FADD.FTZ R19, R34, -R22 ;  /* 0x8000001622137221 */ /* 0x000fe20000010000 */
[----:B------:R-:W-:-:S03]  /*27e0*/  FMUL.FTZ R43, R43, R20 ;  /* 0x000000142b2b7220 */ /* 0x000fc60000410000 */
[----:B------:R-:W-:Y:S01]  /*27f0*/  FMUL.FTZ R19, R19, R20 ;  /* 0x0000001413137220 */ /* 0x000fe20000410000 */
[----:B------:R-:W-:-:S03]  /*2800*/  FFMA.FTZ R43, R24, R43, R27 ;  /* 0x0000002b182b7223 */ /* 0x000fc6000001001b */
[----:B------:R-:W-:Y:S01]  /*2810*/  FFMA.FTZ R12, R25, R19, R26 ;  /* 0x00000013190c7223 */ /* 0x000fe2000001001a */
        /* <DEDUP_REMOVED lines=8> */
.L_x_2101:
[----:B------:R-:W-:Y:S05]  /*28a0*/  BSYNC.RECONVERGENT B1 ;  /* 0x0000000000017941 */ /* 0x000fea0003800200 */
.L_x_2100:
[----:B------:R-:W-:Y:S04]  /*28b0*/  BSSY.RECONVERGENT B1, `(.L_x_2102) ;  /* 0x0000014000017945 */ /* 0x000fe80003800200 */
[----:B------:R-:W-:Y:S05]  /*28c0*/  @P6 BRA `(.L_x_2103) ;  /* 0x0000000000486947 */ /* 0x000fea0003800000 */
[----:B------:R-:W4:Y:S01]  /*28d0*/  LDCU.64 UR4, c[0x0][0x3e0] ;  /* 0x00007c00ff0477ac */ /* 0x000f220008000a00 */
[----:B------:R-:W-:Y:S01]  /*28e0*/  MOV R16, R56 ;  /* 0x0000003800107202 */ /* 0x000fe20000000f00 */
[--C-:B0123--:R-:W-:Y:S01]  /*28f0*/  FADD.FTZ R19, R36, -R22.reuse ;  /* 0x8000001624137221 */ /* 0x10ffe20000010000 */
[----:B------:R-:W-:Y:S01]  /*2900*/  MOV R17, R59 ;  /* 0x0000003b00117202 */ /* 0x000fe20000000f00 */
[----:B------:R-:W0:Y:S01]  /*2910*/  LDCU.64 UR10, c[0x0][0x380] ;  /* 0x00007000ff0a77ac */ /* 0x000e220008000a00 */
[----:B------:R-:W-:Y:S01]  /*2920*/  FADD.FTZ R45, R45, -R22 ;  /* 0x800000162d2d7221 */ /* 0x000fe20000010000 */
[----:B------:R-:W-:-:S03]  /*2930*/  FMUL.FTZ R19, R19, R20 ;  /* 0x0000001413137220 */ /* 0x000fc60000410000 */
[----:B------:R-:W-:Y:S01]  /*2940*/  FMUL.FTZ R45, R45, R20 ;  /* 0x000000142d2d7220 */ /* 0x000fe20000410000 */
[----:B------:R-:W-:-:S03]  /*2950*/  FFMA.FTZ R12, R24, R19, R27 ;  /* 0x00000013180c7223 */ /* 0x000fc6000001001b */
[----:B------:R-:W-:Y:S01]  /*2960*/  FFMA.FTZ R45, R25, R45, R26 ;  /* 0x0000002d192d7223 */ /* 0x000fe2000001001a */
[----:B----4-:R-:W-:Y:S02]  /*2970*/  IMAD R29, R15, UR4, RZ ;  /* 0x000000040f1d7c24 */ /* 0x010fe4000f8e02ff */
[----:B------:R-:W-:-:S04]  /*2980*/  IMAD.WIDE.U32 R16, R46, UR4, R16 ;  /* 0x000000042e107c25 */ /* 0x000fc8000f8e0010 */
[----:B------:R-:W-:Y:S01]  /*2990*/  IMAD R29, R46, UR5, R29 ;  /* 0x000000052e1d7c24 */ /* 0x000fe2000f8e021d */
[----:B0-----:R-:W-:-:S04]  /*29a0*/  LEA R18, P1, R16, UR10, 0x1 ;  /* 0x0000000a10127c11 */ /* 0x001fc8000f8208ff */
[----:B------:R-:W-:Y:S02]  /*29b0*/  IADD3 R29, PT, PT, R17, R29, RZ ;  /* 0x0000001d111d7210 */ /* 0x000fe40007ffe0ff */
[----:B------:R-:W-:Y:S02]  /*29c0*/  F2FP.BF16.F32.PACK_AB R17, R45, R12 ;  /* 0x0000000c2d11723e */ /* 0x000fe400000010ff */
[----:B------:R-:W-:-:S05]  /*29d0*/  LEA.HI.X R19, R16, UR11, R29, 0x1, P1 ;  /* 0x0000000b10137c11 */ /* 0x000fca00088f0c1d */
[----:B------:R4:W-:Y:S02]  /*29e0*/  STG.E desc[UR6][R18.64], R17 ;  /* 0x0000001112007986 */ /* 0x0009e4000c101906 */
.L_x_2103:
[----:B------:R-:W-:Y:S05]  /*29f0*/  BSYNC.RECONVERGENT B1 ;  /* 0x0000000000017941 */ /* 0x000fea0003800200 */
.L_x_2102:
[----:B------:R-:W-:Y:S04]  /*2a00*/  BSSY.RECONVERGENT B1, `(.L_x_2104) ;  /* 0x0000014000017945 */ /* 0x000fe80003800200 */
[----:B------:R-:W-:Y:S05]  /*2a10*/  @P2 BRA `(.L_x_2105) ;  /* 0x0000000000482947 */ /* 0x000fea0003800000 */
[----:B------:R-:W5:Y:S01]  /*2a20*/  LDCU.64 UR4, c[0x0][0x3e0] ;  /* 0x00007c00ff0477ac */ /* 0x000f620008000a00 */
[----:B------:R-:W-:Y:S01]  /*2a30*/  MOV R16, R56 ;  /* 0x0000003800107202 */ /* 0x000fe20000000f00 */
[--C-:B------:R-:W-:Y:S01]  /*2a40*/  FADD.FTZ R47, R47, -R22.reuse ;  /* 0x800000162f2f7221 */ /* 0x100fe20000010000 */
[----:B01234-:R-:W-:Y:S01]  /*2a50*/  MOV R17, R59 ;  /* 0x0000003b00117202 */ /* 0x01ffe20000000f00 */
[----:B------:R-:W0:Y:S01]  /*2a60*/  LDCU.64 UR10, c[0x0][0x380] ;  /* 0x00007000ff0a77ac */ /* 0x000e220008000a00 */
[----:B------:R-:W-:Y:S01]  /*2a70*/  FADD.FTZ R19, R38, -R22 ;  /* 0x8000001626137221 */ /* 0x000fe20000010000 */
[----:B------:R-:W-:-:S03]  /*2a80*/  FMUL.FTZ R47, R47, R20 ;  /* 0x000000142f2f7220 */ /* 0x000fc60000410000 */
[----:B------:R-:W-:Y:S01]  /*2a90*/  FMUL.FTZ R19, R19, R20 ;  /* 0x0000001413137220 */ /* 0x000fe20000410000 */
[----:B------:R-:W-:Y:S01]  /*2aa0*/  FFMA.FTZ R47, R24, R47, R27 ;  /* 0x0000002f182f7223 */ /* 0x000fe2000001001b */
[----:B-----5:R-:W-:Y:S02]  /*2ab0*/  IMAD R12, R23, UR4, RZ ;  /* 0x00000004170c7c24 */ /* 0x020fe4000f8e02ff */
        /* <DEDUP_REMOVED lines=8> */
.L_x_2105:
[----:B------:R-:W-:Y:S05]  /*2b40*/  BSYNC.RECONVERGENT B1 ;  /* 0x0000000000017941 */ /* 0x000fea0003800200 */
.L_x_2104:
        /* <DEDUP_REMOVED lines=10> */
[----:B------:R-:W-:-:S03]  /*2bf0*/  FFMA.FTZ R49, R24, R49, R27 ;  /* 0x0000003118317223 */ /* 0x000fc6000001001b */
[----:B------:R-:W-:Y:S01]  /*2c00*/  FFMA.FTZ R12, R25, R19, R26 ;  /* 0x00000013190c7223 */ /* 0x000fe2000001001a */
[----:B-----5:R-:W-:Y:S02]  /*2c10*/  IMAD R21, R33, UR4, RZ ;  /* 0x0000000421157c24 */ /* 0x020fe4000f8e02ff */
[----:B------:R-:W-:-:S04]  /*2c20*/  IMAD.WIDE.U32 R16, R44, UR4, R16 ;  /* 0x000000042c107c25 */ /* 0x000fc8000f8e0010 */
[----:B------:R-:W-:Y:S01]  /*2c30*/  IMAD R21, R44, UR5, R21 ;  /* 0x000000052c157c24 */ /* 0x000fe2000f8e0215 */
[----:B0-----:R-:W-:-:S04]  /*2c40*/  LEA R18, P1, R16, UR10, 0x1 ;  /* 0x0000000a10127c11 */ /* 0x001fc8000f8208ff */
[----:B------:R-:W-:Y:S02]  /*2c50*/  IADD3 R21, PT, PT, R17, R21, RZ ;  /* 0x0000001511157210 */ /* 0x000fe40007ffe0ff */
[----:B------:R-:W-:Y:S02]  /*2c60*/  F2FP.BF16.F32.PACK_AB R17, R12, R49 ;  /* 0x000000310c11723e */ /* 0x000fe400000010ff */
[----:B------:R-:W-:-:S05]  /*2c70*/  LEA.HI.X R19, R16, UR11, R21, 0x1, P1 ;  /* 0x0000000b10137c11 */ /* 0x000fca00088f0c15 */
[----:B------:R0:W-:Y:S02]  /*2c80*/  STG.E desc[UR6][R18.64], R17 ;  /* 0x0000001112007986 */ /* 0x0001e4000c101906 */
.L_x_2107:
[----:B------:R-:W-:Y:S05]  /*2c90*/  BSYNC.RECONVERGENT B1 ;  /* 0x0000000000017941 */ /* 0x000fea0003800200 */
.L_x_2106:
[----:B------:R-:W-:Y:S05]  /*2ca0*/  @P4 BRA `(.L_x_2108) ;  /* 0x0000001000604947 */ /* 0x000fea0003800000 */
[----:B------:R-:W5:Y:S01]  /*2cb0*/  LDCU.64 UR4, c[0x0][0x3e0] ;  /* 0x00007c00ff0477ac */ /* 0x000f620008000a00 */
[----:B------:R-:W-:Y:S01]  /*2cc0*/  MOV R57, R59 ;  /* 0x0000003b00397202 */ /* 0x000fe20000000f00 */
[--C-:B------:R-:W-:Y:S01]  /*2cd0*/  FADD.FTZ R51, R51, -R22.reuse ;  /* 0x8000001633337221 */ /* 0x100fe20000010000 */
[----:B01234-:R-:W-:Y:S01]  /*2ce0*/  FADD.FTZ R17, R42, -R22 ;  /* 0x800000162a117221 */ /* 0x01ffe20000010000 */
[----:B------:R-:W0:Y:S02]  /*2cf0*/  LDCU.64 UR8, c[0x0][0x380] ;  /* 0x00007000ff0877ac */ /* 0x000e240008000a00 */
[-C--:B------:R-:W-:Y:S01]  /*2d00*/  FMUL.FTZ R51, R51, R20.reuse ;  /* 0x0000001433337220 */ /* 0x080fe20000410000 */
[----:B------:R-:W-:-:S03]  /*2d10*/  FMUL.FTZ R17, R17, R20 ;  /* 0x0000001411117220 */ /* 0x000fc60000410000 */
[----:B------:R-:W-:Y:S01]  /*2d20*/  FFMA.FTZ R19, R24, R51, R27 ;  /* 0x0000003318137223 */ /* 0x000fe2000001001b */
[----:B------:R-:W-:-:S05]  /*2d30*/  FFMA.FTZ R26, R25, R17, R26 ;  /* 0x00000011191a7223 */ /* 0x000fca000001001a */
[----:B------:R-:W-:Y:S01]  /*2d40*/  F2FP.BF16.F32.PACK_AB R19, R26, R19 ;  /* 0x000000131a13723e */ /* 0x000fe200000010ff */
[----:B-----5:R-:W-:Y:S02]  /*2d50*/  IMAD R12, R35, UR4, RZ ;  /* 0x00000004230c7c24 */ /* 0x020fe4000f8e02ff */
[----:B------:R-:W-:-:S04]  /*2d60*/  IMAD.WIDE.U32 R56, R7, UR4, R56 ;  /* 0x0000000407387c25 */ /* 0x000fc8000f8e0038 */
[----:B------:R-:W-:Y:S01]  /*2d70*/  IMAD R21, R7, UR5, R12 ;  /* 0x0000000507157c24 */ /* 0x000fe2000f8e020c */
[----:B0-----:R-:W-:-:S04]  /*2d80*/  LEA R16, P1, R56, UR8, 0x1 ;  /* 0x0000000838107c11 */ /* 0x001fc8000f8208ff */
[----:B------:R-:W-:-:S04]  /*2d90*/  IADD3 R21, PT, PT, R57, R21, RZ ;  /* 0x0000001539157210 */ /* 0x000fc80007ffe0ff */
[----:B------:R-:W-:-:S05]  /*2da0*/  LEA.HI.X R17, R56, UR9, R21, 0x1, P1 ;  /* 0x0000000938117c11 */ /* 0x000fca00088f0c15 */
[----:B------:R0:W-:Y:S01]  /*2db0*/  STG.E desc[UR6][R16.64], R19 ;  /* 0x0000001310007986 */ /* 0x0001e2000c101906 */
[----:B------:R-:W-:Y:S05]  /*2dc0*/  BRA `(.L_x_2108) ;  /* 0x0000001000187947 */ /* 0x000fea0003800000 */
.L_x_2093:
        /* <DEDUP_REMOVED lines=25> */
[----:B------:R-:W-:-:S05]  /*2f60*/  IMAD.WIDE.U32 R18, R29, UR8, R18 ;  /* 0x000000081d127c25 */ /* 0x000fca000f8e0012 */
        /* <DEDUP_REMOVED lines=11> */
.L_x_2110:
[----:B------:R-:W-:Y:S05]  /*3020*/  BSYNC.RECONVERGENT B1 ;  /* 0x0000000000017941 */ /* 0x000fea0003800200 */
.L_x_2109:
[----:B------:R-:W-:Y:S04]  /*3030*/  BSSY.RECONVERGENT B1, `(.L_x_2111) ;  /* 0x000001e000017945 */ /* 0x000fe80003800200 */
[----:B------:R-:W-:Y:S05]  /*3040*/  @P3 BRA `(.L_x_2112) ;  /* 0x0000000000703947 */ /* 0x000fea0003800000 */
[--C-:B0-----:R-:W-:Y:S01]  /*3050*/  FADD.FTZ R17, R14, -R22.reuse ;  /* 0x800000160e117221 */ /* 0x101fe20000010000 */
[----:B------:R-:W-:Y:S01]  /*3060*/  FADD.FTZ R39, R39, -R22 ;  /* 0x8000001627277221 */ /* 0x000fe20000010000 */
[----:B------:R-:W0:Y:S01]  /*3070*/  LDCU.64 UR8, c[0x0][0x3e0] ;  /* 0x00007c00ff0877ac */ /* 0x000e220008000a00 */
[----:B------:R-:W-:Y:S01]  /*3080*/  MOV R18, R56 ;  /* 0x0000003800127202 */ /* 0x000fe20000000f00 */
[-C--:B------:R-:W-:Y:S01]  /*3090*/  FMUL.FTZ R17, R17, R20.reuse ;  /* 0x0000001411117220 */ /* 0x080fe20000410000 */
[----:B------:R-:W-:Y:S01]  /*30a0*/  FMUL.FTZ R39, R39, R20 ;  /* 0x0000001427277220 */ /* 0x000fe20000410000 */
[----:B------:R-:W1:Y:S01]  /*30b0*/  LDCU.64 UR10, c[0x0][0x380] ;  /* 0x00007000ff0a77ac */ /* 0x000e620008000a00 */
[----:B------:R-:W-:Y:S01]  /*30c0*/  MOV R19, R59 ;  /* 0x0000003b00137202 */ /* 0x000fe20000000f00 */
[----:B------:R-:W-:Y:S01]  /*30d0*/  FFMA.FTZ R17, R24, R17, R27 ;  /* 0x0000001118117223 */ /* 0x000fe2000001001b */
        /* <DEDUP_REMOVED lines=19> */
.L_x_2112:
[----:B------:R-:W-:Y:S05]  /*3210*/  BSYNC.RECONVERGENT B1 ;  /* 0x0000000000017941 */ /* 0x000fea0003800200 */
.L_x_2111:
        /* <DEDUP_REMOVED lines=13> */
[----:B01----:R-:W-:Y:S01]  /*32f0*/  FADD.FTZ R17, R32, -R22 ;  /* 0x8000001620117221 */ /* 0x003fe20000010000 */
        /* <DEDUP_REMOVED lines=22> */
[----:B0-----:R-:W-:Y:S01]  /*3460*/  FMUL.FTZ R29, R17, R28 ;  /* 0x0000001c111d7220 */ /* 0x001fe20000410000 */
[----:B------:R-:W-:-:S04]  /*3470*/  LEA.HI.X R17, R18, UR11, R31, 0x1, P5 ;  /* 0x0000000b12117c11 */ /* 0x000fc8000a8f0c1f */
[----:B------:R-:W-:-:S05]  /*3480*/  F2FP.BF16.F32.PACK_AB R29, R29, R12 ;  /* 0x0000000c1d1d723e */ /* 0x000fca00000010ff */
[----:B------:R2:W-:Y:S02]  /*3490*/  STG.E desc[UR6][R16.64], R29 ;  /* 0x0000001d10007986 */ /* 0x0005e4000c101906 */
.L_x_2114:
[----:B------:R-:W-:Y:S05]  /*34a0*/  BSYNC.RECONVERGENT B1 ;  /* 0x0000000000017941 */ /* 0x000fea0003800200 */
.L_x_2113:
[----:B------:R-:W-:Y:S04]  /*34b0*/  BSSY.RECONVERGENT B1, `(.L_x_2115) ;  /* 0x000001e000017945 */ /* 0x000fe80003800200 */
[----:B------:R-:W-:Y:S05]  /*34c0*/  @P1 BRA `(.L_x_2116) ;  /* 0x0000000000701947 */ /* 0x000fea0003800000 */
[--C-:B------:R-:W-:Y:S01]  /*34d0*/  FADD.FTZ R43, R43, -R22.reuse ;  /* 0x800000162b2b7221 */ /* 0x100fe20000010000 */
[----:B012---:R-:W-:Y:S01]  /*34e0*/  FADD.FTZ R17, R34, -R22 ;  /* 0x8000001622117221 */ /* 0x007fe20000010000 */
        /* <DEDUP_REMOVED lines=26> */
.L_x_2116:
[----:B------:R-:W-:Y:S05]  /*3690*/  BSYNC.RECONVERGENT B1 ;  /* 0x0000000000017941 */ /* 0x000fea0003800200 */
.L_x_2115:
[----:B------:R-:W-:Y:S04]  /*36a0*/  BSSY.RECONVERGENT B1, `(.L_x_2117) ;  /* 0x000001e000017945 */ /* 0x000fe80003800200 */
[----:B------:R-:W-:Y:S05]  /*36b0*/  @P6 BRA `(.L_x_2118) ;  /* 0x0000000000706947 */ /* 0x000fea0003800000 */
[--C-:B0123--:R-:W-:Y:S01]  /*36c0*/  FADD.FTZ R17, R36, -R22.reuse ;  /* 0x8000001624117221 */ /* 0x10ffe20000010000 */
        /* <DEDUP_REMOVED lines=27> */
.L_x_2118:
[----:B------:R-:W-:Y:S05]  /*3880*/  BSYNC.RECONVERGENT B1 ;  /* 0x0000000000017941 */ /* 0x000fea0003800200 */
.L_x_2117:
[----:B------:R-:W-:Y:S04]  /*3890*/  BSSY.RECONVERGENT B1, `(.L_x_2119) ;  /* 0x000001e000017945 */ /* 0x000fe80003800200 */
[----:B------:R-:W-:Y:S05]  /*38a0*/  @P2 BRA `(.L_x_2120) ;  /* 0x0000000000702947 */ /* 0x000fea0003800000 */
[--C-:B------:R-:W-:Y:S01]  /*38b0*/  FADD.FTZ R47, R47, -R22.reuse ;  /* 0x800000162f2f7221 */ /* 0x100fe20000010000 */
[----:B01234-:R-:W-:Y:S01]  /*38c0*/  FADD.FTZ R17, R38, -R22 ;  /* 0x8000001626117221 */ /* 0x01ffe20000010000 */
[----:B------:R-:W0:Y:S01]  /*38d0*/  LDCU.64 UR8, c[0x0][0x3e0] ;  /* 0x00007c00ff0877ac */ /* 0x000e220008000a00 */
[----:B------:R-:W-:Y:S01]  /*38e0*/  MOV R16, R56 ;  /* 0x0000003800107202 */ /* 0x000fe20000000f00 */
[-C--:B------:R-:W-:Y:S01]  /*38f0*/  FMUL.FTZ R47, R47, R20.reuse ;  /* 0x000000142f2f7220 */ /* 0x080fe20000410000 */
[----:B------:R-:W-:Y:S01]  /*3900*/  FMUL.FTZ R17, R17, R20 ;  /* 0x0000001411117220 */ /* 0x000fe20000410000 */
[----:B------:R-:W1:Y:S02]  /*3910*/  LDCU.64 UR10, c[0x0][0x380] ;  /* 0x00007000ff0a77ac */ /* 0x000e640008000a00 */
[----:B------:R-:W-:Y:S01]  /*3920*/  FFMA.FTZ R47, R24, R47, R27 ;  /* 0x0000002f182f7223 */ /* 0x000fe2000001001b */
        /* <DEDUP_REMOVED lines=20> */
.L_x_2120:
[----:B------:R-:W-:Y:S05]  /*3a70*/  BSYNC.RECONVERGENT B1 ;  /* 0x0000000000017941 */ /* 0x000fea0003800200 */
.L_x_2119:
        /* <DEDUP_REMOVED lines=23> */
[----:B-1----:R-:W-:-:S04]  /*3bf0*/  LEA R18, P1, R16, UR10, 0x1 ;  /* 0x0000000a10127c11 */ /* 0x002fc8000f8208ff */
[----:B------:R-:W-:Y:S02]  /*3c00*/  LEA.HI.X R19, R16, UR11, R19, 0x1, P1 ;  /* 0x0000000b10137c11 */ /* 0x000fe400088f0c13 */
[----:B------:R-:W0:Y:S01]  /*3c10*/  MUFU.RCP R21, R21 ;  /* 0x0000001500157308 */ /* 0x000e220000001000 */
[----:B--2---:R-:W-:Y:S01]  /*3c20*/  FMUL.FTZ R12, R49, R14 ;  /* 0x0000000e310c7220 */ /* 0x004fe20000410000 */
[----:B0-----:R-:W-:-:S05]  /*3c30*/  FMUL.FTZ R23, R28, R21 ;  /* 0x000000151c177220 */ /* 0x001fca0000410000 */
[----:B------:R-:W-:-:S05]  /*3c40*/  F2FP.BF16.F32.PACK_AB R23, R23, R12 ;  /* 0x0000000c1717723e */ /* 0x000fca00000010ff */
[----:B------:R0:W-:Y:S02]  /*3c50*/  STG.E desc[UR6][R18.64], R23 ;  /* 0x0000001712007986 */ /* 0x0001e4000c101906 */
.L_x_2122:
[----:B------:R-:W-:Y:S05]  /*3c60*/  BSYNC.RECONVERGENT B1 ;  /* 0x0000000000017941 */ /* 0x000fea0003800200 */
.L_x_2121:
        /* <DEDUP_REMOVED lines=28> */
.L_x_2108:
[----:B------:R-:W-:Y:S05]  /*3e30*/  BSYNC.RECONVERGENT B0 ;  /* 0x0000000000007941 */ /* 0x000fea0003800200 */
.L_x_2092:
[----:B------:R-:W5:Y:S01]  /*3e40*/  LDCU UR4, c[0x0][0x3f8] ;  /* 0x00007f00ff0477ac */ /* 0x000f620008000800 */
[----:B------:R-:W-:Y:S02]  /*3e50*/  IADD3 R8, PT, PT, R5, R8, RZ ;  /* 0x0000000805087210 */ /* 0x000fe40007ffe0ff */
[----:B------:R-:W-:Y:S01]  /*3e60*/  IADD3 R6, PT, PT, R6, 0x1, RZ ;  /* 0x0000000106067810 */ /* 0x000fe20007ffe0ff */
[----:B------:R-:W5:Y:S02]  /*3e70*/  LDCU UR5, c[0x0][0x3c8] ;  /* 0x00007900ff0577ac */ /* 0x000f640008000800 */
[----:B-----5:R-:W-:-:S06]  /*3e80*/  UIMAD UR4, UR4, UR5, URZ ;  /* 0x00000005040472a4 */ /* 0x020fcc000f8e02ff */
[----:B------:R-:W-:-:S13]  /*3e90*/  ISETP.GE.AND P1, PT, R8, UR4, PT ;  /* 0x0000000408007c0c */ /* 0x000fda000bf26270 */
[----:B------:R-:W-:Y:S05]  /*3ea0*/  @!P1 BRA `(.L_x_2123) ;  /* 0xffffffc000f89947 */ /* 0x000fea000383ffff */
[----:B------:R-:W-:Y:S05]  /*3eb0*/  EXIT ;  /* 0x000000000000794d */ /* 0x000fea0003800000 */
.L_x_2124:
        /* <DEDUP_REMOVED lines=12> */
.L_x_3449:


//--------------------- .text._Z35group_norm_nhwc_fwd_one_pass_kernelI11Bf16IOBf16WLi512ELi26ELi416EEv26Group_norm_nhwc_fwd_params --------------------------
	.section	.text._Z35group_norm_nhwc_fwd_one_pass_kernelI11Bf16IOBf16WLi512ELi26ELi416EEv26Group_norm_nhwc_fwd_params,"ax",@progbits
	.align	128
        .global         _Z35group_norm_nhwc_fwd_one_pass_kernelI11Bf16IOBf16WLi512ELi26ELi416EEv26Group_norm_nhwc_fwd_params
        .type           _Z35group_norm_nhwc_fwd_one_pass_kernelI11Bf16IOBf16WLi512ELi26ELi416EEv26Group_norm_nhwc_fwd_params,@function
        .size           _Z35group_norm_nhwc_fwd_one_pass_kernelI11Bf16IOBf16WLi512ELi26ELi416EEv26Group_norm_nhwc_fwd_params,(.L_x_3450 - _Z35group_norm_nhwc_fwd_one_pass_kernelI11Bf16IOBf16WLi512ELi26ELi416EEv26Group_norm_nhwc_fwd_params)
        .other          _Z35group_norm_nhwc_fwd_one_pass_kernelI11Bf16IOBf16WLi512ELi26ELi416EEv26Group_norm_nhwc_fwd_params,@"STO_CUDA_ENTRY STV_DEFAULT"
_Z35group_norm_nhwc_fwd_one_pass_kernelI11Bf16IOBf16WLi512ELi26ELi416EEv26Group_norm_nhwc_fwd_params:
.text._Z35group_norm_nhwc_fwd_one_pass_kernelI11Bf16IOBf16WLi512ELi26ELi416EEv26Group_norm_nhwc_fwd_params:
        /* <DEDUP_REMOVED lines=13> */
[----:B------:R-:W-:Y:S01]  /*00d0*/  MOV R2, R8 ;  /* 0x0000000800027202 */ /* 0x000fe20000000f00 */
[----:B------:R-:W1:Y:S01]  /*00e0*/  S2R R5, SR_LANEID ;  /* 0x0000000000057919 */ /* 0x000e620000000000 */
[----:B------:R-:W0:Y:S01]  /*00f0*/  LDCU.64 UR8, c[0x0][0x358] ;  /* 0x00006b00ff0877ac */ /* 0x000e220008000a00 */
[----:B----4-:R-:W-:Y:S02]  /*0100*/  ISETP.NE.U32.AND P1, PT, RZ, UR6, PT ;  /* 0x00000006ff007c0c */ /* 0x010fe4000bf25070 */
[----:B0-----:R-:W-:-:S02]  /*0110*/  LOP3.LUT R0, R9, 0xffff, RZ, 0xc0, !PT ;  /* 0x0000ffff09007812 */ /* 0x001fc400078ec0ff */
[----:B---3--:R-:W-:-:S03]  /*0120*/  LOP3.LUT P0, RZ, R9, R6, RZ, 0xfc, !PT ;  /* 0x0000000609ff7212 */ /* 0x008fc6000780fcff */
[----:B------:R-:W-:Y:S01]  /*0130*/  IMAD R0, R0, 0x13b2, RZ ;  /* 0x000013b200007824 */ /* 0x000fe200078e02ff */
[----:B------:R-:W-:-:S04]  /*0140*/  ISETP.NE.AND.EX P0, PT, RZ, UR7, !P0, P1 ;  /* 0x00000007ff007c0c */ /* 0x000fc8000c705310 */
[----:B------:R-:W-:Y:S02]  /*0150*/  SHF.R.U32.HI R3, RZ, 0x10, R0 ;  /* 0x00000010ff037819 */ /* 0x000fe40000011600 */
[----:B------:R-:W0:Y:S02]  /*0160*/  LDC R0, c[0x0][0x370] ;  /* 0x0000dc00ff007b82 */ /* 0x000e240000000800 */
        /* <DEDUP_REMOVED lines=18> */
[C---:B------:R-:W-:Y:S02]  /*0290*/  IADD3 R14, PT, PT, R92.reuse, 0x1c0, RZ ;  /* 0x000001c05c0e7810 */ /* 0x040fe40007ffe0ff */
[----:B------:R-:W-:Y:S02]  /*02a0*/  IADD3 R15, PT, PT, R92, 0x1e0, RZ ;  /* 0x000001e05c0f7810 */ /* 0x000fe40007ffe0ff */
[----:B------:R-:W-:-:S02]  /*02b0*/  IADD3 R16, PT, PT, R16, R9, RZ ;  /* 0x0000000910107210 */ /* 0x000fc40007ffe0ff */
        /* <DEDUP_REMOVED lines=16> */
[----:B0-2---:R-:W-:-:S07]  /*03c0*/  SHF.L.U32 R16, R16, 0x1, RZ ;  /* 0x0000000110107819 */ /* 0x005fce00000006ff */
.L_x_2200:
[----:B0-----:R-:W0:Y:S01]  /*03d0*/  LDC R43, c[0x0][0x3f8] ;  /* 0x0000fe00ff2b7b82 */ /* 0x001e220000000800 */
[----:B-1----:R-:W1:Y:S01]  /*03e0*/  LDCU.64 UR6, c[0x0][0x3e8] ;  /* 0x00007d00ff0677ac */ /* 0x002e620008000a00 */
[----:B------:R-:W-:Y:S01]  /*03f0*/  LOP3.LUT R105, R16, 0xffff, RZ, 0xc0, !PT ;  /* 0x0000ffff10697812 */ /* 0x000fe200078ec0ff */
[----:B--2---:R-:W2:Y:S01]  /*0400*/  LDCU.64 UR10, c[0x0][0x3f0] ;  /* 0x00007e00ff0a77ac */ /* 0x004ea20008000a00 */
[----:B-1----:R-:W-:Y:S02]  /*0410*/  ISETP.GE.U32.AND P4, PT, R90, UR6, PT ;  /* 0x000000065a007c0c */ /* 0x002fe4000bf86070 */
[----:B------:R-:W-:Y:S02]  /*0420*/  ISETP.GE.U32.AND P5, PT, R88, UR6, PT ;  /* 0x0000000658007c0c */ /* 0x000fe4000bfa6070 */
[----:B------:R-:W-:Y:S02]  /*0430*/  ISETP.GE.AND.EX P4, PT, R17, UR7, PT, P4 ;  /* 0x0000000711007c0c */ /* 0x000fe4000bf86340 */
[----:B0--34-:R-:W-:-:S02]  /*0440*/  IABS R39, R43 ;  /* 0x0000002b00277213 */ /* 0x019fc40000000000 */
        /* <DEDUP_REMOVED lines=182> */
[C---:B------:R-:W-:Y:S01]  /*0fb0*/  @!P4 IMAD R49, R10.reuse, R39, R24 ;  /* 0x000000270a31c224 */ /* 0x040fe200078e0218 */
        /* <DEDUP_REMOVED lines=47> */
[----:B-1----:R-:W-:Y:S01]  /*12b0*/  @!P1 LEA R38, P5, R52, R38, 0x1 ;  /* 0x0000002634269211 */ /* 0x002fe200078a08ff */
        /* <DEDUP_REMOVED lines=8> */
[----:B------:R-:W-:Y:S01]  /*1340*/  @!P4 IMAD R51, R15, R37, R20 ;  /* 0x000000250f33c224 */ /* 0x000fe200078e0214 */
        /* <DEDUP_REMOVED lines=13> */
[----:B------:R-:W-:-:S04]  /*1420*/  PRMT R67, R18, 0x7632, R67 ;  /* 0x0000763212437816 */ /* 0x000fc80000000043 */
[----:B------:R-:W-:Y:S02]  /*1430*/  SHF.L.U32 R67, R67, 0x10, RZ ;  /* 0x0000001043437819 */ /* 0x000fe400000006ff */
[----:B------:R-:W-:-:S03]  /*1440*/  SHF.L.U32 R18, R18, 0x10, RZ ;  /* 0x0000001012127819 */ /* 0x000fc600000006ff */
[----:B0-----:R-:W-:Y:S02]  /*1450*/  FMUL.FTZ R39, R67, R67 ;  /* 0x0000004343277220 */ /* 0x001fe40000410000 */
[C---:B------:R-:W-:Y:S02]  /*1460*/  FADD.FTZ R37, R18.reuse, R67 ;  /* 0x0000004312257221 */ /* 0x040fe40000010000 */
[----:B------:R-:W-:Y:S01]  /*1470*/  FFMA.FTZ R39, R18, R18, R39 ;  /* 0x0000001212277223 */ /* 0x000fe20000010027 */
[----:B------:R-:W-:-:S04]  /*1480*/  PRMT R71, R22, 0x7632, R71 ;  /* 0x0000763216477816 */ /* 0x000fc80000000047 */
[----:B------:R-:W-:Y:S02]  /*1490*/  SHF.L.U32 R71, R71, 0x10, RZ ;  /* 0x0000001047477819 */ /* 0x000fe400000006ff */
[----:B------:R-:W-:Y:S02]  /*14a0*/  SHF.L.U32 R22, R22, 0x10, RZ ;  /* 0x0000001016167819 */ /* 0x000fe400000006ff */
[----:B------:R-:W-:-:S04]  /*14b0*/  PRMT R24, R73, 0x7632, R24 ;  /* 0x0000763249187816 */ /* 0x000fc80000000018 */
[----:B------:R-:W-:Y:S02]  /*14c0*/  SHF.L.U32 R24, R24, 0x10, RZ ;  /* 0x0000001018187819 */ /* 0x000fe400000006ff */
[----:B------:R-:W-:-:S03]  /*14d0*/  SHF.L.U32 R73, R73, 0x10, RZ ;  /* 0x0000001049497819 */ /* 0x000fc600000006ff */
[----:B------:R-:W-:Y:S01]  /*14e0*/  FMUL.FTZ R40, R24, R24 ;  /* 0x0000001818287220 */ /* 0x000fe20000410000 */
[----:B------:R-:W-:Y:S01]  /*14f0*/  FADD.FTZ R38, R22, R71 ;  /* 0x0000004716267221 */ /* 0x000fe20000010000 */
[----:B---3--:R-:W-:-:S04]  /*1500*/  PRMT R77, R28, 0x7632, R77 ;  /* 0x000076321c4d7816 */ /* 0x008fc8000000004d */
[----:B------:R-:W-:Y:S02]  /*1510*/  SHF.L.U32 R77, R77, 0x10, RZ ;  /* 0x000000104d4d7819 */ /* 0x000fe400000006ff */
[----:B------:R-:W-:Y:S02]  /*1520*/  SHF.L.U32 R28, R28, 0x10, RZ ;  /* 0x000000101c1c7819 */ /* 0x000fe400000006ff */
[----:B------:R-:W-:-:S04]  /*1530*/  PRMT R20, R69, 0x7632, R20 ;  /* 0x0000763245147816 */ /* 0x000fc80000000014 */
[----:B------:R-:W-:Y:S02]  /*1540*/  SHF.L.U32 R20, R20, 0x10, RZ ;  /* 0x0000001014147819 */ /* 0x000fe400000006ff */
[----:B------:R-:W-:-:S03]  /*1550*/  SHF.L.U32 R69, R69, 0x10, RZ ;  /* 0x0000001045457819 */ /* 0x000fc600000006ff */
[----:B------:R-:W-:Y:S02]  /*1560*/  FMUL.FTZ R36, R20, R20 ;  /* 0x0000001414247220 */ /* 0x000fe40000410000 */
[C---:B------:R-:W-:Y:S02]  /*1570*/  FADD.FTZ R26, R69.reuse, R20 ;  /* 0x00000014451a7221 */ /* 0x040fe40000010000 */
[----:B------:R-:W-:Y:S02]  /*1580*/  FFMA.FTZ R36, R69, R69, R36 ;  /* 0x0000004545247223 */ /* 0x000fe40000010024 */
[----:B------:R-:W-:Y:S02]  /*1590*/  FADD.FTZ R26, RZ, R26 ;  /* 0x0000001aff1a7221 */ /* 0x000fe40000010000 */
[----:B------:R-:W-:Y:S02]  /*15a0*/  FADD.FTZ R36, RZ, R36 ;  /* 0x00000024ff247221 */ /* 0x000fe40000010000 */
[----:B------:R-:W-:-:S02]  /*15b0*/  FADD.FTZ R37, R26, R37 ;  /* 0x000000251a257221 */ /* 0x000fc40000010000 */
[----:B------:R-:W-:Y:S01]  /*15c0*/  FADD.FTZ R36, R36, R39 ;  /* 0x0000002724247221 */ /* 0x000fe20000010000 */
[----:B------:R-:W-:Y:S01]  /*15d0*/  FMUL.FTZ R39, R71, R71 ;  /* 0x0000004747277220 */ /* 0x000fe20000410000 */
[----:B------:R-:W-:-:S03]  /*15e0*/  PRMT R26, R75, 0x7632, R26 ;  /* 0x000076324b1a7816 */ /* 0x000fc6000000001a */
[----:B------:R-:W-:Y:S01]  /*15f0*/  FFMA.FTZ R39, R22, R22, R39 ;  /* 0x0000001616277223 */ /* 0x000fe20000010027 */
[----:B------:R-:W-:Y:S02]  /*1600*/  SHF.L.U32 R26, R26, 0x10, RZ ;  /* 0x000000101a1a7819 */ /* 0x000fe400000006ff */
[----:B------:R-:W-:Y:S01]  /*1610*/  SHF.L.U32 R75, R75, 0x10, RZ ;  /* 0x000000104b4b7819 */ /* 0x000fe200000006ff */
[----:B------:R-:W-:Y:S01]  /*1620*/  FADD.FTZ R36, R36, R39 ;  /* 0x0000002724247221 */ /* 0x000fe20000010000 */
[----:B------:R-:W-:Y:S01]  /*1630*/  FFMA.FTZ R39, R73, R73, R40 ;  /* 0x0000004949277223 */ /* 0x000fe20000010028 */
[----:B------:R-:W-:Y:S01]  /*1640*/  FMUL.FTZ R40, R26, R26 ;  /* 0x0000001a1a287220 */ /* 0x000fe20000410000 */
[----:B------:R-:W-:Y:S02]  /*1650*/  FADD.FTZ R37, R37, R38 ;  /* 0x0000002625257221 */ /* 0x000fe40000010000 */
[----:B------:R-:W-:Y:S01]  /*1660*/  FADD.FTZ R36, R36, R39 ;  /* 0x0000002724247221 */ /* 0x000fe20000010000 */
[----:B------:R-:W-:Y:S01]  /*1670*/  FFMA.FTZ R39, R75, R75, R40 ;  /* 0x0000004b4b277223 */ /* 0x000fe20000010028 */
[----:B------:R-:W-:Y:S01]  /*1680*/  FADD.FTZ R38, R73, R24 ;  /* 0x0000001849267221 */ /* 0x000fe20000010000 */
[----:B------:R-:W-:-:S02]  /*1690*/  PRMT R79, R30, 0x7632, R79 ;  /* 0x000076321e4f7816 */ /* 0x000fc4000000004f */
[----:B------:R-:W-:Y:S01]  /*16a0*/  FADD.FTZ R36, R36, R39 ;  /* 0x0000002724247221 */ /* 0x000fe20000010000 */
[----:B------:R-:W-:Y:S01]  /*16b0*/  FADD.FTZ R37, R37, R38 ;  /* 0x0000002625257221 */ /* 0x000fe20000010000 */
[----:B------:R-:W-:Y:S01]  /*16c0*/  PRMT R81, R32, 0x7632, R81 ;  /* 0x0000763220517816 */ /* 0x000fe20000000051 */
[----:B------:R-:W-:Y:S01]  /*16d0*/  FMUL.FTZ R39, R77, R77 ;  /* 0x0000004d4d277220 */ /* 0x000fe20000410000 */
[----:B------:R-:W-:Y:S01]  /*16e0*/  SHF.L.U32 R79, R79, 0x10, RZ ;  /* 0x000000104f4f7819 */ /* 0x000fe200000006ff */
[----:B------:R-:W-:Y:S01]  /*16f0*/  FADD.FTZ R38, R75, R26 ;  /* 0x0000001a4b267221 */ /* 0x000fe20000010000 */
[----:B------:R-:W-:Y:S01]  /*1700*/  SHF.L.U32 R30, R30, 0x10, RZ ;  /* 0x000000101e1e7819 */ /* 0x000fe200000006ff */
[----:B------:R-:W-:Y:S01]  /*1710*/  FFMA.FTZ R39, R28, R28, R39 ;  /* 0x0000001c1c277223 */ /* 0x000fe20000010027 */
[----:B------:R-:W-:Y:S01]  /*1720*/  SHF.L.U32 R81, R81, 0x10, RZ ;  /* 0x0000001051517819 */ /* 0x000fe200000006ff */
[----:B------:R-:W-:Y:S01]  /*1730*/  FADD.FTZ R37, R37, R38 ;  /* 0x0000002625257221 */ /* 0x000fe20000010000 */
[----:B------:R-:W-:Y:S01]  /*1740*/  FMUL.FTZ R41, R79, R79 ;  /* 0x0000004f4f297220 */ /* 0x000fe20000410000 */
[----:B------:R-:W-:Y:S01]  /*1750*/  PRMT R83, R34, 0x7632, R83 ;  /* 0x0000763222537816 */ /* 0x000fe20000000053 */
[----:B------:R-:W-:Y:S01]  /*1760*/  FADD.FTZ R38, R28, R77 ;  /* 0x0000004d1c267221 */ /* 0x000fe20000010000 */
[----:B------:R-:W-:Y:S01]  /*1770*/  SHF.L.U32 R32, R32, 0x10, RZ ;  /* 0x0000001020207819 */ /* 0x000fe200000006ff */
[----:B------:R-:W-:Y:S01]  /*1780*/  FADD.FTZ R36, R36, R39 ;  /* 0x0000002724247221 */ /* 0x000fe20000010000 */
[----:B------:R-:W-:Y:S01]  /*1790*/  FFMA.FTZ R41, R30, R30, R41 ;  /* 0x0000001e1e297223 */ /* 0x000fe20000010029 */
[----:B------:R-:W-:Y:S01]  /*17a0*/  SHF.L.U32 R83, R83, 0x10, RZ ;  /* 0x0000001053537819 */ /* 0x000fe200000006ff */
[----:B------:R-:W-:Y:S01]  /*17b0*/  FMUL.FTZ R39, R81, R81 ;  /* 0x0000005151277220 */ /* 0x000fe20000410000 */
[----:B------:R-:W-:Y:S01]  /*17c0*/  PRMT R89, R56, 0x7632, R89 ;  /* 0x0000763238597816 */ /* 0x000fe20000000059 */
[----:B------:R-:W-:Y:S01]  /*17d0*/  FADD.FTZ R37, R37, R38 ;  /* 0x0000002625257221 */ /* 0x000fe20000010000 */
[----:B------:R-:W-:Y:S01]  /*17e0*/  FADD.FTZ R38, R30, R79 ;  /* 0x0000004f1e267221 */ /* 0x000fe20000010000 */
[----:B------:R-:W-:Y:S01]  /*17f0*/  FADD.FTZ R36, R36, R41 ;  /* 0x0000002924247221 */ /* 0x000fe20000010000 */
[----:B------:R-:W-:Y:S01]  /*1800*/  SHF.L.U32 R34, R34, 0x10, RZ ;  /* 0x0000001022227819 */ /* 0x000fe200000006ff */
[C---:B------:R-:W-:Y:S01]  /*1810*/  FFMA.FTZ R39, R32.reuse, R32, R39 ;  /* 0x0000002020277223 */ /* 0x040fe20000010027 */
[----:B------:R-:W-:Y:S01]  /*1820*/  SHF.L.U32 R89, R89, 0x10, RZ ;  /* 0x0000001059597819 */ /* 0x000fe200000006ff */
[----:B------:R-:W-:Y:S01]  /*1830*/  FMUL.FTZ R41, R83, R83 ;  /* 0x0000005353297220 */ /* 0x000fe20000410000 */
[----:B------:R-:W-:Y:S01]  /*1840*/  PRMT R58, R91, 0x7632, R58 ;  /* 0x000076325b3a7816 */ /* 0x000fe2000000003a */
[----:B------:R-:W-:Y:S01]  /*1850*/  FADD.FTZ R37, R37, R38 ;  /* 0x0000002625257221 */ /* 0x000fe20000010000 */
        /* <DEDUP_REMOVED lines=8> */
[----:B------:R-:W-:Y:S01]  /*18e0*/  FADD.FTZ R36, R36, R41 ;  /* 0x0000002924247221 */ /* 0x000fe20000010000 */
[----:B------:R-:W-:Y:S01]  /*18f0*/  SHF.L.U32 R91, R91, 0x10, RZ ;  /* 0x000000105b5b7819 */ /* 0x000fe200000006ff */
[----:B------:R-:W-:Y:S01]  /*1900*/  FFMA.FTZ R39, R56, R56, R39 ;  /* 0x0000003838277223 */ /* 0x000fe20000010027 */
[----:B------:R-:W-:Y:S01]  /*1910*/  FMUL.FTZ R40, R58, R58 ;  /* 0x0000003a3a287220 */ /* 0x000fe20000410000 */
[----:B------:R-:W-:Y:S01]  /*1920*/  FADD.FTZ R37, R37, R38 ;  /* 0x0000002625257221 */ /* 0x000fe20000010000 */
[----:B------:R-:W-:Y:S01]  /*1930*/  FADD.FTZ R38, R56, R89 ;  /* 0x0000005938267221 */ /* 0x000fe20000010000 */
[----:B------:R-:W-:Y:S01]  /*1940*/  FADD.FTZ R36, R36, R39 ;  /* 0x0000002724247221 */ /* 0x000fe20000010000 */
[----:B------:R-:W-:-:S02]  /*1950*/  FFMA.FTZ R39, R91, R91, R40 ;  /* 0x0000005b5b277223 */ /* 0x000fc40000010028 */
[----:B------:R-:W-:Y:S01]  /*1960*/  FADD.FTZ R37, R37, R38 ;  /* 0x0000002625257221 */ /* 0x000fe20000010000 */
[----:B------:R-:W-:-:S04]  /*1970*/  PRMT R60, R93, 0x7632, R60 ;  /* 0x000076325d3c7816 */ /* 0x000fc8000000003c */
[----:B------:R-:W-:Y:S02]  /*1980*/  SHF.L.U32 R60, R60, 0x10, RZ ;  /* 0x000000103c3c7819 */ /* 0x000fe400000006ff */
[----:B------:R-:W-:-:S03]  /*1990*/  SHF.L.U32 R93, R93, 0x10, RZ ;  /* 0x000000105d5d7819 */ /* 0x000fc600000006ff */
[----:B------:R-:W-:Y:S01]  /*19a0*/  FMUL.FTZ R40, R60, R60 ;  /* 0x0000003c3c287220 */ /* 0x000fe20000410000 */
[----:B------:R-:W-:Y:S01]  /*19b0*/  FADD.FTZ R38, R91, R58 ;  /* 0x0000003a5b267221 */ /* 0x000fe20000010000 */
[----:B------:R-:W-:Y:S01]  /*19c0*/  FADD.FTZ R36, R36, R39 ;  /* 0x0000002724247221 */ /* 0x000fe20000010000 */
[----:B------:R-:W-:Y:S01]  /*19d0*/  PRMT R95, R62, 0x7632, R95 ;  /* 0x000076323e5f7816 */ /* 0x000fe2000000005f */
[----:B------:R-:W-:-:S03]  /*19e0*/  FFMA.FTZ R39, R93, R93, R40 ;  /* 0x0000005d5d277223 */ /* 0x000fc60000010028 */
        /* <DEDUP_REMOVED lines=72> */
.L_x_2126:
[----:B------:R-:W-:Y:S05]  /*1e70*/  BSYNC.RECONVERGENT B0 ;  /* 0x0000000000007941 */ /* 0x000fea0003800200 */
.L_x_2125:
        /* <DEDUP_REMOVED lines=39> */
.L_x_2128:
[----:B------:R-:W-:Y:S05]  /*20f0*/  BSYNC.RECONVERGENT B0 ;  /* 0x0000000000007941 */ /* 0x000fea0003800200 */
.L_x_2127:
        /* <DEDUP_REMOVED lines=10> */
[----:B------:R-:W-:Y:S02]  /*21a0*/  LOP3.LUT P4, R40, R4, 0x2, RZ, 0xc0, !PT ;  /* 0x0000000204287812 */ /* 0x000fe4000788c0ff */
[----:B-1----:R-:W-:Y:S01]  /*21b0*/  IADD3 R41, PT, PT, R39, R8, RZ ;  /* 0x0000000827297210 */ /* 0x002fe20007ffe0ff */
[----:B------:R-:W-:Y:S01]  /*21c0*/  IMAD R39, R6, R7, R8 ;  /* 0x0000000706277224 */ /* 0x000fe200078e0208 */
[----:B------:R-:W-:-:S03]  /*21d0*/  SEL R43, R0, RZ, !P4 ;  /* 0x000000ff002b7207 */ /* 0x000fc60006000000 */
[----:B------:R-:W-:Y:S01]  /*21e0*/  IMAD.WIDE.U32 R38, R39, 0x8, R44 ;  /* 0x0000000827267825 */ /* 0x000fe200078e002c */
[----:B------:R-:W-:-:S04]  /*21f0*/  ISETP.NE.AND P4, PT, R43, -0x1, PT ;  /* 0xffffffff2b00780c */ /* 0x000fc80003f85270 */
        /* <DEDUP_REMOVED lines=9> */
.L_x_2131:
[----:B----4-:R-:W3:Y:S04]  /*2290*/  LDG.E.STRONG.GPU R38, desc[UR8][R36.64] ;  /* 0x0000000824267981 */ /* 0x010ee8000c1ef900 */
[----:B---3--:R-:W-:Y:S01]  /*22a0*/  CCTL.IVALL ;  /* 0x00000000ff00798f */ /* 0x008fe20002000000 */
[----:B------:R-:W-:Y:S05]  /*22b0*/  YIELD ;  /* 0x0000000000007946 */ /* 0x000fea0003800000 */
[----:B------:R-:W-:-:S13]  /*22c0*/  ISETP.NE.AND P4, PT, R38, R43, PT ;  /* 0x0000002b2600720c */ /* 0x000fda0003f85270 */
[----:B------:R-:W-:Y:S05]  /*22d0*/  @P4 BRA `(.L_x_2131) ;  /* 0xfffffffc00ec4947 */ /* 0x000fea000383ffff */
.L_x_2130:
        /* <DEDUP_REMOVED lines=15> */
.L_x_2133:
        /* <DEDUP_REMOVED lines=11> */
[----:B------:R-:W3:Y:S02]  /*2480*/  @!P6 LDG.E.64 R38, desc[UR8][R38.64] ;  /* 0x000000082626e981 */ /* 0x000ee4000c1e1b00 */
[----:B--2---:R-:W-:Y:S02]  /*2490*/  @!P4 IMAD.WIDE.U32 R42, R46, 0x8, R44 ;  /* 0x000000082e2ac825 */ /* 0x004fe400078e002c */
[----:B------:R-:W2:Y:S04]  /*24a0*/  @!P1 LDG.E.64 R40, desc[UR8][R40.64] ;  /* 0x0000000828289981 */ /* 0x000ea8000c1e1b00 */
[----:B------:R-:W4:Y:S01]  /*24b0*/  @!P4 LDG.E.64 R42, desc[UR8][R42.64] ;  /* 0x000000082a2ac981 */ /* 0x000f22000c1e1b00 */
[----:B------:R-:W-:-:S02]  /*24c0*/  UIADD3 UR6, UPT, UPT, UR4, 0x4, URZ ;  /* 0x0000000404067890 */ /* 0x000fc4000fffe0ff */
[----:B------:R-:W-:Y:S01]  /*24d0*/  UIADD3 UR7, UPT, UPT, UR4, 0x5, URZ ;  /* 0x0000000504077890 */ /* 0x000fe2000fffe0ff */
[----:B0-----:R-:W-:Y:S01]  /*24e0*/  @!P5 FADD.FTZ R84, R84, R36 ;  /* 0x000000245454d221 */ /* 0x001fe20000010000 */
[----:B------:R-:W-:Y:S02]  /*24f0*/  @!P5 FADD.FTZ R85, R85, R37 ;  /* 0x000000255555d221 */ /* 0x000fe40000010000 */
[----:B------:R-:W-:Y:S01]  /*2500*/  ISETP.EQ.OR P5, PT, R6, UR6, P2 ;  /* 0x0000000606007c0c */ /* 0x000fe200097a2670 */
[----:B------:R-:W-:Y:S01]  /*2510*/  UIADD3 UR6, UPT, UPT, UR4, 0x6, URZ ;  /* 0x0000000604067890 */ /* 0x000fe2000fffe0ff */
[----:B---3--:R-:W-:Y:S01]  /*2520*/  @!P6 FADD.FTZ R84, R84, R38 ;  /* 0x000000265454e221 */ /* 0x008fe20000010000 */
[----:B------:R-:W-:Y:S01]  /*2530*/  @!P6 FADD.FTZ R85, R85, R39 ;  /* 0x000000275555e221 */ /* 0x000fe20000010000 */
[----:B------:R-:W-:Y:S01]  /*2540*/  ISETP.EQ.OR P6, PT, R6, UR7, P2 ;  /* 0x0000000706007c0c */ /* 0x000fe200097c2670 */
[----:B------:R-:W-:Y:S01]  /*2550*/  UIADD3 UR7, UPT, UPT, UR4, 0x7, URZ ;  /* 0x0000000704077890 */ /* 0x000fe2000fffe0ff */
[----:B--2---:R-:W-:Y:S01]  /*2560*/  @!P1 FADD.FTZ R84, R84, R40 ;  /* 0x0000002854549221 */ /* 0x004fe20000010000 */
        /* <DEDUP_REMOVED lines=34> */
.L_x_2132:
[----:B------:R-:W-:-:S13]  /*2790*/  LOP3.LUT P1, RZ, R0, 0x7, RZ, 0xc0, !PT ;  /* 0x0000000700ff7812 */ /* 0x000fda000782c0ff */
[----:B------:R-:W-:Y:S05]  /*27a0*/  @!P1 BRA `(.L_x_2129) ;  /* 0x0000000000f49947 */ /* 0x000fea0003800000 */
[C---:B----4-:R-:W-:Y:S02]  /*27b0*/  LOP3.LUT R36, R0.reuse, 0x7, RZ, 0xc0, !PT ;  /* 0x0000000700247812 */ /* 0x050fe400078ec0ff */
[----:B--2---:R-:W-:Y:S02]  /*27c0*/  LOP3.LUT P1, R42, R0, 0x3, RZ, 0xc0, !PT ;  /* 0x00000003002a7812 */ /* 0x004fe4000782c0ff */
        /* <DEDUP_REMOVED lines=8> */
[----:B-1----:R-:W-:Y:S02]  /*2850*/  IADD3 R41, PT, PT, R43, 0x2, RZ ;  /* 0x000000022b297810 */ /* 0x002fe40007ffe0ff */
[-C--:B------:R-:W-:Y:S02]  /*2860*/  ISETP.EQ.OR P5, PT, R39, R6.reuse, P2 ;  /* 0x000000062700720c */ /* 0x080fe400017a2670 */
[----:B------:R-:W-:Y:S02]  /*2870*/  IADD3 R47, PT, PT, R43, 0x3, RZ ;  /* 0x000000032b2f7810 */ /* 0x000fe40007ffe0ff */
[----:B------:R-:W-:-:S09]  /*2880*/  ISETP.EQ.OR P4, PT, R41, R6, P2 ;  /* 0x000000062900720c */ /* 0x000fd20001782670 */
[----:B------:R-:W-:-:S04]  /*2890*/  @!P5 IMAD R39, R39, R7, R8 ;  /* 0x000000072727d224 */ /* 0x000fc800078e0208 */
[----:B------:R-:W-:Y:S02]  /*28a0*/  @!P4 IMAD R41, R41, R7, R8 ;  /* 0x000000072929c224 */ /* 0x000fe400078e0208 */
        /* <DEDUP_REMOVED lines=17> */
.L_x_2134:
        /* <DEDUP_REMOVED lines=18> */
.L_x_2135:
        /* <DEDUP_REMOVED lines=9> */
.L_x_2136:
[----:B------:R-:W-:Y:S05]  /*2b70*/  BSYNC.RECONVERGENT B0 ;  /* 0x0000000000007941 */ /* 0x000fea0003800200 */
.L_x_2129:
[----:B------:R-:W5:Y:S01]  /*2b80*/  S2UR UR6, SR_CgaCtaId ;  /* 0x00000000000679c3 */ /* 0x000f620000008800 */
[----:B------:R-:W0:Y:S01]  /*2b90*/  LDCU UR7, c[0x0][0x414] ;  /* 0x00008280ff0777ac */ /* 0x000e220008000800 */
[----:B------:R-:W-:Y:S01]  /*2ba0*/  LOP3.LUT R45, R16, 0xffff, RZ, 0xc0, !PT ;  /* 0x0000ffff102d7812 */ /* 0x000fe200078ec0ff */
[----:B------:R-:W-:-:S03]  /*2bb0*/  UMOV UR4, 0x400 ;  /* 0x0000040000047882 */ /* 0x000fc60000000000 */
[----:B------:R-:W-:Y:S02]  /*2bc0*/  IADD3 R45, PT, PT, R94, R45, RZ ;  /* 0x0000002d5e2d7210 */ /* 0x000fe40007ffe0ff */
[----:B---34-:R-:W2:Y:S08]  /*2bd0*/  @P0 LDC.64 R36, c[0x0][0x388] ;  /* 0x0000e200ff240b82 */ /* 0x018eb00000000a00 */
[----:B-1----:R-:W1:Y:S01]  /*2be0*/  LDC.64 R40, c[0x0][0x398] ;  /* 0x0000e600ff287b82 */ /* 0x002e620000000a00 */
[----:B-----5:R-:W-:-:S07]  /*2bf0*/  ULEA UR4, UR6, UR4, 0x18 ;  /* 0x0000000406047291 */ /* 0x020fce000f8ec0ff */
[----:B------:R-:W3:Y:S01]  /*2c00*/  LDC.64 R38, c[0x0][0x3a0] ;  /* 0x0000e800ff267b82 */ /* 0x000ee20000000a00 */
[----:B--2---:R-:W-:-:S04]  /*2c10*/  @P0 IMAD.WIDE R42, R2, 0x8, R36 ;  /* 0x00000008022a0825 */ /* 0x004fc800078e0224 */
[----:B0-----:R-:W-:Y:S01]  /*2c20*/  @P0 FMUL.FTZ R36, R84, UR7 ;  /* 0x0000000754240c20 */ /* 0x001fe20008410000 */
[----:B------:R-:W-:Y:S01]  /*2c30*/  @P0 FMUL.FTZ R37, R85, UR7 ;  /* 0x0000000755250c20 */ /* 0x000fe20008410000 */
[----:B------:R-:W-:Y:S04]  /*2c40*/  @!P2 STS.64 [UR4+0x80], R84 ;  /* 0x00008054ff00a988 */ /* 0x000fe80008000a04 */
[----:B------:R-:W-:Y:S01]  /*2c50*/  @P0 STG.E.64 desc[UR8][R42.64], R36 ;  /* 0x000000242a000986 */ /* 0x000fe2000c101b08 */
[C---:B-1----:R-:W-:Y:S01]  /*2c60*/  IMAD.WIDE R40, R45.reuse, 0x2, R40 ;  /* 0x000000022d287825 */ /* 0x042fe200078e0228 */
[----:B------:R-:W-:Y:S03]  /*2c70*/  BAR.SYNC.DEFER_BLOCKING 0x0 ;  /* 0x0000000000007b1d */ /* 0x000fe60000010000 */
[----:B---3--:R-:W-:-:S03]  /*2c80*/  IMAD.WIDE R44, R45, 0x2, R38 ;  /* 0x000000022d2c7825 */ /* 0x008fc600078e0226 */
[----:B------:R-:W2:Y:S04]  /*2c90*/  LDG.E.U16 R47, desc[UR8][R40.64] ;  /* 0x00000008282f7981 */ /* 0x000ea8000c1e1500 */
[----:B------:R0:W3:Y:S04]  /*2ca0*/  LDG.E.U16 R48, desc[UR8][R40.64+0x2] ;  /* 0x0000020828307981 */ /* 0x0000e8000c1e1500 */
[----:B------:R-:W4:Y:S04]  /*2cb0*/  LDG.E.U16 R49, desc[UR8][R44.64] ;  /* 0x000000082c317981 */ /* 0x000f28000c1e1500 */
[----:B------:R4:W5:Y:S01]  /*2cc0*/  LDG.E.U16 R50, desc[UR8][R44.64+0x2] ;  /* 0x000002082c327981 */ /* 0x000962000c1e1500 */
[----:B------:R-:W-:Y:S01]  /*2cd0*/  BSSY.RECONVERGENT B0, `(.L_x_2137) ;  /* 0x000038c000007945 */ /* 0x000fe20003800200 */
[----:B0-----:R-:W-:-:S02]  /*2ce0*/  HFMA2 R40, -RZ, RZ, 1.875, 0 ;  /* 0x3f800000ff287431 */ /* 0x001fc400000001ff */
[----:B------:R-:W0:Y:S01]  /*2cf0*/  LDS.64 R38, [UR4+0x80] ;  /* 0x00008004ff267984 */ /* 0x000e220008000a00 */
[----:B------:R-:W1:Y:S02]  /*2d00*/  LDCU.U8 UR4, c[0x0][0x3fc] ;  /* 0x00007f80ff0477ac */ /* 0x000e640008000000 */
[----:B-1----:R-:W-:Y:S01]  /*2d10*/  UISETP.NE.AND UP0, UPT, UR4, URZ, UPT ;  /* 0x000000ff0400728c */ /* 0x002fe2000bf05270 */
[----:B0-----:R-:W-:-:S04]  /*2d20*/  FMUL.FTZ R46, R38, UR7 ;  /* 0x00000007262e7c20 */ /* 0x001fc80008410000 */
[----:B------:R-:W-:-:S04]  /*2d30*/  FMUL.FTZ R38, R46, R46 ;  /* 0x0000002e2e267220 */ /* 0x000fc80000410000 */
[----:B------:R-:W-:-:S05]  /*2d40*/  FFMA.FTZ R38, R39, UR7, -R38 ;  /* 0x0000000727267c23 */ /* 0x000fca0008010826 */
[----:B------:R-:W-:-:S13]  /*2d50*/  FSETP.GTU.FTZ.AND P1, PT, R38, RZ, PT ;  /* 0x000000ff2600720b */ /* 0x000fda0003f3c000 */
[----:B------:R-:W0:Y:S02]  /*2d60*/  @P1 LDC R37, c[0x0][0x3a8] ;  /* 0x0000ea00ff251b82 */ /* 0x000e240000000800 */
[----:B0-----:R-:W-:-:S04]  /*2d70*/  @P1 FADD.FTZ R38, R38, R37 ;  /* 0x0000002526261221 */ /* 0x001fc80000010000 */
[----:B------:R0:W1:Y:S01]  /*2d80*/  @P1 MUFU.RSQ R40, R38 ;  /* 0x0000002600281308 */ /* 0x0000620000001400 */
[----:B--2---:R-:W-:Y:S02]  /*2d90*/  SHF.L.U32 R41, R47, 0x10, RZ ;  /* 0x000000102f297819 */ /* 0x004fe400000006ff */
[----:B---3--:R-:W-:Y:S02]  /*2da0*/  SHF.L.U32 R42, R48, 0x10, RZ ;  /* 0x00000010302a7819 */ /* 0x008fe400000006ff */
[----:B----4-:R-:W-:Y:S02]  /*2db0*/  SHF.L.U32 R44, R49, 0x10, RZ ;  /* 0x00000010312c7819 */ /* 0x010fe400000006ff */
        /* <DEDUP_REMOVED lines=29> */
.L_x_2140:
[----:B------:R-:W-:Y:S05]  /*2f90*/  BSYNC.RECONVERGENT B1 ;  /* 0x0000000000017941 */ /* 0x000fea0003800200 */
.L_x_2139:
        /* <DEDUP_REMOVED lines=20> */
.L_x_2142:
[----:B------:R-:W-:Y:S05]  /*30e0*/  BSYNC.RECONVERGENT B1 ;  /* 0x0000000000017941 */ /* 0x000fea0003800200 */
.L_x_2141:
        /* <DEDUP_REMOVED lines=10> */
[----:B------:R-:W2:Y:S01]  /*3190*/  LDCU.64 UR6, c[0x0][0x3e0] ;  /* 0x00007c00ff0677ac */ /* 0x000ea20008000a00 */
[----:B------:R-:W-:Y:S01]  /*31a0*/  MOV R36, R104 ;  /* 0x0000006800247202 */ /* 0x000fe20000000f00 */
[--C-:B01----:R-:W-:Y:S01]  /*31b0*/  FADD.FTZ R39, R22, -R46.reuse ;  /* 0x8000002e16277221 */ /* 0x103fe20000010000 */
[----:B------:R-:W-:Y:S01]  /*31c0*/  MOV R37, R103 ;  /* 0x0000006700257202 */ /* 0x000fe20000000f00 */
        /* <DEDUP_REMOVED lines=14> */
.L_x_2144:
[----:B------:R-:W-:Y:S05]  /*32b0*/  BSYNC.RECONVERGENT B1 ;  /* 0x0000000000017941 */ /* 0x000fea0003800200 */
.L_x_2143:
        /* <DEDUP_REMOVED lines=20> */
.L_x_2146:
[----:B------:R-:W-:Y:S05]  /*3400*/  BSYNC.RECONVERGENT B1 ;  /* 0x0000000000017941 */ /* 0x000fea0003800200 */
.L_x_2145:
[----:B------:R-:W-:Y:S04]  /*3410*/  BSSY.RECONVERGENT B1, `(.L_x_2147) ;  /* 0x0000014000017945 */ /* 0x000fe80003800200 */
[----:B------:R-:W-:Y:S05]  /*3420*/  @P1 BRA `(.L_x_2148) ;  /* 0x0000000000481947 */ /* 0x000fea0003800000 */
[----:B------:R-:W4:Y:S01]  /*3430*/  LDCU.64 UR6, c[0x0][0x3e0] ;  /* 0x00007c00ff0677ac */ /* 0x000f220008000a00 */
[----:B------:R-:W-:Y:S01]  /*3440*/  MOV R36, R104 ;  /* 0x0000006800247202 */ /* 0x000fe20000000f00 */
[--C-:B------:R-:W-:Y:S01]  /*3450*/  FADD.FTZ R75, R75, -R46.reuse ;  /* 0x8000002e4b4b7221 */ /* 0x100fe20000010000 */
[----:B0123--:R-:W-:Y:S01]  /*3460*/  MOV R37, R103 ;  /* 0x0000006700257202 */ /* 0x00ffe20000000f00 */
        /* <DEDUP_REMOVED lines=14> */
.L_x_2148:
[----:B------:R-:W-:Y:S05]  /*3550*/  BSYNC.RECONVERGENT B1 ;  /* 0x0000000000017941 */ /* 0x000fea0003800200 */
.L_x_2147:
[----:B------:R-:W-:Y:S04]  /*3560*/  BSSY.RECONVERGENT B1, `(.L_x_2149) ;  /* 0x0000014000017945 */ /* 0x000fe80003800200 */
[----:B------:R-:W-:Y:S05]  /*3570*/  @P2 BRA `(.L_x_2150) ;  /* 0x0000000000482947 */ /* 0x000fea0003800000 */
[----:B------:R-:W5:Y:S01]  /*3580*/  LDCU.64 UR6, c[0x0][0x3e0] ;  /* 0x00007c00ff0677ac */ /* 0x000f620008000a00 */
[----:B------:R-:W-:Y:S01]  /*3590*/  MOV R36, R104 ;  /* 0x0000006800247202 */ /* 0x000fe20000000f00 */
[--C-:B01234-:R-:W-:Y:S01]  /*35a0*/  FADD.FTZ R39, R28, -R46.reuse ;  /* 0x8000002e1c277221 */ /* 0x11ffe20000010000 */
[----:B------:R-:W-:Y:S01]  /*35b0*/  MOV R37, R103 ;  /* 0x0000006700257202 */ /* 0x000fe20000000f00 */
        /* <DEDUP_REMOVED lines=14> */
.L_x_2150:
[----:B------:R-:W-:Y:S05]  /*36a0*/  BSYNC.RECONVERGENT B1 ;  /* 0x0000000000017941 */ /* 0x000fea0003800200 */
.L_x_2149:
        /* <DEDUP_REMOVED lines=28> */
.L_x_2152:
[----:B------:R-:W-:Y:S05]  /*3870*/  BSYNC.RECONVERGENT B1 ;  /* 0x0000000000017941 */ /* 0x000fea0003800200 */
.L_x_2151:
        /* <DEDUP_REMOVED lines=20> */
.L_x_2154:
[----:B------:R-:W-:Y:S05]  /*39c0*/  BSYNC.RECONVERGENT B1 ;  /* 0x0000000000017941 */ /* 0x000fea0003800200 */
.L_x_2153:
        /* <DEDUP_REMOVED lines=20> */
.L_x_2156:
[----:B------:R-:W-:Y:S05]  /*3b10*/  BSYNC.RECONVERGENT B1 ;  /* 0x0000000000017941 */ /* 0x000fea0003800200 */
.L_x_2155:
        /* <DEDUP_REMOVED lines=20> */
.L_x_2158:
[----:B------:R-:W-:Y:S05]  /*3c60*/  BSYNC.RECONVERGENT B1 ;  /* 0x0000000000017941 */ /* 0x000fea0003800200 */
.L_x_2157:
        /* <DEDUP_REMOVED lines=30> */
.L_x_2160:
[----:B------:R-:W-:Y:S05]  /*3e50*/  BSYNC.RECONVERGENT B1 ;  /* 0x0000000000017941 */ /* 0x000fea0003800200 */
.L_x_2159:
        /* <DEDUP_REMOVED lines=20> */
.L_x_2162:
[----:B------:R-:W-:Y:S05]  /*3fa0*/  BSYNC.RECONVERGENT B1 ;  /* 0x0000000000017941 */ /* 0x000fea0003800200 */
.L_x_2161:
        /* <DEDUP_REMOVED lines=20> */
.L_x_2164:
[----:B------:R-:W-:Y:S05]  /*40f0*/  BSYNC.RECONVERGENT B1 ;  /* 0x0000000000017941 */ /* 0x000fea0003800200 */
.L_x_2163:
[----:B------:R-:W-:Y:S04]  /*4100*/  BSSY.RECONVERGENT B1, `(.L_x_2165) ;  /* 0x0000014000017945 */ /* 0x000fe80003800200 */
[----:B------:R-:W-:Y:S05]  /*4110*/  @P2 BRA `(.L_x_2166) ;  /* 0x0000000000482947 */ /* 0x000fea0003800000 */
[----:B------:R-:W5:Y:S01]  /*4120*/  LDCU.64 UR6, c[0x0][0x3e0] ;  /* 0x00007c00ff0677ac */ /* 0x000f620008000a00 */
[--C-:B01234-:R-:W-:Y:S01]  /*4130*/  FADD.FTZ R39, R64, -R46.reuse ;  /* 0x8000002e40277221 */ /* 0x11ffe20000010000 */
[----:B------:R-:W-:Y:S01]  /*4140*/  MOV R36, R104 ;  /* 0x0000006800247202 */ /* 0x000fe20000000f00 */
[----:B------:R-:W-:Y:S01]  /*4150*/  FADD.FTZ R97, R97, -R46 ;  /* 0x8000002e61617221 */ /* 0x000fe20000010000 */
[----:B------:R-:W0:Y:S01]  /*4160*/  LDCU.64 UR12, c[0x0][0x380] ;  /* 0x00007000ff0c77ac */ /* 0x000e220008000a00 */
[----:B------:R-:W-:Y:S01]  /*4170*/  MOV R37, R103 ;  /* 0x0000006700257202 */ /* 0x000fe20000000f00 */
[-C--:B------:R-:W-:Y:S01]  /*4180*/  FMUL.FTZ R18, R39, R40.reuse ;  /* 0x0000002827127220 */ /* 0x080fe20000410000 */
[----:B------:R-:W-:-:S03]  /*4190*/  FMUL.FTZ R97, R97, R40 ;  /* 0x0000002861617220 */ /* 0x000fc60000410000 */
[----:B------:R-:W-:Y:S01]  /*41a0*/  FFMA.FTZ R18, R42, R18, R43 ;  /* 0x000000122a127223 */ /* 0x000fe2000001002b */
        /* <DEDUP_REMOVED lines=9> */
.L_x_2166:
[----:B------:R-:W-:Y:S05]  /*4240*/  BSYNC.RECONVERGENT B1 ;  /* 0x0000000000017941 */ /* 0x000fea0003800200 */
.L_x_2165:
        /* <DEDUP_REMOVED lines=20> */
.L_x_2168:
[----:B------:R-:W-:Y:S05]  /*4390*/  BSYNC.RECONVERGENT B1 ;  /* 0x0000000000017941 */ /* 0x000fea0003800200 */
.L_x_2167:
        /* <DEDUP_REMOVED lines=19> */
.L_x_2138:
[----:B------:R-:W0:Y:S01]  /*44d0*/  LDCU.64 UR12, c[0x0][0x3e8] ;  /* 0x00007d00ff0c77ac */ /* 0x000e220008000a00 */
[----:B------:R-:W-:Y:S01]  /*44e0*/  BSSY.RECONVERGENT B1, `(.L_x_2170) ;  /* 0x0000022000017945 */ /* 0x000fe20003800200 */
[----:B0-----:R-:W-:Y:S02]  /*44f0*/  ISETP.GE.U32.AND P4, PT, R90, UR12, PT ;  /* 0x0000000c5a007c0c */ /* 0x001fe4000bf86070 */
[----:B------:R-:W-:Y:S02]  /*4500*/  ISETP.GE.U32.AND P2, PT, R88, UR12, PT ;  /* 0x0000000c58007c0c */ /* 0x000fe4000bf46070 */
[----:B------:R-:W-:Y:S02]  /*4510*/  ISETP.GE.U32.AND P1, PT, R82, UR12, PT ;  /* 0x0000000c52007c0c */ /* 0x000fe4000bf26070 */
[----:B------:R-:W-:Y:S01]  /*4520*/  ISETP.GE.AND.EX P4, PT, R17, UR13, PT, P4 ;  /* 0x0000000d11007c0c */ /* 0x000fe2000bf86340 */
[----:B------:R-:W-:-:S12]  /*4530*/  @P3 BRA `(.L_x_2171) ;  /* 0x0000000000703947 */ /* 0x000fd80003800000 */
[--C-:B------:R-:W-:Y:S01]  /*4540*/  FADD.FTZ R69, R69, -R46.reuse ;  /* 0x8000002e45457221 */ /* 0x100fe20000010000 */
        /* <DEDUP_REMOVED lines=27> */
.L_x_2171:
[----:B------:R-:W-:Y:S05]  /*4700*/  BSYNC.RECONVERGENT B1 ;  /* 0x0000000000017941 */ /* 0x000fea0003800200 */
.L_x_2170:
        /* <DEDUP_REMOVED lines=30> */
.L_x_2173:
[----:B------:R-:W-:Y:S05]  /*48f0*/  BSYNC.RECONVERGENT B1 ;  /* 0x0000000000017941 */ /* 0x000fea0003800200 */
.L_x_2172:
        /* <DEDUP_REMOVED lines=10> */
[--C-:B01----:R-:W-:Y:S01]  /*49a0*/  FADD.FTZ R37, R22, -R46.reuse ;  /* 0x8000002e16257221 */ /* 0x103fe20000010000 */
        /* <DEDUP_REMOVED lines=19> */
[----:B0-----:R-:W-:-:S07]  /*4ae0*/  FADD.FTZ R45, R22, 1 ;  /* 0x3f800000162d7421 */ /* 0x001fce0000010000 */
[----:B------:R-:W0:Y:S01]  /*4af0*/  MUFU.RCP R45, R45 ;  /* 0x0000002d002d7308 */ /* 0x000e220000001000 */
[----:B--2---:R-:W-:Y:S01]  /*4b00*/  FMUL.FTZ R18, R37, R20 ;  /* 0x0000001425127220 */ /* 0x004fe20000410000 */
[----:B0-----:R-:W-:Y:S01]  /*4b10*/  FMUL.FTZ R47, R36, R45 ;  /* 0x0000002d242f7220 */ /* 0x001fe20000410000 */
[----:B-1----:R-:W-:-:S04]  /*4b20*/  LEA R36, P2, R38, UR10, 0x1 ;  /* 0x0000000a26247c11 */ /* 0x002fc8000f8408ff */
[----:B------:R-:W-:Y:S02]  /*4b30*/  LEA.HI.X R37, R38, UR11, R49, 0x1, P2 ;  /* 0x0000000b26257c11 */ /* 0x000fe400090f0c31 */
[----:B------:R-:W-:-:S05]  /*4b40*/  F2FP.BF16.F32.PACK_AB R47, R47, R18 ;  /* 0x000000122f2f723e */ /* 0x000fca00000010ff */
[----:B------:R2:W-:Y:S02]  /*4b50*/  STG.E desc[UR8][R36.64], R47 ;  /* 0x0000002f24007986 */ /* 0x0005e4000c101908 */
.L_x_2175:
[----:B------:R-:W-:Y:S05]  /*4b60*/  BSYNC.RECONVERGENT B1 ;  /* 0x0000000000017941 */ /* 0x000fea0003800200 */
.L_x_2174:
        /* <DEDUP_REMOVED lines=26> */
[----:B0-----:R-:W-:Y:S01]  /*4d10*/  FMUL.FTZ R45, R37, R24 ;  /* 0x00000018252d7220 */ /* 0x001fe20000410000 */
[----:B------:R-:W-:-:S04]  /*4d20*/  LEA.HI.X R37, R38, UR11, R47, 0x1, P1 ;  /* 0x0000000b26257c11 */ /* 0x000fc800088f0c2f */
[----:B------:R-:W-:-:S05]  /*4d30*/  F2FP.BF16.F32.PACK_AB R45, R45, R18 ;  /* 0x000000122d2d723e */ /* 0x000fca00000010ff */
[----:B------:R3:W-:Y:S02]  /*4d40*/  STG.E desc[UR8][R36.64], R45 ;  /* 0x0000002d24007986 */ /* 0x0007e4000c101908 */
.L_x_2177:
[----:B------:R-:W-:Y:S05]  /*4d50*/  BSYNC.RECONVERGENT B1 ;  /* 0x0000000000017941 */ /* 0x000fea0003800200 */
.L_x_2176:
[----:B------:R-:W-:Y:S04]  /*4d60*/  BSSY.RECONVERGENT B1, `(.L_x_2178) ;  /* 0x000001e000017945 */ /* 0x000fe80003800200 */
[----:B------:R-:W-:Y:S05]  /*4d70*/  @P5 BRA `(.L_x_2179) ;  /* 0x0000000000705947 */ /* 0x000fea0003800000 */
[--C-:B------:R-:W-:Y:S01]  /*4d80*/  FADD.FTZ R75, R75, -R46.reuse ;  /* 0x8000002e4b4b7221 */ /* 0x100fe20000010000 */
[----:B0123--:R-:W-:Y:S01]  /*4d90*/  FADD.FTZ R37, R26, -R46 ;  /* 0x8000002e1a257221 */ /* 0x00ffe20000010000 */
        /* <DEDUP_REMOVED lines=26> */
.L_x_2179:
[----:B------:R-:W-:Y:S05]  /*4f40*/  BSYNC.RECONVERGENT B1 ;  /* 0x0000000000017941 */ /* 0x000fea0003800200 */
.L_x_2178:
[----:B------:R-:W-:Y:S04]  /*4f50*/  BSSY.RECONVERGENT B1, `(.L_x_2180) ;  /* 0x000001e000017945 */ /* 0x000fe80003800200 */
[----:B------:R-:W-:Y:S05]  /*4f60*/  @P6 BRA `(.L_x_2181) ;  /* 0x0000000000706947 */ /* 0x000fea0003800000 */
[--C-:B01234-:R-:W-:Y:S01]  /*4f70*/  FADD.FTZ R37, R28, -R46.reuse ;  /* 0x8000002e1c257221 */ /* 0x11ffe20000010000 */
        /* <DEDUP_REMOVED lines=27> */
.L_x_2181:
[----:B------:R-:W-:Y:S05]  /*5130*/  BSYNC.RECONVERGENT B1 ;  /* 0x0000000000017941 */ /* 0x000fea0003800200 */
.L_x_2180:
        /* <DEDUP_REMOVED lines=38> */
.L_x_2183:
[----:B------:R-:W-:Y:S05]  /*53a0*/  BSYNC.RECONVERGENT B1 ;  /* 0x0000000000017941 */ /* 0x000fea0003800200 */
.L_x_2182:
        /* <DEDUP_REMOVED lines=30> */
.L_x_2185:
[----:B------:R-:W-:Y:S05]  /*5590*/  BSYNC.RECONVERGENT B1 ;  /* 0x0000000000017941 */ /* 0x000fea0003800200 */
.L_x_2184:
        /* <DEDUP_REMOVED lines=30> */
.L_x_2187:
[----:B------:R-:W-:Y:S05]  /*5780*/  BSYNC.RECONVERGENT B1 ;  /* 0x0000000000017941 */ /* 0x000fea0003800200 */
.L_x_2186:
        /* <DEDUP_REMOVED lines=30> */
.L_x_2189:
[----:B------:R-:W-:Y:S05]  /*5970*/  BSYNC.RECONVERGENT B1 ;  /* 0x0000000000017941 */ /* 0x000fea0003800200 */
.L_x_2188:
        /* <DEDUP_REMOVED lines=40> */
.L_x_2191:
[----:B------:R-:W-:Y:S05]  /*5c00*/  BSYNC.RECONVERGENT B1 ;  /* 0x0000000000017941 */ /* 0x000fea0003800200 */
.L_x_2190:
        /* <DEDUP_REMOVED lines=30> */
.L_x_2193:
[----:B------:R-:W-:Y:S05]  /*5df0*/  BSYNC.RECONVERGENT B1 ;  /* 0x0000000000017941 */ /* 0x000fea0003800200 */
.L_x_2192:
        /* <DEDUP_REMOVED lines=30> */
.L_x_2195:
[----:B------:R-:W-:Y:S05]  /*5fe0*/  BSYNC.RECONVERGENT B1 ;  /* 0x0000000000017941 */ /* 0x000fea0003800200 */
.L_x_2194:
        /* <DEDUP_REMOVED lines=30> */
.L_x_2197:
[----:B------:R-:W-:Y:S05]  /*61d0*/  BSYNC.RECONVERGENT B1 ;  /* 0x0000000000017941 */ /* 0x000fea0003800200 */
.L_x_2196:
        /* <DEDUP_REMOVED lines=30> */
.L_x_2199:
[----:B------:R-:W-:Y:S05]  /*63c0*/  BSYNC.RECONVERGENT B1 ;  /* 0x0000000000017941 */ /* 0x000fea0003800200 */
.L_x_2198:
        /* <DEDUP_REMOVED lines=28> */
.L_x_2169:
[----:B------:R-:W-:Y:S05]  /*6590*/  BSYNC.RECONVERGENT B0 ;  /* 0x0000000000007941 */ /* 0x000fea0003800200 */
.L_x_2137:
[----:B------:R-:W-:Y:S02]  /*65a0*/  IADD3 R2, PT, PT, R7, R2, RZ ;  /* 0x0000000207027210 */ /* 0x000fe40007ffe0ff */
[----:B------:R-:W-:Y:S02]  /*65b0*/  IADD3 R4, PT, PT, R4, 0x1, RZ ;  /* 0x0000000104047810 */ /* 0x000fe40007ffe0ff */
[----:B------:R-:W-:-:S13]  /*65c0*/  ISETP.GE.AND P1, PT, R2, UR5, PT ;  /* 0x0000000502007c0c */ /* 0x000fda000bf26270 */
[----:B------:R-:W-:Y:S05]  /*65d0*/  @!P1 BRA `(.L_x_2200) ;  /* 0xffffff9c007c9947 */ /* 0x000fea000383ffff */
[----:B------:R-:W-:Y:S05]  /*65e0*/  EXIT ;  /* 0x000000000000794d */ /* 0x000fea0003800000 */
.L_x_2201:
        /* <DEDUP_REMOVED lines=9> */
.L_x_3450:


//--------------------- .text._Z35group_norm_nhwc_fwd_one_pass_kernelI11Bf16IOFp16WLi64ELi26ELi416EEv26Group_norm_nhwc_fwd_params --------------------------
	.section	.text._Z35group_norm_nhwc_fwd_one_pass_kernelI11Bf16IOFp16WLi64ELi26ELi416EEv26Group_norm_nhwc_fwd_params,"ax",@progbits
	.align	128
        .global         _Z35group_norm_nhwc_fwd_one_pass_kernelI11Bf16IOFp16WLi64ELi26ELi416EEv26Group_norm_nhwc_fwd_params
        .type           _Z35group_norm_nhwc_fwd_one_pass_kernelI11Bf16IOFp16WLi64ELi26ELi416EEv26Group_norm_nhwc_fwd_params,@function
        .size           _Z35group_norm_nhwc_fwd_one_pass_kernelI11Bf16IOFp16WLi64ELi26ELi416EEv26Group_norm_nhwc_fwd_params,(.L_x_3451 - _Z35group_norm_nhwc_fwd_one_pass_kernelI11Bf16IOFp16WLi64ELi26ELi416EEv26Group_norm_nhwc_fwd_params)
        .other          _Z35group_norm_nhwc_fwd_one_pass_kernelI11Bf16IOFp16WLi64ELi26ELi416EEv26Group_norm_nhwc_fwd_params,@"STO_CUDA_ENTRY STV_DEFAULT"
_Z35group_norm_nhwc_fwd_one_pass_kernelI11Bf16IOFp16WLi64ELi26ELi416EEv26Group_norm_nhwc_fwd_params:
.text._Z35group_norm_nhwc_fwd_one_pass_kernelI11Bf16IOFp16WLi64ELi26ELi416EEv26Group_norm_nhwc_fwd_params:
        /* <DEDUP_REMOVED lines=37> */
.L_x_2221:
        /* <DEDUP_REMOVED lines=120> */
.L_x_2203:
[----:B------:R-:W-:Y:S05]  /*09d0*/  BSYNC.RECONVERGENT B0 ;  /* 0x0000000000007941 */ /* 0x000fea0003800200 */
.L_x_2202:
        /* <DEDUP_REMOVED lines=39> */
.L_x_2205:
[----:B------:R-:W-:Y:S05]  /*0c50*/  BSYNC.RECONVERGENT B0 ;  /* 0x0000000000007941 */ /* 0x000fea0003800200 */
.L_x_2204:
        /* <DEDUP_REMOVED lines=31> */
.L_x_2208:
[----:B---3--:R-:W2:Y:S04]  /*0e50*/  LDG.E.STRONG.GPU R8, desc[UR14][R10.64] ;  /* 0x0000000e0a087981 */ /* 0x008ea8000c1ef900 */
[----:B--2---:R-:W-:Y:S01]  /*0e60*/  CCTL.IVALL ;  /* 0x00000000ff00798f */ /* 0x004fe20002000000 */
[----:B------:R-:W-:Y:S05]  /*0e70*/  YIELD ;  /* 0x0000000000007946 */ /* 0x000fea0003800000 */
[----:B------:R-:W-:-:S13]  /*0e80*/  ISETP.NE.AND P2, PT, R8, R15, PT ;  /* 0x0000000f0800720c */ /* 0x000fda0003f45270 */
[----:B------:R-:W-:Y:S05]  /*0e90*/  @P2 BRA `(.L_x_2208) ;  /* 0xfffffffc00ec2947 */ /* 0x000fea000383ffff */
.L_x_2207:
        /* <DEDUP_REMOVED lines=15> */
.L_x_2210:
[----:B------:R-:W-:Y:S01]  /*0f90*/  UIADD3 UR24, UPT, UPT, UR5, 0x1, URZ ;  /* 0x0000000105187890 */ /* 0x000fe2000fffe0ff */
[----:B------:R-:W-:-:S05]  /*0fa0*/  ISETP.EQ.OR P2, PT, RZ, UR23, P3 ;  /* 0x00000017ff007c0c */ /* 0x000fca0009f42670 */
[----:B---3--:R-:W-:-:S04]  /*0fb0*/  MOV R8, UR24 ;  /* 0x0000001800087c02 */ /* 0x008fc80008000f00 */
[----:B------:R-:W-:-:S04]  /*0fc0*/  ISETP.EQ.OR P4, PT, R8, UR18, P3 ;  /* 0x0000001208007c0c */ /* 0x000fc80009f82670 */
[----:B------:R-:W-:-:S05]  /*0fd0*/  VOTEU.ALL UP1, P2 ;  /* 0x0000000000ff7886 */ /* 0x000fca0001020000 */
[----:B------:R-:W-:-:S04]  /*0fe0*/  @!UP1 UIMAD.WIDE.U32 UR24, UR9, 0x8, UR16 ;  /* 0x00000008091898a5 */ /* 0x000fc8000f8e0010 */
[----:B------:R-:W-:Y:S02]  /*0ff0*/  VOTEU.ALL UP1, P4 ;  /* 0x0000000000ff7886 */ /* 0x000fe40002020000 */
[----:B------:R-:W-:Y:S02]  /*1000*/  MOV R8, UR24 ;  /* 0x0000001800087c02 */ /* 0x000fe40008000f00 */
[----:B------:R-:W-:Y:S01]  /*1010*/  MOV R9, UR25 ;  /* 0x0000001900097c02 */ /* 0x000fe20008000f00 */
[----:B------:R-:W-:-:S05]  /*1020*/  @!UP1 UIMAD.WIDE.U32 UR24, UR22, 0x8, UR16 ;  /* 0x00000008161898a5 */ /* 0x000fca000f8e0010 */
[----:B------:R-:W0:Y:S01]  /*1030*/  @!P2 LDG.E.64 R8, desc[UR14][R8.64] ;  /* 0x0000000e0808a981 */ /* 0x000e22000c1e1b00 */
[----:B------:R-:W-:Y:S01]  /*1040*/  IMAD.U32 R10, RZ, RZ, UR24 ;  /* 0x00000018ff0a7e24 */ /* 0x000fe2000f8e00ff */
[----:B------:R-:W-:Y:S01]  /*1050*/  UIADD3 UR24, UPT, UPT, UR5, 0x2, URZ ;  /* 0x0000000205187890 */ /* 0x000fe2000fffe0ff */
[----:B------:R-:W-:-:S05]  /*1060*/  MOV R11, UR25 ;  /* 0x00000019000b7c02 */ /* 0x000fca0008000f00 */
[----:B-1----:R-:W-:Y:S01]  /*1070*/  MOV R14, UR24 ;  /* 0x00000018000e7c02 */ /* 0x002fe20008000f00 */
[----:B------:R-:W3:Y:S01]  /*1080*/  @!P4 LDG.E.64 R10, desc[UR14][R10.64] ;  /* 0x0000000e0a0ac981 */ /* 0x000ee2000c1e1b00 */
[----:B------:R-:W-:Y:S02]  /*1090*/  UIADD3 UR24, UPT, UPT, UR5, 0x3, URZ ;  /* 0x0000000305187890 */ /* 0x000fe4000fffe0ff */
[----:B------:R-:W-:-:S04]  /*10a0*/  ISETP.EQ.OR P5, PT, R14, UR18, P3 ;  /* 0x000000120e007c0c */ /* 0x000fc80009fa2670 */
[----:B------:R-:W-:-:S04]  /*10b0*/  MOV R14, UR24 ;  /* 0x00000018000e7c02 */ /* 0x000fc80008000f00 */
[----:B------:R-:W-:-:S05]  /*10c0*/  ISETP.EQ.OR P6, PT, R14, UR18, P3 ;  /* 0x000000120e007c0c */ /* 0x000fca0009fc2670 */
[----:B------:R-:W-:-:S05]  /*10d0*/  VOTEU.ALL UP1, P5 ;  /* 0x0000000000ff7886 */ /* 0x000fca0002820000 */
[----:B------:R-:W-:-:S06]  /*10e0*/  @!UP1 UIMAD.WIDE.U32 UR24, UR11, 0x8, UR16 ;  /* 0x000000080b1898a5 */ /* 0x000fcc000f8e0010 */
[----:B------:R-:W-:Y:S01]  /*10f0*/  MOV R14, UR24 ;  /* 0x00000018000e7c02 */ /* 0x000fe20008000f00 */
[----:B--2---:R-:W-:-:S06]  /*1100*/  IMAD.U32 R15, RZ, RZ, UR25 ;  /* 0x00000019ff0f7e24 */ /* 0x004fcc000f8e00ff */
[----:B------:R-:W2:Y:S01]  /*1110*/  @!P5 LDG.E.64 R14, desc[UR14][R14.64] ;  /* 0x0000000e0e0ed981 */ /* 0x000ea2000c1e1b00 */
[----:B------:R-:W-:-:S05]  /*1120*/  VOTEU.ALL UP1, P6 ;  /* 0x0000000000ff7886 */ /* 0x000fca0003020000 */
[----:B------:R-:W-:Y:S01]  /*1130*/  @!UP1 UIMAD.WIDE.U32 UR24, UR10, 0x8, UR16 ;  /* 0x000000080a1898a5 */ /* 0x000fe2000f8e0010 */
[----:B0-----:R-:W-:Y:S01]  /*1140*/  @!P2 FADD.FTZ R12, R12, R8 ;  /* 0x000000080c0ca221 */ /* 0x001fe20000010000 */
[----:B------:R-:W-:-:S04]  /*1150*/  @!P2 FADD.FTZ R13, R13, R9 ;  /* 0x000000090d0da221 */ /* 0x000fc80000010000 */
[----:B------:R-:W-:Y:S02]  /*1160*/  MOV R8, UR24 ;  /* 0x0000001800087c02 */ /* 0x000fe40008000f00 */
[----:B------:R-:W-:Y:S01]  /*1170*/  MOV R9, UR25 ;  /* 0x0000001900097c02 */ /* 0x000fe20008000f00 */
[----:B------:R-:W-:Y:S01]  /*1180*/  UIADD3 UR24, UPT, UPT, UR5, 0x4, URZ ;  /* 0x0000000405187890 */ /* 0x000fe2000fffe0ff */
[----:B---3--:R-:W-:-:S04]  /*1190*/  @!P4 FADD.FTZ R12, R12, R10 ;  /* 0x0000000a0c0cc221 */ /* 0x008fc80000010000 */
[----:B------:R-:W3:Y:S01]  /*11a0*/  @!P6 LDG.E.64 R8, desc[UR14][R8.64] ;  /* 0x0000000e0808e981 */ /* 0x000ee2000c1e1b00 */
        /* <DEDUP_REMOVED lines=18> */
[----:B------:R-:W4:Y:S01]  /*12d0*/  @!P2 LDG.E.64 R10, desc[UR14][R10.64] ;  /* 0x0000000e0a0aa981 */ /* 0x000f22000c1e1b00 */
[----:B---3--:R-:W-:Y:S01]  /*12e0*/  @!P6 FADD.FTZ R12, R12, R8 ;  /* 0x000000080c0ce221 */ /* 0x008fe20000010000 */
[----:B------:R-:W-:Y:S01]  /*12f0*/  MOV R8, UR24 ;  /* 0x0000001800087c02 */ /* 0x000fe20008000f00 */
[----:B------:R-:W-:Y:S01]  /*1300*/  UIADD3 UR24, UPT, UPT, UR5, 0x7, URZ ;  /* 0x0000000705187890 */ /* 0x000fe2000fffe0ff */
[----:B------:R-:W-:Y:S02]  /*1310*/  @!P6 FADD.FTZ R13, R13, R9 ;  /* 0x000000090d0de221 */ /* 0x000fe40000010000 */
[----:B------:R-:W-:-:S03]  /*1320*/  ISETP.EQ.OR P6, PT, R8, UR18, P3 ;  /* 0x0000001208007c0c */ /* 0x000fc60009fc2670 */
[----:B------:R-:W-:-:S05]  /*1330*/  IMAD.U32 R8, RZ, RZ, UR24 ;  /* 0x00000018ff087e24 */ /* 0x000fca000f8e00ff */
[----:B------:R-:W-:-:S05]  /*1340*/  ISETP.EQ.OR P5, PT, R8, UR18, P3 ;  /* 0x0000001208007c0c */ /* 0x000fca0009fa2670 */
[----:B------:R-:W-:-:S05]  /*1350*/  VOTEU.ALL UP1, P6 ;  /* 0x0000000000ff7886 */ /* 0x000fca0003020000 */
[----:B------:R-:W-:-:S03]  /*1360*/  @!UP1 UIMAD.WIDE.U32 UR24, UR13, 0x8, UR16 ;  /* 0x000000080d1898a5 */ /* 0x000fc6000f8e0010 */
[----:B------:R-:W-:-:S03]  /*1370*/  VOTEU.ALL UP1, P5 ;  /* 0x0000000000ff7886 */ /* 0x000fc60002820000 */
[----:B------:R-:W-:Y:S02]  /*1380*/  MOV R8, UR24 ;  /* 0x0000001800087c02 */ /* 0x000fe40008000f00 */
[----:B------:R-:W-:Y:S01]  /*1390*/  MOV R9, UR25 ;  /* 0x0000001900097c02 */ /* 0x000fe20008000f00 */
[----:B------:R-:W-:-:S05]  /*13a0*/  @!UP1 UIMAD.WIDE.U32 UR24, UR12, 0x8, UR16 ;  /* 0x000000080c1898a5 */ /* 0x000fca000f8e0010 */
[----:B------:R-:W3:Y:S01]  /*13b0*/  @!P6 LDG.E.64 R8, desc[UR14][R8.64] ;  /* 0x0000000e0808e981 */ /* 0x000ee2000c1e1b00 */
[----:B--2---:R-:W-:Y:S01]  /*13c0*/  @!P4 FADD.FTZ R12, R12, R14 ;  /* 0x0000000e0c0cc221 */ /* 0x004fe20000010000 */
[----:B------:R-:W-:Y:S01]  /*13d0*/  @!P4 FADD.FTZ R13, R13, R15 ;  /* 0x0000000f0d0dc221 */ /* 0x000fe20000010000 */
[----:B------:R-:W-:Y:S02]  /*13e0*/  MOV R14, UR24 ;  /* 0x00000018000e7c02 */ /* 0x000fe40008000f00 */
[----:B------:R-:W-:-:S06]  /*13f0*/  MOV R15, UR25 ;  /* 0x00000019000f7c02 */ /* 0x000fcc0008000f00 */
[----:B------:R-:W2:Y:S01]  /*1400*/  @!P5 LDG.E.64 R14, desc[UR14][R14.64] ;  /* 0x0000000e0e0ed981 */ /* 0x000ea2000c1e1b00 */
[----:B------:R-:W-:Y:S02]  /*1410*/  UIADD3 UR5, UPT, UPT, UR5, 0x8, URZ ;  /* 0x0000000805057890 */ /* 0x000fe4000fffe0ff */
[----:B------:R-:W-:Y:S02]  /*1420*/  UIADD3 UR23, UPT, UPT, UR23, 0x8, URZ ;  /* 0x0000000817177890 */ /* 0x000fe4000fffe0ff */
[----:B------:R-:W-:Y:S02]  /*1430*/  ULEA UR9, UR19, UR9, 0x3 ;  /* 0x0000000913097291 */ /* 0x000fe4000f8e18ff */
[----:B------:R-:W-:Y:S02]  /*1440*/  ULEA UR22, UR19, UR22, 0x3 ;  /* 0x0000001613167291 */ /* 0x000fe4000f8e18ff */
[----:B------:R-:W-:Y:S01]  /*1450*/  ULEA UR11, UR19, UR11, 0x3 ;  /* 0x0000000b130b7291 */ /* 0x000fe2000f8e18ff */
[----:B----4-:R-:W-:Y:S01]  /*1460*/  @!P2 FADD.FTZ R12, R12, R10 ;  /* 0x0000000a0c0ca221 */ /* 0x010fe20000010000 */
[----:B------:R-:W-:Y:S01]  /*1470*/  @!P2 FADD.FTZ R13, R13, R11 ;  /* 0x0000000b0d0da221 */ /* 0x000fe20000010000 */
[----:B------:R-:W-:Y:S01]  /*1480*/  ISETP.NE.AND P2, PT, R28, UR5, PT ;  /* 0x000000051c007c0c */ /* 0x000fe2000bf45270 */
[----:B------:R-:W-:-:S02]  /*1490*/  ULEA UR10, UR19, UR10, 0x3 ;  /* 0x0000000a130a7291 */ /* 0x000fc4000f8e18ff */
[----:B------:R-:W-:Y:S02]  /*14a0*/  ULEA UR21, UR19, UR21, 0x3 ;  /* 0x0000001513157291 */ /* 0x000fe4000f8e18ff */
[----:B------:R-:W-:Y:S02]  /*14b0*/  ULEA UR20, UR19, UR20, 0x3 ;  /* 0x0000001413147291 */ /* 0x000fe4000f8e18ff */
[----:B------:R-:W-:Y:S02]  /*14c0*/  ULEA UR13, UR19, UR13, 0x3 ;  /* 0x0000000d130d7291 */ /* 0x000fe4000f8e18ff */
[----:B------:R-:W-:Y:S01]  /*14d0*/  ULEA UR12, UR19, UR12, 0x3 ;  /* 0x0000000c130c7291 */ /* 0x000fe2000f8e18ff */
[----:B---3--:R-:W-:Y:S01]  /*14e0*/  @!P6 FADD.FTZ R12, R12, R8 ;  /* 0x000000080c0ce221 */ /* 0x008fe20000010000 */
[----:B------:R-:W-:-:S03]  /*14f0*/  @!P6 FADD.FTZ R13, R13, R9 ;  /* 0x000000090d0de221 */ /* 0x000fc60000010000 */
[----:B--2---:R-:W-:Y:S01]  /*1500*/  @!P5 FADD.FTZ R12, R12, R14 ;  /* 0x0000000e0c0cd221 */ /* 0x004fe20000010000 */
[----:B------:R-:W-:Y:S01]  /*1510*/  @!P5 FADD.FTZ R13, R13, R15 ;  /* 0x0000000f0d0dd221 */ /* 0x000fe20000010000 */
[----:B------:R-:W-:Y:S06]  /*1520*/  @P2 BRA `(.L_x_2210) ;  /* 0xfffffff800982947 */ /* 0x000fec000383ffff */
[----:B------:R-:W-:-:S15]  /*1530*/  R2UR UR5, R28 ;  /* 0x000000001c0572ca */ /* 0x000fde00000e0000 */
.L_x_2209:
[----:B------:R-:W-:-:S13]  /*1540*/  ISETP.NE.AND P2, PT, R0, RZ, PT ;  /* 0x000000ff0000720c */ /* 0x000fda0003f45270 */
[----:B------:R-:W-:Y:S05]  /*1550*/  @!P2 BRA `(.L_x_2206) ;  /* 0x00000004006ca947 */ /* 0x000fea0003800000 */
[----:B---3--:R-:W-:-:S05]  /*1560*/  VIADD R8, R0, 0xffffffff ;  /* 0xffffffff00087836 */ /* 0x008fca0000000000 */
        /* <DEDUP_REMOVED lines=13> */
[----:B------:R-:W-:-:S04]  /*1640*/  MOV R8, UR10 ;  /* 0x0000000a00087c02 */ /* 0x000fc80008000f00 */
[----:B------:R-:W-:Y:S01]  /*1650*/  ISETP.EQ.OR P4, PT, R8, UR18, P3 ;  /* 0x0000001208007c0c */ /* 0x000fe20009f82670 */
[----:B------:R-:W-:-:S05]  /*1660*/  IMAD.U32 R8, RZ, RZ, UR9 ;  /* 0x00000009ff087e24 */ /* 0x000fca000f8e00ff */
[----:B------:R-:W-:Y:S02]  /*1670*/  ISETP.EQ.OR P5, PT, R8, UR18, P3 ;  /* 0x0000001208007c0c */ /* 0x000fe40009fa2670 */
[----:B------:R-:W-:-:S04]  /*1680*/  MOV R8, UR12 ;  /* 0x0000000c00087c02 */ /* 0x000fc80008000f00 */
        /* <DEDUP_REMOVED lines=30> */
.L_x_2211:
        /* <DEDUP_REMOVED lines=28> */
.L_x_2212:
        /* <DEDUP_REMOVED lines=13> */
.L_x_2213:
[----:B------:R-:W-:Y:S05]  /*1b00*/  BSYNC.RECONVERGENT B0 ;  /* 0x0000000000007941 */ /* 0x000fea0003800200 */
.L_x_2206:
[----:B------:R-:W4:Y:S01]  /*1b10*/  S2UR UR9, SR_CgaCtaId ;  /* 0x00000000000979c3 */ /* 0x000f220000008800 */
[----:B------:R-:W5:Y:S01]  /*1b20*/  LDCU UR10, c[0x0][0x414] ;  /* 0x00008280ff0a77ac */ /* 0x000f620008000800 */
[----:B---3--:R-:W-:Y:S02]  /*1b30*/  MOV R29, UR8 ;  /* 0x00000008001d7c02 */ /* 0x008fe40008000f00 */
[----:B------:R-:W-:Y:S01]  /*1b40*/  LOP3.LUT R16, R16, 0xffff, RZ, 0xc0, !PT ;  /* 0x0000ffff10107812 */ /* 0x000fe200078ec0ff */
[----:B------:R-:W-:-:S03]  /*1b50*/  UMOV UR5, 0x400 ;  /* 0x0000040000057882 */ /* 0x000fc60000000000 */
[----:B------:R-:W3:Y:S01]  /*1b60*/  @P0 LDC.64 R8, c[0x0][0x388] ;  /* 0x0000e200ff080b82 */ /* 0x000ee20000000a00 */
[----:B------:R-:W-:-:S07]  /*1b70*/  IADD3 R17, PT, PT, R17, R16, RZ ;  /* 0x0000001011117210 */ /* 0x000fce0007ffe0ff */
        /* <DEDUP_REMOVED lines=25> */
[----:B--2---:R-:W-:Y:S02]  /*1d10*/  HADD2.F32 R17, -RZ, R8.H0_H0 ;  /* 0x20000008ff117230 */ /* 0x004fe40000004100 */
[----:B---3--:R-:W-:Y:S02]  /*1d20*/  HADD2.F32 R14, -RZ, R14.H0_H0 ;  /* 0x2000000eff0e7230 */ /* 0x008fe40000004100 */
[----:B----4-:R-:W-:Y:S02]  /*1d30*/  HADD2.F32 R15, -RZ, R15.H0_H0 ;  /* 0x2000000fff0f7230 */ /* 0x010fe40000004100 */
[----:B-----5:R-:W-:Y:S01]  /*1d40*/  HADD2.F32 R16, -RZ, R16.H0_H0 ;  /* 0x20000010ff107230 */ /* 0x020fe20000004100 */
        /* <DEDUP_REMOVED lines=26> */
.L_x_2217:
[----:B------:R-:W-:Y:S05]  /*1ef0*/  BSYNC.RECONVERGENT B1 ;  /* 0x0000000000017941 */ /* 0x000fea0003800200 */
.L_x_2216:
        /* <DEDUP_REMOVED lines=19> */
.L_x_2215:
        /* <DEDUP_REMOVED lines=30> */
.L_x_2220:
[----:B------:R-:W-:Y:S05]  /*2210*/  BSYNC.RECONVERGENT B1 ;  /* 0x0000000000017941 */ /* 0x000fea0003800200 */
.L_x_2219:
        /* <DEDUP_REMOVED lines=32> */
.L_x_2218:
[----:B------:R-:W-:Y:S05]  /*2420*/  BSYNC.RECONVERGENT B0 ;  /* 0x0000000000007941 */ /* 0x000fea0003800200 */
.L_x_2214:
[----:B------:R-:W-:Y:S02]  /*2430*/  UIADD3 UR8, UPT, UPT, UR19, UR8, URZ ;  /* 0x0000000813087290 */ /* 0x000fe4000fffe0ff */
[----:B------:R-:W-:Y:S02]  /*2440*/  UIADD3 UR4, UPT, UPT, UR4, 0x1, URZ ;  /* 0x0000000104047890 */ /* 0x000fe4000fffe0ff */
[----:B------:R-:W-:-:S09]  /*2450*/  UISETP.GE.AND UP1, UPT, UR8, UR7, UPT ;  /* 0x000000070800728c */ /* 0x000fd2000bf26270 */
[----:B------:R-:W-:Y:S05]  /*2460*/  BRA.U !UP1, `(.L_x_2221) ;  /* 0xffffffdd09787547 */ /* 0x000fea000b83ffff */
[----:B------:R-:W-:Y:S05]  /*2470*/  EXIT ;  /* 0x000000000000794d */ /* 0x000fea0003800000 */
.L_x_2222:
        /* <DEDUP_REMOVED lines=16> */
.L_x_3451:


//--------------------- .text._Z35group_norm_nhwc_fwd_one_pass_kernelI11Bf16IOFp16WLi128ELi26ELi416EEv26Group_norm_nhwc_fwd_params --------------------------
	.section	.text._Z35group_norm_nhwc_fwd_one_pass_kernelI11Bf16IOFp16WLi128ELi26ELi416EEv26Group_norm_nhwc_fwd_params,"ax",@progbits
	.align	128
        .global         _Z35group_norm_nhwc_fwd_one_pass_kernelI11Bf16IOFp16WLi128ELi26ELi416EEv26Group_norm_nhwc_fwd_params
        .type           _Z35group_norm_nhwc_fwd_one_pass_kernelI11Bf16IOFp16WLi128ELi26ELi416EEv26Group_norm_nhwc_fwd_params,@function
        .size           _Z35group_norm_nhwc_fwd_one_pass_kernelI11Bf16IOFp16WLi128ELi26ELi416EEv26Group_norm_nhwc_fwd_params,(.L_x_3452 - _Z35group_norm_nhwc_fwd_one_pass_kernelI11Bf16IOFp16WLi128ELi26ELi416EEv26Group_norm_nhwc_fwd_params)
        .other          _Z35group_norm_nhwc_fwd_one_pass_kernelI11Bf16IOFp16WLi128ELi26ELi416EEv26Group_norm_nhwc_fwd_params,@"STO_CUDA_ENTRY STV_DEFAULT"
_Z35group_norm_nhwc_fwd_one_pass_kernelI11Bf16IOFp16WLi128ELi26ELi416EEv26Group_norm_nhwc_fwd_params:
.text._Z35group_norm_nhwc_fwd_one_pass_kernelI11Bf16IOFp16WLi128ELi26ELi416EEv26Group_norm_nhwc_fwd_params:
        /* <DEDUP_REMOVED lines=32> */
[----:B------:R-:W-:Y:S02]  /*0200*/  IADD3 R5, PT, PT, R4, 0x40, RZ ;  /* 0x0000004004057810 */ /* 0x000fe40007ffe0ff */
[----:B------:R-:W-:Y:S02]  /*0210*/  IADD3 R20, PT, PT, R7, R0, RZ ;  /* 0x0000000007147210 */ /* 0x000fe40007ffe0ff */
[----:B------:R-:W-:-:S03]  /*0220*/  SHF.R.S32.HI R7, RZ, 0x1f, R5 ;  /* 0x0000001fff077819 */ /* 0x000fc60000011405 */
[----:B----4-:R-:W-:-:S07]  /*0230*/  IMAD.SHL.U32 R20, R20, 0x2, RZ ;  /* 0x0000000214147824 */ /* 0x010fce00078e00ff */
.L_x_2250:
        /* <DEDUP_REMOVED lines=17> */
[----:B-1----:R-:W-:Y:S02]  /*0350*/  HFMA2 R8, -RZ, RZ, 0, 0 ;  /* 0x00000000ff087431 */ /* 0x002fe400000001ff */
[----:B------:R-:W-:Y:S01]  /*0360*/  @!P3 IMAD R35, R5, R19, R26 ;  /* 0x000000130523b224 */ /* 0x000fe200078e021a */
[----:B---3--:R-:W-:Y:S02]  /*0370*/  R2UR UR9, R9 ;  /* 0x00000000090972ca */ /* 0x008fe400000e0000 */
[----:B------:R-:W-:Y:S02]  /*0380*/  IADD3 R12, PT, PT, RZ, -R9, RZ ;  /* 0x80000009ff0c7210 */ /* 0x000fe40007ffe0ff */
[----:B------:R-:W-:-:S03]  /*0390*/  R2UR UR8, R8 ;  /* 0x00000000080872ca */ /* 0x000fc600000e0000 */
[----:B------:R-:W-:Y:S01]  /*03a0*/  IMAD R13, R12, R11, RZ ;  /* 0x0000000b0c0d7224 */ /* 0x000fe200078e02ff */
[----:B------:R-:W-:-:S04]  /*03b0*/  MOV R12, R14 ;  /* 0x0000000e000c7202 */ /* 0x000fc80000000f00 */
[----:B------:R-:W-:-:S05]  /*03c0*/  R2UR UR10, R12 ;  /* 0x000000000c0a72ca */ /* 0x000fca00000e0000 */
[----:B------:R-:W-:Y:S01]  /*03d0*/  IMAD.HI.U32 R13, R9, R13, UR8 ;  /* 0x00000008090d7e27 */ /* 0x000fe2000f8e000d */
[----:B------:R-:W-:-:S04]  /*03e0*/  SHF.R.S32.HI R9, RZ, 0x1f, R4 ;  /* 0x0000001fff097819 */ /* 0x000fc80000011404 */
[----:B------:R-:W-:Y:S02]  /*03f0*/  R2UR UR8, R13 ;  /* 0x000000000d0872ca */ /* 0x000fe400000e0000 */
[----:B------:R-:W-:-:S11]  /*0400*/  ISETP.GE.AND.EX P2, PT, R9, UR13, PT, P2 ;  /* 0x0000000d09007c0c */ /* 0x000fd6000bf46320 */
[----:B------:R-:W-:Y:S02]  /*0410*/  UIMAD.WIDE.U32 UR8, UR8, UR10, URZ ;  /* 0x0000000a080872a5 */ /* 0x000fe4000f8e00ff */
[----:B------:R-:W-:Y:S01]  /*0420*/  ULOP3.LUT UR8, UR7, UR5, URZ, 0x3c, !UPT ;  /* 0x0000000507087292 */ /* 0x000fe2000f8e3cff */
[----:B------:R-:W1:Y:S03]  /*0430*/  @!P2 LDC.64 R22, c[0x0][0x3e0] ;  /* 0x0000f800ff16ab82 */ /* 0x000e660000000a00 */
[----:B------:R-:W-:-:S04]  /*0440*/  IMAD R8, RZ, RZ, -UR9 ;  /* 0x80000009ff087e24 */ /* 0x000fc8000f8e02ff */
        /* <DEDUP_REMOVED lines=25> */
[----:B------:R-:W-:Y:S01]  /*05e0*/  IADD3 R30, P4, PT, R30, UR8, RZ ;  /* 0x000000081e1e7c10 */ /* 0x000fe2000ff9e0ff */
[----:B------:R-:W-:Y:S01]  /*05f0*/  UIMAD UR5, UR9, UR11, UR5 ;  /* 0x0000000b090572a4 */ /* 0x000fe2000f8e0205 */
[----:B------:R-:W-:-:S04]  /*0600*/  MOV R8, UR8 ;  /* 0x0000000800087c02 */ /* 0x000fc80008000f00 */
[----:B------:R-:W-:Y:S01]  /*0610*/  LEA.HI.X.SX32 R31, R8, RZ, 0x1, P4 ;  /* 0x000000ff081f7211 */ /* 0x000fe200020f0eff */
[----:B-1----:R-:W-:Y:S01]  /*0620*/  @!P2 IMAD R8, R9, R22, RZ ;  /* 0x000000160908a224 */ /* 0x002fe200078e02ff */
[----:B------:R-:W-:Y:S01]  /*0630*/  ISETP.GE.U32.AND P4, PT, R6, UR12, PT ;  /* 0x0000000c06007c0c */ /* 0x000fe2000bf86070 */
[----:B------:R-:W-:-:S03]  /*0640*/  IMAD.WIDE.U32 R30, R11, UR9, R30 ;  /* 0x000000090b1e7c25 */ /* 0x000fc6000f8e001e */
[----:B------:R-:W-:Y:S01]  /*0650*/  ISETP.GE.AND.EX P4, PT, R21, UR13, PT, P4 ;  /* 0x0000000d15007c0c */ /* 0x000fe2000bf86340 */
[----:B------:R-:W1:Y:S01]  /*0660*/  @!P3 LDC.64 R10, c[0x0][0x390] ;  /* 0x0000e400ff0abb82 */ /* 0x000e620000000a00 */
[----:B------:R-:W-:Y:S01]  /*0670*/  @!P2 IMAD.MOV.U32 R32, RZ, RZ, R30 ;  /* 0x000000ffff20a224 */ /* 0x000fe200078e001e */
[----:B------:R-:W-:Y:S01]  /*0680*/  IADD3 R33, PT, PT, R31, UR5, RZ ;  /* 0x000000051f217c10 */ /* 0x000fe2000fffe0ff */
[C---:B------:R-:W-:Y:S01]  /*0690*/  @!P2 IMAD R25, R4.reuse, R23, R8 ;  /* 0x000000170419a224 */ /* 0x040fe200078e0208 */
[----:B------:R-:W-:Y:S01]  /*06a0*/  @!P3 MOV R26, R30 ;  /* 0x0000001e001ab202 */ /* 0x000fe20000000f00 */
[----:B------:R-:W-:-:S07]  /*06b0*/  @!P2 IMAD.WIDE.U32 R22, R4, R22, R32 ;  /* 0x000000160416a225 */ /* 0x000fce00078e0020 */
[----:B------:R-:W5:Y:S01]  /*06c0*/  @!P4 LDC.64 R8, c[0x0][0x3e0] ;  /* 0x0000f800ff08cb82 */ /* 0x000f620000000a00 */
[----:B------:R-:W-:Y:S01]  /*06d0*/  @!P2 IADD3 R23, PT, PT, R23, R25, RZ ;  /* 0x000000191717a210 */ /* 0x000fe20007ffe0ff */
[----:B--2---:R-:W-:Y:S01]  /*06e0*/  @!P1 IMAD R25, R27, R12, RZ ;  /* 0x0000000c1b199224 */ /* 0x004fe200078e02ff */
[----:B---3--:R-:W-:Y:S01]  /*06f0*/  @!P2 LEA R14, P5, R22, R14, 0x1 ;  /* 0x0000000e160ea211 */ /* 0x008fe200078a08ff */
[----:B------:R-:W-:Y:S02]  /*0700*/  @!P3 IMAD.MOV.U32 R27, RZ, RZ, R33 ;  /* 0x000000ffff1bb224 */ /* 0x000fe400078e0021 */
[----:B------:R-:W-:Y:S01]  /*0710*/  @!P1 IMAD R29, R24, R13, R25 ;  /* 0x0000000d181d9224 */ /* 0x000fe200078e0219 */
[----:B------:R-:W-:Y:S01]  /*0720*/  @!P2 LEA.HI.X R15, R22, R15, R23, 0x1, P5 ;  /* 0x0000000f160fa211 */ /* 0x000fe200028f0c17 */
[----:B------:R-:W-:Y:S01]  /*0730*/  @!P3 IMAD.WIDE.U32 R18, R5, R18, R26 ;  /* 0x000000120512b225 */ /* 0x000fe200078e001a */
[----:B------:R-:W-:Y:S02]  /*0740*/  @!P1 MOV R22, R30 ;  /* 0x0000001e00169202 */ /* 0x000fe40000000f00 */
[----:B------:R-:W-:-:S03]  /*0750*/  @!P1 MOV R23, R33 ;  /* 0x0000002100179202 */ /* 0x000fc60000000f00 */
[----:B------:R-:W-:-:S04]  /*0760*/  @!P1 IMAD.WIDE.U32 R24, R24, R12, R22 ;  /* 0x0000000c18189225 */ /* 0x000fc800078e0016 */
[----:B------:R-:W-:Y:S01]  /*0770*/  HFMA2 R22, -RZ, RZ, 0, 0 ;  /* 0x00000000ff167431 */ /* 0x000fe200000001ff */
[----:B------:R-:W2:Y:S01]  /*0780*/  @!P4 LDC.64 R12, c[0x0][0x390] ;  /* 0x0000e400ff0ccb82 */ /* 0x000ea20000000a00 */
[----:B------:R-:W-:Y:S02]  /*0790*/  @!P1 IADD3 R23, PT, PT, R25, R29, RZ ;  /* 0x0000001d19179210 */ /* 0x000fe40007ffe0ff */
        /* <DEDUP_REMOVED lines=28> */
[----:B------:R-:W-:Y:S01]  /*0960*/  SHF.L.U32 R24, R24, 0x10, RZ ;  /* 0x0000001018187819 */ /* 0x000fe200000006ff */
[C---:B------:R-:W-:Y:S01]  /*0970*/  FADD.FTZ R8, R22.reuse, R23 ;  /* 0x0000001716087221 */ /* 0x040fe20000010000 */
[----:B------:R-:W-:Y:S02]  /*0980*/  IMAD.U32 R25, R25, 0x10000, RZ ;  /* 0x0001000019197824 */ /* 0x000fe400078e00ff */
[----:B------:R-:W-:Y:S01]  /*0990*/  FFMA.FTZ R9, R22, R22, R9 ;  /* 0x0000001616097223 */ /* 0x000fe20000010009 */
        /* <DEDUP_REMOVED lines=12> */
[----:B--2---:R-:W-:Y:S02]  /*0a60*/  PRMT R28, R29, 0x7632, R28 ;  /* 0x000076321d1c7816 */ /* 0x004fe4000000001c */
[----:B------:R-:W-:Y:S01]  /*0a70*/  FFMA.FTZ R10, R27, R27, R10 ;  /* 0x0000001b1b0a7223 */ /* 0x000fe2000001000a */
[----:B------:R-:W-:Y:S01]  /*0a80*/  SHF.L.U32 R29, R29, 0x10, RZ ;  /* 0x000000101d1d7819 */ /* 0x000fe200000006ff */
[----:B------:R-:W-:Y:S01]  /*0a90*/  FADD.FTZ R8, R8, R11 ;  /* 0x0000000b08087221 */ /* 0x000fe20000010000 */
[----:B------:R-:W-:Y:S01]  /*0aa0*/  SHF.L.U32 R28, R28, 0x10, RZ ;  /* 0x000000101c1c7819 */ /* 0x000fe200000006ff */
[----:B------:R-:W-:-:S04]  /*0ab0*/  FADD.FTZ R9, R9, R10 ;  /* 0x0000000a09097221 */ /* 0x000fc80000010000 */
        /* <DEDUP_REMOVED lines=39> */
.L_x_2224:
[----:B------:R-:W-:Y:S05]  /*0d30*/  BSYNC.RECONVERGENT B0 ;  /* 0x0000000000007941 */ /* 0x000fea0003800200 */
.L_x_2223:
        /* <DEDUP_REMOVED lines=39> */
.L_x_2226:
[----:B------:R-:W-:Y:S05]  /*0fb0*/  BSYNC.RECONVERGENT B0 ;  /* 0x0000000000007941 */ /* 0x000fea0003800200 */
.L_x_2225:
[----:B------:R-:W-:Y:S05]  /*0fc0*/  @!P2 BRA `(.L_x_2227) ;  /* 0x0000000c00aca947 */ /* 0x000fea0003800000 */
[----:B---3--:R-:W3:Y:S01]  /*0fd0*/  LDC.64 R8, c[0x0][0x3b8] ;  /* 0x0000ee00ff087b82 */ /* 0x008ee20000000a00 */
[----:B------:R-:W-:Y:S01]  /*0fe0*/  ULOP3.LUT UR9, UR4, 0x1, URZ, 0xc0, !UPT ;  /* 0x0000000104097892 */ /* 0x000fe2000f8ec0ff */
[----:B------:R-:W-:-:S03]  /*0ff0*/  ISETP.GE.U32.AND P4, PT, R3, 0x8, PT ;  /* 0x000000080300780c */ /* 0x000fc60003f86070 */
[----:B------:R-:W-:-:S06]  /*1000*/  UIMAD UR5, UR9, UR19, URZ ;  /* 0x00000013090572a4 */ /* 0x000fcc000f8e02ff */
[----:B------:R-:W-:-:S04]  /*1010*/  IMAD R10, R3, UR5, RZ ;  /* 0x00000005030a7c24 */ /* 0x000fc8000f8e02ff */
[----:B------:R-:W-:-:S04]  /*1020*/  IMAD.SHL.U32 R11, R10, 0x2, RZ ;  /* 0x000000020a0b7824 */ /* 0x000fc800078e00ff */
        /* <DEDUP_REMOVED lines=24> */
.L_x_2229:
[----:B---3--:R-:W2:Y:S04]  /*11b0*/  LDG.E.STRONG.GPU R10, desc[UR14][R8.64] ;  /* 0x0000000e080a7981 */ /* 0x008ea8000c1ef900 */
[----:B--2---:R-:W-:Y:S01]  /*11c0*/  CCTL.IVALL ;  /* 0x00000000ff00798f */ /* 0x004fe20002000000 */
[----:B------:R-:W-:Y:S05]  /*11d0*/  YIELD ;  /* 0x0000000000007946 */ /* 0x000fea0003800000 */
[----:B------:R-:W-:-:S13]  /*11e0*/  ISETP.NE.AND P2, PT, R10, R15, PT ;  /* 0x0000000f0a00720c */ /* 0x000fda0003f45270 */
[----:B------:R-:W-:Y:S05]  /*11f0*/  @P2 BRA `(.L_x_2229) ;  /* 0xfffffffc00ec2947 */ /* 0x000fea000383ffff */
.L_x_2228:
        /* <DEDUP_REMOVED lines=15> */
.L_x_2231:
[----:B------:R-:W-:Y:S01]  /*12f0*/  UIADD3 UR24, UPT, UPT, UR5, 0x1, URZ ;  /* 0x0000000105187890 */ /* 0x000fe2000fffe0ff */
[----:B------:R-:W-:Y:S01]  /*1300*/  ISETP.EQ.OR P2, PT, RZ, UR23, P3 ;  /* 0x00000017ff007c0c */ /* 0x000fe20009f42670 */
[----:B------:R-:W-:-:S04]  /*1310*/  UIADD3 UR25, UPT, UPT, UR5, 0x2, URZ ;  /* 0x0000000205197890 */ /* 0x000fc8000fffe0ff */
[----:B---3--:R-:W-:Y:S01]  /*1320*/  MOV R8, UR24 ;  /* 0x0000001800087c02 */ /* 0x008fe20008000f00 */
[----:B------:R-:W-:Y:S01]  /*1330*/  UIADD3 UR24, UPT, UPT, UR5, 0x3, URZ ;  /* 0x0000000305187890 */ /* 0x000fe2000fffe0ff */
[----:B------:R-:W-:Y:S02]  /*1340*/  IMAD.U32 R9, RZ, RZ, UR25 ;  /* 0x00000019ff097e24 */ /* 0x000fe4000f8e00ff */
[----:B------:R-:W-:-:S03]  /*1350*/  ISETP.EQ.OR P4, PT, R8, UR18, P3 ;  /* 0x0000001208007c0c */ /* 0x000fc60009f82670 */
[----:B------:R-:W-:Y:S01]  /*1360*/  ISETP.EQ.OR P6, PT, R9, UR18, P3 ;  /* 0x0000001209007c0c */ /* 0x000fe20009fc2670 */
[----:B------:R-:W-:Y:S01]  /*1370*/  VOTEU.ALL UP0, P2 ;  /* 0x0000000000ff7886 */ /* 0x000fe20001000000 */
[----:B------:R-:W-:-:S04]  /*1380*/  MOV R8, UR24 ;  /* 0x0000001800087c02 */ /* 0x000fc80008000f00 */
[----:B------:R-:W-:Y:S01]  /*1390*/  ISETP.EQ.OR P5, PT, R8, UR18, P3 ;  /* 0x0000001208007c0c */ /* 0x000fe20009fa2670 */
[----:B------:R-:W-:-:S03]  /*13a0*/  @!UP0 UIMAD.WIDE.U32 UR24, UR9, 0x8, UR16 ;  /* 0x00000008091888a5 */ /* 0x000fc6000f8e0010 */
[----:B------:R-:W-:-:S03]  /*13b0*/  VOTEU.ALL UP0, P4 ;  /* 0x0000000000ff7886 */ /* 0x000fc60002000000 */
[----:B------:R-:W-:Y:S01]  /*13c0*/  MOV R8, UR24 ;  /* 0x0000001800087c02 */ /* 0x000fe20008000f00 */
[----:B------:R-:W-:Y:S01]  /*13d0*/  VOTEU.ALL UP1, P6 ;  /* 0x0000000000ff7886 */ /* 0x000fe20003020000 */
[----:B------:R-:W-:Y:S01]  /*13e0*/  MOV R9, UR25 ;  /* 0x0000001900097c02 */ /* 0x000fe20008000f00 */
[----:B------:R-:W-:-:S03]  /*13f0*/  @!UP0 UIMAD.WIDE.U32 UR24, UR22, 0x8, UR16 ;  /* 0x00000008161888a5 */ /* 0x000fc6000f8e0010 */
[----:B------:R-:W-:Y:S01]  /*1400*/  VOTEU.ALL UP0, P5 ;  /* 0x0000000000ff7886 */ /* 0x000fe20002800000 */
[----:B------:R-:W-:Y:S01]  /*1410*/  @!UP1 UIMAD.WIDE.U32 UR26, UR11, 0x8, UR16 ;  /* 0x000000080b1a98a5 */ /* 0x000fe2000f8e0010 */
[----:B------:R-:W0:Y:S01]  /*1420*/  @!P2 LDG.E.64 R8, desc[UR14][R8.64] ;  /* 0x0000000e0808a981 */ /* 0x000e22000c1e1b00 */
[----:B------:R-:W-:Y:S02]  /*1430*/  MOV R10, UR24 ;  /* 0x00000018000a7c02 */ /* 0x000fe40008000f00 */
[----:B------:R-:W-:Y:S01]  /*1440*/  MOV R11, UR25 ;  /* 0x00000019000b7c02 */ /* 0x000fe20008000f00 */
[----:B------:R-:W-:Y:S01]  /*1450*/  @!UP0 UIMAD.WIDE.U32 UR24, UR21, 0x8, UR16 ;  /* 0x00000008151888a5 */ /* 0x000fe2000f8e0010 */
[----:B------:R-:W-:Y:S01]  /*1460*/  IMAD.U32 R14, RZ, RZ, UR26 ;  /* 0x0000001aff0e7e24 */ /* 0x000fe2000f8e00ff */
[----:B--2---:R-:W-:-:S03]  /*1470*/  MOV R15, UR27 ;  /* 0x0000001b000f7c02 */ /* 0x004fc60008000f00 */
        /* <DEDUP_REMOVED lines=35> */
[----:B------:R-:W-:-:S02]  /*16b0*/  MOV R10, UR26 ;  /* 0x0000001a000a7c02 */ /* 0x000fc40008000f00 */
[----:B------:R-:W-:Y:S01]  /*16c0*/  MOV R11, UR27 ;  /* 0x0000001b000b7c02 */ /* 0x000fe20008000f00 */
[----:B------:R-:W-:Y:S01]  /*16d0*/  @!UP1 UIMAD.WIDE.U32 UR26, UR10, 0x8, UR16 ;  /* 0x000000080a1a98a5 */ /* 0x000fe2000f8e0010 */
[----:B------:R-:W-:Y:S01]  /*16e0*/  IMAD.U32 R14, RZ, RZ, UR24 ;  /* 0x00000018ff0e7e24 */ /* 0x000fe2000f8e00ff */
[----:B------:R-:W-:-:S03]  /*16f0*/  MOV R15, UR25 ;  /* 0x00000019000f7c02 */ /* 0x000fc60008000f00 */
[----:B------:R-:W3:Y:S01]  /*1700*/  @!P4 LDG.E.64 R10, desc[UR14][R10.64] ;  /* 0x0000000e0a0ac981 */ /* 0x000ee2000c1e1b00 */
[----:B------:R-:W-:Y:S02]  /*1710*/  MOV R16, UR26 ;  /* 0x0000001a00107c02 */ /* 0x000fe40008000f00 */
[----:B------:R-:W-:Y:S01]  /*1720*/  MOV R17, UR27 ;  /* 0x0000001b00117c02 */ /* 0x000fe20008000f00 */
[----:B------:R-:W4:Y:S05]  /*1730*/  @!P6 LDG.E.64 R14, desc[UR14][R14.64] ;  /* 0x0000000e0e0ee981 */ /* 0x000f2a000c1e1b00 */
        /* <DEDUP_REMOVED lines=22> */
.L_x_2230:
        /* <DEDUP_REMOVED lines=18> */
[----:B------:R-:W-:Y:S02]  /*19c0*/  MOV R10, UR10 ;  /* 0x0000000a000a7c02 */ /* 0x000fe40008000f00 */
[----:B------:R-:W-:Y:S02]  /*19d0*/  MOV R11, UR12 ;  /* 0x0000000c000b7c02 */ /* 0x000fe40008000f00 */
[----:B------:R-:W-:-:S02]  /*19e0*/  ISETP.EQ.OR P5, PT, R10, UR18, P3 ;  /* 0x000000120a007c0c */ /* 0x000fc40009fa2670 */
        /* <DEDUP_REMOVED lines=8> */
[----:B------:R-:W-:Y:S01]  /*1a70*/  MOV R11, UR13 ;  /* 0x0000000d000b7c02 */ /* 0x000fe20008000f00 */
[----:B0-----:R-:W-:Y:S01]  /*1a80*/  @!P6 FADD.FTZ R12, R12, R8 ;  /* 0x000000080c0ce221 */ /* 0x001fe20000010000 */
[----:B------:R-:W-:Y:S01]  /*1a90*/  @!P6 FADD.FTZ R13, R13, R9 ;  /* 0x000000090d0de221 */ /* 0x000fe20000010000 */
[----:B------:R-:W-:Y:S01]  /*1aa0*/  ISETP.EQ.OR P6, PT, R10, UR18, P3 ;  /* 0x000000120a007c0c */ /* 0x000fe20009fc2670 */
[----:B------:R-:W-:Y:S01]  /*1ab0*/  IMAD.U32 R9, RZ, RZ, UR11 ;  /* 0x0000000bff097e24 */ /* 0x000fe2000f8e00ff */
[----:B------:R-:W-:Y:S02]  /*1ac0*/  MOV R8, UR10 ;  /* 0x0000000a00087c02 */ /* 0x000fe40008000f00 */
[----:B------:R-:W-:-:S04]  /*1ad0*/  MOV R10, UR12 ;  /* 0x0000000c000a7c02 */ /* 0x000fc80008000f00 */
[----:B------:R-:W3:Y:S04]  /*1ae0*/  @!P5 LDG.E.64 R8, desc[UR14][R8.64] ;  /* 0x0000000e0808d981 */ /* 0x000ee8000c1e1b00 */
[----:B------:R-:W4:Y:S01]  /*1af0*/  @!P4 LDG.E.64 R10, desc[UR14][R10.64] ;  /* 0x0000000e0a0ac981 */ /* 0x000f22000c1e1b00 */
[----:B------:R-:W-:-:S05]  /*1b00*/  VOTEU.ALL UP2, P6 ;  /* 0x0000000000ff7886 */ /* 0x000fca0003040000 */
[----:B------:R-:W-:-:S04]  /*1b10*/  @!UP2 UIMAD UR9, UR9, UR19, UR6 ;  /* 0x000000130909a2a4 */ /* 0x000fc8000f8e0206 */
[----:B------:R-:W-:-:S06]  /*1b20*/  @!UP2 UIMAD.WIDE.U32 UR10, UR9, 0x8, UR16 ;  /* 0x00000008090aa8a5 */ /* 0x000fcc000f8e0010 */
[----:B------:R-:W-:Y:S02]  /*1b30*/  MOV R14, UR10 ;  /* 0x0000000a000e7c02 */ /* 0x000fe40008000f00 */
[----:B--2---:R-:W-:-:S06]  /*1b40*/  MOV R15, UR11 ;  /* 0x0000000b000f7c02 */ /* 0x004fcc0008000f00 */
[----:B------:R-:W2:Y:S01]  /*1b50*/  @!P6 LDG.E.64 R14, desc[UR14][R14.64] ;  /* 0x0000000e0e0ee981 */ /* 0x000ea2000c1e1b00 */
[----:B-1----:R-:W-:-:S05]  /*1b60*/  MOV R16, UR5 ;  /* 0x0000000500107c02 */ /* 0x002fca0008000f00 */
[----:B------:R-:W-:-:S05]  /*1b70*/  VIADD R16, R16, 0x4 ;  /* 0x0000000410107836 */ /* 0x000fca0000000000 */
[----:B------:R-:W-:Y:S01]  /*1b80*/  R2UR UR5, R16 ;  /* 0x00000000100572ca */ /* 0x000fe200000e0000 */
[----:B---3--:R-:W-:Y:S01]  /*1b90*/  @!P5 FADD.FTZ R12, R12, R8 ;  /* 0x000000080c0cd221 */ /* 0x008fe20000010000 */
[----:B------:R-:W-:-:S03]  /*1ba0*/  @!P5 FADD.FTZ R13, R13, R9 ;  /* 0x000000090d0dd221 */ /* 0x000fc60000010000 */
[----:B----4-:R-:W-:Y:S01]  /*1bb0*/  @!P4 FADD.FTZ R12, R12, R10 ;  /* 0x0000000a0c0cc221 */ /* 0x010fe20000010000 */
[----:B------:R-:W-:-:S03]  /*1bc0*/  @!P4 FADD.FTZ R13, R13, R11 ;  /* 0x0000000b0d0dc221 */ /* 0x000fc60000010000 */
[----:B--2---:R-:W-:Y:S01]  /*1bd0*/  @!P6 FADD.FTZ R12, R12, R14 ;  /* 0x0000000e0c0ce221 */ /* 0x004fe20000010000 */
[----:B------:R-:W-:-:S07]  /*1be0*/  @!P6 FADD.FTZ R13, R13, R15 ;  /* 0x0000000f0d0de221 */ /* 0x000fce0000010000 */
.L_x_2232:
        /* <DEDUP_REMOVED lines=27> */
.L_x_2233:
        /* <DEDUP_REMOVED lines=13> */
.L_x_2234:
[----:B------:R-:W-:Y:S05]  /*1e70*/  BSYNC.RECONVERGENT B0 ;  /* 0x0000000000007941 */ /* 0x000fea0003800200 */
.L_x_2227:
        /* <DEDUP_REMOVED lines=65> */
[----:B------:R-:W-:-:S04]  /*2290*/  IMAD.WIDE.U32 R12, R4, UR12, R12 ;  /* 0x0000000c040c7c25 */ /* 0x000fc8000f8e000c */
[----:B------:R-:W-:Y:S01]  /*22a0*/  IMAD.IADD R35, R13, 0x1, R35 ;  /* 0x000000010d237824 */ /* 0x000fe200078e0223 */
[C---:B-1----:R-:W-:Y:S02]  /*22b0*/  LEA R14, P2, R12.reuse, UR8, 0x1 ;  /* 0x000000080c0e7c11 */ /* 0x042fe4000f8408ff */
[----:B------:R-:W-:Y:S02]  /*22c0*/  F2FP.BF16.F32.PACK_AB R13, R23, R22 ;  /* 0x00000016170d723e */ /* 0x000fe400000010ff */
[----:B------:R-:W-:-:S05]  /*22d0*/  LEA.HI.X R15, R12, UR9, R35, 0x1, P2 ;  /* 0x000000090c0f7c11 */ /* 0x000fca00090f0c23 */
[----:B------:R0:W-:Y:S04]  /*22e0*/  STG.E desc[UR14][R14.64], R13 ;  /* 0x0000000d0e007986 */ /* 0x0001e8000c10190e */
.L_x_2238:
[----:B------:R-:W-:Y:S05]  /*22f0*/  BSYNC.RECONVERGENT B1 ;  /* 0x0000000000017941 */ /* 0x000fea0003800200 */
.L_x_2237:
        /* <DEDUP_REMOVED lines=20> */
.L_x_2240:
[----:B------:R-:W-:Y:S05]  /*2440*/  BSYNC.RECONVERGENT B1 ;  /* 0x0000000000017941 */ /* 0x000fea0003800200 */
.L_x_2239:
        /* <DEDUP_REMOVED lines=15> */
[----:B0-----:R-:W-:-:S03]  /*2540*/  LEA R14, P2, R12, UR12, 0x1 ;  /* 0x0000000c0c0e7c11 */ /* 0x001fc6000f8408ff */
[----:B------:R-:W-:Y:S01]  /*2550*/  IMAD.IADD R19, R13, 0x1, R19 ;  /* 0x000000010d137824 */ /* 0x000fe200078e0213 */
[----:B------:R-:W-:-:S04]  /*2560*/  F2FP.BF16.F32.PACK_AB R13, R18, R27 ;  /* 0x0000001b120d723e */ /* 0x000fc800000010ff */
[----:B------:R-:W-:-:S05]  /*2570*/  LEA.HI.X R15, R12, UR13, R19, 0x1, P2 ;  /* 0x0000000d0c0f7c11 */ /* 0x000fca00090f0c13 */
[----:B------:R2:W-:Y:S02]  /*2580*/  STG.E desc[UR14][R14.64], R13 ;  /* 0x0000000d0e007986 */ /* 0x0005e4000c10190e */
.L_x_2242:
[----:B------:R-:W-:Y:S05]  /*2590*/  BSYNC.RECONVERGENT B1 ;  /* 0x0000000000017941 */ /* 0x000fea0003800200 */
.L_x_2241:
        /* <DEDUP_REMOVED lines=14> */
[----:B---3--:R-:W-:-:S04]  /*2680*/  LEA R8, P1, R30, UR10, 0x1 ;  /* 0x0000000a1e087c11 */ /* 0x008fc8000f8208ff */
[----:B------:R-:W-:-:S04]  /*2690*/  IADD3 R13, PT, PT, R31, R13, RZ ;  /* 0x0000000d1f0d7210 */ /* 0x000fc80007ffe0ff */
[----:B------:R-:W-:-:S05]  /*26a0*/  LEA.HI.X R9, R30, UR11, R13, 0x1, P1 ;  /* 0x0000000b1e097c11 */ /* 0x000fca00088f0c0d */
[----:B------:R3:W-:Y:S01]  /*26b0*/  STG.E desc[UR14][R8.64], R11 ;  /* 0x0000000b08007986 */ /* 0x0007e2000c10190e */
[----:B------:R-:W-:Y:S05]  /*26c0*/  BRA `(.L_x_2243) ;  /* 0x0000000800007947 */ /* 0x000fea0003800000 */
.L_x_2236:
        /* <DEDUP_REMOVED lines=37> */
.L_x_2245:
[----:B------:R-:W-:Y:S05]  /*2920*/  BSYNC.RECONVERGENT B1 ;  /* 0x0000000000017941 */ /* 0x000fea0003800200 */
.L_x_2244:
        /* <DEDUP_REMOVED lines=10> */
[----:B------:R-:W-:-:S02]  /*29d0*/  IMAD.MOV.U32 R13, RZ, RZ, R33 ;  /* 0x000000ffff0d7224 */ /* 0x000fc400078e0021 */
        /* <DEDUP_REMOVED lines=11> */
[----:B--2---:R-:W-:-:S05]  /*2a90*/  LEA R14, P1, R12, UR12, 0x1 ;  /* 0x0000000c0c0e7c11 */ /* 0x004fca000f8208ff */
[----:B------:R-:W1:Y:S01]  /*2aa0*/  MUFU.RCP R23, R23 ;  /* 0x0000001700177308 */ /* 0x000e620000001000 */
[----:B------:R-:W-:Y:S01]  /*2ab0*/  IADD3 R25, PT, PT, R13, R25, RZ ;  /* 0x000000190d197210 */ /* 0x000fe20007ffe0ff */
[----:B0-----:R-:W-:-:S03]  /*2ac0*/  FMUL.FTZ R18, R15, R22 ;  /* 0x000000160f127220 */ /* 0x001fc60000410000 */
[----:B------:R-:W-:Y:S01]  /*2ad0*/  LEA.HI.X R15, R12, UR13, R25, 0x1, P1 ;  /* 0x0000000d0c0f7c11 */ /* 0x000fe200088f0c19 */
[----:B-1----:R-:W-:-:S05]  /*2ae0*/  FMUL.FTZ R19, R24, R23 ;  /* 0x0000001718137220 */ /* 0x002fca0000410000 */
[----:B------:R-:W-:-:S05]  /*2af0*/  F2FP.BF16.F32.PACK_AB R19, R19, R18 ;  /* 0x000000121313723e */ /* 0x000fca00000010ff */
[----:B------:R1:W-:Y:S02]  /*2b00*/  STG.E desc[UR14][R14.64], R19 ;  /* 0x000000130e007986 */ /* 0x0003e4000c10190e */
.L_x_2247:
[----:B------:R-:W-:Y:S05]  /*2b10*/  BSYNC.RECONVERGENT B1 ;  /* 0x0000000000017941 */ /* 0x000fea0003800200 */
.L_x_2246:
        /* <DEDUP_REMOVED lines=30> */
.L_x_2249:
[----:B------:R-:W-:Y:S05]  /*2d00*/  BSYNC.RECONVERGENT B1 ;  /* 0x0000000000017941 */ /* 0x000fea0003800200 */
.L_x_2248:
        /* <DEDUP_REMOVED lines=28> */
.L_x_2243:
[----:B------:R-:W-:Y:S05]  /*2ed0*/  BSYNC.RECONVERGENT B0 ;  /* 0x0000000000007941 */ /* 0x000fea0003800200 */
.L_x_2235:
        /* <DEDUP_REMOVED lines=8> */
.L_x_2251:
        /* <DEDUP_REMOVED lines=10> */
.L_x_3452:


//--------------------- .text._Z35group_norm_nhwc_fwd_one_pass_kernelI11Bf16IOFp16WLi256ELi26ELi416EEv26Group_norm_nhwc_fwd_params --------------------------
	.section	.text._Z35group_norm_nhwc_fwd_one_pass_kernelI11Bf16IOFp16WLi256ELi26ELi416EEv26Group_norm_nhwc_fwd_params,"ax",@progbits
	.align	128
        .global         _Z35group_norm_nhwc_fwd_one_pass_kernelI11Bf16IOFp16WLi256ELi26ELi416EEv26Group_norm_nhwc_fwd_params
        .type           _Z35group_norm_nhwc_fwd_one_pass_kernelI11Bf16IOFp16WLi256ELi26ELi416EEv26Group_norm_nhwc_fwd_params,@function
        .size           _Z35group_norm_nhwc_fwd_one_pass_kernelI11Bf16IOFp16WLi256ELi26ELi416EEv26Group_norm_nhwc_fwd_params,(.L_x_3453 - _Z35group_norm_nhwc_fwd_one_pass_kernelI11Bf16IOFp16WLi256ELi26ELi416EEv26Group_norm_nhwc_fwd_params)
        .other          _Z35group_norm_nhwc_fwd_one_pass_kernelI11Bf16IOFp16WLi256ELi26ELi416EEv26Group_norm_nhwc_fwd_params,@"STO_CUDA_ENTRY STV_DEFAULT"
_Z35group_norm_nhwc_fwd_one_pass_kernelI11Bf16IOFp16WLi256ELi26ELi416EEv26Group_norm_nhwc_fwd_params:
.text._Z35group_norm_nhwc_fwd_one_pass_kernelI11Bf16IOFp16WLi256ELi26ELi416EEv26Group_norm_nhwc_fwd_params:
        /* <DEDUP_REMOVED lines=41> */
.L_x_2295:
        /* <DEDUP_REMOVED lines=256> */
.L_x_2253:
[----:B------:R-:W-:Y:S05]  /*1290*/  BSYNC.RECONVERGENT B0 ;  /* 0x0000000000007941 */ /* 0x000fea0003800200 */
.L_x_2252:
        /* <DEDUP_REMOVED lines=37> */
.L_x_2255:
[----:B------:R-:W-:Y:S05]  /*14f0*/  BSYNC.RECONVERGENT B0 ;  /* 0x0000000000007941 */ /* 0x000fea0003800200 */
.L_x_2254:
        /* <DEDUP_REMOVED lines=26> */
.L_x_2258:
[----:B---3--:R-:W3:Y:S04]  /*16a0*/  LDG.E.STRONG.GPU R18, desc[UR6][R16.64] ;  /* 0x0000000610127981 */ /* 0x008ee8000c1ef900 */
[----:B---3--:R-:W-:Y:S01]  /*16b0*/  CCTL.IVALL ;  /* 0x00000000ff00798f */ /* 0x008fe20002000000 */
[----:B------:R-:W-:Y:S05]  /*16c0*/  YIELD ;  /* 0x0000000000007946 */ /* 0x000fea0003800000 */
[----:B------:R-:W-:-:S13]  /*16d0*/  ISETP.NE.AND P1, PT, R18, R25, PT ;  /* 0x000000191200720c */ /* 0x000fda0003f25270 */
[----:B------:R-:W-:Y:S05]  /*16e0*/  @P1 BRA `(.L_x_2258) ;  /* 0xfffffffc00ec1947 */ /* 0x000fea000383ffff */
.L_x_2257:
        /* <DEDUP_REMOVED lines=14> */
.L_x_2260:
        /* <DEDUP_REMOVED lines=62> */
.L_x_2259:
        /* <DEDUP_REMOVED lines=36> */
.L_x_2261:
        /* <DEDUP_REMOVED lines=18> */
.L_x_2262:
        /* <DEDUP_REMOVED lines=9> */
.L_x_2263:
[----:B------:R-:W-:Y:S05]  /*1fa0*/  BSYNC.RECONVERGENT B0 ;  /* 0x0000000000007941 */ /* 0x000fea0003800200 */
.L_x_2256:
        /* <DEDUP_REMOVED lines=38> */
[----:B--2---:R-:W-:Y:S02]  /*2210*/  HADD2.F32 R24, -RZ, R30.H0_H0 ;  /* 0x2000001eff187230 */ /* 0x004fe40000004100 */
[----:B---3--:R-:W-:Y:S02]  /*2220*/  HADD2.F32 R25, -RZ, R31.H0_H0 ;  /* 0x2000001fff197230 */ /* 0x008fe40000004100 */
[----:B-----5:R-:W-:Y:S02]  /*2230*/  HADD2.F32 R27, -RZ, R53.H0_H0 ;  /* 0x20000035ff1b7230 */ /* 0x020fe40000004100 */
[----:B------:R-:W-:Y:S01]  /*2240*/  HADD2.F32 R26, -RZ, R55.H0_H0 ;  /* 0x20000037ff1a7230 */ /* 0x000fe20000004100 */
        /* <DEDUP_REMOVED lines=28> */
.L_x_2267:
[----:B------:R-:W-:Y:S05]  /*2410*/  BSYNC.RECONVERGENT B1 ;  /* 0x0000000000017941 */ /* 0x000fea0003800200 */
.L_x_2266:
        /* <DEDUP_REMOVED lines=20> */
.L_x_2269:
[----:B------:R-:W-:Y:S05]  /*2560*/  BSYNC.RECONVERGENT B1 ;  /* 0x0000000000017941 */ /* 0x000fea0003800200 */
.L_x_2268:
        /* <DEDUP_REMOVED lines=30> */
.L_x_2271:
[----:B------:R-:W-:Y:S05]  /*2750*/  BSYNC.RECONVERGENT B1 ;  /* 0x0000000000017941 */ /* 0x000fea0003800200 */
.L_x_2270:
        /* <DEDUP_REMOVED lines=20> */
.L_x_2273:
[----:B------:R-:W-:Y:S05]  /*28a0*/  BSYNC.RECONVERGENT B1 ;  /* 0x0000000000017941 */ /* 0x000fea0003800200 */
.L_x_2272:
        /* <DEDUP_REMOVED lines=20> */
.L_x_2275:
[----:B------:R-:W-:Y:S05]  /*29f0*/  BSYNC.RECONVERGENT B1 ;  /* 0x0000000000017941 */ /* 0x000fea0003800200 */
.L_x_2274:
        /* <DEDUP_REMOVED lines=20> */
.L_x_2277:
[----:B------:R-:W-:Y:S05]  /*2b40*/  BSYNC.RECONVERGENT B1 ;  /* 0x0000000000017941 */ /* 0x000fea0003800200 */
.L_x_2276:
        /* <DEDUP_REMOVED lines=20> */
.L_x_2279:
[----:B------:R-:W-:Y:S05]  /*2c90*/  BSYNC.RECONVERGENT B1 ;  /* 0x0000000000017941 */ /* 0x000fea0003800200 */
.L_x_2278:
        /* <DEDUP_REMOVED lines=19> */
.L_x_2265:
        /* <DEDUP_REMOVED lines=37> */
.L_x_2282:
[----:B------:R-:W-:Y:S05]  /*3020*/  BSYNC.RECONVERGENT B1 ;  /* 0x0000000000017941 */ /* 0x000fea0003800200 */
.L_x_2281:
        /* <DEDUP_REMOVED lines=30> */
.L_x_2284:
[----:B------:R-:W-:Y:S05]  /*3210*/  BSYNC.RECONVERGENT B1 ;  /* 0x0000000000017941 */ /* 0x000fea0003800200 */
.L_x_2283:
        /* <DEDUP_REMOVED lines=40> */
.L_x_2286:
[----:B------:R-:W-:Y:S05]  /*34a0*/  BSYNC.RECONVERGENT B1 ;  /* 0x0000000000017941 */ /* 0x000fea0003800200 */
.L_x_2285:
        /* <DEDUP_REMOVED lines=30> */
.L_x_2288:
[----:B------:R-:W-:Y:S05]  /*3690*/  BSYNC.RECONVERGENT B1 ;  /* 0x0000000000017941 */ /* 0x000fea0003800200 */
.L_x_2287:
        /* <DEDUP_REMOVED lines=30> */
.L_x_2290:
[----:B------:R-:W-:Y:S05]  /*3880*/  BSYNC.RECONVERGENT B1 ;  /* 0x0000000000017941 */ /* 0x000fea0003800200 */
.L_x_2289:
        /* <DEDUP_REMOVED lines=30> */
.L_x_2292:
[----:B------:R-:W-:Y:S05]  /*3a70*/  BSYNC.RECONVERGENT B1 ;  /* 0x0000000000017941 */ /* 0x000fea0003800200 */
.L_x_2291:
        /* <DEDUP_REMOVED lines=30> */
.L_x_2294:
[----:B------:R-:W-:Y:S05]  /*3c60*/  BSYNC.RECONVERGENT B1 ;  /* 0x0000000000017941 */ /* 0x000fea0003800200 */
.L_x_2293:
        /* <DEDUP_REMOVED lines=28> */
.L_x_2280:
[----:B------:R-:W-:Y:S05]  /*3e30*/  BSYNC.RECONVERGENT B0 ;  /* 0x0000000000007941 */ /* 0x000fea0003800200 */
.L_x_2264:
        /* <DEDUP_REMOVED lines=8> */
.L_x_2296:
        /* <DEDUP_REMOVED lines=12> */
.L_x_3453:


//--------------------- .text._Z35group_norm_nhwc_fwd_one_pass_kernelI11Bf16IOFp16WLi512ELi26ELi416EEv26Group_norm_nhwc_fwd_params --------------------------
	.section	.text._Z35group_norm_nhwc_fwd_one_pass_kernelI11Bf16IOFp16WLi512ELi26ELi416EEv26Group_norm_nhwc_fwd_params,"ax",@progbits
	.align	128
        .global         _Z35group_norm_nhwc_fwd_one_pass_kernelI11Bf16IOFp16WLi512ELi26ELi416EEv26Group_norm_nhwc_fwd_params
        .type           _Z35group_norm_nhwc_fwd_one_pass_kernelI11Bf16IOFp16WLi512ELi26ELi416EEv26Group_norm_nhwc_fwd_params,@function
        .size           _Z35group_norm_nhwc_fwd_one_pass_kernelI11Bf16IOFp16WLi512ELi26ELi416EEv26Group_norm_nhwc_fwd_params,(.L_x_3454 - _Z35group_norm_nhwc_fwd_one_pass_kernelI11Bf16IOFp16WLi512ELi26ELi416EEv26Group_norm_nhwc_fwd_params)
        .other          _Z35group_norm_nhwc_fwd_one_pass_kernelI11Bf16IOFp16WLi512ELi26ELi416EEv26Group_norm_nhwc_fwd_params,@"STO_CUDA_ENTRY STV_DEFAULT"
_Z35group_norm_nhwc_fwd_one_pass_kernelI11Bf16IOFp16WLi512ELi26ELi416EEv26Group_norm_nhwc_fwd_params:
.text._Z35group_norm_nhwc_fwd_one_pass_kernelI11Bf16IOFp16WLi512ELi26ELi416EEv26Group_norm_nhwc_fwd_params:
        /* <DEDUP_REMOVED lines=61> */
.L_x_2372:
        /* <DEDUP_REMOVED lines=426> */
.L_x_2298:
[----:B------:R-:W-:Y:S05]  /*1e70*/  BSYNC.RECONVERGENT B0 ;  /* 0x0000000000007941 */ /* 0x000fea0003800200 */
.L_x_2297:
        /* <DEDUP_REMOVED lines=39> */
.L_x_2300:
[----:B------:R-:W-:Y:S05]  /*20f0*/  BSYNC.RECONVERGENT B0 ;  /* 0x0000000000007941 */ /* 0x000fea0003800200 */
.L_x_2299:
        /* <DEDUP_REMOVED lines=25> */
.L_x_2303:
[----:B----4-:R-:W3:Y:S04]  /*2290*/  LDG.E.STRONG.GPU R38, desc[UR8][R36.64] ;  /* 0x0000000824267981 */ /* 0x010ee8000c1ef900 */
[----:B---3--:R-:W-:Y:S01]  /*22a0*/  CCTL.IVALL ;  /* 0x00000000ff00798f */ /* 0x008fe20002000000 */
[----:B------:R-:W-:Y:S05]  /*22b0*/  YIELD ;  /* 0x0000000000007946 */ /* 0x000fea0003800000 */
[----:B------:R-:W-:-:S13]  /*22c0*/  ISETP.NE.AND P4, PT, R38, R43, PT ;  /* 0x0000002b2600720c */ /* 0x000fda0003f85270 */
[----:B------:R-:W-:Y:S05]  /*22d0*/  @P4 BRA `(.L_x_2303) ;  /* 0xfffffffc00ec4947 */ /* 0x000fea000383ffff */
.L_x_2302:
        /* <DEDUP_REMOVED lines=15> */
.L_x_2305:
        /* <DEDUP_REMOVED lines=60> */
.L_x_2304:
        /* <DEDUP_REMOVED lines=35> */
.L_x_2306:
        /* <DEDUP_REMOVED lines=18> */
.L_x_2307:
        /* <DEDUP_REMOVED lines=9> */
.L_x_2308:
[----:B------:R-:W-:Y:S05]  /*2b70*/  BSYNC.RECONVERGENT B0 ;  /* 0x0000000000007941 */ /* 0x000fea0003800200 */
.L_x_2301:
        /* <DEDUP_REMOVED lines=65> */
.L_x_2312:
[----:B------:R-:W-:Y:S05]  /*2f90*/  BSYNC.RECONVERGENT B1 ;  /* 0x0000000000017941 */ /* 0x000fea0003800200 */
.L_x_2311:
        /* <DEDUP_REMOVED lines=20> */
.L_x_2314:
[----:B------:R-:W-:Y:S05]  /*30e0*/  BSYNC.RECONVERGENT B1 ;  /* 0x0000000000017941 */ /* 0x000fea0003800200 */
.L_x_2313:
        /* <DEDUP_REMOVED lines=28> */
.L_x_2316:
[----:B------:R-:W-:Y:S05]  /*32b0*/  BSYNC.RECONVERGENT B1 ;  /* 0x0000000000017941 */ /* 0x000fea0003800200 */
.L_x_2315:
        /* <DEDUP_REMOVED lines=20> */
.L_x_2318:
[----:B------:R-:W-:Y:S05]  /*3400*/  BSYNC.RECONVERGENT B1 ;  /* 0x0000000000017941 */ /* 0x000fea0003800200 */
.L_x_2317:
        /* <DEDUP_REMOVED lines=20> */
.L_x_2320:
[----:B------:R-:W-:Y:S05]  /*3550*/  BSYNC.RECONVERGENT B1 ;  /* 0x0000000000017941 */ /* 0x000fea0003800200 */
.L_x_2319:
        /* <DEDUP_REMOVED lines=20> */
.L_x_2322:
[----:B------:R-:W-:Y:S05]  /*36a0*/  BSYNC.RECONVERGENT B1 ;  /* 0x0000000000017941 */ /* 0x000fea0003800200 */
.L_x_2321:
        /* <DEDUP_REMOVED lines=28> */
.L_x_2324:
[----:B------:R-:W-:Y:S05]  /*3870*/  BSYNC.RECONVERGENT B1 ;  /* 0x0000000000017941 */ /* 0x000fea0003800200 */
.L_x_2323:
        /* <DEDUP_REMOVED lines=20> */
.L_x_2326:
[----:B------:R-:W-:Y:S05]  /*39c0*/  BSYNC.RECONVERGENT B1 ;  /* 0x0000000000017941 */ /* 0x000fea0003800200 */
.L_x_2325:
        /* <DEDUP_REMOVED lines=20> */
.L_x_2328:
[----:B------:R-:W-:Y:S05]  /*3b10*/  BSYNC.RECONVERGENT B1 ;  /* 0x0000000000017941 */ /* 0x000fea0003800200 */
.L_x_2327:
        /* <DEDUP_REMOVED lines=20> */
.L_x_2330:
[----:B------:R-:W-:Y:S05]  /*3c60*/  BSYNC.RECONVERGENT B1 ;  /* 0x0000000000017941 */ /* 0x000fea0003800200 */
.L_x_2329:
        /* <DEDUP_REMOVED lines=30> */
.L_x_2332:
[----:B------:R-:W-:Y:S05]  /*3e50*/  BSYNC.RECONVERGENT B1 ;  /* 0x0000000000017941 */ /* 0x000fea0003800200 */
.L_x_2331:
        /* <DEDUP_REMOVED lines=20> */
.L_x_2334:
[----:B------:R-:W-:Y:S05]  /*3fa0*/  BSYNC.RECONVERGENT B1 ;  /* 0x0000000000017941 */ /* 0x000fea0003800200 */
.L_x_2333:
        /* <DEDUP_REMOVED lines=20> */
.L_x_2336:
[----:B------:R-:W-:Y:S05]  /*40f0*/  BSYNC.RECONVERGENT B1 ;  /* 0x0000000000017941 */ /* 0x000fea0003800200 */
.L_x_2335:
        /* <DEDUP_REMOVED lines=20> */
.L_x_2338:
[----:B------:R-:W-:Y:S05]  /*4240*/  BSYNC.RECONVERGENT B1 ;  /* 0x0000000000017941 */ /* 0x000fea0003800200 */
.L_x_2337:
        /* <DEDUP_REMOVED lines=20> */
.L_x_2340:
[----:B------:R-:W-:Y:S05]  /*4390*/  BSYNC.RECONVERGENT B1 ;  /* 0x0000000000017941 */ /* 0x000fea0003800200 */
.L_x_2339:
        /* <DEDUP_REMOVED lines=19> */
.L_x_2310:
        /* <DEDUP_REMOVED lines=35> */
.L_x_2343:
[----:B------:R-:W-:Y:S05]  /*4700*/  BSYNC.RECONVERGENT B1 ;  /* 0x0000000000017941 */ /* 0x000fea0003800200 */
.L_x_2342:
        /* <DEDUP_REMOVED lines=30> */
.L_x_2345:
[----:B------:R-:W-:Y:S05]  /*48f0*/  BSYNC.RECONVERGENT B1 ;  /* 0x0000000000017941 */ /* 0x000fea0003800200 */
.L_x_2344:
        /* <DEDUP_REMOVED lines=38> */
.L_x_2347:
[----:B------:R-:W-:Y:S05]  /*4b60*/  BSYNC.RECONVERGENT B1 ;  /* 0x0000000000017941 */ /* 0x000fea0003800200 */
.L_x_2346:
        /* <DEDUP_REMOVED lines=30> */
.L_x_2349:
[----:B------:R-:W-:Y:S05]  /*4d50*/  BSYNC.RECONVERGENT B1 ;  /* 0x0000000000017941 */ /* 0x000fea0003800200 */
.L_x_2348:
        /* <DEDUP_REMOVED lines=30> */
.L_x_2351:
[----:B------:R-:W-:Y:S05]  /*4f40*/  BSYNC.RECONVERGENT B1 ;  /* 0x0000000000017941 */ /* 0x000fea0003800200 */
.L_x_2350:
        /* <DEDUP_REMOVED lines=30> */
.L_x_2353:
[----:B------:R-:W-:Y:S05]  /*5130*/  BSYNC.RECONVERGENT B1 ;  /* 0x0000000000017941 */ /* 0x000fea0003800200 */
.L_x_2352:
        /* <DEDUP_REMOVED lines=38> */
.L_x_2355:
[----:B------:R-:W-:Y:S05]  /*53a0*/  BSYNC.RECONVERGENT B1 ;  /* 0x0000000000017941 */ /* 0x000fea0003800200 */
.L_x_2354:
        /* <DEDUP_REMOVED lines=30> */
.L_x_2357:
[----:B------:R-:W-:Y:S05]  /*5590*/  BSYNC.RECONVERGENT B1 ;  /* 0x0000000000017941 */ /* 0x000fea0003800200 */
.L_x_2356:
        /* <DEDUP_REMOVED lines=30> */
.L_x_2359:
[----:B------:R-:W-:Y:S05]  /*5780*/  BSYNC.RECONVERGENT B1 ;  /* 0x0000000000017941 */ /* 0x000fea0003800200 */
.L_x_2358:
        /* <DEDUP_REMOVED lines=30> */
.L_x_2361:
[----:B------:R-:W-:Y:S05]  /*5970*/  BSYNC.RECONVERGENT B1 ;  /* 0x0000000000017941 */ /* 0x000fea0003800200 */
.L_x_2360:
        /* <DEDUP_REMOVED lines=40> */
.L_x_2363:
[----:B------:R-:W-:Y:S05]  /*5c00*/  BSYNC.RECONVERGENT B1 ;  /* 0x0000000000017941 */ /* 0x000fea0003800200 */
.L_x_2362:
        /* <DEDUP_REMOVED lines=30> */
.L_x_2365:
[----:B------:R-:W-:Y:S05]  /*5df0*/  BSYNC.RECONVERGENT B1 ;  /* 0x0000000000017941 */ /* 0x000fea0003800200 */
.L_x_2364:
        /* <DEDUP_REMOVED lines=30> */
.L_x_2367:
[----:B------:R-:W-:Y:S05]  /*5fe0*/  BSYNC.RECONVERGENT B1 ;  /* 0x0000000000017941 */ /* 0x000fea0003800200 */
.L_x_2366:
        /* <DEDUP_REMOVED lines=30> */
.L_x_2369:
[----:B------:R-:W-:Y:S05]  /*61d0*/  BSYNC.RECONVERGENT B1 ;  /* 0x0000000000017941 */ /* 0x000fea0003800200 */
.L_x_2368:
        /* <DEDUP_REMOVED lines=30> */
.L_x_2371:
[----:B------:R-:W-:Y:S05]  /*63c0*/  BSYNC.RECONVERGENT B1 ;  /* 0x0000000000017941 */ /* 0x000fea0003800200 */
.L_x_2370:
        /* <DEDUP_REMOVED lines=28> */
.L_x_2341:
[----:B------:R-:W-:Y:S05]  /*6590*/  BSYNC.RECONVERGENT B0 ;  /* 0x0000000000007941 */ /* 0x000fea0003800200 */
.L_x_2309:
[----:B------:R-:W-:Y:S02]  /*65a0*/  IADD3 R2, PT, PT, R7, R2, RZ ;  /* 0x0000000207027210 */ /* 0x000fe40007ffe0ff */
[----:B------:R-:W-:Y:S02]  /*65b0*/  IADD3 R4, PT, PT, R4, 0x1, RZ ;  /* 0x0000000104047810 */ /* 0x000fe40007ffe0ff */
[----:B------:R-:W-:-:S13]  /*65c0*/  ISETP.GE.AND P1, PT, R2, UR5, PT ;  /* 0x0000000502007c0c */ /* 0x000fda000bf26270 */
[----:B------:R-:W-:Y:S05]  /*65d0*/  @!P1 BRA `(.L_x_2372) ;  /* 0xffffff9c007c9947 */ /* 0x000fea000383ffff */
[----:B------:R-:W-:Y:S05]  /*65e0*/  EXIT ;  /* 0x000000000000794d */ /* 0x000fea0003800000 */
.L_x_2373:
        /* <DEDUP_REMOVED lines=9> */
.L_x_3454:


//--------------------- .text._Z35group_norm_nhwc_fwd_one_pass_kernelI11Fp16IOFp32WLi64ELi26ELi416EEv26Group_norm_nhwc_fwd_params --------------------------
	.section	.text._Z35group_norm_nhwc_fwd_one_pass_kernelI11Fp16IOFp32WLi64ELi26ELi416EEv26Group_norm_nhwc_fwd_params,"ax",@progbits
	.align	128
        .global         _Z35group_norm_nhwc_fwd_one_pass_kernelI11Fp16IOFp32WLi64ELi26ELi416EEv26Group_norm_nhwc_fwd_params
        .type           _Z35group_norm_nhwc_fwd_one_pass_kernelI11Fp16IOFp32WLi64ELi26ELi416EEv26Group_norm_nhwc_fwd_params,@function
        .size           _Z35group_norm_nhwc_fwd_one_pass_kernelI11Fp16IOFp32WLi64ELi26ELi416EEv26Group_norm_nhwc_fwd_params,(.L_x_3455 - _Z35group_norm_nhwc_fwd_one_pass_kernelI11Fp16IOFp32WLi64ELi26ELi416EEv26Group_norm_nhwc_fwd_params)
        .other          _Z35group_norm_nhwc_fwd_one_pass_kernelI11Fp16IOFp32WLi64ELi26ELi416EEv26Group_norm_nhwc_fwd_params,@"STO_CUDA_ENTRY STV_DEFAULT"
_Z35group_norm_nhwc_fwd_one_pass_kernelI11Fp16IOFp32WLi64ELi26ELi416EEv26Group_norm_nhwc_fwd_params:
.text._Z35group_norm_nhwc_fwd_one_pass_kernelI11Fp16IOFp32WLi64ELi26ELi416EEv26Group_norm_nhwc_fwd_params:
        /* <DEDUP_REMOVED lines=35> */
[----:B-----5:R-:W-:-:S02]  /*0230*/  LOP3.LUT R0, R6, 0x7, RZ, 0xc0, !PT ;  /* 0x0000000706007812 */ /* 0x020fc400078ec0ff */
[----:B---3--:R-:W-:-:S07]  /*0240*/  IADD3 R18, PT, PT, R18, R7, RZ ;  /* 0x0000000712127210 */ /* 0x008fce0007ffe0ff */
.L_x_2393:
[----:B0---45:R-:W0:Y:S01]  /*0250*/  LDC R10, c[0x0][0x3f8] ;  /* 0x0000fe00ff0a7b82 */ /* 0x031e220000000800 */
[----:B--2---:R-:W-:Y:S01]  /*0260*/  IABS R14, UR8 ;  /* 0x00000008000e7c13 */ /* 0x004fe20008000000 */
[----:B-1----:R-:W1:Y:S01]  /*0270*/  LDCU.64 UR10, c[0x0][0x3e8] ;  /* 0x00007d00ff0a77ac */ /* 0x002e620008000a00 */
[----:B------:R-:W-:-:S04]  /*0280*/  SHF.L.U32 R16, R18, 0x1, RZ ;  /* 0x0000000112107819 */ /* 0x000fc800000006ff */
[----:B------:R-:W-:Y:S02]  /*0290*/  LOP3.LUT R24, R16, 0xffff, RZ, 0xc0, !PT ;  /* 0x0000ffff10187812 */ /* 0x000fe400078ec0ff */
[----:B0-----:R-:W-:Y:S02]  /*02a0*/  IABS R12, R10 ;  /* 0x0000000a000c7213 */ /* 0x001fe40000000000 */
[----:B------:R-:W-:Y:S02]  /*02b0*/  ISETP.NE.AND P3, PT, R10, RZ, PT ;  /* 0x000000ff0a00720c */ /* 0x000fe40003f65270 */
[----:B---3--:R-:W0:Y:S08]  /*02c0*/  I2F.RP R11, R12 ;  /* 0x0000000c000b7306 */ /* 0x008e300000209400 */
[----:B0-----:R-:W0:Y:S02]  /*02d0*/  MUFU.RCP R11, R11 ;  /* 0x0000000b000b7308 */ /* 0x001e240000001000 */
[----:B0-----:R-:W-:-:S06]  /*02e0*/  VIADD R8, R11, 0xffffffe ;  /* 0x0ffffffe0b087836 */ /* 0x001fcc0000000000 */
[----:B------:R0:W2:Y:S02]  /*02f0*/  F2I.FTZ.U32.TRUNC.NTZ R9, R8 ;  /* 0x0000000800097305 */ /* 0x0000a4000021f000 */
[----:B0-----:R-:W-:Y:S01]  /*0300*/  HFMA2 R8, -RZ, RZ, 0, 0 ;  /* 0x00000000ff087431 */ /* 0x001fe200000001ff */
[----:B--2---:R-:W-:-:S05]  /*0310*/  IADD3 R13, PT, PT, RZ, -R9, RZ ;  /* 0x80000009ff0d7210 */ /* 0x004fca0007ffe0ff */
[----:B------:R-:W-:-:S04]  /*0320*/  IMAD R13, R13, R12, RZ ;  /* 0x0000000c0d0d7224 */ /* 0x000fc800078e02ff */
[----:B------:R-:W-:Y:S01]  /*0330*/  IMAD.HI.U32 R9, R9, R13, R8 ;  /* 0x0000000d09097227 */ /* 0x000fe200078e0008 */
[----:B------:R-:W-:Y:S02]  /*0340*/  MOV R13, R14 ;  /* 0x0000000e000d7202 */ /* 0x000fe40000000f00 */
[----:B------:R-:W-:-:S03]  /*0350*/  LOP3.LUT R8, R10, UR8, RZ, 0x3c, !PT ;  /* 0x000000080a087c12 */ /* 0x000fc6000f8e3cff */
[----:B------:R-:W-:Y:S01]  /*0360*/  IMAD.HI.U32 R9, R9, R13, RZ ;  /* 0x0000000d09097227 */ /* 0x000fe200078e00ff */
[----:B------:R-:W-:-:S04]  /*0370*/  ISETP.GE.AND P4, PT, R8, RZ, PT ;  /* 0x000000ff0800720c */ /* 0x000fc80003f86270 */
[----:B------:R-:W-:-:S05]  /*0380*/  IADD3 R11, PT, PT, -R9, RZ, RZ ;  /* 0x000000ff090b7210 */ /* 0x000fca0007ffe1ff */
[----:B------:R-:W-:-:S05]  /*0390*/  IMAD R11, R12, R11, R13 ;  /* 0x0000000b0c0b7224 */ /* 0x000fca00078e020d */
[----:B------:R-:W-:-:S13]  /*03a0*/  ISETP.GT.U32.AND P2, PT, R12, R11, PT ;  /* 0x0000000b0c00720c */ /* 0x000fda0003f44070 */
[----:B------:R-:W-:Y:S01]  /*03b0*/  @!P2 IMAD.IADD R11, R11, 0x1, -R12 ;  /* 0x000000010b0ba824 */ /* 0x000fe200078e0a0c */
[----:B------:R-:W-:Y:S02]  /*03c0*/  @!P2 IADD3 R9, PT, PT, R9, 0x1, RZ ;  /* 0x000000010909a810 */ /* 0x000fe40007ffe0ff */
[----:B-1----:R-:W-:Y:S02]  /*03d0*/  ISETP.GE.U32.AND P2, PT, R2, UR10, PT ;  /* 0x0000000a02007c0c */ /* 0x002fe4000bf46070 */
[----:B------:R-:W-:Y:S02]  /*03e0*/  ISETP.GE.U32.AND P1, PT, R11, R12, PT ;  /* 0x0000000c0b00720c */ /* 0x000fe40003f26070 */
[----:B------:R-:W-:-:S11]  /*03f0*/  ISETP.GE.AND.EX P2, PT, R3, UR11, PT, P2 ;  /* 0x0000000b03007c0c */ /* 0x000fd6000bf46320 */
[----:B------:R-:W-:Y:S02]  /*0400*/  @P1 IADD3 R9, PT, PT, R9, 0x1, RZ ;  /* 0x0000000109091810 */ /* 0x000fe40007ffe0ff */
[----:B------:R-:W-:Y:S02]  /*0410*/  ISETP.GE.U32.AND P1, PT, R19, UR10, PT ;  /* 0x0000000a13007c0c */ /* 0x000fe4000bf26070 */
[----:B------:R-:W-:Y:S02]  /*0420*/  MOV R21, R9 ;  /* 0x0000000900157202 */ /* 0x000fe40000000f00 */
[----:B------:R-:W-:Y:S01]  /*0430*/  ISETP.GE.AND.EX P1, PT, R5, UR11, PT, P1 ;  /* 0x0000000b05007c0c */ /* 0x000fe2000bf26310 */
[----:B------:R-:W0:Y:S01]  /*0440*/  LDCU.64 UR10, c[0x0][0x3f0] ;  /* 0x00007e00ff0a77ac */ /* 0x000e220008000a00 */
[----:B------:R-:W-:Y:S02]  /*0450*/  @!P4 IADD3 R21, PT, PT, -R21, RZ, RZ ;  /* 0x000000ff1515c210 */ /* 0x000fe40007ffe1ff */
[----:B------:R-:W-:-:S04]  /*0460*/  @!P3 LOP3.LUT R21, RZ, R10, RZ, 0x33, !PT ;  /* 0x0000000aff15b212 */ /* 0x000fc800078e33ff */
[--C-:B------:R-:W-:Y:S01]  /*0470*/  SHF.R.S32.HI R14, RZ, 0x1f, R21.reuse ;  /* 0x0000001fff0e7819 */ /* 0x100fe20000011415 */
[----:B------:R-:W-:-:S04]  /*0480*/  IMAD.MOV R17, RZ, RZ, -R21 ;  /* 0x000000ffff117224 */ /* 0x000fc800078e0a15 */
        /* <DEDUP_REMOVED lines=18> */
[----:B------:R-:W-:Y:S02]  /*05b0*/  @!P1 IADD3 R23, PT, PT, R21, R23, RZ ;  /* 0x0000001715179210 */ /* 0x000fe40007ffe0ff */
[----:B0-----:R-:W-:Y:S01]  /*05c0*/  @!P1 LEA R12, P3, R20, R12, 0x1 ;  /* 0x0000000c140c9211 */ /* 0x001fe200078608ff */
[-C--:B--2---:R-:W-:Y:S01]  /*05d0*/  @!P2 IMAD R22, R3, R10.reuse, RZ ;  /* 0x0000000a0316a224 */ /* 0x084fe200078e02ff */
[----:B------:R-:W-:Y:S01]  /*05e0*/  MOV R21, RZ ;  /* 0x000000ff00157202 */ /* 0x000fe20000000f00 */
        /* <DEDUP_REMOVED lines=12> */
[--C-:B--2---:R-:W-:Y:S02]  /*06b0*/  HADD2.F32 R22, -RZ, R23.reuse.H1_H1 ;  /* 0x30000017ff167230 */ /* 0x104fe40000004100 */
[----:B------:R-:W-:-:S03]  /*06c0*/  HADD2.F32 R23, -RZ, R23.H0_H0 ;  /* 0x20000017ff177230 */ /* 0x000fc60000004100 */
[----:B------:R-:W-:Y:S01]  /*06d0*/  FMUL.FTZ R10, R22, R22 ;  /* 0x00000016160a7220 */ /* 0x000fe20000410000 */
[--C-:B---3--:R-:W-:Y:S02]  /*06e0*/  HADD2.F32 R20, -RZ, R21.reuse.H1_H1 ;  /* 0x30000015ff147230 */ /* 0x108fe40000004100 */
[C---:B------:R-:W-:Y:S01]  /*06f0*/  FADD.FTZ R8, R23.reuse, R22 ;  /* 0x0000001617087221 */ /* 0x040fe20000010000 */
[----:B------:R-:W-:Y:S02]  /*0700*/  HADD2.F32 R21, -RZ, R21.H0_H0 ;  /* 0x20000015ff157230 */ /* 0x000fe40000004100 */
[----:B------:R-:W-:Y:S01]  /*0710*/  FFMA.FTZ R10, R23, R23, R10 ;  /* 0x00000017170a7223 */ /* 0x000fe2000001000a */
[----:B------:R-:W-:Y:S01]  /*0720*/  FMUL.FTZ R28, R20, R20 ;  /* 0x00000014141c7220 */ /* 0x000fe20000410000 */
[----:B------:R-:W-:Y:S01]  /*0730*/  FADD.FTZ R8, RZ, R8 ;  /* 0x00000008ff087221 */ /* 0x000fe20000010000 */
[C---:B------:R-:W-:Y:S01]  /*0740*/  FADD.FTZ R9, R21.reuse, R20 ;  /* 0x0000001415097221 */ /* 0x040fe20000010000 */
        /* <DEDUP_REMOVED lines=35> */
[----:B-1----:R-:W-:-:S04]  /*0980*/  FADD.FTZ R12, R11, R14 ;  /* 0x0000000e0b0c7221 */ /* 0x002fc80000010000 */
[----:B------:R-:W-:-:S05]  /*0990*/  @!P2 IMAD.IADD R8, R8, 0x1, R9 ;  /* 0x000000010808a824 */ /* 0x000fca00078e0209 */
[----:B------:R3:W-:Y:S02]  /*09a0*/  @!P2 STS.64 [R8+0x10], R12 ;  /* 0x0000100c0800a388 */ /* 0x0007e40000000a00 */
.L_x_2375:
[----:B------:R-:W-:Y:S05]  /*09b0*/  BSYNC.RECONVERGENT B0 ;  /* 0x0000000000007941 */ /* 0x000fea0003800200 */
.L_x_2374:
        /* <DEDUP_REMOVED lines=39> */
.L_x_2377:
[----:B------:R-:W-:Y:S05]  /*0c30*/  BSYNC.RECONVERGENT B0 ;  /* 0x0000000000007941 */ /* 0x000fea0003800200 */
.L_x_2376:
        /* <DEDUP_REMOVED lines=20> */
[----:B------:R-:W-:Y:S01]  /*0d80*/  IMAD.U32 R29, RZ, RZ, UR5 ;  /* 0x00000005ff1d7e24 */ /* 0x000fe2000f8e00ff */
        /* <DEDUP_REMOVED lines=10> */
.L_x_2380:
[----:B---3--:R-:W2:Y:S04]  /*0e30*/  LDG.E.STRONG.GPU R8, desc[UR14][R10.64] ;  /* 0x0000000e0a087981 */ /* 0x008ea8000c1ef900 */
[----:B--2---:R-:W-:Y:S01]  /*0e40*/  CCTL.IVALL ;  /* 0x00000000ff00798f */ /* 0x004fe20002000000 */
[----:B------:R-:W-:Y:S05]  /*0e50*/  YIELD ;  /* 0x0000000000007946 */ /* 0x000fea0003800000 */
[----:B------:R-:W-:-:S13]  /*0e60*/  ISETP.NE.AND P2, PT, R8, R15, PT ;  /* 0x0000000f0800720c */ /* 0x000fda0003f45270 */
[----:B------:R-:W-:Y:S05]  /*0e70*/  @P2 BRA `(.L_x_2380) ;  /* 0xfffffffc00ec2947 */ /* 0x000fea000383ffff */
.L_x_2379:
        /* <DEDUP_REMOVED lines=15> */
.L_x_2382:
        /* <DEDUP_REMOVED lines=11> */
[----:B------:R-:W-:Y:S01]  /*1020*/  MOV R10, UR24 ;  /* 0x00000018000a7c02 */ /* 0x000fe20008000f00 */
[----:B------:R-:W-:Y:S01]  /*1030*/  UIADD3 UR24, UPT, UPT, UR5, 0x2, URZ ;  /* 0x0000000205187890 */ /* 0x000fe2000fffe0ff */
[----:B------:R-:W-:-:S05]  /*1040*/  IMAD.U32 R11, RZ, RZ, UR25 ;  /* 0x00000019ff0b7e24 */ /* 0x000fca000f8e00ff */
        /* <DEDUP_REMOVED lines=29> */
[----:B------:R-:W-:Y:S01]  /*1220*/  MOV R14, UR24 ;  /* 0x00000018000e7c02 */ /* 0x000fe20008000f00 */
[----:B------:R-:W-:-:S06]  /*1230*/  IMAD.U32 R15, RZ, RZ, UR25 ;  /* 0x00000019ff0f7e24 */ /* 0x000fcc000f8e00ff */
        /* <DEDUP_REMOVED lines=13> */
[----:B------:R-:W-:-:S04]  /*1310*/  MOV R8, UR24 ;  /* 0x0000001800087c02 */ /* 0x000fc80008000f00 */
[----:B------:R-:W-:-:S06]  /*1320*/  ISETP.EQ.OR P5, PT, R8, UR18, P3 ;  /* 0x0000001208007c0c */ /* 0x000fcc0009fa2670 */
[----:B------:R-:W-:-:S05]  /*1330*/  VOTEU.ALL UP1, P6 ;  /* 0x0000000000ff7886 */ /* 0x000fca0003020000 */
[----:B------:R-:W-:Y:S02]  /*1340*/  @!UP1 UIMAD.WIDE.U32 UR24, UR13, 0x8, UR16 ;  /* 0x000000080d1898a5 */ /* 0x000fe4000f8e0010 */
[----:B------:R-:W-:-:S04]  /*1350*/  VOTEU.ALL UP1, P5 ;  /* 0x0000000000ff7886 */ /* 0x000fc80002820000 */
[----:B------:R-:W-:Y:S01]  /*1360*/  IMAD.U32 R8, RZ, RZ, UR24 ;  /* 0x00000018ff087e24 */ /* 0x000fe2000f8e00ff */
        /* <DEDUP_REMOVED lines=27> */
.L_x_2381:
[----:B------:R-:W-:-:S13]  /*1520*/  ISETP.NE.AND P2, PT, R0, RZ, PT ;  /* 0x000000ff0000720c */ /* 0x000fda0003f45270 */
[----:B------:R-:W-:Y:S05]  /*1530*/  @!P2 BRA `(.L_x_2378) ;  /* 0x00000004006ca947 */ /* 0x000fea0003800000 */
[----:B---3--:R-:W-:-:S04]  /*1540*/  IADD3 R8, PT, PT, R0, -0x1, RZ ;  /* 0xffffffff00087810 */ /* 0x008fc80007ffe0ff */
[----:B------:R-:W-:-:S13]  /*1550*/  ISETP.GE.U32.AND P2, PT, R8, 0x3, PT ;  /* 0x000000030800780c */ /* 0x000fda0003f46070 */
[----:B------:R-:W-:Y:S05]  /*1560*/  @!P2 BRA `(.L_x_2383) ;  /* 0x0000000000b8a947 */ /* 0x000fea0003800000 */
[----:B------:R-:W-:-:S05]  /*1570*/  IMAD.U32 R8, RZ, RZ, UR5 ;  /* 0x00000005ff087e24 */ /* 0x000fca000f8e00ff */
        /* <DEDUP_REMOVED lines=28> */
[----:B------:R-:W-:Y:S02]  /*1740*/  MOV R28, UR10 ;  /* 0x0000000a001c7c02 */ /* 0x000fe40008000f00 */
[----:B------:R-:W-:Y:S02]  /*1750*/  MOV R29, UR11 ;  /* 0x0000000b001d7c02 */ /* 0x000fe40008000f00 */
[----:B-1----:R-:W-:Y:S01]  /*1760*/  IMAD.U32 R14, RZ, RZ, UR12 ;  /* 0x0000000cff0e7e24 */ /* 0x002fe2000f8e00ff */
        /* <DEDUP_REMOVED lines=14> */
.L_x_2383:
[----:B------:R-:W-:-:S13]  /*1850*/  LOP3.LUT P2, R8, R6, 0x3, RZ, 0xc0, !PT ;  /* 0x0000000306087812 */ /* 0x000fda000784c0ff */
        /* <DEDUP_REMOVED lines=27> */
.L_x_2384:
        /* <DEDUP_REMOVED lines=13> */
.L_x_2385:
[----:B------:R-:W-:Y:S05]  /*1ae0*/  BSYNC.RECONVERGENT B0 ;  /* 0x0000000000007941 */ /* 0x000fea0003800200 */
.L_x_2378:
        /* <DEDUP_REMOVED lines=21> */
[----:B-1----:R-:W-:Y:S01]  /*1c40*/  IMAD.MOV.U32 R16, RZ, RZ, 0x3f800000 ;  /* 0x3f800000ff107424 */ /* 0x002fe200078e00ff */
        /* <DEDUP_REMOVED lines=19> */
[----:B------:R-:W-:Y:S01]  /*1d80*/  MOV R13, R27 ;  /* 0x0000001b000d7202 */ /* 0x000fe20000000f00 */
[----:B------:R-:W0:Y:S01]  /*1d90*/  LDCU.64 UR10, c[0x0][0x380] ;  /* 0x00007000ff0a77ac */ /* 0x000e220008000a00 */
[----:B------:R-:W-:Y:S01]  /*1da0*/  FADD.FTZ R17, R22, -R28 ;  /* 0x8000001c16117221 */ /* 0x000fe20000010000 */
        /* <DEDUP_REMOVED lines=9> */
[----:B------:R-:W-:Y:S02]  /*1e40*/  F2FP.F16.F32.PACK_AB R17, R22, R17 ;  /* 0x000000111611723e */ /* 0x000fe400000000ff */
[----:B------:R-:W-:-:S05]  /*1e50*/  LEA.HI.X R15, R12, UR11, R15, 0x1, P1 ;  /* 0x0000000b0c0f7c11 */ /* 0x000fca00088f0c0f */
[----:B------:R2:W-:Y:S04]  /*1e60*/  STG.E desc[UR14][R14.64], R17 ;  /* 0x000000110e007986 */ /* 0x0005e8000c10190e */
.L_x_2389:
[----:B------:R-:W-:Y:S05]  /*1e70*/  BSYNC.RECONVERGENT B1 ;  /* 0x0000000000017941 */ /* 0x000fea0003800200 */
.L_x_2388:
        /* <DEDUP_REMOVED lines=10> */
[----:B------:R-:W-:Y:S01]  /*1f20*/  F2FP.F16.F32.PACK_AB R11, R16, R21 ;  /* 0x00000015100b723e */ /* 0x000fe200000000ff */
        /* <DEDUP_REMOVED lines=8> */
.L_x_2387:
[----:B------:R-:W-:Y:S04]  /*1fb0*/  BSSY.RECONVERGENT B1, `(.L_x_2391) ;  /* 0x000001e000017945 */ /* 0x000fe80003800200 */
[----:B------:R-:W-:Y:S05]  /*1fc0*/  @P1 BRA `(.L_x_2392) ;  /* 0x0000000000701947 */ /* 0x000fea0003800000 */
[--C-:B------:R-:W-:Y:S01]  /*1fd0*/  FADD.FTZ R23, R23, -R28.reuse ;  /* 0x8000001c17177221 */ /* 0x100fe20000010000 */
[----:B------:R-:W-:Y:S01]  /*1fe0*/  FADD.FTZ R13, R22, -R28 ;  /* 0x8000001c160d7221 */ /* 0x000fe20000010000 */
[----:B------:R-:W2:Y:S01]  /*1ff0*/  LDCU.64 UR10, c[0x0][0x3e0] ;  /* 0x00007c00ff0a77ac */ /* 0x000ea20008000a00 */
[----:B------:R-:W-:Y:S01]  /*2000*/  MOV R15, R27 ;  /* 0x0000001b000f7202 */ /* 0x000fe20000000f00 */
        /* <DEDUP_REMOVED lines=10> */
[----:B------:R-:W-:-:S04]  /*20b0*/  IMAD.MOV.U32 R14, RZ, RZ, R24 ;  /* 0x000000ffff0e7224 */ /* 0x000fc800078e0018 */
[----:B--2---:R-:W-:Y:S02]  /*20c0*/  IMAD.WIDE.U32 R14, R19, UR10, R14 ;  /* 0x0000000a130e7c25 */ /* 0x004fe4000f8e000e */
[----:B------:R-:W1:Y:S02]  /*20d0*/  MUFU.RCP R22, R22 ;  /* 0x0000001600167308 */ /* 0x000e640000001000 */
[----:B---3--:R-:W-:-:S06]  /*20e0*/  FADD.FTZ R29, R23, 1 ;  /* 0x3f800000171d7421 */ /* 0x008fcc0000010000 */
[----:B------:R2:W3:Y:S01]  /*20f0*/  MUFU.RCP R13, R29 ;  /* 0x0000001d000d7308 */ /* 0x0004e20000001000 */
[----:B-1----:R-:W-:Y:S01]  /*2100*/  FMUL.FTZ R17, R17, R22 ;  /* 0x0000001611117220 */ /* 0x002fe20000410000 */
[----:B------:R-:W-:-:S04]  /*2110*/  IMAD R22, R5, UR10, RZ ;  /* 0x0000000a05167c24 */ /* 0x000fc8000f8e02ff */
[----:B--2---:R-:W-:Y:S02]  /*2120*/  IMAD R29, R19, UR11, R22 ;  /* 0x0000000b131d7c24 */ /* 0x004fe4000f8e0216 */
[----:B---3--:R-:W-:Y:S01]  /*2130*/  FMUL.FTZ R23, R12, R13 ;  /* 0x0000000d0c177220 */ /* 0x008fe20000410000 */
[C---:B0-----:R-:W-:Y:S02]  /*2140*/  LEA R12, P1, R14.reuse, UR12, 0x1 ;  /* 0x0000000c0e0c7c11 */ /* 0x041fe4000f8208ff */
[----:B------:R-:W-:Y:S02]  /*2150*/  IADD3 R13, PT, PT, R15, R29, RZ ;  /* 0x0000001d0f0d7210 */ /* 0x000fe40007ffe0ff */
[----:B------:R-:W-:Y:S02]  /*2160*/  F2FP.F16.F32.PACK_AB R17, R23, R17 ;  /* 0x000000111711723e */ /* 0x000fe400000000ff */
[----:B------:R-:W-:-:S05]  /*2170*/  LEA.HI.X R13, R14, UR13, R13, 0x1, P1 ;  /* 0x0000000d0e0d7c11 */ /* 0x000fca00088f0c0d */
[----:B------:R2:W-:Y:S02]  /*2180*/  STG.E desc[UR14][R12.64], R17 ;  /* 0x000000110c007986 */ /* 0x0005e4000c10190e */
.L_x_2392:
[----:B------:R-:W-:Y:S05]  /*2190*/  BSYNC.RECONVERGENT B1 ;  /* 0x0000000000017941 */ /* 0x000fea0003800200 */
.L_x_2391:
        /* <DEDUP_REMOVED lines=30> */
[----:B------:R-:W-:-:S05]  /*2380*/  F2FP.F16.F32.PACK_AB R13, R16, R13 ;  /* 0x0000000d100d723e */ /* 0x000fca00000000ff */
[----:B------:R4:W-:Y:S02]  /*2390*/  STG.E desc[UR14][R10.64], R13 ;  /* 0x0000000d0a007986 */ /* 0x0009e4000c10190e */
.L_x_2390:
[----:B------:R-:W-:Y:S05]  /*23a0*/  BSYNC.RECONVERGENT B0 ;  /* 0x0000000000007941 */ /* 0x000fea0003800200 */
.L_x_2386:
[----:B------:R-:W-:Y:S02]  /*23b0*/  UIADD3 UR8, UPT, UPT, UR19, UR8, URZ ;  /* 0x0000000813087290 */ /* 0x000fe4000fffe0ff */
[----:B------:R-:W-:Y:S02]  /*23c0*/  UIADD3 UR4, UPT, UPT, UR4, 0x1, URZ ;  /* 0x0000000104047890 */ /* 0x000fe4000fffe0ff */
[----:B------:R-:W-:-:S09]  /*23d0*/  UISETP.GE.AND UP1, UPT, UR8, UR7, UPT ;  /* 0x000000070800728c */ /* 0x000fd2000bf26270 */
[----:B------:R-:W-:Y:S05]  /*23e0*/  BRA.U !UP1, `(.L_x_2393) ;  /* 0xffffffdd09987547 */ /* 0x000fea000b83ffff */
[----:B------:R-:W-:Y:S05]  /*23f0*/  EXIT ;  /* 0x000000000000794d */ /* 0x000fea0003800000 */
.L_x_2394:
        /* <DEDUP_REMOVED lines=16> */
.L_x_3455:


//--------------------- .text._Z35group_norm_nhwc_fwd_one_pass_kernelI11Fp16IOFp32WLi128ELi26ELi416EEv26Group_norm_nhwc_fwd_params --------------------------
	.section	.text._Z35group_norm_nhwc_fwd_one_pass_kernelI11Fp16IOFp32WLi128ELi26ELi416EEv26Group_norm_nhwc_fwd_params,"ax",@progbits
	.align	128
        .global         _Z35group_norm_nhwc_fwd_one_pass_kernelI11Fp16IOFp32WLi128ELi26ELi416EEv26Group_norm_nhwc_fwd_params
        .type           _Z35group_norm_nhwc_fwd_one_pass_kernelI11Fp16IOFp32WLi128ELi26ELi416EEv26Group_norm_nhwc_fwd_params,@function
        .size           _Z35group_norm_nhwc_fwd_one_pass_kernelI11Fp16IOFp32WLi128ELi26ELi416EEv26Group_norm_nhwc_fwd_params,(.L_x_3456 - _Z35group_norm_nhwc_fwd_one_pass_kernelI11Fp16IOFp32WLi128ELi26ELi416EEv26Group_norm_nhwc_fwd_params)
        .other          _Z35group_norm_nhwc_fwd_one_pass_kernelI11Fp16IOFp32WLi128ELi26ELi416EEv26Group_norm_nhwc_fwd_params,@"STO_CUDA_ENTRY STV_DEFAULT"
_Z35group_norm_nhwc_fwd_one_pass_kernelI11Fp16IOFp32WLi128ELi26ELi416EEv26Group_norm_nhwc_fwd_params:
.text._Z35group_norm_nhwc_fwd_one_pass_kernelI11Fp16IOFp32WLi128ELi26ELi416EEv26Group_norm_nhwc_fwd_params:
        /* <DEDUP_REMOVED lines=34> */
[----:B------:R-:W-:-:S02]  /*0220*/  SHF.R.S32.HI R7, RZ, 0x1f, R5 ;  /* 0x0000001fff077819 */ /* 0x000fc40000011405 */
[----:B----4-:R-:W-:-:S07]  /*0230*/  SHF.L.U32 R20, R20, 0x1, RZ ;  /* 0x0000000114147819 */ /* 0x010fce00000006ff */
.L_x_2422:
        /* <DEDUP_REMOVED lines=72> */
[----:B------:R-:W5:Y:S01]  /*06c0*/  @!P4 LDC.64 R8, c[0x0][0x3e0] ;  /* 0x0000f800ff08cb82 */ /* 0x000f620000000a00 */
[----:B------:R-:W-:Y:S01]  /*06d0*/  @!P2 IMAD.IADD R23, R23, 0x1, R25 ;  /* 0x000000011717a824 */ /* 0x000fe200078e0219 */
[C---:B---3--:R-:W-:Y:S01]  /*06e0*/  @!P2 LEA R12, P5, R22.reuse, R12, 0x1 ;  /* 0x0000000c160ca211 */ /* 0x048fe200078a08ff */
[----:B--2---:R-:W-:Y:S01]  /*06f0*/  @!P1 IMAD R25, R27, R18, RZ ;  /* 0x000000121b199224 */ /* 0x004fe200078e02ff */
[----:B------:R-:W-:Y:S02]  /*0700*/  @!P3 MOV R27, R33 ;  /* 0x00000021001bb202 */ /* 0x000fe40000000f00 */
[----:B------:R-:W-:Y:S01]  /*0710*/  @!P2 LEA.HI.X R13, R22, R13, R23, 0x1, P5 ;  /* 0x0000000d160da211 */ /* 0x000fe200028f0c17 */
[----:B------:R-:W-:Y:S01]  /*0720*/  @!P1 IMAD R29, R24, R19, R25 ;  /* 0x00000013181d9224 */ /* 0x000fe200078e0219 */
[----:B------:R-:W-:Y:S01]  /*0730*/  @!P1 MOV R22, R30 ;  /* 0x0000001e00169202 */ /* 0x000fe20000000f00 */
[----:B------:R-:W-:Y:S01]  /*0740*/  @!P3 IMAD.WIDE.U32 R16, R5, R16, R26 ;  /* 0x000000100510b225 */ /* 0x000fe200078e001a */
[----:B------:R-:W-:-:S03]  /*0750*/  @!P1 MOV R23, R33 ;  /* 0x0000002100179202 */ /* 0x000fc60000000f00 */
[----:B------:R-:W-:-:S04]  /*0760*/  @!P1 IMAD.WIDE.U32 R24, R24, R18, R22 ;  /* 0x0000001218189225 */ /* 0x000fc800078e0016 */
[----:B------:R-:W-:Y:S01]  /*0770*/  HFMA2 R23, -RZ, RZ, 0, 0 ;  /* 0x00000000ff177431 */ /* 0x000fe200000001ff */
[----:B------:R-:W2:Y:S01]  /*0780*/  @!P4 LDC.64 R18, c[0x0][0x390] ;  /* 0x0000e400ff12cb82 */ /* 0x000ea20000000a00 */
[----:B------:R-:W-:Y:S02]  /*0790*/  @!P1 IADD3 R22, PT, PT, R25, R29, RZ ;  /* 0x0000001d19169210 */ /* 0x000fe40007ffe0ff */
[C---:B----4-:R-:W-:Y:S01]  /*07a0*/  @!P1 LEA R14, P5, R24.reuse, R14, 0x1 ;  /* 0x0000000e180e9211 */ /* 0x050fe200078a08ff */
[----:B------:R-:W-:Y:S01]  /*07b0*/  HFMA2 R25, -RZ, RZ, 0, 0 ;  /* 0x00000000ff197431 */ /* 0x000fe200000001ff */
[----:B------:R-:W-:Y:S01]  /*07c0*/  @!P3 IADD3 R17, PT, PT, R17, R35, RZ ;  /* 0x000000231111b210 */ /* 0x000fe20007ffe0ff */
[----:B------:R3:W4:Y:S01]  /*07d0*/  @!P2 LDG.E R23, desc[UR14][R12.64] ;  /* 0x0000000e0c17a981 */ /* 0x000722000c1e1900 */
[----:B------:R-:W-:Y:S01]  /*07e0*/  @!P1 LEA.HI.X R15, R24, R15, R22, 0x1, P5 ;  /* 0x0000000f180f9211 */ /* 0x000fe200028f0c16 */
[----:B-----5:R-:W-:Y:S01]  /*07f0*/  @!P4 IMAD R22, R21, R8, RZ ;  /* 0x000000081516c224 */ /* 0x020fe200078e02ff */
[----:B-1----:R-:W-:-:S04]  /*0800*/  @!P3 LEA R10, P2, R16, R10, 0x1 ;  /* 0x0000000a100ab211 */ /* 0x002fc800078408ff */
[----:B------:R-:W-:Y:S02]  /*0810*/  @!P3 LEA.HI.X R11, R16, R11, R17, 0x1, P2 ;  /* 0x0000000b100bb211 */ /* 0x000fe400010f0c11 */
[----:B---3--:R-:W-:Y:S02]  /*0820*/  @!P4 MOV R12, R30 ;  /* 0x0000001e000cc202 */ /* 0x008fe40000000f00 */
[----:B------:R-:W-:Y:S01]  /*0830*/  @!P4 MOV R13, R33 ;  /* 0x00000021000dc202 */ /* 0x000fe20000000f00 */
[C---:B------:R-:W-:Y:S01]  /*0840*/  @!P4 IMAD R17, R6.reuse, R9, R22 ;  /* 0x000000090611c224 */ /* 0x040fe200078e0216 */
[----:B------:R-:W3:Y:S01]  /*0850*/  @!P1 LDG.E R25, desc[UR14][R14.64] ;  /* 0x0000000e0e199981 */ /* 0x000ee2000c1e1900 */
[----:B------:R-:W-:Y:S02]  /*0860*/  IMAD.MOV.U32 R27, RZ, RZ, RZ ;  /* 0x000000ffff1b7224 */ /* 0x000fe400078e00ff */
[----:B------:R-:W-:-:S04]  /*0870*/  @!P4 IMAD.WIDE.U32 R8, R6, R8, R12 ;  /* 0x000000080608c225 */ /* 0x000fc800078e000c */
[----:B------:R-:W-:Y:S01]  /*0880*/  HFMA2 R29, -RZ, RZ, 0, 0 ;  /* 0x00000000ff1d7431 */ /* 0x000fe200000001ff */
[----:B------:R1:W5:Y:S01]  /*0890*/  @!P3 LDG.E R27, desc[UR14][R10.64] ;  /* 0x0000000e0a1bb981 */ /* 0x000362000c1e1900 */
[----:B------:R-:W-:Y:S02]  /*08a0*/  @!P4 IADD3 R9, PT, PT, R9, R17, RZ ;  /* 0x000000110909c210 */ /* 0x000fe40007ffe0ff */
[----:B--2---:R-:W-:-:S04]  /*08b0*/  @!P4 LEA R18, P2, R8, R18, 0x1 ;  /* 0x000000120812c211 */ /* 0x004fc800078408ff */
[----:B------:R-:W-:-:S05]  /*08c0*/  @!P4 LEA.HI.X R19, R8, R19, R9, 0x1, P2 ;  /* 0x000000130813c211 */ /* 0x000fca00010f0c09 */
[----:B------:R-:W2:Y:S01]  /*08d0*/  @!P4 LDG.E R29, desc[UR14][R18.64] ;  /* 0x0000000e121dc981 */ /* 0x000ea2000c1e1900 */
[C---:B0-----:R-:W-:Y:S01]  /*08e0*/  ISETP.GT.AND P2, PT, R2.reuse, 0x1e, PT ;  /* 0x0000001e0200780c */ /* 0x041fe20003f44270 */
[----:B------:R-:W-:Y:S01]  /*08f0*/  BSSY.RECONVERGENT B0, `(.L_x_2395) ;  /* 0x0000040000007945 */ /* 0x000fe20003800200 */
[----:B------:R-:W-:Y:S01]  /*0900*/  ISETP.GT.AND P3, PT, R2, 0xf, PT ;  /* 0x0000000f0200780c */ /* 0x000fe20003f64270 */
[--C-:B----4-:R-:W-:Y:S02]  /*0910*/  HADD2.F32 R22, -RZ, R23.reuse.H1_H1 ;  /* 0x30000017ff167230 */ /* 0x110fe40000004100 */
[----:B------:R-:W-:-:S03]  /*0920*/  HADD2.F32 R23, -RZ, R23.H0_H0 ;  /* 0x20000017ff177230 */ /* 0x000fc60000004100 */
[----:B------:R-:W-:Y:S02]  /*0930*/  FMUL.FTZ R12, R22, R22 ;  /* 0x00000016160c7220 */ /* 0x000fe40000410000 */
[C---:B------:R-:W-:Y:S02]  /*0940*/  FADD.FTZ R8, R23.reuse, R22 ;  /* 0x0000001617087221 */ /* 0x040fe40000010000 */
[----:B------:R-:W-:Y:S02]  /*0950*/  FFMA.FTZ R12, R23, R23, R12 ;  /* 0x00000017170c7223 */ /* 0x000fe4000001000c */
[----:B------:R-:W-:Y:S02]  /*0960*/  FADD.FTZ R8, RZ, R8 ;  /* 0x00000008ff087221 */ /* 0x000fe40000010000 */
[----:B------:R-:W-:Y:S01]  /*0970*/  FADD.FTZ R12, RZ, R12 ;  /* 0x0000000cff0c7221 */ /* 0x000fe20000010000 */
[--C-:B---3--:R-:W-:Y:S02]  /*0980*/  HADD2.F32 R24, -RZ, R25.reuse.H1_H1 ;  /* 0x30000019ff187230 */ /* 0x108fe40000004100 */
[----:B------:R-:W-:-:S03]  /*0990*/  HADD2.F32 R25, -RZ, R25.H0_H0 ;  /* 0x20000019ff197230 */ /* 0x000fc60000004100 */
[----:B-1----:R-:W-:Y:S01]  /*09a0*/  FMUL.FTZ R10, R24, R24 ;  /* 0x00000018180a7220 */ /* 0x002fe20000410000 */
[--C-:B-----5:R-:W-:Y:S02]  /*09b0*/  HADD2.F32 R26, -RZ, R27.reuse.H1_H1 ;  /* 0x3000001bff1a7230 */ /* 0x120fe40000004100 */
[C---:B------:R-:W-:Y:S01]  /*09c0*/  FADD.FTZ R9, R25.reuse, R24 ;  /* 0x0000001819097221 */ /* 0x040fe20000010000 */
[----:B------:R-:W-:Y:S01]  /*09d0*/  FFMA.FTZ R11, R25, R25, R10 ;  /* 0x00000019190b7223 */ /* 0x000fe2000001000a */
[----:B------:R-:W-:Y:S02]  /*09e0*/  HADD2.F32 R27, -RZ, R27.H0_H0 ;  /* 0x2000001bff1b7230 */ /* 0x000fe40000004100 */
[----:B------:R-:W-:Y:S01]  /*09f0*/  FMUL.FTZ R10, R26, R26 ;  /* 0x0000001a1a0a7220 */ /* 0x000fe20000410000 */
[----:B------:R-:W-:Y:S01]  /*0a00*/  FADD.FTZ R8, R8, R9 ;  /* 0x0000000908087221 */ /* 0x000fe20000010000 */
[----:B------:R-:W-:Y:S01]  /*0a10*/  FADD.FTZ R11, R12, R11 ;  /* 0x0000000b0c0b7221 */ /* 0x000fe20000010000 */
[C---:B------:R-:W-:Y:S01]  /*0a20*/  FADD.FTZ R9, R27.reuse, R26 ;  /* 0x0000001a1b097221 */ /* 0x040fe20000010000 */
[----:B------:R-:W-:Y:S01]  /*0a30*/  FFMA.FTZ R10, R27, R27, R10 ;  /* 0x0000001b1b0a7223 */ /* 0x000fe2000001000a */
[----:B--2---:R-:W-:-:S02]  /*0a40*/  HADD2.F32 R28, -RZ, R29.H1_H1 ;  /* 0x3000001dff1c7230 */ /* 0x004fc40000004100 */
[----:B------:R-:W-:Y:S01]  /*0a50*/  FADD.FTZ R8, R8, R9 ;  /* 0x0000000908087221 */ /* 0x000fe20000010000 */
[----:B------:R-:W-:Y:S02]  /*0a60*/  HADD2.F32 R29, -RZ, R29.H0_H0 ;  /* 0x2000001dff1d7230 */ /* 0x000fe40000004100 */
[----:B------:R-:W-:Y:S01]  /*0a70*/  FADD.FTZ R10, R11, R10 ;  /* 0x0000000a0b0a7221 */ /* 0x000fe20000010000 */
[----:B------:R-:W-:Y:S02]  /*0a80*/  FMUL.FTZ R12, R28, R28 ;  /* 0x0000001c1c0c7220 */ /* 0x000fe40000410000 */
[C---:B------:R-:W-:Y:S02]  /*0a90*/  FADD.FTZ R9, R29.reuse, R28 ;  /* 0x0000001c1d097221 */ /* 0x040fe40000010000 */
[----:B------:R-:W-:Y:S02]  /*0aa0*/  FFMA.FTZ R11, R29, R29, R12 ;  /* 0x0000001d1d0b7223 */ /* 0x000fe4000001000c */
[----:B------:R-:W-:-:S02]  /*0ab0*/  FADD.FTZ R8, R8, R9 ;  /* 0x0000000908087221 */ /* 0x000fc40000010000 */
[----:B------:R-:W-:-:S03]  /*0ac0*/  FADD.FTZ R10, R10, R11 ;  /* 0x0000000b0a0a7221 */ /* 0x000fc60000010000 */
        /* <DEDUP_REMOVED lines=34> */
.L_x_2396:
[----:B------:R-:W-:Y:S05]  /*0cf0*/  BSYNC.RECONVERGENT B0 ;  /* 0x0000000000007941 */ /* 0x000fea0003800200 */
.L_x_2395:
        /* <DEDUP_REMOVED lines=39> */
.L_x_2398:
[----:B------:R-:W-:Y:S05]  /*0f70*/  BSYNC.RECONVERGENT B0 ;  /* 0x0000000000007941 */ /* 0x000fea0003800200 */
.L_x_2397:
        /* <DEDUP_REMOVED lines=19> */
[----:B------:R-:W-:-:S03]  /*10b0*/  SEL R15, R3, RZ, !P2 ;  /* 0x000000ff030f7207 */ /* 0x000fc60005000000 */
        /* <DEDUP_REMOVED lines=11> */
.L_x_2401:
[----:B---3--:R-:W3:Y:S04]  /*1170*/  LDG.E.STRONG.GPU R10, desc[UR14][R8.64] ;  /* 0x0000000e080a7981 */ /* 0x008ee8000c1ef900 */
[----:B---3--:R-:W-:Y:S01]  /*1180*/  CCTL.IVALL ;  /* 0x00000000ff00798f */ /* 0x008fe20002000000 */
[----:B------:R-:W-:Y:S05]  /*1190*/  YIELD ;  /* 0x0000000000007946 */ /* 0x000fea0003800000 */
[----:B------:R-:W-:-:S13]  /*11a0*/  ISETP.NE.AND P2, PT, R10, R15, PT ;  /* 0x0000000f0a00720c */ /* 0x000fda0003f45270 */
[----:B------:R-:W-:Y:S05]  /*11b0*/  @P2 BRA `(.L_x_2401) ;  /* 0xfffffffc00ec2947 */ /* 0x000fea000383ffff */
.L_x_2400:
        /* <DEDUP_REMOVED lines=15> */
.L_x_2403:
        /* <DEDUP_REMOVED lines=14> */
[----:B------:R-:W-:Y:S02]  /*1390*/  MOV R8, UR24 ;  /* 0x0000001800087c02 */ /* 0x000fe40008000f00 */
[----:B------:R-:W-:Y:S01]  /*13a0*/  MOV R9, UR25 ;  /* 0x0000001900097c02 */ /* 0x000fe20008000f00 */
[----:B------:R-:W-:Y:S02]  /*13b0*/  @!UP0 UIMAD.WIDE.U32 UR24, UR22, 0x8, UR16 ;  /* 0x00000008161888a5 */ /* 0x000fe4000f8e0010 */
[----:B------:R-:W-:Y:S01]  /*13c0*/  VOTEU.ALL UP0, P5 ;  /* 0x0000000000ff7886 */ /* 0x000fe20002800000 */
[----:B------:R-:W-:Y:S02]  /*13d0*/  @!UP1 UIMAD.WIDE.U32 UR26, UR11, 0x8, UR16 ;  /* 0x000000080b1a98a5 */ /* 0x000fe4000f8e0010 */
[----:B------:R-:W0:Y:S01]  /*13e0*/  @!P2 LDG.E.64 R8, desc[UR14][R8.64] ;  /* 0x0000000e0808a981 */ /* 0x000e22000c1e1b00 */
[----:B------:R-:W-:-:S02]  /*13f0*/  MOV R10, UR24 ;  /* 0x00000018000a7c02 */ /* 0x000fc40008000f00 */
[----:B------:R-:W-:Y:S01]  /*1400*/  MOV R11, UR25 ;  /* 0x00000019000b7c02 */ /* 0x000fe20008000f00 */
[----:B------:R-:W-:Y:S01]  /*1410*/  @!UP0 UIMAD.WIDE.U32 UR24, UR21, 0x8, UR16 ;  /* 0x00000008151888a5 */ /* 0x000fe2000f8e0010 */
[----:B-1----:R-:W-:Y:S01]  /*1420*/  IMAD.U32 R14, RZ, RZ, UR26 ;  /* 0x0000001aff0e7e24 */ /* 0x002fe2000f8e00ff */
[----:B------:R-:W-:-:S03]  /*1430*/  MOV R15, UR27 ;  /* 0x0000001b000f7c02 */ /* 0x000fc60008000f00 */
[----:B------:R-:W3:Y:S01]  /*1440*/  @!P4 LDG.E.64 R10, desc[UR14][R10.64] ;  /* 0x0000000e0a0ac981 */ /* 0x000ee2000c1e1b00 */
[----:B--2---:R-:W-:Y:S02]  /*1450*/  MOV R16, UR24 ;  /* 0x0000001800107c02 */ /* 0x004fe40008000f00 */
[----:B------:R-:W-:Y:S01]  /*1460*/  MOV R17, UR25 ;  /* 0x0000001900117c02 */ /* 0x000fe20008000f00 */
[----:B------:R-:W2:Y:S05]  /*1470*/  @!P6 LDG.E.64 R14, desc[UR14][R14.64] ;  /* 0x0000000e0e0ee981 */ /* 0x000eaa000c1e1b00 */
        /* <DEDUP_REMOVED lines=10> */
[----:B---3--:R-:W-:Y:S01]  /*1520*/  @!P4 FADD.FTZ R12, R12, R10 ;  /* 0x0000000a0c0cc221 */ /* 0x008fe20000010000 */
[----:B------:R-:W-:Y:S01]  /*1530*/  @!P4 FADD.FTZ R13, R13, R11 ;  /* 0x0000000b0d0dc221 */ /* 0x000fe20000010000 */
[----:B------:R-:W-:-:S02]  /*1540*/  ISETP.EQ.OR P4, PT, R8, UR18, P3 ;  /* 0x0000001208007c0c */ /* 0x000fc40009f82670 */
[----:B------:R-:W-:Y:S01]  /*1550*/  MOV R8, UR24 ;  /* 0x0000001800087c02 */ /* 0x000fe20008000f00 */
[----:B--2---:R-:W-:Y:S01]  /*1560*/  @!P6 FADD.FTZ R12, R12, R14 ;  /* 0x0000000e0c0ce221 */ /* 0x004fe20000010000 */
        /* <DEDUP_REMOVED lines=9> */
[----:B------:R-:W-:Y:S01]  /*1600*/  MOV R8, UR24 ;  /* 0x0000001800087c02 */ /* 0x000fe20008000f00 */
[----:B------:R-:W-:Y:S01]  /*1610*/  IMAD.U32 R9, RZ, RZ, UR25 ;  /* 0x00000019ff097e24 */ /* 0x000fe2000f8e00ff */
        /* <DEDUP_REMOVED lines=10> */
[----:B------:R-:W-:Y:S02]  /*16c0*/  MOV R15, UR25 ;  /* 0x00000019000f7c02 */ /* 0x000fe40008000f00 */
        /* <DEDUP_REMOVED lines=25> */
.L_x_2402:
        /* <DEDUP_REMOVED lines=41> */
[----:B-1----:R-:W-:Y:S01]  /*1af0*/  MOV R14, UR10 ;  /* 0x0000000a000e7c02 */ /* 0x002fe20008000f00 */
[----:B------:R-:W-:-:S06]  /*1b00*/  IMAD.U32 R15, RZ, RZ, UR11 ;  /* 0x0000000bff0f7e24 */ /* 0x000fcc000f8e00ff */
[----:B------:R-:W5:Y:S01]  /*1b10*/  @!P6 LDG.E.64 R14, desc[UR14][R14.64] ;  /* 0x0000000e0e0ee981 */ /* 0x000f62000c1e1b00 */
[----:B--2---:R-:W-:-:S04]  /*1b20*/  MOV R16, UR5 ;  /* 0x0000000500107c02 */ /* 0x004fc80008000f00 */
[----:B------:R-:W-:-:S04]  /*1b30*/  IADD3 R16, PT, PT, R16, 0x4, RZ ;  /* 0x0000000410107810 */ /* 0x000fc80007ffe0ff */
[----:B------:R-:W-:Y:S01]  /*1b40*/  R2UR UR5, R16 ;  /* 0x00000000100572ca */ /* 0x000fe200000e0000 */
[----:B---3--:R-:W-:Y:S01]  /*1b50*/  @!P5 FADD.FTZ R12, R12, R8 ;  /* 0x000000080c0cd221 */ /* 0x008fe20000010000 */
[----:B------:R-:W-:-:S03]  /*1b60*/  @!P5 FADD.FTZ R13, R13, R9 ;  /* 0x000000090d0dd221 */ /* 0x000fc60000010000 */
[----:B----4-:R-:W-:Y:S01]  /*1b70*/  @!P4 FADD.FTZ R12, R12, R10 ;  /* 0x0000000a0c0cc221 */ /* 0x010fe20000010000 */
[----:B------:R-:W-:-:S03]  /*1b80*/  @!P4 FADD.FTZ R13, R13, R11 ;  /* 0x0000000b0d0dc221 */ /* 0x000fc60000010000 */
[----:B-----5:R-:W-:Y:S01]  /*1b90*/  @!P6 FADD.FTZ R12, R12, R14 ;  /* 0x0000000e0c0ce221 */ /* 0x020fe20000010000 */
[----:B------:R-:W-:-:S07]  /*1ba0*/  @!P6 FADD.FTZ R13, R13, R15 ;  /* 0x0000000f0d0de221 */ /* 0x000fce0000010000 */
.L_x_2404:
        /* <DEDUP_REMOVED lines=27> */
.L_x_2405:
        /* <DEDUP_REMOVED lines=13> */
.L_x_2406:
[----:B------:R-:W-:Y:S05]  /*1e30*/  BSYNC.RECONVERGENT B0 ;  /* 0x0000000000007941 */ /* 0x000fea0003800200 */
.L_x_2399:
[----:B------:R-:W4:Y:S01]  /*1e40*/  S2UR UR9, SR_CgaCtaId ;  /* 0x00000000000979c3 */ /* 0x000f220000008800 */
[----:B------:R-:W0:Y:S01]  /*1e50*/  LDCU UR10, c[0x0][0x414] ;  /* 0x00008280ff0a77ac */ /* 0x000e220008000800 */
[----:B---3--:R-:W-:Y:S02]  /*1e60*/  MOV R11, UR7 ;  /* 0x00000007000b7c02 */ /* 0x008fe40008000f00 */
[----:B------:R-:W-:Y:S01]  /*1e70*/  LOP3.LUT R19, R20, 0xffff, RZ, 0xc0, !PT ;  /* 0x0000ffff14137812 */ /* 0x000fe200078ec0ff */
[----:B------:R-:W-:-:S03]  /*1e80*/  UMOV UR5, 0x400 ;  /* 0x0000040000057882 */ /* 0x000fc60000000000 */
[----:B--2---:R-:W2:Y:S01]  /*1e90*/  @P0 LDC.64 R16, c[0x0][0x388] ;  /* 0x0000e200ff100b82 */ /* 0x004ea20000000a00 */
[----:B------:R-:W-:-:S07]  /*1ea0*/  IADD3 R19, PT, PT, R19, UR8, RZ ;  /* 0x0000000813137c10 */ /* 0x000fce000fffe0ff */
[----:B-1----:R-:W1:Y:S01]  /*1eb0*/  LDC.64 R14, c[0x0][0x398] ;  /* 0x0000e600ff0e7b82 */ /* 0x002e620000000a00 */
[----:B0-----:R-:W-:Y:S01]  /*1ec0*/  @P0 FMUL.FTZ R10, R12, UR10 ;  /* 0x0000000a0c0a0c20 */ /* 0x001fe20008410000 */
[----:B----4-:R-:W-:-:S06]  /*1ed0*/  ULEA UR5, UR9, UR5, 0x18 ;  /* 0x0000000509057291 */ /* 0x010fcc000f8ec0ff */
[----:B------:R-:W0:Y:S01]  /*1ee0*/  LDC.64 R8, c[0x0][0x3a0] ;  /* 0x0000e800ff087b82 */ /* 0x000e220000000a00 */
[----:B--2---:R-:W-:-:S04]  /*1ef0*/  @P0 IMAD.WIDE R16, R11, 0x8, R16 ;  /* 0x000000080b100825 */ /* 0x004fc800078e0210 */
[----:B------:R-:W-:Y:S01]  /*1f00*/  @P0 FMUL.FTZ R11, R13, UR10 ;  /* 0x0000000a0d0b0c20 */ /* 0x000fe20008410000 */
[----:B------:R-:W-:Y:S04]  /*1f10*/  @!P3 STS.64 [UR5+0x80], R12 ;  /* 0x0000800cff00b988 */ /* 0x000fe80008000a05 */
[----:B------:R2:W-:Y:S01]  /*1f20*/  @P0 STG.E.64 desc[UR14][R16.64], R10 ;  /* 0x0000000a10000986 */ /* 0x0005e2000c101b0e */
[C---:B-1----:R-:W-:Y:S01]  /*1f30*/  IMAD.WIDE R14, R19.reuse, 0x4, R14 ;  /* 0x00000004130e7825 */ /* 0x042fe200078e020e */
[----:B------:R-:W-:Y:S03]  /*1f40*/  BAR.SYNC.DEFER_BLOCKING 0x0 ;  /* 0x0000000000007b1d */ /* 0x000fe60000010000 */
[----:B0-----:R-:W-:-:S03]  /*1f50*/  IMAD.WIDE R8, R19, 0x4, R8 ;  /* 0x0000000413087825 */ /* 0x001fc600078e0208 */
[----:B------:R-:W5:Y:S04]  /*1f60*/  LDG.E.64 R14, desc[UR14][R14.64] ;  /* 0x0000000e0e0e7981 */ /* 0x000f68000c1e1b00 */
[----:B------:R-:W5:Y:S01]  /*1f70*/  LDG.E.64 R8, desc[UR14][R8.64] ;  /* 0x0000000e08087981 */ /* 0x000f62000c1e1b00 */
[----:B--2---:R-:W-:Y:S01]  /*1f80*/  MOV R16, 0x3f800000 ;  /* 0x3f80000000107802 */ /* 0x004fe20000000f00 */
[----:B------:R-:W-:Y:S01]  /*1f90*/  BSSY.RECONVERGENT B0, `(.L_x_2407) ;  /* 0x00000ea000007945 */ /* 0x000fe20003800200 */
[----:B------:R-:W-:Y:S01]  /*1fa0*/  IADD3 R17, PT, PT, R4, 0x20, RZ ;  /* 0x0000002004117810 */ /* 0x000fe20007ffe0ff */
        /* <DEDUP_REMOVED lines=37> */
[----:B0-----:R-:W-:-:S03]  /*2200*/  LEA R12, P2, R10, UR8, 0x1 ;  /* 0x000000080a0c7c11 */ /* 0x001fc6000f8408ff */
[----:B------:R-:W-:Y:S01]  /*2210*/  IMAD.IADD R35, R11, 0x1, R35 ;  /* 0x000000010b237824 */ /* 0x000fe200078e0223 */
[----:B------:R-:W-:-:S04]  /*2220*/  F2FP.F16.F32.PACK_AB R11, R22, R23 ;  /* 0x00000017160b723e */ /* 0x000fc800000000ff */
[----:B------:R-:W-:-:S05]  /*2230*/  LEA.HI.X R13, R10, UR9, R35, 0x1, P2 ;  /* 0x000000090a0d7c11 */ /* 0x000fca00090f0c23 */
[----:B------:R2:W-:Y:S02]  /*2240*/  STG.E desc[UR14][R12.64], R11 ;  /* 0x0000000b0c007986 */ /* 0x0005e4000c10190e */
.L_x_2410:
[----:B------:R-:W-:Y:S05]  /*2250*/  BSYNC.RECONVERGENT B1 ;  /* 0x0000000000017941 */ /* 0x000fea0003800200 */
.L_x_2409:
[----:B------:R-:W-:Y:S04]  /*2260*/  BSSY.RECONVERGENT B1, `(.L_x_2411) ;  /* 0x0000014000017945 */ /* 0x000fe80003800200 */
[----:B------:R-:W-:Y:S05]  /*2270*/  @P3 BRA `(.L_x_2412) ;  /* 0x0000000000483947 */ /* 0x000fea0003800000 */
[----:B------:R-:W3:Y:S01]  /*2280*/  LDCU.64 UR8, c[0x0][0x3e0] ;  /* 0x00007c00ff0877ac */ /* 0x000ee20008000a00 */
[----:B0-----:R-:W-:Y:S01]  /*2290*/  MOV R10, R30 ;  /* 0x0000001e000a7202 */ /* 0x001fe20000000f00 */
[--C-:B------:R-:W-:Y:S01]  /*22a0*/  FADD.FTZ R25, R25, -R18.reuse ;  /* 0x8000001219197221 */ /* 0x100fe20000010000 */
[----:B--2---:R-:W-:Y:S01]  /*22b0*/  MOV R11, R33 ;  /* 0x00000021000b7202 */ /* 0x004fe20000000f00 */
        /* <DEDUP_REMOVED lines=9> */
[----:B0-----:R-:W-:Y:S02]  /*2350*/  LEA R12, P2, R10, UR12, 0x1 ;  /* 0x0000000c0a0c7c11 */ /* 0x001fe4000f8408ff */
[----:B------:R-:W-:Y:S02]  /*2360*/  IADD3 R17, PT, PT, R11, R17, RZ ;  /* 0x000000110b117210 */ /* 0x000fe40007ffe0ff */
[----:B------:R-:W-:Y:S02]  /*2370*/  F2FP.F16.F32.PACK_AB R11, R22, R25 ;  /* 0x00000019160b723e */ /* 0x000fe400000000ff */
[----:B------:R-:W-:-:S05]  /*2380*/  LEA.HI.X R13, R10, UR13, R17, 0x1, P2 ;  /* 0x0000000d0a0d7c11 */ /* 0x000fca00090f0c11 */
[----:B------:R3:W-:Y:S02]  /*2390*/  STG.E desc[UR14][R12.64], R11 ;  /* 0x0000000b0c007986 */ /* 0x0007e4000c10190e */
.L_x_2412:
[----:B------:R-:W-:Y:S05]  /*23a0*/  BSYNC.RECONVERGENT B1 ;  /* 0x0000000000017941 */ /* 0x000fea0003800200 */
.L_x_2411:
        /* <DEDUP_REMOVED lines=20> */
.L_x_2414:
[----:B------:R-:W-:Y:S05]  /*24f0*/  BSYNC.RECONVERGENT B1 ;  /* 0x0000000000017941 */ /* 0x000fea0003800200 */
.L_x_2413:
        /* <DEDUP_REMOVED lines=10> */
[----:B------:R-:W-:Y:S01]  /*25a0*/  F2FP.F16.F32.PACK_AB R11, R16, R11 ;  /* 0x0000000b100b723e */ /* 0x000fe200000000ff */
[----:B0-----:R-:W-:Y:S02]  /*25b0*/  IMAD R13, R21, UR8, RZ ;  /* 0x00000008150d7c24 */ /* 0x001fe4000f8e02ff */
[----:B------:R-:W-:-:S04]  /*25c0*/  IMAD.WIDE.U32 R30, R6, UR8, R30 ;  /* 0x00000008061e7c25 */ /* 0x000fc8000f8e001e */
[----:B------:R-:W-:Y:S01]  /*25d0*/  IMAD R13, R6, UR9, R13 ;  /* 0x00000009060d7c24 */ /* 0x000fe2000f8e020d */
[----:B--2---:R-:W-:-:S04]  /*25e0*/  LEA R8, P1, R30, UR10, 0x1 ;  /* 0x0000000a1e087c11 */ /* 0x004fc8000f8208ff */
[----:B------:R-:W-:-:S04]  /*25f0*/  IADD3 R13, PT, PT, R31, R13, RZ ;  /* 0x0000000d1f0d7210 */ /* 0x000fc80007ffe0ff */
[----:B------:R-:W-:-:S05]  /*2600*/  LEA.HI.X R9, R30, UR11, R13, 0x1, P1 ;  /* 0x0000000b1e097c11 */ /* 0x000fca00088f0c0d */
[----:B------:R0:W-:Y:S01]  /*2610*/  STG.E desc[UR14][R8.64], R11 ;  /* 0x0000000b08007986 */ /* 0x0001e2000c10190e */
[----:B------:R-:W-:Y:S05]  /*2620*/  BRA `(.L_x_2415) ;  /* 0x0000000800007947 */ /* 0x000fea0003800000 */
.L_x_2408:
        /* <DEDUP_REMOVED lines=14> */
[----:B------:R-:W1:Y:S01]  /*2710*/  LDCU.64 UR12, c[0x0][0x380] ;  /* 0x00007000ff0c77ac */ /* 0x000e620008000a00 */
[----:B------:R-:W-:Y:S02]  /*2720*/  IMAD.MOV.U32 R11, RZ, RZ, R33 ;  /* 0x000000ffff0b7224 */ /* 0x000fe400078e0021 */
[----:B-----5:R-:W-:Y:S01]  /*2730*/  FFMA.FTZ R12, R14, R23, R8 ;  /* 0x000000170e0c7223 */ /* 0x020fe20000010008 */
[----:B------:R-:W-:-:S03]  /*2740*/  FFMA.FTZ R34, R15, R22, R9 ;  /* 0x000000160f227223 */ /* 0x000fc60000010009 */
        /* <DEDUP_REMOVED lines=17> */
[----:B------:R-:W-:-:S05]  /*2860*/  F2FP.F16.F32.PACK_AB R35, R35, R22 ;  /* 0x000000162323723e */ /* 0x000fca00000000ff */
[----:B------:R2:W-:Y:S02]  /*2870*/  STG.E desc[UR14][R12.64], R35 ;  /* 0x000000230c007986 */ /* 0x0005e4000c10190e */
.L_x_2417:
[----:B------:R-:W-:Y:S05]  /*2880*/  BSYNC.RECONVERGENT B1 ;  /* 0x0000000000017941 */ /* 0x000fea0003800200 */
.L_x_2416:
[----:B------:R-:W-:Y:S04]  /*2890*/  BSSY.RECONVERGENT B1, `(.L_x_2418) ;  /* 0x000001e000017945 */ /* 0x000fe80003800200 */
[----:B------:R-:W-:Y:S05]  /*28a0*/  @P1 BRA `(.L_x_2419) ;  /* 0x0000000000701947 */ /* 0x000fea0003800000 */
[--C-:B------:R-:W-:Y:S01]  /*28b0*/  FADD.FTZ R25, R25, -R18.reuse ;  /* 0x8000001219197221 */ /* 0x100fe20000010000 */
[----:B------:R-:W-:Y:S01]  /*28c0*/  FADD.FTZ R11, R24, -R18 ;  /* 0x80000012180b7221 */ /* 0x000fe20000010000 */
[----:B------:R-:W3:Y:S02]  /*28d0*/  LDCU.64 UR10, c[0x0][0x3e0] ;  /* 0x00007c00ff0a77ac */ /* 0x000ee40008000a00 */
[-C--:B-1----:R-:W-:Y:S01]  /*28e0*/  FMUL.FTZ R25, R25, R16.reuse ;  /* 0x0000001019197220 */ /* 0x082fe20000410000 */
[----:B--2---:R-:W-:Y:S01]  /*28f0*/  FMUL.FTZ R12, R11, R16 ;  /* 0x000000100b0c7220 */ /* 0x004fe20000410000 */
[----:B------:R-:W1:Y:S01]  /*2900*/  LDCU.64 UR12, c[0x0][0x380] ;  /* 0x00007000ff0c77ac */ /* 0x000e620008000a00 */
[----:B------:R-:W-:Y:S01]  /*2910*/  MOV R11, R33 ;  /* 0x00000021000b7202 */ /* 0x000fe20000000f00 */
[----:B-----5:R-:W-:Y:S01]  /*2920*/  FFMA.FTZ R25, R14, R25, R8 ;  /* 0x000000190e197223 */ /* 0x020fe20000010008 */
[----:B------:R-:W-:-:S03]  /*2930*/  FFMA.FTZ R24, R15, R12, R9 ;  /* 0x0000000c0f187223 */ /* 0x000fc60000010009 */
        /* <DEDUP_REMOVED lines=13> */
[----:B------:R-:W-:-:S04]  /*2a10*/  IADD3 R13, PT, PT, R11, R13, RZ ;  /* 0x0000000d0b0d7210 */ /* 0x000fc80007ffe0ff */
[----:B------:R-:W-:Y:S01]  /*2a20*/  LEA.HI.X R13, R10, UR13, R13, 0x1, P1 ;  /* 0x0000000d0a0d7c11 */ /* 0x000fe200088f0c0d */
[----:B0-----:R-:W-:Y:S01]  /*2a30*/  FMUL.FTZ R17, R25, R22 ;  /* 0x0000001619117220 */ /* 0x001fe20000410000 */
[----:B-1----:R-:W-:-:S05]  /*2a40*/  FMUL.FTZ R24, R24, R23 ;  /* 0x0000001718187220 */ /* 0x002fca0000410000 */
[----:B------:R-:W-:-:S05]  /*2a50*/  F2FP.F16.F32.PACK_AB R17, R24, R17 ;  /* 0x000000111811723e */ /* 0x000fca00000000ff */
[----:B------:R3:W-:Y:S02]  /*2a60*/  STG.E desc[UR14][R12.64], R17 ;  /* 0x000000110c007986 */ /* 0x0007e4000c10190e */
.L_x_2419:
[----:B------:R-:W-:Y:S05]  /*2a70*/  BSYNC.RECONVERGENT B1 ;  /* 0x0000000000017941 */ /* 0x000fea0003800200 */
.L_x_2418:
        /* <DEDUP_REMOVED lines=28> */
[----:B------:R-:W-:-:S05]  /*2c40*/  F2FP.F16.F32.PACK_AB R19, R24, R19 ;  /* 0x000000131813723e */ /* 0x000fca00000000ff */
[----:B------:R4:W-:Y:S02]  /*2c50*/  STG.E desc[UR14][R12.64], R19 ;  /* 0x000000130c007986 */ /* 0x0009e4000c10190e */
.L_x_2421:
[----:B------:R-:W-:Y:S05]  /*2c60*/  BSYNC.RECONVERGENT B1 ;  /* 0x0000000000017941 */ /* 0x000fea0003800200 */
.L_x_2420:
        /* <DEDUP_REMOVED lines=26> */
[----:B------:R-:W-:-:S05]  /*2e10*/  F2FP.F16.F32.PACK_AB R11, R14, R11 ;  /* 0x0000000b0e0b723e */ /* 0x000fca00000000ff */
[----:B------:R0:W-:Y:S02]  /*2e20*/  STG.E desc[UR14][R8.64], R11 ;  /* 0x0000000b08007986 */ /* 0x0001e4000c10190e */
.L_x_2415:
[----:B------:R-:W-:Y:S05]  /*2e30*/  BSYNC.RECONVERGENT B0 ;  /* 0x0000000000007941 */ /* 0x000fea0003800200 */
.L_x_2407:
        /* <DEDUP_REMOVED lines=8> */
.L_x_2423:
        /* <DEDUP_REMOVED lines=12> */
.L_x_3456:


//--------------------- .text._Z35group_norm_nhwc_fwd_one_pass_kernelI11Fp16IOFp32WLi256ELi26ELi416EEv26Group_norm_nhwc_fwd_params --------------------------
	.section	.text._Z35group_norm_nhwc_fwd_one_pass_kernelI11Fp16IOFp32WLi256ELi26ELi416EEv26Group_norm_nhwc_fwd_params,"ax",@progbits
	.align	128
        .global         _Z35group_norm_nhwc_fwd_one_pass_kernelI11Fp16IOFp32WLi256ELi26ELi416EEv26Group_norm_nhwc_fwd_params
        .type           _Z35group_norm_nhwc_fwd_one_pass_kernelI11Fp16IOFp32WLi256ELi26ELi416EEv26Group_norm_nhwc_fwd_params,@function
        .size           _Z35group_norm_nhwc_fwd_one_pass_kernelI11Fp16IOFp32WLi256ELi26ELi416EEv26Group_norm_nhwc_fwd_params,(.L_x_3457 - _Z35group_norm_nhwc_fwd_one_pass_kernelI11Fp16IOFp32WLi256ELi26ELi416EEv26Group_norm_nhwc_fwd_params)
        .other          _Z35group_norm_nhwc_fwd_one_pass_kernelI11Fp16IOFp32WLi256ELi26ELi416EEv26Group_norm_nhwc_fwd_params,@"STO_CUDA_ENTRY STV_DEFAULT"
_Z35group_norm_nhwc_fwd_one_pass_kernelI11Fp16IOFp32WLi256ELi26ELi416EEv26Group_norm_nhwc_fwd_params:
.text._Z35group_norm_nhwc_fwd_one_pass_kernelI11Fp16IOFp32WLi256ELi26ELi416EEv26Group_norm_nhwc_fwd_params:
        /* <DEDUP_REMOVED lines=41> */
.L_x_2467:
[----:B0-234-:R-:W0:Y:S01]  /*0290*/  LDC R23, c[0x0][0x3f8] ;  /* 0x0000fe00ff177b82 */ /* 0x01de220000000800 */
[----:B------:R-:W1:Y:S01]  /*02a0*/  LDCU UR8, c[0x0][0x404] ;  /* 0x00008080ff0877ac */ /* 0x000e620008000800 */
[----:B------:R-:W-:Y:S01]  /*02b0*/  LOP3.LUT R56, R10, 0xffff, RZ, 0xc0, !PT ;  /* 0x0000ffff0a387812 */ /* 0x000fe200078ec0ff */
[----:B------:R-:W2:Y:S01]  /*02c0*/  LDCU.64 UR4, c[0x0][0x3e8] ;  /* 0x00007d00ff0477ac */ /* 0x000ea20008000a00 */
[----:B-1----:R-:W-:Y:S01]  /*02d0*/  IMAD R37, R3, UR8, R54 ;  /* 0x0000000803257c24 */ /* 0x002fe2000f8e0236 */
[----:B------:R-:W1:Y:S01]  /*02e0*/  LDCU.64 UR8, c[0x0][0x3f0] ;  /* 0x00007e00ff0877ac */ /* 0x000e620008000a00 */
[----:B--2---:R-:W-:Y:S02]  /*02f0*/  ISETP.GE.U32.AND P6, PT, R48, UR4, PT ;  /* 0x0000000430007c0c */ /* 0x004fe4000bfc6070 */
[----:B0----5:R-:W-:Y:S02]  /*0300*/  IABS R19, R23 ;  /* 0x0000001700137213 */ /* 0x021fe40000000000 */
[----:B------:R-:W-:-:S02]  /*0310*/  ISETP.GE.U32.AND P4, PT, R37, UR4, PT ;  /* 0x0000000425007c0c */ /* 0x000fc4000bf86070 */
[----:B------:R-:W0:Y:S01]  /*0320*/  I2F.RP R12, R19 ;  /* 0x00000013000c7306 */ /* 0x000e220000209400 */
[----:B------:R-:W-:Y:S02]  /*0330*/  SHF.R.S32.HI R25, RZ, 0x1f, R37 ;  /* 0x0000001fff197819 */ /* 0x000fe40000011425 */
[----:B------:R-:W-:Y:S02]  /*0340*/  IADD3 R27, PT, PT, R37, 0x40, RZ ;  /* 0x00000040251b7810 */ /* 0x000fe40007ffe0ff */
[----:B------:R-:W-:Y:S02]  /*0350*/  ISETP.GE.AND.EX P4, PT, R25, UR5, PT, P4 ;  /* 0x0000000519007c0c */ /* 0x000fe4000bf86340 */
[----:B------:R-:W-:Y:S01]  /*0360*/  SHF.R.S32.HI R29, RZ, 0x1f, R27 ;  /* 0x0000001fff1d7819 */ /* 0x000fe2000001141b */
        /* <DEDUP_REMOVED lines=44> */
[----:B------:R-:W-:-:S05]  /*0630*/  @!P4 MOV R58, R56 ;  /* 0x00000038003ac202 */ /* 0x000fca0000000f00 */
[----:B------:R-:W-:-:S03]  /*0640*/  @!P4 IMAD.WIDE.U32 R24, R37, R16, R58 ;  /* 0x000000102518c225 */ /* 0x000fc600078e003a */
[----:B------:R-:W3:Y:S01]  /*0650*/  @!P1 LDC.64 R16, c[0x0][0x3e0] ;  /* 0x0000f800ff109b82 */ /* 0x000ee20000000a00 */
[----:B-1----:R-:W-:Y:S01]  /*0660*/  @!P3 IMAD R14, R29, R22, RZ ;  /* 0x000000161d0eb224 */ /* 0x002fe200078e02ff */
[----:B------:R-:W-:Y:S02]  /*0670*/  @!P4 IADD3 R12, PT, PT, R25, R31, RZ ;  /* 0x0000001f190cc210 */ /* 0x000fe40007ffe0ff */
[C---:B0-----:R-:W-:Y:S01]  /*0680*/  @!P4 LEA R20, P5, R24.reuse, R20, 0x1 ;  /* 0x000000141814c211 */ /* 0x041fe200078a08ff */
[----:B------:R-:W-:Y:S01]  /*0690*/  @!P3 IMAD R29, R27, R23, R14 ;  /* 0x000000171b1db224 */ /* 0x000fe200078e020e */
[----:B------:R-:W-:Y:S02]  /*06a0*/  @!P3 MOV R25, R59 ;  /* 0x0000003b0019b202 */ /* 0x000fe40000000f00 */
[----:B------:R-:W-:Y:S02]  /*06b0*/  @!P4 LEA.HI.X R21, R24, R21, R12, 0x1, P5 ;  /* 0x000000151815c211 */ /* 0x000fe400028f0c0c */
[----:B------:R-:W-:-:S02]  /*06c0*/  @!P3 MOV R24, R56 ;  /* 0x000000380018b202 */ /* 0x000fc40000000f00 */
[----:B------:R-:W-:Y:S02]  /*06d0*/  MOV R14, RZ ;  /* 0x000000ff000e7202 */ /* 0x000fe40000000f00 */
[----:B------:R-:W-:Y:S01]  /*06e0*/  ISETP.GE.U32.AND P5, PT, R46, UR4, PT ;  /* 0x000000042e007c0c */ /* 0x000fe2000bfa6070 */
[----:B------:R-:W-:Y:S02]  /*06f0*/  @!P3 IMAD.WIDE.U32 R22, R27, R22, R24 ;  /* 0x000000161b16b225 */ /* 0x000fe400078e0018 */
[----:B------:R-:W0:Y:S01]  /*0700*/  @!P2 LDC.64 R24, c[0x0][0x3e0] ;  /* 0x0000f800ff18ab82 */ /* 0x000e220000000a00 */
[----:B------:R1:W4:Y:S01]  /*0710*/  @!P4 LDG.E R14, desc[UR6][R20.64] ;  /* 0x00000006140ec981 */ /* 0x000322000c1e1900 */
[----:B------:R-:W-:-:S06]  /*0720*/  ISETP.GE.AND.EX P4, PT, R13, UR5, PT, P6 ;  /* 0x000000050d007c0c */ /* 0x000fcc000bf86360 */
[----:B------:R-:W5:Y:S01]  /*0730*/  @!P1 LDC.64 R26, c[0x0][0x390] ;  /* 0x0000e400ff1a9b82 */ /* 0x000f620000000a00 */
[----:B------:R-:W-:Y:S02]  /*0740*/  ISETP.GE.AND.EX P5, PT, R15, UR5, PT, P5 ;  /* 0x000000050f007c0c */ /* 0x000fe4000bfa6350 */
[----:B------:R-:W-:Y:S01]  /*0750*/  @!P3 IADD3 R12, PT, PT, R23, R29, RZ ;  /* 0x0000001d170cb210 */ /* 0x000fe20007ffe0ff */
[----:B---3--:R-:W-:Y:S01]  /*0760*/  @!P1 IMAD R23, R9, R16, RZ ;  /* 0x0000001009179224 */ /* 0x008fe200078e02ff */
[----:B-1----:R-:W-:Y:S02]  /*0770*/  @!P1 MOV R20, R56 ;  /* 0x0000003800149202 */ /* 0x002fe40000000f00 */
[----:B------:R-:W-:Y:S02]  /*0780*/  @!P1 MOV R21, R59 ;  /* 0x0000003b00159202 */ /* 0x000fe40000000f00 */
[----:B--2---:R-:W-:Y:S01]  /*0790*/  @!P3 LEA R18, P6, R22, R18, 0x1 ;  /* 0x000000121612b211 */ /* 0x004fe200078c08ff */
[C---:B------:R-:W-:Y:S01]  /*07a0*/  @!P1 IMAD R37, R52.reuse, R17, R23 ;  /* 0x0000001134259224 */ /* 0x040fe200078e0217 */
[----:B------:R-:W-:Y:S01]  /*07b0*/  MOV R41, RZ ;  /* 0x000000ff00297202 */ /* 0x000fe20000000f00 */
[----:B------:R-:W-:Y:S01]  /*07c0*/  @!P1 IMAD.WIDE.U32 R16, R52, R16, R20 ;  /* 0x0000001034109225 */ /* 0x000fe200078e0014 */
[----:B------:R-:W-:Y:S01]  /*07d0*/  @!P3 LEA.HI.X R19, R22, R19, R12, 0x1, P6 ;  /* 0x000000131613b211 */ /* 0x000fe200030f0c0c */
[----:B------:R-:W1:Y:S03]  /*07e0*/  @!P4 LDC.64 R28, c[0x0][0x3e0] ;  /* 0x0000f800ff1ccb82 */ /* 0x000e660000000a00 */
[----:B------:R-:W-:Y:S01]  /*07f0*/  @!P1 IADD3 R12, PT, PT, R17, R37, RZ ;  /* 0x00000025110c9210 */ /* 0x000fe20007ffe0ff */
[----:B0-----:R-:W-:Y:S01]  /*0800*/  @!P2 IMAD R17, R11, R24, RZ ;  /* 0x000000180b11a224 */ /* 0x001fe200078e02ff */
[----:B------:R0:W2:Y:S03]  /*0810*/  @!P3 LDG.E R41, desc[UR6][R18.64] ;  /* 0x000000061229b981 */ /* 0x0000a6000c1e1900 */
[----:B------:R-:W3:Y:S01]  /*0820*/  @!P2 LDC.64 R22, c[0x0][0x390] ;  /* 0x0000e400ff16ab82 */ /* 0x000ee20000000a00 */
[----:B------:R-:W-:-:S02]  /*0830*/  ISETP.GE.U32.AND P3, PT, R44, UR4, PT ;  /* 0x000000042c007c0c */ /* 0x000fc4000bf66070 */
[----:B-----5:R-:W-:Y:S01]  /*0840*/  @!P1 LEA R26, P6, R16, R26, 0x1 ;  /* 0x0000001a101a9211 */ /* 0x020fe200078c08ff */
[----:B------:R-:W-:-:S04]  /*0850*/  @!P2 IMAD R37, R50, R25, R17 ;  /* 0x000000193225a224 */ /* 0x000fc800078e0211 */
[----:B------:R-:W5:Y:S01]  /*0860*/  @!P5 LDC.64 R30, c[0x0][0x3e0] ;  /* 0x0000f800ff1edb82 */ /* 0x000f620000000a00 */
[----:B------:R-:W-:Y:S02]  /*0870*/  @!P1 LEA.HI.X R27, R16, R27, R12, 0x1, P6 ;  /* 0x0000001b101b9211 */ /* 0x000fe400030f0c0c */
[----:B------:R-:W-:Y:S02]  /*0880*/  ISETP.GE.AND.EX P3, PT, R33, UR5, PT, P3 ;  /* 0x0000000521007c0c */ /* 0x000fe4000bf66330 */
[----:B------:R-:W-:-:S03]  /*0890*/  ISETP.GE.U32.AND P6, PT, R7, UR4, PT ;  /* 0x0000000407007c0c */ /* 0x000fc6000bfc6070 */
[----:B------:R-:W5:Y:S01]  /*08a0*/  @!P4 LDC.64 R16, c[0x0][0x390] ;  /* 0x0000e400ff10cb82 */ /* 0x000f620000000a00 */
[----:B0-----:R-:W-:Y:S02]  /*08b0*/  @!P2 MOV R18, R56 ;  /* 0x000000380012a202 */ /* 0x001fe40000000f00 */
[----:B------:R-:W-:Y:S02]  /*08c0*/  @!P2 MOV R19, R59 ;  /* 0x0000003b0013a202 */ /* 0x000fe40000000f00 */
[----:B------:R-:W-:Y:S02]  /*08d0*/  ISETP.GE.AND.EX P6, PT, R35, UR5, PT, P6 ;  /* 0x0000000523007c0c */ /* 0x000fe4000bfc6360 */
[----:B------:R-:W-:Y:S01]  /*08e0*/  MOV R39, RZ ;  /* 0x000000ff00277202 */ /* 0x000fe20000000f00 */
[----:B------:R-:W-:Y:S01]  /*08f0*/  @!P2 IMAD.WIDE.U32 R24, R50, R24, R18 ;  /* 0x000000183218a225 */ /* 0x000fe200078e0012 */
[----:B------:R-:W0:Y:S03]  /*0900*/  @!P3 LDC.64 R20, c[0x0][0x3e0] ;  /* 0x0000f800ff14bb82 */ /* 0x000e260000000a00 */
[----:B-1----:R-:W-:Y:S01]  /*0910*/  @!P4 IMAD R32, R13, R28, RZ ;  /* 0x0000001c0d20c224 */ /* 0x002fe200078e02ff */
[----:B------:R1:W2:Y:S01]  /*0920*/  @!P1 LDG.E R39, desc[UR6][R26.64] ;  /* 0x000000061a279981 */ /* 0x0002a2000c1e1900 */
[----:B------:R-:W-:-:S02]  /*0930*/  @!P2 IADD3 R12, PT, PT, R25, R37, RZ ;  /* 0x00000025190ca210 */ /* 0x000fc40007ffe0ff */
[----:B---3--:R-:W-:Y:S01]  /*0940*/  @!P2 LEA R22, P1, R24, R22, 0x1 ;  /* 0x000000161816a211 */ /* 0x008fe200078208ff */
[----:B------:R-:W3:Y:S01]  /*0950*/  @!P5 LDC.64 R18, c[0x0][0x390] ;  /* 0x0000e400ff12db82 */ /* 0x000ee20000000a00 */
[----:B------:R-:W-:Y:S01]  /*0960*/  @!P4 IMAD R45, R48, R29, R32 ;  /* 0x0000001d302dc224 */ /* 0x000fe200078e0220 */
[----:B-1----:R-:W-:Y:S02]  /*0970*/  @!P4 MOV R26, R56 ;  /* 0x00000038001ac202 */ /* 0x002fe40000000f00 */
[----:B------:R-:W-:Y:S02]  /*0980*/  @!P4 MOV R27, R59 ;  /* 0x0000003b001bc202 */ /* 0x000fe40000000f00 */
[----:B------:R-:W-:Y:S01]  /*0990*/  @!P2 LEA.HI.X R23, R24, R23, R12, 0x1, P1 ;  /* 0x000000171817a211 */ /* 0x000fe200008f0c0c */
[----:B-----5:R-:W-:Y:S01]  /*09a0*/  @!P5 IMAD R12, R15, R30, RZ ;  /* 0x0000001e0f0cd224 */ /* 0x020fe200078e02ff */
[----:B------:R-:W1:Y:S01]  /*09b0*/  @!P6 LDC.64 R24, c[0x0][0x3e0] ;  /* 0x0000f800ff18eb82 */ /* 0x000e620000000a00 */
[----:B------:R-:W-:Y:S01]  /*09c0*/  @!P4 IMAD.WIDE.U32 R28, R48, R28, R26 ;  /* 0x0000001c301cc225 */ /* 0x000fe200078e001a */
[----:B------:R-:W-:-:S03]  /*09d0*/  @!P5 MOV R36, R56 ;  /* 0x000000380024d202 */ /* 0x000fc60000000f00 */
[----:B------:R-:W-:Y:S01]  /*09e0*/  @!P5 IMAD R47, R46, R31, R12 ;  /* 0x0000001f2e2fd224 */ /* 0x000fe200078e020c */
[----:B------:R-:W-:Y:S02]  /*09f0*/  @!P4 IADD3 R12, PT, PT, R29, R45, RZ ;  /* 0x0000002d1d0cc210 */ /* 0x000fe40007ffe0ff */
[----:B------:R-:W5:Y:S01]  /*0a00*/  @!P3 LDC.64 R26, c[0x0][0x390] ;  /* 0x0000e400ff1abb82 */ /* 0x000f620000000a00 */
[C---:B------:R-:W-:Y:S02]  /*0a10*/  @!P4 LEA R16, P1, R28.reuse, R16, 0x1 ;  /* 0x000000101c10c211 */ /* 0x040fe400078208ff */
[----:B------:R-:W-:Y:S02]  /*0a20*/  @!P5 MOV R37, R59 ;  /* 0x0000003b0025d202 */ /* 0x000fe40000000f00 */
[----:B------:R-:W-:Y:S02]  /*0a30*/  @!P4 LEA.HI.X R17, R28, R17, R12, 0x1, P1 ;  /* 0x000000111c11c211 */ /* 0x000fe400008f0c0c */
[----:B------:R-:W-:Y:S01]  /*0a40*/  MOV R45, RZ ;  /* 0x000000ff002d7202 */ /* 0x000fe20000000f00 */
[----:B------:R-:W5:Y:S01]  /*0a50*/  @!P6 LDC.64 R28, c[0x0][0x390] ;  /* 0x0000e400ff1ceb82 */ /* 0x000f620000000a00 */
[----:B------:R-:W-:Y:S01]  /*0a60*/  @!P5 IMAD.WIDE.U32 R30, R46, R30, R36 ;  /* 0x0000001e2e1ed225 */ /* 0x000fe200078e0024 */
[----:B------:R-:W-:-:S03]  /*0a70*/  MOV R43, RZ ;  /* 0x000000ff002b7202 */ /* 0x000fc60000000f00 */
[----:B------:R3:W2:Y:S01]  /*0a80*/  @!P4 LDG.E R45, desc[UR6][R16.64] ;  /* 0x00000006102dc981 */ /* 0x0006a2000c1e1900 */
[----:B------:R-:W-:Y:S01]  /*0a90*/  @!P5 IADD3 R12, PT, PT, R31, R47, RZ ;  /* 0x0000002f1f0cd210 */ /* 0x000fe20007ffe0ff */
[----:B0-----:R-:W-:Y:S01]  /*0aa0*/  @!P3 IMAD R31, R33, R20, RZ ;  /* 0x00000014211fb224 */ /* 0x001fe200078e02ff */
[----:B---3--:R-:W-:Y:S01]  /*0ab0*/  @!P5 LEA R18, P1, R30, R18, 0x1 ;  /* 0x000000121e12d211 */ /* 0x008fe200078208ff */
[----:B------:R-:W3:Y:S02]  /*0ac0*/  @!P2 LDG.E R43, desc[UR6][R22.64] ;  /* 0x00000006162ba981 */ /* 0x000ee4000c1e1900 */
[----:B------:R-:W-:Y:S01]  /*0ad0*/  @!P3 IMAD R31, R44, R21, R31 ;  /* 0x000000152c1fb224 */ /* 0x000fe200078e021f */
[----:B------:R-:W-:Y:S02]  /*0ae0*/  @!P3 MOV R16, R56 ;  /* 0x000000380010b202 */ /* 0x000fe40000000f00 */
[----:B------:R-:W-:Y:S02]  /*0af0*/  @!P3 MOV R17, R59 ;  /* 0x0000003b0011b202 */ /* 0x000fe40000000f00 */
[----:B------:R-:W-:Y:S01]  /*0b00*/  @!P5 LEA.HI.X R19, R30, R19, R12, 0x1, P1 ;  /* 0x000000131e13d211 */ /* 0x000fe200008f0c0c */
[----:B-1----:R-:W-:-:S02]  /*0b10*/  @!P6 IMAD R12, R35, R24, RZ ;  /* 0x00000018230ce224 */ /* 0x002fc400078e02ff */
[----:B------:R-:W-:Y:S01]  /*0b20*/  @!P3 IMAD.WIDE.U32 R20, R44, R20, R16 ;  /* 0x000000142c14b225 */ /* 0x000fe200078e0010 */
[----:B------:R-:W-:Y:S02]  /*0b30*/  @!P6 MOV R16, R56 ;  /* 0x000000380010e202 */ /* 0x000fe40000000f00 */
[----:B------:R-:W-:Y:S01]  /*0b40*/  @!P6 MOV R17, R59 ;  /* 0x0000003b0011e202 */ /* 0x000fe20000000f00 */
[----:B------:R-:W-:Y:S01]  /*0b50*/  @!P6 IMAD R25, R7, R25, R12 ;  /* 0x000000190719e224 */ /* 0x000fe200078e020c */
[----:B------:R-:W-:Y:S02]  /*0b60*/  MOV R47, RZ ;  /* 0x000000ff002f7202 */ /* 0x000fe40000000f00 */
[----:B------:R-:W-:Y:S01]  /*0b70*/  @!P3 IADD3 R12, PT, PT, R21, R31, RZ ;  /* 0x0000001f150cb210 */ /* 0x000fe20007ffe0ff */
[----:B------:R-:W-:Y:S01]  /*0b80*/  @!P6 IMAD.WIDE.U32 R16, R7, R24, R16 ;  /* 0x000000180710e225 */ /* 0x000fe200078e0010 */
[C---:B-----5:R-:W-:Y:S02]  /*0b90*/  @!P3 LEA R26, P1, R20.reuse, R26, 0x1 ;  /* 0x0000001a141ab211 */ /* 0x060fe400078208ff */
[----:B------:R-:W-:Y:S01]  /*0ba0*/  MOV R49, RZ ;  /* 0x000000ff00317202 */ /* 0x000fe20000000f00 */
[----:B------:R0:W5:Y:S01]  /*0bb0*/  @!P5 LDG.E R47, desc[UR6][R18.64] ;  /* 0x00000006122fd981 */ /* 0x000162000c1e1900 */
[----:B------:R-:W-:-:S02]  /*0bc0*/  @!P3 LEA.HI.X R27, R20, R27, R12, 0x1, P1 ;  /* 0x0000001b141bb211 */ /* 0x000fc400008f0c0c */
[----:B------:R-:W-:Y:S02]  /*0bd0*/  @!P6 IADD3 R12, PT, PT, R17, R25, RZ ;  /* 0x00000019110ce210 */ /* 0x000fe40007ffe0ff */
[C---:B------:R-:W-:Y:S01]  /*0be0*/  @!P6 LEA R28, P1, R16.reuse, R28, 0x1 ;  /* 0x0000001c101ce211 */ /* 0x040fe200078208ff */
[----:B------:R-:W5:Y:S01]  /*0bf0*/  @!P3 LDG.E R49, desc[UR6][R26.64] ;  /* 0x000000061a31b981 */ /* 0x000f62000c1e1900 */
[----:B------:R-:W-:Y:S02]  /*0c00*/  MOV R51, RZ ;  /* 0x000000ff00337202 */ /* 0x000fe40000000f00 */
[----:B------:R-:W-:-:S05]  /*0c10*/  @!P6 LEA.HI.X R29, R16, R29, R12, 0x1, P1 ;  /* 0x0000001d101de211 */ /* 0x000fca00008f0c0c */
[----:B------:R-:W5:Y:S01]  /*0c20*/  @!P6 LDG.E R51, desc[UR6][R28.64] ;  /* 0x000000061c33e981 */ /* 0x000f62000c1e1900 */
        /* <DEDUP_REMOVED lines=8> */
[--C-:B--2---:R-:W-:Y:S02]  /*0cb0*/  HADD2.F32 R32, -RZ, R41.reuse.H1_H1 ;  /* 0x30000029ff207230 */ /* 0x104fe40000004100 */
[----:B------:R-:W-:-:S03]  /*0cc0*/  HADD2.F32 R41, -RZ, R41.H0_H0 ;  /* 0x20000029ff297230 */ /* 0x000fc60000004100 */
[----:B------:R-:W-:-:S04]  /*0cd0*/  FMUL.FTZ R20, R32, R32 ;  /* 0x0000002020147220 */ /* 0x000fc80000410000 */
[----:B------:R-:W-:Y:S01]  /*0ce0*/  FFMA.FTZ R20, R41, R41, R20 ;  /* 0x0000002929147223 */ /* 0x000fe20000010014 */
[--C-:B------:R-:W-:Y:S02]  /*0cf0*/  HADD2.F32 R14, -RZ, R39.reuse.H0_H0 ;  /* 0x20000027ff0e7230 */ /* 0x100fe40000004100 */
[----:B------:R-:W-:-:S05]  /*0d00*/  HADD2.F32 R39, -RZ, R39.H1_H1 ;  /* 0x30000027ff277230 */ /* 0x000fca0000004100 */
[----:B------:R-:W-:Y:S01]  /*0d10*/  FMUL.FTZ R21, R39, R39 ;  /* 0x0000002727157220 */ /* 0x000fe20000410000 */
[----:B0-----:R-:W-:-:S03]  /*0d20*/  FADD.FTZ R19, R14, R39 ;  /* 0x000000270e137221 */ /* 0x001fc60000010000 */
[----:B------:R-:W-:Y:S01]  /*0d30*/  FFMA.FTZ R18, R14, R14, R21 ;  /* 0x0000000e0e127223 */ /* 0x000fe20000010015 */
[----:B------:R-:W-:Y:S01]  /*0d40*/  FADD.FTZ R16, R16, R19 ;  /* 0x0000001310107221 */ /* 0x000fe20000010000 */
[----:B------:R-:W-:Y:S02]  /*0d50*/  FADD.FTZ R19, R41, R32 ;  /* 0x0000002029137221 */ /* 0x000fe40000010000 */
[----:B------:R-:W-:Y:S02]  /*0d60*/  FADD.FTZ R17, R17, R18 ;  /* 0x0000001211117221 */ /* 0x000fe40000010000 */
[----:B------:R-:W-:Y:S02]  /*0d70*/  FADD.FTZ R16, R16, R19 ;  /* 0x0000001310107221 */ /* 0x000fe40000010000 */
[----:B------:R-:W-:Y:S01]  /*0d80*/  FADD.FTZ R17, R17, R20 ;  /* 0x0000001411117221 */ /* 0x000fe20000010000 */
[--C-:B---3--:R-:W-:Y:S02]  /*0d90*/  HADD2.F32 R34, -RZ, R43.reuse.H1_H1 ;  /* 0x3000002bff227230 */ /* 0x108fe40000004100 */
[----:B------:R-:W-:-:S03]  /*0da0*/  HADD2.F32 R43, -RZ, R43.H0_H0 ;  /* 0x2000002bff2b7230 */ /* 0x000fc60000004100 */
[----:B------:R-:W-:Y:S01]  /*0db0*/  FMUL.FTZ R18, R34, R34 ;  /* 0x0000002222127220 */ /* 0x000fe20000410000 */
[--C-:B------:R-:W-:Y:S02]  /*0dc0*/  HADD2.F32 R36, -RZ, R45.reuse.H1_H1 ;  /* 0x3000002dff247230 */ /* 0x100fe40000004100 */
[C---:B------:R-:W-:Y:S01]  /*0dd0*/  FADD.FTZ R19, R43.reuse, R34 ;  /* 0x000000222b137221 */ /* 0x040fe20000010000 */
[----:B------:R-:W-:Y:S01]  /*0de0*/  FFMA.FTZ R18, R43, R43, R18 ;  /* 0x0000002b2b127223 */ /* 0x000fe20000010012 */
[----:B------:R-:W-:Y:S02]  /*0df0*/  HADD2.F32 R45, -RZ, R45.H0_H0 ;  /* 0x2000002dff2d7230 */ /* 0x000fe40000004100 */
[----:B------:R-:W-:Y:S01]  /*0e00*/  FADD.FTZ R16, R16, R19 ;  /* 0x0000001310107221 */ /* 0x000fe20000010000 */
[----:B------:R-:W-:Y:S01]  /*0e10*/  FADD.FTZ R17, R17, R18 ;  /* 0x0000001211117221 */ /* 0x000fe20000010000 */
[----:B------:R-:W-:Y:S01]  /*0e20*/  FMUL.FTZ R18, R36, R36 ;  /* 0x0000002424127220 */ /* 0x000fe20000410000 */
[----:B------:R-:W-:-:S03]  /*0e30*/  FADD.FTZ R19, R45, R36 ;  /* 0x000000242d137221 */ /* 0x000fc60000010000 */
[----:B------:R-:W-:Y:S01]  /*0e40*/  FFMA.FTZ R18, R45, R45, R18 ;  /* 0x0000002d2d127223 */ /* 0x000fe20000010012 */
[--C-:B-----5:R-:W-:Y:S02]  /*0e50*/  HADD2.F32 R38, -RZ, R47.reuse.H1_H1 ;  /* 0x3000002fff267230 */ /* 0x120fe40000004100 */
[----:B------:R-:W-:Y:S02]  /*0e60*/  HADD2.F32 R47, -RZ, R47.H0_H0 ;  /* 0x2000002fff2f7230 */ /* 0x000fe40000004100 */
[----:B------:R-:W-:Y:S01]  /*0e70*/  FADD.FTZ R16, R16, R19 ;  /* 0x0000001310107221 */ /* 0x000fe20000010000 */
[----:B------:R-:W-:Y:S01]  /*0e80*/  FMUL.FTZ R20, R38, R38 ;  /* 0x0000002626147220 */ /* 0x000fe20000410000 */
[--C-:B------:R-:W-:Y:S02]  /*0e90*/  HADD2.F32 R40, -RZ, R49.reuse.H1_H1 ;  /* 0x30000031ff287230 */ /* 0x100fe40000004100 */
[----:B------:R-:W-:Y:S01]  /*0ea0*/  FADD.FTZ R19, R47, R38 ;  /* 0x000000262f137221 */ /* 0x000fe20000010000 */
[----:B------:R-:W-:-:S02]  /*0eb0*/  HADD2.F32 R49, -RZ, R49.H0_H0 ;  /* 0x20000031ff317230 */ /* 0x000fc40000004100 */
[----:B------:R-:W-:Y:S01]  /*0ec0*/  FADD.FTZ R17, R17, R18 ;  /* 0x0000001211117221 */ /* 0x000fe20000010000 */
[----:B------:R-:W-:Y:S01]  /*0ed0*/  FFMA.FTZ R20, R47, R47, R20 ;  /* 0x0000002f2f147223 */ /* 0x000fe20000010014 */
[----:B------:R-:W-:Y:S01]  /*0ee0*/  FMUL.FTZ R18, R40, R40 ;  /* 0x0000002828127220 */ /* 0x000fe20000410000 */
[--C-:B------:R-:W-:Y:S02]  /*0ef0*/  HADD2.F32 R42, -RZ, R51.reuse.H1_H1 ;  /* 0x30000033ff2a7230 */ /* 0x100fe40000004100 */
[----:B------:R-:W-:Y:S01]  /*0f00*/  FADD.FTZ R16, R16, R19 ;  /* 0x0000001310107221 */ /* 0x000fe20000010000 */
[----:B------:R-:W-:Y:S01]  /*0f10*/  FADD.FTZ R17, R17, R20 ;  /* 0x0000001411117221 */ /* 0x000fe20000010000 */
[----:B------:R-:W-:Y:S02]  /*0f20*/  HADD2.F32 R51, -RZ, R51.H0_H0 ;  /* 0x20000033ff337230 */ /* 0x000fe40000004100 */
        /* <DEDUP_REMOVED lines=46> */
.L_x_2425:
[----:B------:R-:W-:Y:S05]  /*1210*/  BSYNC.RECONVERGENT B0 ;  /* 0x0000000000007941 */ /* 0x000fea0003800200 */
.L_x_2424:
        /* <DEDUP_REMOVED lines=37> */
.L_x_2427:
[----:B------:R-:W-:Y:S05]  /*1470*/  BSYNC.RECONVERGENT B0 ;  /* 0x0000000000007941 */ /* 0x000fea0003800200 */
.L_x_2426:
        /* <DEDUP_REMOVED lines=26> */
.L_x_2430:
[----:B---3--:R-:W2:Y:S04]  /*1620*/  LDG.E.STRONG.GPU R18, desc[UR6][R16.64] ;  /* 0x0000000610127981 */ /* 0x008ea8000c1ef900 */
[----:B--2---:R-:W-:Y:S01]  /*1630*/  CCTL.IVALL ;  /* 0x00000000ff00798f */ /* 0x004fe20002000000 */
[----:B------:R-:W-:Y:S05]  /*1640*/  YIELD ;  /* 0x0000000000007946 */ /* 0x000fea0003800000 */
[----:B------:R-:W-:-:S13]  /*1650*/  ISETP.NE.AND P1, PT, R18, R25, PT ;  /* 0x000000191200720c */ /* 0x000fda0003f25270 */
[----:B------:R-:W-:Y:S05]  /*1660*/  @P1 BRA `(.L_x_2430) ;  /* 0xfffffffc00ec1947 */ /* 0x000fea000383ffff */
.L_x_2429:
        /* <DEDUP_REMOVED lines=14> */
.L_x_2432:
        /* <DEDUP_REMOVED lines=62> */
.L_x_2431:
        /* <DEDUP_REMOVED lines=36> */
.L_x_2433:
        /* <DEDUP_REMOVED lines=18> */
.L_x_2434:
        /* <DEDUP_REMOVED lines=9> */
.L_x_2435:
[----:B------:R-:W-:Y:S05]  /*1f20*/  BSYNC.RECONVERGENT B0 ;  /* 0x0000000000007941 */ /* 0x000fea0003800200 */
.L_x_2428:
        /* <DEDUP_REMOVED lines=61> */
[----:B------:R-:W-:Y:S02]  /*2300*/  F2FP.F16.F32.PACK_AB R21, R12, R27 ;  /* 0x0000001b0c15723e */ /* 0x000fe400000000ff */
[----:B------:R-:W-:-:S05]  /*2310*/  LEA.HI.X R23, R20, UR5, R29, 0x1, P2 ;  /* 0x0000000514177c11 */ /* 0x000fca00090f0c1d */
[----:B------:R2:W-:Y:S02]  /*2320*/  STG.E desc[UR6][R22.64], R21 ;  /* 0x0000001516007986 */ /* 0x0005e4000c101906 */
.L_x_2439:
[----:B------:R-:W-:Y:S05]  /*2330*/  BSYNC.RECONVERGENT B1 ;  /* 0x0000000000017941 */ /* 0x000fea0003800200 */
.L_x_2438:
        /* <DEDUP_REMOVED lines=17> */
[----:B------:R-:W-:Y:S02]  /*2450*/  F2FP.F16.F32.PACK_AB R21, R27, R14 ;  /* 0x0000000e1b15723e */ /* 0x000fe400000000ff */
[----:B------:R-:W-:-:S05]  /*2460*/  LEA.HI.X R23, R20, UR11, R29, 0x1, P2 ;  /* 0x0000000b14177c11 */ /* 0x000fca00090f0c1d */
[----:B------:R3:W-:Y:S02]  /*2470*/  STG.E desc[UR6][R22.64], R21 ;  /* 0x0000001516007986 */ /* 0x0007e4000c101906 */
.L_x_2441:
[----:B------:R-:W-:Y:S05]  /*2480*/  BSYNC.RECONVERGENT B1 ;  /* 0x0000000000017941 */ /* 0x000fea0003800200 */
.L_x_2440:
        /* <DEDUP_REMOVED lines=27> */
[----:B------:R-:W-:Y:S02]  /*2640*/  F2FP.F16.F32.PACK_AB R21, R12, R41 ;  /* 0x000000290c15723e */ /* 0x000fe400000000ff */
[----:B------:R-:W-:-:S05]  /*2650*/  LEA.HI.X R23, R20, UR11, R25, 0x1, P5 ;  /* 0x0000000b14177c11 */ /* 0x000fca000a8f0c19 */
[----:B------:R4:W-:Y:S02]  /*2660*/  STG.E desc[UR6][R22.64], R21 ;  /* 0x0000001516007986 */ /* 0x0009e4000c101906 */
.L_x_2443:
[----:B------:R-:W-:Y:S05]  /*2670*/  BSYNC.RECONVERGENT B1 ;  /* 0x0000000000017941 */ /* 0x000fea0003800200 */
.L_x_2442:
        /* <DEDUP_REMOVED lines=17> */
[----:B------:R-:W-:Y:S02]  /*2790*/  F2FP.F16.F32.PACK_AB R21, R12, R43 ;  /* 0x0000002b0c15723e */ /* 0x000fe400000000ff */
[----:B------:R-:W-:-:S05]  /*27a0*/  LEA.HI.X R23, R20, UR11, R25, 0x1, P1 ;  /* 0x0000000b14177c11 */ /* 0x000fca00088f0c19 */
[----:B------:R0:W-:Y:S02]  /*27b0*/  STG.E desc[UR6][R22.64], R21 ;  /* 0x0000001516007986 */ /* 0x0001e4000c101906 */
.L_x_2445:
[----:B------:R-:W-:Y:S05]  /*27c0*/  BSYNC.RECONVERGENT B1 ;  /* 0x0000000000017941 */ /* 0x000fea0003800200 */
.L_x_2444:
        /* <DEDUP_REMOVED lines=20> */
.L_x_2447:
[----:B------:R-:W-:Y:S05]  /*2910*/  BSYNC.RECONVERGENT B1 ;  /* 0x0000000000017941 */ /* 0x000fea0003800200 */
.L_x_2446:
        /* <DEDUP_REMOVED lines=20> */
.L_x_2449:
[----:B------:R-:W-:Y:S05]  /*2a60*/  BSYNC.RECONVERGENT B1 ;  /* 0x0000000000017941 */ /* 0x000fea0003800200 */
.L_x_2448:
        /* <DEDUP_REMOVED lines=20> */
.L_x_2451:
[----:B------:R-:W-:Y:S05]  /*2bb0*/  BSYNC.RECONVERGENT B1 ;  /* 0x0000000000017941 */ /* 0x000fea0003800200 */
.L_x_2450:
        /* <DEDUP_REMOVED lines=10> */
[----:B------:R-:W-:Y:S01]  /*2c60*/  F2FP.F16.F32.PACK_AB R19, R24, R51 ;  /* 0x000000331813723e */ /* 0x000fe200000000ff */
        /* <DEDUP_REMOVED lines=8> */
.L_x_2437:
        /* <DEDUP_REMOVED lines=35> */
[----:B------:R-:W-:-:S05]  /*2f20*/  F2FP.F16.F32.PACK_AB R27, R27, R12 ;  /* 0x0000000c1b1b723e */ /* 0x000fca00000000ff */
[----:B------:R2:W-:Y:S02]  /*2f30*/  STG.E desc[UR6][R20.64], R27 ;  /* 0x0000001b14007986 */ /* 0x0005e4000c101906 */
.L_x_2454:
[----:B------:R-:W-:Y:S05]  /*2f40*/  BSYNC.RECONVERGENT B1 ;  /* 0x0000000000017941 */ /* 0x000fea0003800200 */
.L_x_2453:
        /* <DEDUP_REMOVED lines=30> */
.L_x_2456:
[----:B------:R-:W-:Y:S05]  /*3130*/  BSYNC.RECONVERGENT B1 ;  /* 0x0000000000017941 */ /* 0x000fea0003800200 */
.L_x_2455:
        /* <DEDUP_REMOVED lines=38> */
[----:B------:R-:W-:-:S05]  /*33a0*/  F2FP.F16.F32.PACK_AB R25, R25, R12 ;  /* 0x0000000c1919723e */ /* 0x000fca00000000ff */
[----:B------:R4:W-:Y:S02]  /*33b0*/  STG.E desc[UR6][R22.64], R25 ;  /* 0x0000001916007986 */ /* 0x0009e4000c101906 */
.L_x_2458:
[----:B------:R-:W-:Y:S05]  /*33c0*/  BSYNC.RECONVERGENT B1 ;  /* 0x0000000000017941 */ /* 0x000fea0003800200 */
.L_x_2457:
        /* <DEDUP_REMOVED lines=30> */
.L_x_2460:
[----:B------:R-:W-:Y:S05]  /*35b0*/  BSYNC.RECONVERGENT B1 ;  /* 0x0000000000017941 */ /* 0x000fea0003800200 */
.L_x_2459:
[----:B------:R-:W-:Y:S04]  /*35c0*/  BSSY.RECONVERGENT B1, `(.L_x_2461) ;  /* 0x000001e000017945 */ /* 0x000fe80003800200 */
[----:B------:R-:W-:Y:S05]  /*35d0*/  @P6 BRA `(.L_x_2462) ;  /* 0x0000000000706947 */ /* 0x000fea0003800000 */
[--C-:B------:R-:W-:Y:S01]  /*35e0*/  FADD.FTZ R45, R45, -R30.reuse ;  /* 0x8000001e2d2d7221 */ /* 0x100fe20000010000 */
[----:B0-23--:R-:W-:Y:S01]  /*35f0*/  FADD.FTZ R21, R36, -R30 ;  /* 0x8000001e24157221 */ /* 0x00dfe20000010000 */
        /* <DEDUP_REMOVED lines=24> */
[----:B------:R-:W-:-:S05]  /*3780*/  F2FP.F16.F32.PACK_AB R27, R27, R12 ;  /* 0x0000000c1b1b723e */ /* 0x000fca00000000ff */
[----:B------:R0:W-:Y:S02]  /*3790*/  STG.E desc[UR6][R20.64], R27 ;  /* 0x0000001b14007986 */ /* 0x0001e4000c101906 */
.L_x_2462:
[----:B------:R-:W-:Y:S05]  /*37a0*/  BSYNC.RECONVERGENT B1 ;  /* 0x0000000000017941 */ /* 0x000fea0003800200 */
.L_x_2461:
        /* <DEDUP_REMOVED lines=28> */
[----:B------:R-:W-:-:S05]  /*3970*/  F2FP.F16.F32.PACK_AB R27, R27, R12 ;  /* 0x0000000c1b1b723e */ /* 0x000fca00000000ff */
[----:B------:R0:W-:Y:S02]  /*3980*/  STG.E desc[UR6][R22.64], R27 ;  /* 0x0000001b16007986 */ /* 0x0001e4000c101906 */
.L_x_2464:
[----:B------:R-:W-:Y:S05]  /*3990*/  BSYNC.RECONVERGENT B1 ;  /* 0x0000000000017941 */ /* 0x000fea0003800200 */
.L_x_2463:
        /* <DEDUP_REMOVED lines=30> */
.L_x_2466:
[----:B------:R-:W-:Y:S05]  /*3b80*/  BSYNC.RECONVERGENT B1 ;  /* 0x0000000000017941 */ /* 0x000fea0003800200 */
.L_x_2465:
        /* <DEDUP_REMOVED lines=26> */
[----:B------:R-:W-:-:S05]  /*3d30*/  F2FP.F16.F32.PACK_AB R19, R19, R12 ;  /* 0x0000000c1313723e */ /* 0x000fca00000000ff */
[----:B------:R0:W-:Y:S02]  /*3d40*/  STG.E desc[UR6][R16.64], R19 ;  /* 0x0000001310007986 */ /* 0x0001e4000c101906 */
.L_x_2452:
[----:B------:R-:W-:Y:S05]  /*3d50*/  BSYNC.RECONVERGENT B0 ;  /* 0x0000000000007941 */ /* 0x000fea0003800200 */
.L_x_2436:
        /* <DEDUP_REMOVED lines=8> */
.L_x_2468:
        /* <DEDUP_REMOVED lines=10> */
.L_x_3457:


//--------------------- .text._Z35group_norm_nhwc_fwd_one_pass_kernelI11Fp16IOFp32WLi512ELi26ELi416EEv26Group_norm_nhwc_fwd_params --------------------------
	.section	.text._Z35group_norm_nhwc_fwd_one_pass_kernelI11Fp16IOFp32WLi512ELi26ELi416EEv26Group_norm_nhwc_fwd_params,"ax",@progbits
	.align	128
        .global         _Z35group_norm_nhwc_fwd_one_pass_kernelI11Fp16IOFp32WLi512ELi26ELi416EEv26Group_norm_nhwc_fwd_params
        .type           _Z35group_norm_nhwc_fwd_one_pass_kernelI11Fp16IOFp32WLi512ELi26ELi416EEv26Group_norm_nhwc_fwd_params,@function
        .size           _Z35group_norm_nhwc_fwd_one_pass_kernelI11Fp16IOFp32WLi512ELi26ELi416EEv26Group_norm_nhwc_fwd_params,(.L_x_3458 - _Z35group_norm_nhwc_fwd_one_pass_kernelI11Fp16IOFp32WLi512ELi26ELi416EEv26Group_norm_nhwc_fwd_params)
        .other          _Z35group_norm_nhwc_fwd_one_pass_kernelI11Fp16IOFp32WLi512ELi26ELi416EEv26Group_norm_nhwc_fwd_params,@"STO_CUDA_ENTRY STV_DEFAULT"
_Z35group_norm_nhwc_fwd_one_pass_kernelI11Fp16IOFp32WLi512ELi26ELi416EEv26Group_norm_nhwc_fwd_params:
.text._Z35group_norm_nhwc_fwd_one_pass_kernelI11Fp16IOFp32WLi512ELi26ELi416EEv26Group_norm_nhwc_fwd_params:
        /* <DEDUP_REMOVED lines=61> */
.L_x_2544:
[----:B0-234-:R-:W0:Y:S01]  /*03d0*/  LDC R47, c[0x0][0x3f8] ;  /* 0x0000fe00ff2f7b82 */ /* 0x01de220000000800 */
[----:B-1----:R-:W1:Y:S01]  /*03e0*/  LDCU.64 UR6, c[0x0][0x3e8] ;  /* 0x00007d00ff0677ac */ /* 0x002e620008000a00 */
[----:B------:R-:W-:Y:S02]  /*03f0*/  LOP3.LUT R103, R14, 0xffff, RZ, 0xc0, !PT ;  /* 0x0000ffff0e677812 */ /* 0x000fe400078ec0ff */
[----:B------:R-:W-:Y:S01]  /*0400*/  MOV R65, RZ ;  /* 0x000000ff00417202 */ /* 0x000fe20000000f00 */
[----:B------:R-:W2:Y:S01]  /*0410*/  LDCU.64 UR10, c[0x0][0x3f0] ;  /* 0x00007e00ff0a77ac */ /* 0x000ea20008000a00 */
[----:B-1----:R-:W-:-:S04]  /*0420*/  ISETP.GE.U32.AND P5, PT, R92, UR6, PT ;  /* 0x000000065c007c0c */ /* 0x002fc8000bfa6070 */
[----:B------:R-:W-:Y:S02]  /*0430*/  ISETP.GE.AND.EX P5, PT, R15, UR7, PT, P5 ;  /* 0x000000070f007c0c */ /* 0x000fe4000bfa6350 */
[----:B0----5:R-:W-:Y:S02]  /*0440*/  IABS R43, R47 ;  /* 0x0000002f002b7213 */ /* 0x021fe40000000000 */
[----:B------:R-:W-:Y:S02]  /*0450*/  ISETP.NE.AND P3, PT, R47, RZ, PT ;  /* 0x000000ff2f00720c */ /* 0x000fe40003f65270 */
[----:B------:R-:W0:Y:S08]  /*0460*/  I2F.RP R16, R43 ;  /* 0x0000002b00107306 */ /* 0x000e300000209400 */
[----:B0-----:R-:W0:Y:S02]  /*0470*/  MUFU.RCP R16, R16 ;  /* 0x0000001000107308 */ /* 0x001e240000001000 */
[----:B0-----:R-:W-:-:S06]  /*0480*/  IADD3 R40, PT, PT, R16, 0xffffffe, RZ ;  /* 0x0ffffffe10287810 */ /* 0x001fcc0007ffe0ff */
[----:B------:R0:W1:Y:S02]  /*0490*/  F2I.FTZ.U32.TRUNC.NTZ R41, R40 ;  /* 0x0000002800297305 */ /* 0x000064000021f000 */
[----:B0-----:R-:W-:Y:S02]  /*04a0*/  MOV R40, RZ ;  /* 0x000000ff00287202 */ /* 0x001fe40000000f00 */
[----:B-1----:R-:W-:-:S05]  /*04b0*/  IADD3 R18, PT, PT, RZ, -R41, RZ ;  /* 0x80000029ff127210 */ /* 0x002fca0007ffe0ff */
        /* <DEDUP_REMOVED lines=10> */
[----:B------:R-:W-:Y:S01]  /*0560*/  LOP3.LUT R16, R8, R47, RZ, 0x3c, !PT ;  /* 0x0000002f08107212 */ /* 0x000fe200078e3cff */
[----:B------:R-:W0:Y:S01]  /*0570*/  @!P5 LDC.64 R42, c[0x0][0x3e0] ;  /* 0x0000f800ff2adb82 */ /* 0x000e220000000a00 */
[----:B------:R-:W-:Y:S02]  /*0580*/  ISETP.GE.U32.AND P2, PT, R94, UR6, PT ;  /* 0x000000065e007c0c */ /* 0x000fe4000bf46070 */
[----:B------:R-:W-:-:S02]  /*0590*/  ISETP.GE.AND P4, PT, R16, RZ, PT ;  /* 0x000000ff1000720c */ /* 0x000fc40003f86270 */
[----:B------:R-:W-:-:S05]  /*05a0*/  ISETP.GE.AND.EX P2, PT, R13, UR7, PT, P2 ;  /* 0x000000070d007c0c */ /* 0x000fca000bf46320 */
[----:B------:R-:W-:Y:S02]  /*05b0*/  @P1 IADD3 R41, PT, PT, R41, 0x1, RZ ;  /* 0x0000000129291810 */ /* 0x000fe40007ffe0ff */
[----:B------:R-:W-:Y:S02]  /*05c0*/  ISETP.GE.U32.AND P1, PT, R90, UR6, PT ;  /* 0x000000065a007c0c */ /* 0x000fe4000bf26070 */
[----:B------:R-:W-:Y:S02]  /*05d0*/  MOV R45, R41 ;  /* 0x00000029002d7202 */ /* 0x000fe40000000f00 */
[----:B------:R-:W-:Y:S02]  /*05e0*/  ISETP.GE.AND.EX P1, PT, R17, UR7, PT, P1 ;  /* 0x0000000711007c0c */ /* 0x000fe4000bf26310 */
[----:B------:R-:W-:Y:S01]  /*05f0*/  @!P4 IADD3 R45, PT, PT, -R45, RZ, RZ ;  /* 0x000000ff2d2dc210 */ /* 0x000fe20007ffe1ff */
[----:B------:R-:W1:Y:S01]  /*0600*/  @!P2 LDC.64 R50, c[0x0][0x3e0] ;  /* 0x0000f800ff32ab82 */ /* 0x000e620000000a00 */
[----:B------:R-:W-:-:S02]  /*0610*/  @!P3 LOP3.LUT R45, RZ, R47, RZ, 0x33, !PT ;  /* 0x0000002fff2db212 */ /* 0x000fc400078e33ff */
[----:B------:R-:W-:Y:S02]  /*0620*/  ISETP.GE.U32.AND P4, PT, R82, UR6, PT ;  /* 0x0000000652007c0c */ /* 0x000fe4000bf86070 */
[----:B------:R-:W-:Y:S02]  /*0630*/  IADD3 R41, PT, PT, -R45, RZ, RZ ;  /* 0x000000ff2d297210 */ /* 0x000fe40007ffe1ff */
[----:B------:R-:W-:Y:S02]  /*0640*/  SHF.R.S32.HI R16, RZ, 0x1f, R45 ;  /* 0x0000001fff107819 */ /* 0x000fe4000001142d */
[----:B------:R-:W-:Y:S01]  /*0650*/  ISETP.GE.AND.EX P4, PT, R21, UR7, PT, P4 ;  /* 0x0000000715007c0c */ /* 0x000fe2000bf86340 */
[----:B------:R-:W-:Y:S02]  /*0660*/  IMAD R98, R47, R41, R8 ;  /* 0x000000292f627224 */ /* 0x000fe400078e0208 */
[----:B------:R-:W3:Y:S01]  /*0670*/  @!P2 LDC.64 R40, c[0x0][0x390] ;  /* 0x0000e400ff28ab82 */ /* 0x000ee20000000a00 */
[----:B--2---:R-:W-:-:S02]  /*0680*/  IMAD R16, R16, UR10, RZ ;  /* 0x0000000a10107c24 */ /* 0x004fc4000f8e02ff */
[----:B------:R-:W-:Y:S02]  /*0690*/  IMAD R98, R98, 0x1a, RZ ;  /* 0x0000001a62627824 */ /* 0x000fe400078e02ff */
[----:B------:R-:W-:-:S03]  /*06a0*/  IMAD R101, R45, UR11, R16 ;  /* 0x0000000b2d657c24 */ /* 0x000fc6000f8e0210 */
[C---:B------:R-:W-:Y:S01]  /*06b0*/  IADD3 R102, P3, PT, R98.reuse, R103, RZ ;  /* 0x0000006762667210 */ /* 0x040fe20007f7e0ff */
[----:B------:R-:W2:Y:S03]  /*06c0*/  @!P5 LDC.64 R46, c[0x0][0x390] ;  /* 0x0000e400ff2edb82 */ /* 0x000ea60000000a00 */
[----:B------:R-:W-:Y:S01]  /*06d0*/  LEA.HI.X.SX32 R103, R98, RZ, 0x1, P3 ;  /* 0x000000ff62677211 */ /* 0x000fe200018f0eff */
[----:B-1----:R-:W-:Y:S01]  /*06e0*/  @!P2 IMAD R16, R13, R50, RZ ;  /* 0x000000320d10a224 */ /* 0x002fe200078e02ff */
[----:B------:R-:W-:Y:S01]  /*06f0*/  ISETP.GE.U32.AND P3, PT, R88, UR6, PT ;  /* 0x0000000658007c0c */ /* 0x000fe2000bf66070 */
[----:B------:R-:W-:-:S03]  /*0700*/  IMAD.WIDE.U32 R102, R45, UR10, R102 ;  /* 0x0000000a2d667c25 */ /* 0x000fc6000f8e0066 */
[----:B------:R-:W-:Y:S01]  /*0710*/  ISETP.GE.AND.EX P3, PT, R19, UR7, PT, P3 ;  /* 0x0000000713007c0c */ /* 0x000fe2000bf66330 */
[----:B------:R-:W1:Y:S01]  /*0720*/  @!P1 LDC.64 R44, c[0x0][0x3e0] ;  /* 0x0000f800ff2c9b82 */ /* 0x000e620000000a00 */
[----:B------:R-:W-:Y:S01]  /*0730*/  @!P2 IMAD R51, R94, R51, R16 ;  /* 0x000000335e33a224 */ /* 0x000fe200078e0210 */
[----:B------:R-:W-:Y:S01]  /*0740*/  IADD3 R101, PT, PT, R103, R101, RZ ;  /* 0x0000006567657210 */ /* 0x000fe20007ffe0ff */
[----:B0-----:R-:W-:Y:S01]  /*0750*/  @!P5 IMAD R16, R15, R42, RZ ;  /* 0x0000002a0f10d224 */ /* 0x001fe200078e02ff */
[-C--:B------:R-:W-:Y:S02]  /*0760*/  @!P2 MOV R100, R102.reuse ;  /* 0x000000660064a202 */ /* 0x080fe40000000f00 */
[----:B------:R-:W-:Y:S01]  /*0770*/  @!P5 MOV R54, R102 ;  /* 0x000000660036d202 */ /* 0x000fe20000000f00 */
[----:B------:R-:W-:Y:S01]  /*0780*/  @!P5 IMAD R57, R92, R43, R16 ;  /* 0x0000002b5c39d224 */ /* 0x000fe200078e0210 */
[----:B------:R-:W-:Y:S01]  /*0790*/  @!P5 MOV R55, R101 ;  /* 0x000000650037d202 */ /* 0x000fe20000000f00 */
[----:B------:R-:W-:-:S04]  /*07a0*/  @!P2 IMAD.WIDE.U32 R48, R94, R50, R100 ;  /* 0x000000325e30a225 */ /* 0x000fc800078e0064 */
[----:B------:R-:W-:Y:S01]  /*07b0*/  @!P5 IMAD.WIDE.U32 R54, R92, R42, R54 ;  /* 0x0000002a5c36d225 */ /* 0x000fe200078e0036 */
[----:B------:R-:W-:Y:S01]  /*07c0*/  @!P2 IADD3 R16, PT, PT, R49, R51, RZ ;  /* 0x000000333110a210 */ /* 0x000fe20007ffe0ff */
[----:B------:R-:W0:Y:S01]  /*07d0*/  @!P3 LDC.64 R42, c[0x0][0x3e0] ;  /* 0x0000f800ff2abb82 */ /* 0x000e220000000a00 */
[----:B---3--:R-:W-:-:S04]  /*07e0*/  @!P2 LEA R52, P6, R48, R40, 0x1 ;  /* 0x000000283034a211 */ /* 0x008fc800078c08ff */
[----:B------:R-:W-:Y:S02]  /*07f0*/  @!P2 LEA.HI.X R53, R48, R41, R16, 0x1, P6 ;  /* 0x000000293035a211 */ /* 0x000fe400030f0c10 */
[----:B------:R-:W-:Y:S01]  /*0800*/  @!P5 IADD3 R16, PT, PT, R55, R57, RZ ;  /* 0x000000393710d210 */ /* 0x000fe20007ffe0ff */
[----:B------:R-:W3:Y:S01]  /*0810*/  @!P1 LDC.64 R50, c[0x0][0x390] ;  /* 0x0000e400ff329b82 */ /* 0x000ee20000000a00 */
[C---:B--2---:R-:W-:Y:S01]  /*0820*/  @!P5 LEA R46, P6, R54.reuse, R46, 0x1 ;  /* 0x0000002e362ed211 */ /* 0x044fe200078c08ff */
[----:B-1----:R-:W-:Y:S01]  /*0830*/  @!P1 IMAD R18, R17, R44, RZ ;  /* 0x0000002c11129224 */ /* 0x002fe200078e02ff */
[----:B------:R-:W-:Y:S01]  /*0840*/  MOV R67, RZ ;  /* 0x000000ff00437202 */ /* 0x000fe20000000f00 */
[----:B------:R-:W2:Y:S01]  /*0850*/  @!P2 LDG.E R65, desc[UR8][R52.64] ;  /* 0x000000083441a981 */ /* 0x000ea2000c1e1900 */
[----:B------:R-:W-:-:S03]  /*0860*/  @!P5 LEA.HI.X R47, R54, R47, R16, 0x1, P6 ;  /* 0x0000002f362fd211 */ /* 0x000fc600030f0c10 */
[----:B------:R-:W1:Y:S01]  /*0870*/  @!P4 LDC.64 R40, c[0x0][0x3e0] ;  /* 0x0000f800ff28cb82 */ /* 0x000e620000000a00 */
[----:B------:R-:W-:Y:S02]  /*0880*/  @!P1 MOV R54, R102 ;  /* 0x0000006600369202 */ /* 0x000fe40000000f00 */
[----:B------:R-:W-:Y:S01]  /*0890*/  @!P1 MOV R55, R101 ;  /* 0x0000006500379202 */ /* 0x000fe20000000f00 */
[----:B------:R-:W-:Y:S01]  /*08a0*/  @!P1 IMAD R57, R90, R45, R18 ;  /* 0x0000002d5a399224 */ /* 0x000fe200078e0212 */
[----:B------:R-:W-:Y:S01]  /*08b0*/  ISETP.GE.U32.AND P6, PT, R80, UR6, PT ;  /* 0x0000000650007c0c */ /* 0x000fe2000bfc6070 */
[----:B------:R4:W5:Y:S02]  /*08c0*/  @!P5 LDG.E R67, desc[UR8][R46.64] ;  /* 0x000000082e43d981 */ /* 0x000964000c1e1900 */
[----:B------:R-:W1:Y:S01]  /*08d0*/  @!P3 LDC.64 R48, c[0x0][0x390] ;  /* 0x0000e400ff30bb82 */ /* 0x000e620000000a00 */
[----:B------:R-:W-:Y:S01]  /*08e0*/  @!P1 IMAD.WIDE.U32 R54, R90, R44, R54 ;  /* 0x0000002c5a369225 */ /* 0x000fe200078e0036 */
[----:B------:R-:W-:-:S02]  /*08f0*/  ISETP.GE.AND.EX P5, PT, R23, UR7, PT, P6 ;  /* 0x0000000717007c0c */ /* 0x000fc4000bfa6360 */
[----:B------:R-:W-:Y:S02]  /*0900*/  ISETP.GE.U32.AND P2, PT, R78, UR6, PT ;  /* 0x000000064e007c0c */ /* 0x000fe4000bf46070 */
[----:B------:R-:W-:Y:S02]  /*0910*/  @!P1 IADD3 R16, PT, PT, R55, R57, RZ ;  /* 0x0000003937109210 */ /* 0x000fe40007ffe0ff */
[C---:B---3--:R-:W-:Y:S01]  /*0920*/  @!P1 LEA R50, P6, R54.reuse, R50, 0x1 ;  /* 0x0000003236329211 */ /* 0x048fe200078c08ff */
[----:B------:R-:W3:Y:S01]  /*0930*/  @!P4 LDC.64 R44, c[0x0][0x390] ;  /* 0x0000e400ff2ccb82 */ /* 0x000ee20000000a00 */
[----:B------:R-:W-:Y:S02]  /*0940*/  ISETP.GE.AND.EX P2, PT, R25, UR7, PT, P2 ;  /* 0x0000000719007c0c */ /* 0x000fe4000bf46320 */
[----:B------:R-:W-:Y:S01]  /*0950*/  @!P1 LEA.HI.X R51, R54, R51, R16, 0x1, P6 ;  /* 0x0000003336339211 */ /* 0x000fe200030f0c10 */
[----:B0-----:R-:W-:Y:S01]  /*0960*/  @!P3 IMAD R18, R19, R42, RZ ;  /* 0x0000002a1312b224 */ /* 0x001fe200078e02ff */
[----:B------:R-:W-:-:S02]  /*0970*/  @!P3 MOV R54, R102 ;  /* 0x000000660036b202 */ /* 0x000fc40000000f00 */
[----:B------:R-:W-:Y:S01]  /*0980*/  @!P3 MOV R55, R101 ;  /* 0x000000650037b202 */ /* 0x000fe20000000f00 */
[----:B----4-:R-:W0:Y:S01]  /*0990*/  @!P5 LDC.64 R46, c[0x0][0x3e0] ;  /* 0x0000f800ff2edb82 */ /* 0x010e220000000a00 */
[C---:B------:R-:W-:Y:S02]  /*09a0*/  @!P3 IMAD R53, R88.reuse, R43, R18 ;  /* 0x0000002b5835b224 */ /* 0x040fe400078e0212 */
[----:B-1----:R-:W-:Y:S02]  /*09b0*/  @!P4 IMAD R16, R21, R40, RZ ;  /* 0x000000281510c224 */ /* 0x002fe400078e02ff */
[----:B------:R-:W-:Y:S01]  /*09c0*/  @!P3 IMAD.WIDE.U32 R54, R88, R42, R54 ;  /* 0x0000002a5836b225 */ /* 0x000fe200078e0036 */
[----:B------:R-:W-:Y:S02]  /*09d0*/  MOV R69, RZ ;  /* 0x000000ff00457202 */ /* 0x000fe40000000f00 */
[----:B------:R-:W1:Y:S01]  /*09e0*/  @!P2 LDC.64 R42, c[0x0][0x3e0] ;  /* 0x0000f800ff2aab82 */ /* 0x000e620000000a00 */
[----:B------:R-:W-:Y:S01]  /*09f0*/  @!P4 IMAD R59, R82, R41, R16 ;  /* 0x00000029523bc224 */ /* 0x000fe200078e0210 */
[----:B------:R-:W-:-:S02]  /*0a00*/  @!P3 IADD3 R16, PT, PT, R55, R53, RZ ;  /* 0x000000353710b210 */ /* 0x000fc40007ffe0ff */
[C---:B------:R-:W-:Y:S01]  /*0a10*/  @!P3 LEA R52, P6, R54.reuse, R48, 0x1 ;  /* 0x000000303634b211 */ /* 0x040fe200078c08ff */
[----:B------:R4:W5:Y:S01]  /*0a20*/  @!P1 LDG.E R69, desc[UR8][R50.64] ;  /* 0x0000000832459981 */ /* 0x000962000c1e1900 */
[----:B------:R-:W-:Y:S02]  /*0a30*/  @!P4 MOV R56, R102 ;  /* 0x000000660038c202 */ /* 0x000fe40000000f00 */
[----:B------:R-:W-:Y:S02]  /*0a40*/  @!P4 MOV R57, R101 ;  /* 0x000000650039c202 */ /* 0x000fe40000000f00 */
[----:B------:R-:W-:Y:S02]  /*0a50*/  MOV R71, RZ ;  /* 0x000000ff00477202 */ /* 0x000fe40000000f00 */
[----:B------:R-:W-:Y:S01]  /*0a60*/  @!P3 LEA.HI.X R53, R54, R49, R16, 0x1, P6 ;  /* 0x000000313635b211 */ /* 0x000fe200030f0c10 */
[----:B------:R-:W-:Y:S01]  /*0a70*/  @!P4 IMAD.WIDE.U32 R40, R82, R40, R56 ;  /* 0x000000285228c225 */ /* 0x000fe200078e0038 */
[----:B------:R-:W1:Y:S01]  /*0a80*/  @!P5 LDC.64 R48, c[0x0][0x390] ;  /* 0x0000e400ff30db82 */ /* 0x000e620000000a00 */
[----:B------:R-:W-:-:S02]  /*0a90*/  ISETP.GE.U32.AND P1, PT, R76, UR6, PT ;  /* 0x000000064c007c0c */ /* 0x000fc4000bf26070 */
[----:B------:R-:W5:Y:S01]  /*0aa0*/  @!P3 LDG.E R71, desc[UR8][R52.64] ;  /* 0x000000083447b981 */ /* 0x000f62000c1e1900 */
[----:B------:R-:W-:Y:S02]  /*0ab0*/  ISETP.GE.U32.AND P3, PT, R96, UR6, PT ;  /* 0x0000000660007c0c */ /* 0x000fe4000bf66070 */
[----:B------:R-:W-:Y:S02]  /*0ac0*/  ISETP.GE.AND.EX P1, PT, R27, UR7, PT, P1 ;  /* 0x000000071b007c0c */ /* 0x000fe4000bf26310 */
[----:B------:R-:W-:Y:S01]  /*0ad0*/  @!P4 IADD3 R16, PT, PT, R41, R59, RZ ;  /* 0x0000003b2910c210 */ /* 0x000fe20007ffe0ff */
[----:B----4-:R-:W4:Y:S01]  /*0ae0*/  @!P2 LDC.64 R50, c[0x0][0x390] ;  /* 0x0000e400ff32ab82 */ /* 0x010f220000000a00 */
[----:B---3--:R-:W-:Y:S02]  /*0af0*/  @!P4 LEA R44, P6, R40, R44, 0x1 ;  /* 0x0000002c282cc211 */ /* 0x008fe400078c08ff */
[----:B------:R-:W-:Y:S02]  /*0b00*/  MOV R73, RZ ;  /* 0x000000ff00497202 */ /* 0x000fe40000000f00 */
[----:B------:R-:W-:-:S02]  /*0b10*/  ISETP.GE.AND.EX P3, PT, R9, UR7, PT, P3 ;  /* 0x0000000709007c0c */ /* 0x000fc4000bf66330 */
[----:B------:R-:W-:Y:S01]  /*0b20*/  @!P4 LEA.HI.X R45, R40, R45, R16, 0x1, P6 ;  /* 0x0000002d282dc211 */ /* 0x000fe200030f0c10 */
[----:B0-----:R-:W-:Y:S01]  /*0b30*/  @!P5 IMAD R16, R23, R46, RZ ;  /* 0x0000002e1710d224 */ /* 0x001fe200078e02ff */
[----:B------:R-:W-:Y:S02]  /*0b40*/  @!P5 MOV R54, R102 ;  /* 0x000000660036d202 */ /* 0x000fe40000000f00 */
[----:B------:R-:W-:Y:S01]  /*0b50*/  @!P5 MOV R55, R101 ;  /* 0x000000650037d202 */ /* 0x000fe20000000f00 */
[----:B------:R0:W3:Y:S01]  /*0b60*/  @!P4 LDG.E R73, desc[UR8][R44.64] ;  /* 0x000000082c49c981 */ /* 0x0000e2000c1e1900 */
[----:B------:R-:W-:Y:S01]  /*0b70*/  ISETP.GE.U32.AND P4, PT, R74, UR6, PT ;  /* 0x000000064a007c0c */ /* 0x000fe2000bf86070 */
[C---:B------:R-:W-:Y:S02]  /*0b80*/  @!P5 IMAD R57, R80.reuse, R47, R16 ;  /* 0x0000002f5039d224 */ /* 0x040fe400078e0210 */
[----:B------:R-:W-:Y:S02]  /*0b90*/  @!P5 IMAD.WIDE.U32 R54, R80, R46, R54 ;  /* 0x0000002e5036d225 */ /* 0x000fe400078e0036 */
[----:B------:R-:W4:Y:S01]  /*0ba0*/  @!P1 LDC.64 R46, c[0x0][0x3e0] ;  /* 0x0000f800ff2e9b82 */ /* 0x000f220000000a00 */
[----:B------:R-:W-:Y:S01]  /*0bb0*/  ISETP.GE.AND.EX P4, PT, R29, UR7, PT, P4 ;  /* 0x000000071d007c0c */ /* 0x000fe2000bf86340 */
[----:B-1----:R-:W-:Y:S01]  /*0bc0*/  @!P2 IMAD R16, R25, R42, RZ ;  /* 0x0000002a1910a224 */ /* 0x002fe200078e02ff */
[----:B0-----:R-:W-:-:S02]  /*0bd0*/  @!P2 MOV R44, R102 ;  /* 0x00000066002ca202 */ /* 0x001fc40000000f00 */
[----:B------:R-:W-:-:S03]  /*0be0*/  @!P2 MOV R45, R101 ;  /* 0x00000065002da202 */ /* 0x000fc60000000f00 */
[----:B------:R-:W0:Y:S01]  /*0bf0*/  @!P3 LDC.64 R40, c[0x0][0x3e0] ;  /* 0x0000f800ff28bb82 */ /* 0x000e220000000a00 */
[C---:B------:R-:W-:Y:S01]  /*0c00*/  @!P2 IMAD R59, R78.reuse, R43, R16 ;  /* 0x0000002b4e3ba224 */ /* 0x040fe200078e0210 */
[----:B------:R-:W-:Y:S01]  /*0c10*/  @!P5 IADD3 R16, PT, PT, R55, R57, RZ ;  /* 0x000000393710d210 */ /* 0x000fe20007ffe0ff */
[----:B------:R-:W-:Y:S01]  /*0c20*/  @!P2 IMAD.WIDE.U32 R42, R78, R42, R44 ;  /* 0x0000002a4e2aa225 */ /* 0x000fe200078e002c */
[C---:B------:R-:W-:Y:S02]  /*0c30*/  @!P5 LEA R52, P6, R54.reuse, R48, 0x1 ;  /* 0x000000303634d211 */ /* 0x040fe400078c08ff */
[----:B------:R-:W-:Y:S02]  /*0c40*/  MOV R75, RZ ;  /* 0x000000ff004b7202 */ /* 0x000fe40000000f00 */
[----:B------:R-:W1:Y:S01]  /*0c50*/  @!P1 LDC.64 R44, c[0x0][0x390] ;  /* 0x0000e400ff2c9b82 */ /* 0x000e620000000a00 */
[----:B------:R-:W-:Y:S02]  /*0c60*/  @!P5 LEA.HI.X R53, R54, R49, R16, 0x1, P6 ;  /* 0x000000313635d211 */ /* 0x000fe400030f0c10 */
[----:B------:R-:W-:-:S02]  /*0c70*/  @!P2 IADD3 R16, PT, PT, R43, R59, RZ ;  /* 0x0000003b2b10a210 */ /* 0x000fc40007ffe0ff */
[----:B----4-:R-:W-:Y:S01]  /*0c80*/  @!P2 LEA R54, P6, R42, R50, 0x1 ;  /* 0x000000322a36a211 */ /* 0x010fe200078c08ff */
[----:B------:R4:W3:Y:S02]  /*0c90*/  @!P5 LDG.E R75, desc[UR8][R52.64] ;  /* 0x00000008344bd981 */ /* 0x0008e4000c1e1900 */
[----:B------:R-:W1:Y:S01]  /*0ca0*/  @!P4 LDC.64 R48, c[0x0][0x3e0] ;  /* 0x0000f800ff30cb82 */ /* 0x000e620000000a00 */
[----:B------:R-:W-:Y:S02]  /*0cb0*/  ISETP.GE.U32.AND P5, PT, R72, UR6, PT ;  /* 0x0000000648007c0c */ /* 0x000fe4000bfa6070 */
[----:B------:R-:W-:Y:S02]  /*0cc0*/  @!P2 LEA.HI.X R55, R42, R51, R16, 0x1, P6 ;  /* 0x000000332a37a211 */ /* 0x000fe400030f0c10 */
[----:B------:R-:W-:-:S03]  /*0cd0*/  ISETP.GE.AND.EX P5, PT, R31, UR7, PT, P5 ;  /* 0x000000071f007c0c */ /* 0x000fc6000bfa6350 */
[----:B------:R-:W1:Y:S01]  /*0ce0*/  @!P3 LDC.64 R50, c[0x0][0x390] ;  /* 0x0000e400ff32bb82 */ /* 0x000e620000000a00 */
[----:B----4-:R-:W-:Y:S01]  /*0cf0*/  @!P1 MOV R52, R102 ;  /* 0x0000006600349202 */ /* 0x010fe20000000f00 */
[----:B------:R-:W-:Y:S01]  /*0d00*/  @!P1 IMAD R18, R27, R46, RZ ;  /* 0x0000002e1b129224 */ /* 0x000fe200078e02ff */
[----:B------:R-:W-:Y:S02]  /*0d10*/  @!P1 MOV R53, R101 ;  /* 0x0000006500359202 */ /* 0x000fe40000000f00 */
[----:B------:R-:W-:Y:S01]  /*0d20*/  MOV R77, RZ ;  /* 0x000000ff004d7202 */ /* 0x000fe20000000f00 */
[----:B0-----:R-:W-:Y:S02]  /*0d30*/  @!P3 IMAD R16, R9, R40, RZ ;  /* 0x000000280910b224 */ /* 0x001fe400078e02ff */
[C---:B------:R-:W-:Y:S02]  /*0d40*/  @!P1 IMAD R59, R76.reuse, R47, R18 ;  /* 0x0000002f4c3b9224 */ /* 0x040fe400078e0212 */
[----:B------:R-:W-:Y:S01]  /*0d50*/  @!P1 IMAD.WIDE.U32 R52, R76, R46, R52 ;  /* 0x0000002e4c349225 */ /* 0x000fe200078e0034 */
[----:B------:R0:W4:Y:S01]  /*0d60*/  @!P2 LDG.E R77, desc[UR8][R54.64] ;  /* 0x00000008364da981 */ /* 0x000122000c1e1900 */
[----:B------:R-:W-:Y:S01]  /*0d70*/  ISETP.GE.U32.AND P2, PT, R70, UR6, PT ;  /* 0x0000000646007c0c */ /* 0x000fe2000bf46070 */
[----:B------:R-:W0:Y:S01]  /*0d80*/  @!P4 LDC.64 R46, c[0x0][0x390] ;  /* 0x0000e400ff2ecb82 */ /* 0x000e220000000a00 */
[----:B------:R-:W-:Y:S01]  /*0d90*/  @!P3 IMAD R57, R96, R41, R16 ;  /* 0x000000296039b224 */ /* 0x000fe200078e0210 */
[----:B------:R-:W-:-:S02]  /*0da0*/  @!P1 IADD3 R16, PT, PT, R53, R59, RZ ;  /* 0x0000003b35109210 */ /* 0x000fc40007ffe0ff */
[C---:B-1----:R-:W-:Y:S02]  /*0db0*/  @!P1 LEA R44, P6, R52.reuse, R44, 0x1 ;  /* 0x0000002c342c9211 */ /* 0x042fe400078c08ff */
[----:B------:R-:W-:Y:S02]  /*0dc0*/  ISETP.GE.AND.EX P2, PT, R33, UR7, PT, P2 ;  /* 0x0000000721007c0c */ /* 0x000fe4000bf46320 */
[----:B------:R-:W1:Y:S01]  /*0dd0*/  @!P5 LDC.64 R42, c[0x0][0x3e0] ;  /* 0x0000f800ff2adb82 */ /* 0x000e620000000a00 */
[----:B0-----:R-:W-:Y:S02]  /*0de0*/  @!P3 MOV R54, R102 ;  /* 0x000000660036b202 */ /* 0x001fe40000000f00 */
[----:B------:R-:W-:Y:S02]  /*0df0*/  @!P3 MOV R55, R101 ;  /* 0x000000650037b202 */ /* 0x000fe40000000f00 */
[----:B------:R-:W-:Y:S01]  /*0e00*/  @!P1 LEA.HI.X R45, R52, R45, R16, 0x1, P6 ;  /* 0x0000002d342d9211 */ /* 0x000fe200030f0c10 */
[----:B------:R-:W-:Y:S01]  /*0e10*/  @!P4 IMAD R18, R29, R48, RZ ;  /* 0x000000301d12c224 */ /* 0x000fe200078e02ff */
[----:B------:R-:W-:Y:S01]  /*0e20*/  @!P4 MOV R52, R102 ;  /* 0x000000660034c202 */ /* 0x000fe20000000f00 */
[----:B------:R-:W-:Y:S01]  /*0e30*/  @!P3 IMAD.WIDE.U32 R40, R96, R40, R54 ;  /* 0x000000286028b225 */ /* 0x000fe200078e0036 */
[----:B------:R-:W-:-:S03]  /*0e40*/  @!P4 MOV R53, R101 ;  /* 0x000000650035c202 */ /* 0x000fc60000000f00 */
[C---:B------:R-:W-:Y:S01]  /*0e50*/  @!P4 IMAD R55, R74.reuse, R49, R18 ;  /* 0x000000314a37c224 */ /* 0x040fe200078e0212 */
[----:B------:R-:W-:Y:S01]  /*0e60*/  @!P3 IADD3 R16, PT, PT, R41, R57, RZ ;  /* 0x000000392910b210 */ /* 0x000fe20007ffe0ff */
[----:B------:R-:W-:Y:S01]  /*0e70*/  @!P4 IMAD.WIDE.U32 R52, R74, R48, R52 ;  /* 0x000000304a34c225 */ /* 0x000fe200078e0034 */
[C---:B------:R-:W-:Y:S01]  /*0e80*/  @!P3 LEA R50, P6, R40.reuse, R50, 0x1 ;  /* 0x000000322832b211 */ /* 0x040fe200078c08ff */
[----:B------:R-:W0:Y:S03]  /*0e90*/  @!P5 LDC.64 R48, c[0x0][0x390] ;  /* 0x0000e400ff30db82 */ /* 0x000e260000000a00 */
[----:B------:R-:W-:Y:S02]  /*0ea0*/  @!P3 LEA.HI.X R51, R40, R51, R16, 0x1, P6 ;  /* 0x000000332833b211 */ /* 0x000fe400030f0c10 */
[----:B------:R-:W-:-:S03]  /*0eb0*/  MOV R79, RZ ;  /* 0x000000ff004f7202 */ /* 0x000fc60000000f00 */
[----:B------:R-:W0:Y:S01]  /*0ec0*/  @!P2 LDC.64 R40, c[0x0][0x3e0] ;  /* 0x0000f800ff28ab82 */ /* 0x000e220000000a00 */
[----:B------:R-:W-:Y:S01]  /*0ed0*/  @!P4 IADD3 R16, PT, PT, R53, R55, RZ ;  /* 0x000000373510c210 */ /* 0x000fe20007ffe0ff */
[----:B-1----:R-:W-:Y:S01]  /*0ee0*/  @!P5 IMAD R18, R31, R42, RZ ;  /* 0x0000002a1f12d224 */ /* 0x002fe200078e02ff */
[----:B------:R-:W-:Y:S01]  /*0ef0*/  @!P4 LEA R46, P6, R52, R46, 0x1 ;  /* 0x0000002e342ec211 */ /* 0x000fe200078c08ff */
[----:B------:R1:W4:Y:S01]  /*0f00*/  @!P1 LDG.E R79, desc[UR8][R44.64] ;  /* 0x000000082c4f9981 */ /* 0x000322000c1e1900 */
[----:B------:R-:W-:Y:S02]  /*0f10*/  ISETP.GE.U32.AND P1, PT, R68, UR6, PT ;  /* 0x0000000644007c0c */ /* 0x000fe4000bf26070 */
[----:B------:R-:W-:Y:S01]  /*0f20*/  MOV R81, RZ ;  /* 0x000000ff00517202 */ /* 0x000fe20000000f00 */
[----:B------:R-:W2:Y:S01]  /*0f30*/  @!P2 LDC.64 R54, c[0x0][0x390] ;  /* 0x0000e400ff36ab82 */ /* 0x000ea20000000a00 */
[----:B------:R-:W-:Y:S01]  /*0f40*/  @!P4 LEA.HI.X R47, R52, R47, R16, 0x1, P6 ;  /* 0x0000002f342fc211 */ /* 0x000fe200030f0c10 */
[----:B------:R-:W-:Y:S01]  /*0f50*/  @!P5 IMAD R53, R72, R43, R18 ;  /* 0x0000002b4835d224 */ /* 0x000fe200078e0212 */
[----:B-1----:R-:W-:-:S03]  /*0f60*/  @!P5 MOV R44, R102 ;  /* 0x00000066002cd202 */ /* 0x002fc60000000f00 */
[----:B------:R-:W4:Y:S01]  /*0f70*/  @!P4 LDG.E R81, desc[UR8][R46.64] ;  /* 0x000000082e51c981 */ /* 0x000f22000c1e1900 */
[----:B------:R-:W-:Y:S02]  /*0f80*/  @!P5 MOV R45, R101 ;  /* 0x00000065002dd202 */ /* 0x000fe40000000f00 */
[----:B------:R-:W-:Y:S02]  /*0f90*/  MOV R63, RZ ;  /* 0x000000ff003f7202 */ /* 0x000fe40000000f00 */
[----:B------:R-:W-:Y:S01]  /*0fa0*/  ISETP.GE.U32.AND P6, PT, R10, UR6, PT ;  /* 0x000000060a007c0c */ /* 0x000fe2000bfc6070 */
[----:B------:R-:W-:Y:S01]  /*0fb0*/  @!P5 IMAD.WIDE.U32 R42, R72, R42, R44 ;  /* 0x0000002a482ad225 */ /* 0x000fe200078e002c */
[----:B------:R-:W-:Y:S02]  /*0fc0*/  ISETP.GE.AND.EX P1, PT, R35, UR7, PT, P1 ;  /* 0x0000000723007c0c */ /* 0x000fe4000bf26310 */
[----:B------:R-:W-:Y:S01]  /*0fd0*/  ISETP.GE.AND.EX P4, PT, R37, UR7, PT, P6 ;  /* 0x0000000725007c0c */ /* 0x000fe2000bf86360 */
[----:B------:R1:W3:Y:S01]  /*0fe0*/  @!P3 LDG.E R63, desc[UR8][R50.64] ;  /* 0x00000008323fb981 */ /* 0x0002e2000c1e1900 */
[----:B------:R-:W-:-:S02]  /*0ff0*/  @!P5 IADD3 R16, PT, PT, R43, R53, RZ ;  /* 0x000000352b10d210 */ /* 0x000fc40007ffe0ff */
[C---:B0-----:R-:W-:Y:S01]  /*1000*/  @!P5 LEA R44, P6, R42.reuse, R48, 0x1 ;  /* 0x000000302a2cd211 */ /* 0x041fe200078c08ff */
[----:B------:R-:W-:Y:S01]  /*1010*/  @!P2 IMAD R18, R33, R40, RZ ;  /* 0x000000282112a224 */ /* 0x000fe200078e02ff */
[----:B------:R-:W-:Y:S02]  /*1020*/  @!P2 MOV R43, R101 ;  /* 0x00000065002ba202 */ /* 0x000fe40000000f00 */
[----:B------:R-:W-:Y:S02]  /*1030*/  @!P5 LEA.HI.X R45, R42, R49, R16, 0x1, P6 ;  /* 0x000000312a2dd211 */ /* 0x000fe400030f0c10 */
[----:B------:R-:W-:Y:S01]  /*1040*/  @!P2 MOV R42, R102 ;  /* 0x00000066002aa202 */ /* 0x000fe20000000f00 */
[----:B------:R-:W0:Y:S01]  /*1050*/  @!P1 LDC.64 R52, c[0x0][0x3e0] ;  /* 0x0000f800ff349b82 */ /* 0x000e220000000a00 */
[----:B------:R-:W-:Y:S01]  /*1060*/  MOV R83, RZ ;  /* 0x000000ff00537202 */ /* 0x000fe20000000f00 */
[C---:B------:R-:W-:Y:S02]  /*1070*/  @!P2 IMAD R49, R70.reuse, R41, R18 ;  /* 0x000000294631a224 */ /* 0x040fe400078e0212 */
[----:B------:R-:W-:-:S03]  /*1080*/  @!P2 IMAD.WIDE.U32 R40, R70, R40, R42 ;  /* 0x000000284628a225 */ /* 0x000fc600078e002a */
[----:B------:R0:W4:Y:S01]  /*1090*/  @!P5 LDG.E R83, desc[UR8][R44.64] ;  /* 0x000000082c53d981 */ /* 0x000122000c1e1900 */
[----:B-1----:R-:W1:Y:S01]  /*10a0*/  @!P4 LDC.64 R50, c[0x0][0x3e0] ;  /* 0x0000f800ff32cb82 */ /* 0x002e620000000a00 */
[----:B------:R-:W-:Y:S02]  /*10b0*/  ISETP.GE.U32.AND P5, PT, R11, UR6, PT ;  /* 0x000000060b007c0c */ /* 0x000fe4000bfa6070 */
[----:B------:R-:W-:Y:S02]  /*10c0*/  @!P2 IADD3 R16, PT, PT, R41, R49, RZ ;  /* 0x000000312910a210 */ /* 0x000fe40007ffe0ff */
[C---:B--2---:R-:W-:Y:S02]  /*10d0*/  @!P2 LEA R54, P6, R40.reuse, R54, 0x1 ;  /* 0x000000362836a211 */ /* 0x044fe400078c08ff */
[----:B------:R-:W-:Y:S01]  /*10e0*/  ISETP.GE.AND.EX P5, PT, R39, UR7, PT, P5 ;  /* 0x0000000727007c0c */ /* 0x000fe2000bfa6350 */
[----:B------:R-:W2:Y:S01]  /*10f0*/  @!P1 LDC.64 R48, c[0x0][0x390] ;  /* 0x0000e400ff309b82 */ /* 0x000ea20000000a00 */
[----:B------:R-:W-:-:S02]  /*1100*/  @!P2 LEA.HI.X R55, R40, R55, R16, 0x1, P6 ;  /* 0x000000372837a211 */ /* 0x000fc400030f0c10 */
[----:B------:R-:W-:-:S04]  /*1110*/  ISETP.GE.U32.AND P6, PT, R12, UR6, PT ;  /* 0x000000060c007c0c */ /* 0x000fc8000bfc6070 */
[----:B------:R-:W-:Y:S01]  /*1120*/  ISETP.GE.AND.EX P6, PT, R61, UR7, PT, P6 ;  /* 0x000000073d007c0c */ /* 0x000fe2000bfc6360 */
[----:B------:R-:W2:Y:S01]  /*1130*/  @!P4 LDC.64 R42, c[0x0][0x390] ;  /* 0x0000e400ff2acb82 */ /* 0x000ea20000000a00 */
[----:B0-----:R-:W-:Y:S01]  /*1140*/  @!P1 IMAD R16, R35, R52, RZ ;  /* 0x0000003423109224 */ /* 0x001fe200078e02ff */
[----:B------:R-:W-:Y:S02]  /*1150*/  @!P1 MOV R46, R102 ;  /* 0x00000066002e9202 */ /* 0x000fe40000000f00 */
[----:B------:R-:W-:Y:S02]  /*1160*/  @!P1 MOV R47, R101 ;  /* 0x00000065002f9202 */ /* 0x000fe40000000f00 */
[----:B------:R-:W-:Y:S02]  /*1170*/  MOV R89, RZ ;  /* 0x000000ff00597202 */ /* 0x000fe40000000f00 */
[----:B------:R-:W0:Y:S01]  /*1180*/  @!P5 LDC.64 R44, c[0x0][0x3e0] ;  /* 0x0000f800ff2cdb82 */ /* 0x000e220000000a00 */
[----:B------:R-:W-:-:S02]  /*1190*/  @!P1 IMAD R57, R68, R53, R16 ;  /* 0x0000003544399224 */ /* 0x000fc400078e0210 */
[----:B-1----:R-:W-:Y:S01]  /*11a0*/  @!P4 IMAD R16, R37, R50, RZ ;  /* 0x000000322510c224 */ /* 0x002fe200078e02ff */
[----:B------:R1:W4:Y:S01]  /*11b0*/  @!P2 LDG.E R89, desc[UR8][R54.64] ;  /* 0x000000083659a981 */ /* 0x000322000c1e1900 */
[----:B------:R-:W-:-:S03]  /*11c0*/  @!P1 IMAD.WIDE.U32 R52, R68, R52, R46 ;  /* 0x0000003444349225 */ /* 0x000fc600078e002e */
[----:B------:R-:W5:Y:S01]  /*11d0*/  @!P6 LDC.64 R40, c[0x0][0x3e0] ;  /* 0x0000f800ff28eb82 */ /* 0x000f620000000a00 */
[----:B------:R-:W-:Y:S01]  /*11e0*/  @!P4 IMAD R59, R10, R51, R16 ;  /* 0x000000330a3bc224 */ /* 0x000fe200078e0210 */
[----:B------:R-:W-:Y:S02]  /*11f0*/  @!P1 IADD3 R16, PT, PT, R53, R57, RZ ;  /* 0x0000003935109210 */ /* 0x000fe40007ffe0ff */
[C---:B--2---:R-:W-:Y:S02]  /*1200*/  @!P1 LEA R48, P2, R52.reuse, R48, 0x1 ;  /* 0x0000003034309211 */ /* 0x044fe400078408ff */
[----:B-1----:R-:W-:Y:S02]  /*1210*/  @!P4 MOV R54, R102 ;  /* 0x000000660036c202 */ /* 0x002fe40000000f00 */
[----:B------:R-:W-:Y:S01]  /*1220*/  @!P4 MOV R55, R101 ;  /* 0x000000650037c202 */ /* 0x000fe20000000f00 */
[----:B------:R-:W1:Y:S01]  /*1230*/  @!P5 LDC.64 R46, c[0x0][0x390] ;  /* 0x0000e400ff2edb82 */ /* 0x000e620000000a00 */
[----:B------:R-:W-:Y:S01]  /*1240*/  @!P1 LEA.HI.X R49, R52, R49, R16, 0x1, P2 ;  /* 0x0000003134319211 */ /* 0x000fe200010f0c10 */
[----:B------:R-:W-:Y:S01]  /*1250*/  @!P4 IMAD.WIDE.U32 R50, R10, R50, R54 ;  /* 0x000000320a32c225 */ /* 0x000fe200078e0036 */
[----:B------:R-:W-:-:S05]  /*1260*/  MOV R91, RZ ;  /* 0x000000ff005b7202 */ /* 0x000fca0000000f00 */
[----:B------:R-:W2:Y:S01]  /*1270*/  @!P6 LDC.64 R52, c[0x0][0x390] ;  /* 0x0000e400ff34eb82 */ /* 0x000ea20000000a00 */
[----:B------:R-:W-:Y:S02]  /*1280*/  @!P4 IADD3 R16, PT, PT, R51, R59, RZ ;  /* 0x0000003b3310c210 */ /* 0x000fe40007ffe0ff */
[C---:B------:R-:W-:Y:S01]  /*1290*/  @!P4 LEA R42, P2, R50.reuse, R42, 0x1 ;  /* 0x0000002a322ac211 */ /* 0x040fe200078408ff */
[----:B------:R5:W4:Y:S01]  /*12a0*/  @!P1 LDG.E R91, desc[UR8][R48.64] ;  /* 0x00000008305b9981 */ /* 0x000b22000c1e1900 */
[----:B------:R-:W-:Y:S01]  /*12b0*/  MOV R93, RZ ;  /* 0x000000ff005d7202 */ /* 0x000fe20000000f00 */
[----:B0-----:R-:W-:Y:S01]  /*12c0*/  @!P5 IMAD R18, R39, R44, RZ ;  /* 0x0000002c2712d224 */ /* 0x001fe200078e02ff */
[----:B------:R-:W-:Y:S01]  /*12d0*/  @!P4 LEA.HI.X R43, R50, R43, R16, 0x1, P2 ;  /* 0x0000002b322bc211 */ /* 0x000fe200010f0c10 */
[----:B-----5:R-:W-:Y:S02]  /*12e0*/  @!P6 IMAD R16, R61, R40, RZ ;  /* 0x000000283d10e224 */ /* 0x020fe400078e02ff */
[----:B------:R-:W-:-:S02]  /*12f0*/  @!P5 IMAD R51, R11, R45, R18 ;  /* 0x0000002d0b33d224 */ /* 0x000fc400078e0212 */
[----:B------:R0:W5:Y:S01]  /*1300*/  @!P4 LDG.E R93, desc[UR8][R42.64] ;  /* 0x000000082a5dc981 */ /* 0x000162000c1e1900 */
[----:B------:R-:W-:Y:S02]  /*1310*/  @!P5 MOV R48, R102 ;  /* 0x000000660030d202 */ /* 0x000fe40000000f00 */
[----:B------:R-:W-:Y:S01]  /*1320*/  @!P5 MOV R49, R101 ;  /* 0x000000650031d202 */ /* 0x000fe20000000f00 */
[----:B------:R-:W-:Y:S02]  /*1330*/  @!P6 IMAD R55, R12, R41, R16 ;  /* 0x000000290c37e224 */ /* 0x000fe400078e0210 */
[----:B------:R-:W-:Y:S01]  /*1340*/  @!P5 IMAD.WIDE.U32 R44, R11, R44, R48 ;  /* 0x0000002c0b2cd225 */ /* 0x000fe200078e0030 */
[----:B0-----:R-:W-:Y:S02]  /*1350*/  @!P6 MOV R42, R102 ;  /* 0x00000066002ae202 */ /* 0x001fe40000000f00 */
[----:B------:R-:W-:Y:S02]  /*1360*/  @!P6 MOV R43, R101 ;  /* 0x00000065002be202 */ /* 0x000fe40000000f00 */
[----:B------:R-:W-:-:S02]  /*1370*/  @!P5 IADD3 R16, PT, PT, R45, R51, RZ ;  /* 0x000000332d10d210 */ /* 0x000fc40007ffe0ff */
[----:B-1----:R-:W-:Y:S01]  /*1380*/  @!P5 LEA R46, P1, R44, R46, 0x1 ;  /* 0x0000002e2c2ed211 */ /* 0x002fe200078208ff */
[----:B------:R-:W-:Y:S01]  /*1390*/  @!P6 IMAD.WIDE.U32 R40, R12, R40, R42 ;  /* 0x000000280c28e225 */ /* 0x000fe200078e002a */
[----:B------:R-:W-:Y:S02]  /*13a0*/  MOV R95, RZ ;  /* 0x000000ff005f7202 */ /* 0x000fe40000000f00 */
[----:B------:R-:W-:Y:S02]  /*13b0*/  @!P5 LEA.HI.X R47, R44, R47, R16, 0x1, P1 ;  /* 0x0000002f2c2fd211 */ /* 0x000fe400008f0c10 */
[----:B------:R-:W-:Y:S02]  /*13c0*/  @!P6 IADD3 R16, PT, PT, R41, R55, RZ ;  /* 0x000000372910e210 */ /* 0x000fe40007ffe0ff */
[----:B--2---:R-:W-:Y:S01]  /*13d0*/  @!P6 LEA R52, P1, R40, R52, 0x1 ;  /* 0x000000342834e211 */ /* 0x004fe200078208ff */
[----:B------:R-:W2:Y:S01]  /*13e0*/  @!P5 LDG.E R95, desc[UR8][R46.64] ;  /* 0x000000082e5fd981 */ /* 0x000ea2000c1e1900 */
[----:B------:R-:W-:-:S02]  /*13f0*/  MOV R97, RZ ;  /* 0x000000ff00617202 */ /* 0x000fc40000000f00 */
[----:B------:R-:W-:-:S05]  /*1400*/  @!P6 LEA.HI.X R53, R40, R53, R16, 0x1, P1 ;  /* 0x000000352835e211 */ /* 0x000fca00008f0c10 */
[----:B------:R-:W2:Y:S01]  /*1410*/  @!P6 LDG.E R97, desc[UR8][R52.64] ;  /* 0x000000083461e981 */ /* 0x000ea2000c1e1900 */
[--C-:B------:R-:W-:Y:S02]  /*1420*/  HADD2.F32 R18, -RZ, R65.reuse.H0_H0 ;  /* 0x20000041ff127230 */ /* 0x100fe40000004100 */
[----:B------:R-:W-:-:S05]  /*1430*/  HADD2.F32 R65, -RZ, R65.H1_H1 ;  /* 0x30000041ff417230 */ /* 0x000fca0000004100 */
[C---:B------:R-:W-:Y:S01]  /*1440*/  FADD.FTZ R43, R18.reuse, R65 ;  /* 0x00000041122b7221 */ /* 0x040fe20000010000 */
[----:B------:R-:W-:Y:S01]  /*1450*/  FMUL.FTZ R45, R65, R65 ;  /* 0x00000041412d7220 */ /* 0x000fe20000410000 */
[--C-:B------:R-:W-:Y:S02]  /*1460*/  HADD2.F32 R20, -RZ, R67.reuse.H0_H0 ;  /* 0x20000043ff147230 */ /* 0x100fe40000004100 */
[----:B------:R-:W-:Y:S02]  /*1470*/  HADD2.F32 R67, -RZ, R67.H1_H1 ;  /* 0x30000043ff437230 */ /* 0x000fe40000004100 */
[----:B------:R-:W-:-:S03]  /*1480*/  FFMA.FTZ R24, R18, R18, R45 ;  /* 0x0000001212187223 */ /* 0x000fc6000001002d */
[----:B------:R-:W-:Y:S01]  /*1490*/  FADD.FTZ R26, R20, R67 ;  /* 0x00000043141a7221 */ /* 0x000fe20000010000 */
[----:B------:R-:W-:-:S04]  /*14a0*/  FMUL.FTZ R45, R67, R67 ;  /* 0x00000043432d7220 */ /* 0x000fc80000410000 */
[----:B------:R-:W-:Y:S01]  /*14b0*/  FFMA.FTZ R28, R20, R20, R45 ;  /* 0x00000014141c7223 */ /* 0x000fe2000001002d */
[----:B------:R-:W-:Y:S01]  /*14c0*/  ISETP.GT.AND P1, PT, R4, 0x1e, PT ;  /* 0x0000001e0400780c */ /* 0x000fe20003f24270 */
[--C-:B---3--:R-:W-:Y:S02]  /*14d0*/  HADD2.F32 R16, -RZ, R63.reuse.H0_H0 ;  /* 0x2000003fff107230 */ /* 0x108fe40000004100 */
[----:B------:R-:W-:-:S05]  /*14e0*/  HADD2.F32 R63, -RZ, R63.H1_H1 ;  /* 0x3000003fff3f7230 */ /* 0x000fca0000004100 */
[----:B------:R-:W-:Y:S01]  /*14f0*/  FADD.FTZ R22, R16, R63 ;  /* 0x0000003f10167221 */ /* 0x000fe20000010000 */
[----:B------:R-:W-:-:S03]  /*1500*/  FMUL.FTZ R41, R63, R63 ;  /* 0x0000003f3f297220 */ /* 0x000fc60000410000 */
[----:B------:R-:W-:Y:S01]  /*1510*/  FADD.FTZ R22, RZ, R22 ;  /* 0x00000016ff167221 */ /* 0x000fe20000010000 */
[----:B------:R-:W-:-:S03]  /*1520*/  FFMA.FTZ R41, R16, R16, R41 ;  /* 0x0000001010297223 */ /* 0x000fc60000010029 */
[----:B------:R-:W-:Y:S01]  /*1530*/  FADD.FTZ R43, R22, R43 ;  /* 0x0000002b162b7221 */ /* 0x000fe20000010000 */
[--C-:B------:R-:W-:Y:S02]  /*1540*/  HADD2.F32 R22, -RZ, R69.reuse.H0_H0 ;  /* 0x20000045ff167230 */ /* 0x100fe40000004100 */
[----:B------:R-:W-:Y:S01]  /*1550*/  FADD.FTZ R41, RZ, R41 ;  /* 0x00000029ff297221 */ /* 0x000fe20000010000 */
[----:B------:R-:W-:Y:S02]  /*1560*/  HADD2.F32 R69, -RZ, R69.H1_H1 ;  /* 0x30000045ff457230 */ /* 0x000fe40000004100 */
[----:B------:R-:W-:Y:S01]  /*1570*/  FADD.FTZ R26, R43, R26 ;  /* 0x0000001a2b1a7221 */ /* 0x000fe20000010000 */
[----:B------:R-:W-:Y:S01]  /*1580*/  FADD.FTZ R41, R41, R24 ;  /* 0x0000001829297221 */ /* 0x000fe20000010000 */
[--C-:B------:R-:W-:Y:S02]  /*1590*/  HADD2.F32 R24, -RZ, R71.reuse.H0_H0 ;  /* 0x20000047ff187230 */ /* 0x100fe40000004100 */
[----:B------:R-:W-:Y:S01]  /*15a0*/  FADD.FTZ R43, R22, R69 ;  /* 0x00000045162b7221 */ /* 0x000fe20000010000 */
[----:B------:R-:W-:-:S02]  /*15b0*/  HADD2.F32 R71, -RZ, R71.H1_H1 ;  /* 0x30000047ff477230 */ /* 0x000fc40000004100 */
[----:B------:R-:W-:Y:S01]  /*15c0*/  FMUL.FTZ R45, R69, R69 ;  /* 0x00000045452d7220 */ /* 0x000fe20000410000 */
[----:B------:R-:W-:Y:S01]  /*15d0*/  FADD.FTZ R28, R41, R28 ;  /* 0x0000001c291c7221 */ /* 0x000fe20000010000 */
[----:B------:R-:W-:Y:S01]  /*15e0*/  FADD.FTZ R43, R26, R43 ;  /* 0x0000002b1a2b7221 */ /* 0x000fe20000010000 */
[--C-:B------:R-:W-:Y:S02]  /*15f0*/  HADD2.F32 R26, -RZ, R73.reuse.H0_H0 ;  /* 0x20000049ff1a7230 */ /* 0x100fe40000004100 */
[----:B------:R-:W-:Y:S01]  /*1600*/  FFMA.FTZ R45, R22, R22, R45 ;  /* 0x00000016162d7223 */ /* 0x000fe2000001002d */
[----:B------:R-:W-:Y:S02]  /*1610*/  HADD2.F32 R73, -RZ, R73.H1_H1 ;  /* 0x30000049ff497230 */ /* 0x000fe40000004100 */
[----:B------:R-:W-:Y:S01]  /*1620*/  FMUL.FTZ R41, R71, R71 ;  /* 0x0000004747297220 */ /* 0x000fe20000410000 */
[----:B------:R-:W-:Y:S01]  /*1630*/  FADD.FTZ R30, R24, R71 ;  /* 0x00000047181e7221 */ /* 0x000fe20000010000 */
[----:B------:R-:W-:Y:S01]  /*1640*/  FADD.FTZ R45, R28, R45 ;  /* 0x0000002d1c2d7221 */ /* 0x000fe20000010000 */
[----:B------:R-:W-:-:S02]  /*1650*/  HADD2.F32 R28, -RZ, R75.H0_H0 ;  /* 0x2000004bff1c7230 */ /* 0x000fc40000004100 */
[----:B------:R-:W-:Y:S01]  /*1660*/  FFMA.FTZ R32, R24, R24, R41 ;  /* 0x0000001818207223 */ /* 0x000fe20000010029 */
[----:B------:R-:W-:Y:S01]  /*1670*/  FADD.FTZ R30, R43, R30 ;  /* 0x0000001e2b1e7221 */ /* 0x000fe20000010000 */
[----:B------:R-:W-:Y:S01]  /*1680*/  FADD.FTZ R41, R26, R73 ;  /* 0x000000491a297221 */ /* 0x000fe20000010000 */
[----:B------:R-:W-:Y:S02]  /*1690*/  HADD2.F32 R75, -RZ, R75.H1_H1 ;  /* 0x3000004bff4b7230 */ /* 0x000fe40000004100 */
[----:B------:R-:W-:Y:S01]  /*16a0*/  FMUL.FTZ R43, R73, R73 ;  /* 0x00000049492b7220 */ /* 0x000fe20000410000 */
[----:B------:R-:W-:Y:S01]  /*16b0*/  FADD.FTZ R41, R30, R41 ;  /* 0x000000291e297221 */ /* 0x000fe20000010000 */
[--C-:B----4-:R-:W-:Y:S02]  /*16c0*/  HADD2.F32 R30, -RZ, R77.reuse.H0_H0 ;  /* 0x2000004dff1e7230 */ /* 0x110fe40000004100 */
[----:B------:R-:W-:Y:S01]  /*16d0*/  FADD.FTZ R32, R45, R32 ;  /* 0x000000202d207221 */ /* 0x000fe20000010000 */
[----:B------:R-:W-:Y:S01]  /*16e0*/  FFMA.FTZ R43, R26, R26, R43 ;  /* 0x0000001a1a2b7223 */ /* 0x000fe2000001002b */
[----:B------:R-:W-:Y:S01]  /*16f0*/  FADD.FTZ R34, R28, R75 ;  /* 0x0000004b1c227221 */ /* 0x000fe20000010000 */
[----:B------:R-:W-:-:S02]  /*1700*/  HADD2.F32 R77, -RZ, R77.H1_H1 ;  /* 0x3000004dff4d7230 */ /* 0x000fc40000004100 */
[----:B------:R-:W-:Y:S01]  /*1710*/  FMUL.FTZ R45, R75, R75 ;  /* 0x0000004b4b2d7220 */ /* 0x000fe20000410000 */
[----:B------:R-:W-:Y:S01]  /*1720*/  FADD.FTZ R43, R32, R43 ;  /* 0x0000002b202b7221 */ /* 0x000fe20000010000 */
[----:B------:R-:W-:Y:S01]  /*1730*/  FADD.FTZ R34, R41, R34 ;  /* 0x0000002229227221 */ /* 0x000fe20000010000 */
[--C-:B------:R-:W-:Y:S02]  /*1740*/  HADD2.F32 R32, -RZ, R79.reuse.H0_H0 ;  /* 0x2000004fff207230 */ /* 0x100fe40000004100 */
[----:B------:R-:W-:Y:S01]  /*1750*/  FADD.FTZ R41, R30, R77 ;  /* 0x0000004d1e297221 */ /* 0x000fe20000010000 */
        /* <DEDUP_REMOVED lines=8> */
[----:B------:R-:W-:Y:S01]  /*17e0*/  FMUL.FTZ R43, R79, R79 ;  /* 0x0000004f4f2b7220 */ /* 0x000fe20000410000 */
[----:B------:R-:W-:Y:S02]  /*17f0*/  HADD2.F32 R81, -RZ, R81.H1_H1 ;  /* 0x30000051ff517230 */ /* 0x000fe40000004100 */
[----:B------:R-:W-:Y:S01]  /*1800*/  FADD.FTZ R45, R36, R45 ;  /* 0x0000002d242d7221 */ /* 0x000fe20000010000 */
[----:B------:R-:W-:Y:S01]  /*1810*/  FADD.FTZ R38, R41, R38 ;  /* 0x0000002629267221 */ /* 0x000fe20000010000 */
[----:B------:R-:W-:Y:S01]  /*1820*/  FFMA.FTZ R40, R32, R32, R43 ;  /* 0x0000002020287223 */ /* 0x000fe2000001002b */
[--C-:B------:R-:W-:Y:S02]  /*1830*/  HADD2.F32 R36, -RZ, R83.reuse.H1_H1 ;  /* 0x30000053ff247230 */ /* 0x100fe40000004100 */
[----:B------:R-:W-:Y:S01]  /*1840*/  FADD.FTZ R41, R34, R81 ;  /* 0x0000005122297221 */ /* 0x000fe20000010000 */
[----:B------:R-:W-:Y:S01]  /*1850*/  FMUL.FTZ R43, R81, R81 ;  /* 0x00000051512b7220 */ /* 0x000fe20000410000 */
[----:B------:R-:W-:Y:S01]  /*1860*/  FADD.FTZ R40, R45, R40 ;  /* 0x000000282d287221 */ /* 0x000fe20000010000 */
[----:B------:R-:W-:-:S02]  /*1870*/  HADD2.F32 R83, -RZ, R83.H0_H0 ;  /* 0x20000053ff537230 */ /* 0x000fc40000004100 */
[----:B------:R-:W-:Y:S01]  /*1880*/  FADD.FTZ R41, R38, R41 ;  /* 0x0000002926297221 */ /* 0x000fe20000010000 */
[----:B------:R-:W-:Y:S01]  /*1890*/  FFMA.FTZ R43, R34, R34, R43 ;  /* 0x00000022222b7223 */ /* 0x000fe2000001002b */
[----:B------:R-:W-:Y:S01]  /*18a0*/  FMUL.FTZ R44, R36, R36 ;  /* 0x00000024242c7220 */ /* 0x000fe20000410000 */
[--C-:B------:R-:W-:Y:S02]  /*18b0*/  HADD2.F32 R38, -RZ, R89.reuse.H1_H1 ;  /* 0x30000059ff267230 */ /* 0x100fe40000004100 */
[C---:B------:R-:W-:Y:S01]  /*18c0*/  FADD.FTZ R42, R83.reuse, R36 ;  /* 0x00000024532a7221 */ /* 0x040fe20000010000 */
[----:B------:R-:W-:Y:S01]  /*18d0*/  FADD.FTZ R40, R40, R43 ;  /* 0x0000002b28287221 */ /* 0x000fe20000010000 */
[----:B------:R-:W-:Y:S01]  /*18e0*/  FFMA.FTZ R43, R83, R83, R44 ;  /* 0x00000053532b7223 */ /* 0x000fe2000001002c */
[----:B------:R-:W-:Y:S02]  /*18f0*/  HADD2.F32 R89, -RZ, R89.H0_H0 ;  /* 0x20000059ff597230 */ /* 0x000fe40000004100 */
[----:B------:R-:W-:Y:S01]  /*1900*/  FMUL.FTZ R44, R38, R38 ;  /* 0x00000026262c7220 */ /* 0x000fe20000410000 */
[----:B------:R-:W-:-:S02]  /*1910*/  HADD2.F32 R60, -RZ, R91.H1_H1 ;  /* 0x3000005bff3c7230 */ /* 0x000fc40000004100 */
[----:B------:R-:W-:Y:S01]  /*1920*/  FADD.FTZ R41, R41, R42 ;  /* 0x0000002a29297221 */ /* 0x000fe20000010000 */
[----:B------:R-:W-:Y:S01]  /*1930*/  FADD.FTZ R40, R40, R43 ;  /* 0x0000002b28287221 */ /* 0x000fe20000010000 */
[C---:B------:R-:W-:Y:S01]  /*1940*/  FADD.FTZ R42, R89.reuse, R38 ;  /* 0x00000026592a7221 */ /* 0x040fe20000010000 */
[----:B------:R-:W-:Y:S01]  /*1950*/  FFMA.FTZ R43, R89, R89, R44 ;  /* 0x00000059592b7223 */ /* 0x000fe2000001002c */
[----:B------:R-:W-:Y:S02]  /*1960*/  HADD2.F32 R91, -RZ, R91.H0_H0 ;  /* 0x2000005bff5b7230 */ /* 0x000fe40000004100 */
[----:B------:R-:W-:Y:S01]  /*1970*/  FMUL.FTZ R44, R60, R60 ;  /* 0x0000003c3c2c7220 */ /* 0x000fe20000410000 */
[--C-:B-----5:R-:W-:Y:S02]  /*1980*/  HADD2.F32 R62, -RZ, R93.reuse.H1_H1 ;  /* 0x3000005dff3e7230 */ /* 0x120fe40000004100 */
[----:B------:R-:W-:Y:S01]  /*1990*/  FADD.FTZ R41, R41, R42 ;  /* 0x0000002a29297221 */ /* 0x000fe20000010000 */
[----:B------:R-:W-:Y:S01]  /*19a0*/  FADD.FTZ R40, R40, R43 ;  /* 0x0000002b28287221 */ /* 0x000fe20000010000 */
[----:B------:R-:W-:Y:S01]  /*19b0*/  FADD.FTZ R42, R91, R60 ;  /* 0x0000003c5b2a7221 */ /* 0x000fe20000010000 */
[----:B------:R-:W-:-:S02]  /*19c0*/  HADD2.F32 R93, -RZ, R93.H0_H0 ;  /* 0x2000005dff5d7230 */ /* 0x000fc40000004100 */
[----:B------:R-:W-:Y:S01]  /*19d0*/  FFMA.FTZ R43, R91, R91, R44 ;  /* 0x0000005b5b2b7223 */ /* 0x000fe2000001002c */
[----:B------:R-:W-:Y:S01]  /*19e0*/  FMUL.FTZ R44, R62, R62 ;  /* 0x0000003e3e2c7220 */ /* 0x000fe20000410000 */
[----:B------:R-:W-:Y:S02]  /*19f0*/  FADD.FTZ R41, R41, R42 ;  /* 0x0000002a29297221 */ /* 0x000fe40000010000 */
[----:B------:R-:W-:Y:S01]  /*1a00*/  FADD.FTZ R40, R40, R43 ;  /* 0x0000002b28287221 */ /* 0x000fe20000010000 */
[C---:B------:R-:W-:Y:S01]  /*1a10*/  FADD.FTZ R42, R93.reuse, R62 ;  /* 0x0000003e5d2a7221 */ /* 0x040fe20000010000 */
[----:B------:R-:W-:Y:S01]  /*1a20*/  FFMA.FTZ R43, R93, R93, R44 ;  /* 0x0000005d5d2b7223 */ /* 0x000fe2000001002c */
[--C-:B--2---:R-:W-:Y:S02]  /*1a30*/  HADD2.F32 R64, -RZ, R95.reuse.H1_H1 ;  /* 0x3000005fff407230 */ /* 0x104fe40000004100 */
[----:B------:R-:W-:-:S03]  /*1a40*/  HADD2.F32 R95, -RZ, R95.H0_H0 ;  /* 0x2000005fff5f7230 */ /* 0x000fc60000004100 */
[----:B------:R-:W-:Y:S01]  /*1a50*/  FMUL.FTZ R44, R64, R64 ;  /* 0x00000040402c7220 */ /* 0x000fe20000410000 */
[--C-:B------:R-:W-:Y:S02]  /*1a60*/  HADD2.F32 R66, -RZ, R97.reuse.H1_H1 ;  /* 0x30000061ff427230 */ /* 0x100fe40000004100 */
[----:B------:R-:W-:Y:S01]  /*1a70*/  FADD.FTZ R41, R41, R42 ;  /* 0x0000002a29297221 */ /* 0x000fe20000010000 */
[----:B------:R-:W-:Y:S01]  /*1a80*/  FADD.FTZ R40, R40, R43 ;  /* 0x0000002b28287221 */ /* 0x000fe20000010000 */
[----:B------:R-:W-:Y:S02]  /*1a90*/  HADD2.F32 R97, -RZ, R97.H0_H0 ;  /* 0x20000061ff617230 */ /* 0x000fe40000004100 */
[C---:B------:R-:W-:Y:S01]  /*1aa0*/  FADD.FTZ R42, R95.reuse, R64 ;  /* 0x000000405f2a7221 */ /* 0x040fe20000010000 */
[----:B------:R-:W-:Y:S01]  /*1ab0*/  FFMA.FTZ R43, R95, R95, R44 ;  /* 0x0000005f5f2b7223 */ /* 0x000fe2000001002c */
[----:B------:R-:W-:Y:S02]  /*1ac0*/  FMUL.FTZ R44, R66, R66 ;  /* 0x00000042422c7220 */ /* 0x000fe40000410000 */
        /* <DEDUP_REMOVED lines=42> */
.L_x_2470:
[----:B------:R-:W-:Y:S05]  /*1d70*/  BSYNC.RECONVERGENT B0 ;  /* 0x0000000000007941 */ /* 0x000fea0003800200 */
.L_x_2469:
        /* <DEDUP_REMOVED lines=39> */
.L_x_2472:
[----:B------:R-:W-:Y:S05]  /*1ff0*/  BSYNC.RECONVERGENT B0 ;  /* 0x0000000000007941 */ /* 0x000fea0003800200 */
.L_x_2471:
        /* <DEDUP_REMOVED lines=25> */
.L_x_2475:
[----:B----4-:R-:W3:Y:S04]  /*2190*/  LDG.E.STRONG.GPU R42, desc[UR8][R40.64] ;  /* 0x00000008282a7981 */ /* 0x010ee8000c1ef900 */
[----:B---3--:R-:W-:Y:S01]  /*21a0*/  CCTL.IVALL ;  /* 0x00000000ff00798f */ /* 0x008fe20002000000 */
[----:B------:R-:W-:Y:S05]  /*21b0*/  YIELD ;  /* 0x0000000000007946 */ /* 0x000fea0003800000 */
[----:B------:R-:W-:-:S13]  /*21c0*/  ISETP.NE.AND P4, PT, R42, R47, PT ;  /* 0x0000002f2a00720c */ /* 0x000fda0003f85270 */
[----:B------:R-:W-:Y:S05]  /*21d0*/  @P4 BRA `(.L_x_2475) ;  /* 0xfffffffc00ec4947 */ /* 0x000fea000383ffff */
.L_x_2474:
        /* <DEDUP_REMOVED lines=15> */
.L_x_2477:
        /* <DEDUP_REMOVED lines=60> */
.L_x_2476:
        /* <DEDUP_REMOVED lines=35> */
.L_x_2478:
        /* <DEDUP_REMOVED lines=18> */
.L_x_2479:
        /* <DEDUP_REMOVED lines=9> */
.L_x_2480:
[----:B------:R-:W-:Y:S05]  /*2a70*/  BSYNC.RECONVERGENT B0 ;  /* 0x0000000000007941 */ /* 0x000fea0003800200 */
.L_x_2473:
        /* <DEDUP_REMOVED lines=48> */
[----:B------:R-:W-:-:S04]  /*2d80*/  FMUL.FTZ R16, R63, R48 ;  /* 0x000000303f107220 */ /* 0x000fc80000410000 */
[----:B-----5:R-:W-:Y:S01]  /*2d90*/  FFMA.FTZ R16, R41, R16, R43 ;  /* 0x0000001029107223 */ /* 0x020fe2000001002b */
[----:B--2---:R-:W-:Y:S02]  /*2da0*/  IMAD R49, R9, UR12, RZ ;  /* 0x0000000c09317c24 */ /* 0x004fe4000f8e02ff */
        /* <DEDUP_REMOVED lines=8> */
.L_x_2484:
[----:B------:R-:W-:Y:S05]  /*2e30*/  BSYNC.RECONVERGENT B1 ;  /* 0x0000000000017941 */ /* 0x000fea0003800200 */
.L_x_2483:
        /* <DEDUP_REMOVED lines=17> */
[----:B------:R-:W-:Y:S02]  /*2f50*/  F2FP.F16.F32.PACK_AB R45, R49, R18 ;  /* 0x00000012312d723e */ /* 0x000fe400000000ff */
[----:B------:R-:W-:-:S05]  /*2f60*/  LEA.HI.X R47, R44, UR13, R51, 0x1, P1 ;  /* 0x0000000d2c2f7c11 */ /* 0x000fca00088f0c33 */
[----:B------:R3:W-:Y:S02]  /*2f70*/  STG.E desc[UR8][R46.64], R45 ;  /* 0x0000002d2e007986 */ /* 0x0007e4000c101908 */
.L_x_2486:
[----:B------:R-:W-:Y:S05]  /*2f80*/  BSYNC.RECONVERGENT B1 ;  /* 0x0000000000017941 */ /* 0x000fea0003800200 */
.L_x_2485:
        /* <DEDUP_REMOVED lines=28> */
.L_x_2488:
[----:B------:R-:W-:Y:S05]  /*3150*/  BSYNC.RECONVERGENT B1 ;  /* 0x0000000000017941 */ /* 0x000fea0003800200 */
.L_x_2487:
        /* <DEDUP_REMOVED lines=20> */
.L_x_2490:
[----:B------:R-:W-:Y:S05]  /*32a0*/  BSYNC.RECONVERGENT B1 ;  /* 0x0000000000017941 */ /* 0x000fea0003800200 */
.L_x_2489:
        /* <DEDUP_REMOVED lines=20> */
.L_x_2492:
[----:B------:R-:W-:Y:S05]  /*33f0*/  BSYNC.RECONVERGENT B1 ;  /* 0x0000000000017941 */ /* 0x000fea0003800200 */
.L_x_2491:
        /* <DEDUP_REMOVED lines=20> */
.L_x_2494:
[----:B------:R-:W-:Y:S05]  /*3540*/  BSYNC.RECONVERGENT B1 ;  /* 0x0000000000017941 */ /* 0x000fea0003800200 */
.L_x_2493:
        /* <DEDUP_REMOVED lines=28> */
.L_x_2496:
[----:B------:R-:W-:Y:S05]  /*3710*/  BSYNC.RECONVERGENT B1 ;  /* 0x0000000000017941 */ /* 0x000fea0003800200 */
.L_x_2495:
        /* <DEDUP_REMOVED lines=20> */
.L_x_2498:
[----:B------:R-:W-:Y:S05]  /*3860*/  BSYNC.RECONVERGENT B1 ;  /* 0x0000000000017941 */ /* 0x000fea0003800200 */
.L_x_2497:
        /* <DEDUP_REMOVED lines=20> */
.L_x_2500:
[----:B------:R-:W-:Y:S05]  /*39b0*/  BSYNC.RECONVERGENT B1 ;  /* 0x0000000000017941 */ /* 0x000fea0003800200 */
.L_x_2499:
        /* <DEDUP_REMOVED lines=20> */
.L_x_2502:
[----:B------:R-:W-:Y:S05]  /*3b00*/  BSYNC.RECONVERGENT B1 ;  /* 0x0000000000017941 */ /* 0x000fea0003800200 */
.L_x_2501:
        /* <DEDUP_REMOVED lines=27> */
[----:B------:R-:W-:Y:S02]  /*3cc0*/  F2FP.F16.F32.PACK_AB R45, R16, R83 ;  /* 0x00000053102d723e */ /* 0x000fe400000000ff */
[----:B------:R-:W-:-:S05]  /*3cd0*/  LEA.HI.X R47, R44, UR13, R49, 0x1, P6 ;  /* 0x0000000d2c2f7c11 */ /* 0x000fca000b0f0c31 */
[----:B------:R0:W-:Y:S02]  /*3ce0*/  STG.E desc[UR8][R46.64], R45 ;  /* 0x0000002d2e007986 */ /* 0x0001e4000c101908 */
.L_x_2504:
[----:B------:R-:W-:Y:S05]  /*3cf0*/  BSYNC.RECONVERGENT B1 ;  /* 0x0000000000017941 */ /* 0x000fea0003800200 */
.L_x_2503:
        /* <DEDUP_REMOVED lines=20> */
.L_x_2506:
[----:B------:R-:W-:Y:S05]  /*3e40*/  BSYNC.RECONVERGENT B1 ;  /* 0x0000000000017941 */ /* 0x000fea0003800200 */
.L_x_2505:
        /* <DEDUP_REMOVED lines=20> */
.L_x_2508:
[----:B------:R-:W-:Y:S05]  /*3f90*/  BSYNC.RECONVERGENT B1 ;  /* 0x0000000000017941 */ /* 0x000fea0003800200 */
.L_x_2507:
        /* <DEDUP_REMOVED lines=20> */
.L_x_2510:
[----:B------:R-:W-:Y:S05]  /*40e0*/  BSYNC.RECONVERGENT B1 ;  /* 0x0000000000017941 */ /* 0x000fea0003800200 */
.L_x_2509:
        /* <DEDUP_REMOVED lines=20> */
.L_x_2512:
[----:B------:R-:W-:Y:S05]  /*4230*/  BSYNC.RECONVERGENT B1 ;  /* 0x0000000000017941 */ /* 0x000fea0003800200 */
.L_x_2511:
        /* <DEDUP_REMOVED lines=10> */
[----:B------:R-:W-:Y:S01]  /*42e0*/  F2FP.F16.F32.PACK_AB R43, R48, R97 ;  /* 0x00000061302b723e */ /* 0x000fe200000000ff */
        /* <DEDUP_REMOVED lines=8> */
.L_x_2482:
        /* <DEDUP_REMOVED lines=35> */
.L_x_2515:
[----:B------:R-:W-:Y:S05]  /*45a0*/  BSYNC.RECONVERGENT B1 ;  /* 0x0000000000017941 */ /* 0x000fea0003800200 */
.L_x_2514:
        /* <DEDUP_REMOVED lines=28> */
[----:B------:R-:W-:-:S05]  /*4770*/  F2FP.F16.F32.PACK_AB R51, R51, R16 ;  /* 0x000000103333723e */ /* 0x000fca00000000ff */
[----:B------:R3:W-:Y:S02]  /*4780*/  STG.E desc[UR8][R44.64], R51 ;  /* 0x000000332c007986 */ /* 0x0007e4000c101908 */
.L_x_2517:
[----:B------:R-:W-:Y:S05]  /*4790*/  BSYNC.RECONVERGENT B1 ;  /* 0x0000000000017941 */ /* 0x000fea0003800200 */
.L_x_2516:
        /* <DEDUP_REMOVED lines=36> */
[----:B------:R-:W-:-:S05]  /*49e0*/  F2FP.F16.F32.PACK_AB R51, R51, R16 ;  /* 0x000000103333723e */ /* 0x000fca00000000ff */
[----:B------:R4:W-:Y:S02]  /*49f0*/  STG.E desc[UR8][R44.64], R51 ;  /* 0x000000332c007986 */ /* 0x0009e4000c101908 */
.L_x_2519:
[----:B------:R-:W-:Y:S05]  /*4a00*/  BSYNC.RECONVERGENT B1 ;  /* 0x0000000000017941 */ /* 0x000fea0003800200 */
.L_x_2518:
[----:B------:R-:W-:Y:S04]  /*4a10*/  BSSY.RECONVERGENT B1, `(.L_x_2520) ;  /* 0x000001e000017945 */ /* 0x000fe80003800200 */
[----:B------:R-:W-:Y:S05]  /*4a20*/  @P2 BRA `(.L_x_2521) ;  /* 0x0000000000702947 */ /* 0x000fea0003800000 */
[--C-:B--234-:R-:W-:Y:S01]  /*4a30*/  FADD.FTZ R45, R22, -R52.reuse ;  /* 0x80000034162d7221 */ /* 0x11cfe20000010000 */
        /* <DEDUP_REMOVED lines=25> */
[----:B------:R-:W-:-:S05]  /*4bd0*/  F2FP.F16.F32.PACK_AB R49, R49, R16 ;  /* 0x000000103131723e */ /* 0x000fca00000000ff */
[----:B------:R0:W-:Y:S02]  /*4be0*/  STG.E desc[UR8][R44.64], R49 ;  /* 0x000000312c007986 */ /* 0x0001e4000c101908 */
.L_x_2521:
[----:B------:R-:W-:Y:S05]  /*4bf0*/  BSYNC.RECONVERGENT B1 ;  /* 0x0000000000017941 */ /* 0x000fea0003800200 */
.L_x_2520:
        /* <DEDUP_REMOVED lines=30> */
.L_x_2523:
[----:B------:R-:W-:Y:S05]  /*4de0*/  BSYNC.RECONVERGENT B1 ;  /* 0x0000000000017941 */ /* 0x000fea0003800200 */
.L_x_2522:
        /* <DEDUP_REMOVED lines=30> */
.L_x_2525:
[----:B------:R-:W-:Y:S05]  /*4fd0*/  BSYNC.RECONVERGENT B1 ;  /* 0x0000000000017941 */ /* 0x000fea0003800200 */
.L_x_2524:
        /* <DEDUP_REMOVED lines=38> */
.L_x_2527:
[----:B------:R-:W-:Y:S05]  /*5240*/  BSYNC.RECONVERGENT B1 ;  /* 0x0000000000017941 */ /* 0x000fea0003800200 */
.L_x_2526:
        /* <DEDUP_REMOVED lines=30> */
.L_x_2529:
[----:B------:R-:W-:Y:S05]  /*5430*/  BSYNC.RECONVERGENT B1 ;  /* 0x0000000000017941 */ /* 0x000fea0003800200 */
.L_x_2528:
        /* <DEDUP_REMOVED lines=30> */
.L_x_2531:
[----:B------:R-:W-:Y:S05]  /*5620*/  BSYNC.RECONVERGENT B1 ;  /* 0x0000000000017941 */ /* 0x000fea0003800200 */
.L_x_2530:
        /* <DEDUP_REMOVED lines=30> */
.L_x_2533:
[----:B------:R-:W-:Y:S05]  /*5810*/  BSYNC.RECONVERGENT B1 ;  /* 0x0000000000017941 */ /* 0x000fea0003800200 */
.L_x_2532:
        /* <DEDUP_REMOVED lines=38> */
[----:B------:R-:W-:-:S05]  /*5a80*/  F2FP.F16.F32.PACK_AB R49, R49, R16 ;  /* 0x000000103131723e */ /* 0x000fca00000000ff */
[----:B------:R0:W-:Y:S02]  /*5a90*/  STG.E desc[UR8][R46.64], R49 ;  /* 0x000000312e007986 */ /* 0x0001e4000c101908 */
.L_x_2535:
[----:B------:R-:W-:Y:S05]  /*5aa0*/  BSYNC.RECONVERGENT B1 ;  /* 0x0000000000017941 */ /* 0x000fea0003800200 */
.L_x_2534:
        /* <DEDUP_REMOVED lines=30> */
.L_x_2537:
[----:B------:R-:W-:Y:S05]  /*5c90*/  BSYNC.RECONVERGENT B1 ;  /* 0x0000000000017941 */ /* 0x000fea0003800200 */
.L_x_2536:
        /* <DEDUP_REMOVED lines=30> */
.L_x_2539:
[----:B------:R-:W-:Y:S05]  /*5e80*/  BSYNC.RECONVERGENT B1 ;  /* 0x0000000000017941 */ /* 0x000fea0003800200 */
.L_x_2538:
        /* <DEDUP_REMOVED lines=30> */
.L_x_2541:
[----:B------:R-:W-:Y:S05]  /*6070*/  BSYNC.RECONVERGENT B1 ;  /* 0x0000000000017941 */ /* 0x000fea0003800200 */
.L_x_2540:
        /* <DEDUP_REMOVED lines=30> */
.L_x_2543:
[----:B------:R-:W-:Y:S05]  /*6260*/  BSYNC.RECONVERGENT B1 ;  /* 0x0000000000017941 */ /* 0x000fea0003800200 */
.L_x_2542:
        /* <DEDUP_REMOVED lines=28> */
.L_x_2513:
[----:B------:R-:W-:Y:S05]  /*6430*/  BSYNC.RECONVERGENT B0 ;  /* 0x0000000000007941 */ /* 0x000fea0003800200 */
.L_x_2481:
[----:B------:R-:W-:Y:S02]  /*6440*/  IADD3 R8, PT, PT, R5, R8, RZ ;  /* 0x0000000805087210 */ /* 0x000fe40007ffe0ff */
[----:B------:R-:W-:Y:S02]  /*6450*/  IADD3 R6, PT, PT, R6, 0x1, RZ ;  /* 0x0000000106067810 */ /* 0x000fe40007ffe0ff */
[----:B------:R-:W-:-:S13]  /*6460*/  ISETP.GE.AND P1, PT, R8, UR5, PT ;  /* 0x0000000508007c0c */ /* 0x000fda000bf26270 */
[----:B------:R-:W-:Y:S05]  /*6470*/  @!P1 BRA `(.L_x_2544) ;  /* 0xffffff9c00d49947 */ /* 0x000fea000383ffff */
[----:B------:R-:W-:Y:S05]  /*6480*/  EXIT ;  /* 0x000000000000794d */ /* 0x000fea0003800000 */
.L_x_2545:
        /* <DEDUP_REMOVED lines=15> */
.L_x_3458:


//--------------------- .text._Z35group_norm_nhwc_fwd_one_pass_kernelI11Fp16IOBf16WLi64ELi26ELi416EEv26Group_norm_nhwc_fwd_params --------------------------
	.section	.text._Z35group_norm_nhwc_fwd_one_pass_kernelI11Fp16IOBf16WLi64ELi26ELi416EEv26Group_norm_nhwc_fwd_params,"ax",@progbits
	.align	128
        .global         _Z35group_norm_nhwc_fwd_one_pass_kernelI11Fp16IOBf16WLi64ELi26ELi416EEv26Group_norm_nhwc_fwd_params
        .type           _Z35group_norm_nhwc_fwd_one_pass_kernelI11Fp16IOBf16WLi64ELi26ELi416EEv26Group_norm_nhwc_fwd_params,@function
        .size           _Z35group_norm_nhwc_fwd_one_pass_kernelI11Fp16IOBf16WLi64ELi26ELi416EEv26Group_norm_nhwc_fwd_params,(.L_x_3459 - _Z35group_norm_nhwc_fwd_one_pass_kernelI11Fp16IOBf16WLi64ELi26ELi416EEv26Group_norm_nhwc_fwd_params)
        .other          _Z35group_norm_nhwc_fwd_one_pass_kernelI11Fp16IOBf16WLi64ELi26ELi416EEv26Group_norm_nhwc_fwd_params,@"STO_CUDA_ENTRY STV_DEFAULT"
_Z35group_norm_nhwc_fwd_one_pass_kernelI11Fp16IOBf16WLi64ELi26ELi416EEv26Group_norm_nhwc_fwd_params:
.text._Z35group_norm_nhwc_fwd_one_pass_kernelI11Fp16IOBf16WLi64ELi26ELi416EEv26Group_norm_nhwc_fwd_params:
        /* <DEDUP_REMOVED lines=37> */
.L_x_2565:
[----:B0-2---:R-:W0:Y:S01]  /*0250*/  LDC R10, c[0x0][0x3f8] ;  /* 0x0000fe00ff0a7b82 */ /* 0x005e220000000800 */
[----:B------:R-:W-:Y:S01]  /*0260*/  IABS R14, UR8 ;  /* 0x00000008000e7c13 */ /* 0x000fe20008000000 */
[----:B-1----:R-:W1:Y:S01]  /*0270*/  LDCU.64 UR10, c[0x0][0x3e8] ;  /* 0x00007d00ff0a77ac */ /* 0x002e620008000a00 */
[----:B------:R-:W-:-:S04]  /*0280*/  SHF.L.U32 R16, R18, 0x1, RZ ;  /* 0x0000000112107819 */ /* 0x000fc800000006ff */
[----:B------:R-:W-:Y:S02]  /*0290*/  LOP3.LUT R24, R16, 0xffff, RZ, 0xc0, !PT ;  /* 0x0000ffff10187812 */ /* 0x000fe400078ec0ff */
[----:B0-----:R-:W-:Y:S02]  /*02a0*/  IABS R12, R10 ;  /* 0x0000000a000c7213 */ /* 0x001fe40000000000 */
[----:B------:R-:W-:Y:S02]  /*02b0*/  ISETP.NE.AND P3, PT, R10, RZ, PT ;  /* 0x000000ff0a00720c */ /* 0x000fe40003f65270 */
[----:B------:R-:W0:Y:S08]  /*02c0*/  I2F.RP R11, R12 ;  /* 0x0000000c000b7306 */ /* 0x000e300000209400 */
        /* <DEDUP_REMOVED lines=10> */
[----:B------:R-:W-:-:S03]  /*0370*/  ISETP.GE.AND P4, PT, R8, RZ, PT ;  /* 0x000000ff0800720c */ /* 0x000fc60003f86270 */
[----:B------:R-:W-:-:S04]  /*0380*/  IMAD.MOV R11, RZ, RZ, -R9 ;  /* 0x000000ffff0b7224 */ /* 0x000fc800078e0a09 */
[----:B------:R-:W-:-:S05]  /*0390*/  IMAD R11, R12, R11, R13 ;  /* 0x0000000b0c0b7224 */ /* 0x000fca00078e020d */
[----:B------:R-:W-:-:S13]  /*03a0*/  ISETP.GT.U32.AND P2, PT, R12, R11, PT ;  /* 0x0000000b0c00720c */ /* 0x000fda0003f44070 */
[-C--:B------:R-:W-:Y:S02]  /*03b0*/  @!P2 IADD3 R11, PT, PT, R11, -R12.reuse, RZ ;  /* 0x8000000c0b0ba210 */ /* 0x080fe40007ffe0ff */
[----:B------:R-:W-:Y:S02]  /*03c0*/  @!P2 IADD3 R9, PT, PT, R9, 0x1, RZ ;  /* 0x000000010909a810 */ /* 0x000fe40007ffe0ff */
[----:B------:R-:W-:Y:S02]  /*03d0*/  ISETP.GE.U32.AND P1, PT, R11, R12, PT ;  /* 0x0000000c0b00720c */ /* 0x000fe40003f26070 */
[----:B-1----:R-:W-:-:S04]  /*03e0*/  ISETP.GE.U32.AND P2, PT, R2, UR10, PT ;  /* 0x0000000a02007c0c */ /* 0x002fc8000bf46070 */
[----:B------:R-:W-:-:S07]  /*03f0*/  ISETP.GE.AND.EX P2, PT, R3, UR11, PT, P2 ;  /* 0x0000000b03007c0c */ /* 0x000fce000bf46320 */
[----:B------:R-:W-:Y:S02]  /*0400*/  @P1 IADD3 R9, PT, PT, R9, 0x1, RZ ;  /* 0x0000000109091810 */ /* 0x000fe40007ffe0ff */
[----:B------:R-:W-:-:S03]  /*0410*/  ISETP.GE.U32.AND P1, PT, R19, UR10, PT ;  /* 0x0000000a13007c0c */ /* 0x000fc6000bf26070 */
[----:B------:R-:W-:Y:S01]  /*0420*/  IMAD.MOV.U32 R21, RZ, RZ, R9 ;  /* 0x000000ffff157224 */ /* 0x000fe200078e0009 */
[----:B------:R-:W-:Y:S01]  /*0430*/  ISETP.GE.AND.EX P1, PT, R5, UR11, PT, P1 ;  /* 0x0000000b05007c0c */ /* 0x000fe2000bf26310 */
[----:B------:R-:W0:Y:S03]  /*0440*/  LDCU.64 UR10, c[0x0][0x3f0] ;  /* 0x00007e00ff0a77ac */ /* 0x000e260008000a00 */
[----:B------:R-:W-:Y:S02]  /*0450*/  @!P4 IADD3 R21, PT, PT, -R21, RZ, RZ ;  /* 0x000000ff1515c210 */ /* 0x000fe40007ffe1ff */
[----:B------:R-:W-:-:S04]  /*0460*/  @!P3 LOP3.LUT R21, RZ, R10, RZ, 0x33, !PT ;  /* 0x0000000aff15b212 */ /* 0x000fc800078e33ff */
[----:B------:R-:W-:Y:S02]  /*0470*/  IADD3 R17, PT, PT, -R21, RZ, RZ ;  /* 0x000000ff15117210 */ /* 0x000fe40007ffe1ff */
[----:B------:R-:W-:Y:S01]  /*0480*/  SHF.R.S32.HI R14, RZ, 0x1f, R21 ;  /* 0x0000001fff0e7819 */ /* 0x000fe20000011415 */
[----:B------:R-:W1:Y:S02]  /*0490*/  @!P1 LDC.64 R8, c[0x0][0x3e0] ;  /* 0x0000f800ff089b82 */ /* 0x000e640000000a00 */
[----:B------:R-:W-:-:S04]  /*04a0*/  IMAD R17, R10, R17, UR8 ;  /* 0x000000080a117e24 */ /* 0x000fc8000f8e0211 */
[----:B------:R-:W-:Y:S02]  /*04b0*/  IMAD R17, R17, 0x1a, RZ ;  /* 0x0000001a11117824 */ /* 0x000fe400078e02ff */
[----:B------:R-:W2:Y:S01]  /*04c0*/  @!P2 LDC.64 R10, c[0x0][0x3e0] ;  /* 0x0000f800ff0aab82 */ /* 0x000ea20000000a00 */
[----:B0-----:R-:W-:Y:S02]  /*04d0*/  IMAD R20, R14, UR10, RZ ;  /* 0x0000000a0e147c24 */ /* 0x001fe4000f8e02ff */
[----:B------:R-:W-:Y:S02]  /*04e0*/  IADD3 R24, P3, PT, R17, R24, RZ ;  /* 0x0000001811187210 */ /* 0x000fe40007f7e0ff */
[----:B------:R-:W-:Y:S02]  /*04f0*/  IMAD R27, R21, UR11, R20 ;  /* 0x0000000b151b7c24 */ /* 0x000fe4000f8e0214 */
[----:B------:R-:W-:Y:S01]  /*0500*/  LEA.HI.X.SX32 R25, R17, RZ, 0x1, P3 ;  /* 0x000000ff11197211 */ /* 0x000fe200018f0eff */
[----:B------:R-:W0:Y:S02]  /*0510*/  @!P1 LDC.64 R12, c[0x0][0x390] ;  /* 0x0000e400ff0c9b82 */ /* 0x000e240000000a00 */
[----:B------:R-:W-:-:S06]  /*0520*/  IMAD.WIDE.U32 R24, R21, UR10, R24 ;  /* 0x0000000a15187c25 */ /* 0x000fcc000f8e0018 */
[----:B------:R-:W3:Y:S01]  /*0530*/  @!P2 LDC.64 R14, c[0x0][0x390] ;  /* 0x0000e400ff0eab82 */ /* 0x000ee20000000a00 */
[-C--:B-1----:R-:W-:Y:S01]  /*0540*/  @!P1 IMAD R20, R5, R8.reuse, RZ ;  /* 0x0000000805149224 */ /* 0x082fe200078e02ff */
[----:B------:R-:W-:Y:S01]  /*0550*/  IADD3 R27, PT, PT, R25, R27, RZ ;  /* 0x0000001b191b7210 */ /* 0x000fe20007ffe0ff */
[----:B------:R-:W-:Y:S02]  /*0560*/  @!P1 IMAD.MOV.U32 R26, RZ, RZ, R24 ;  /* 0x000000ffff1a9224 */ /* 0x000fe400078e0018 */
[C---:B------:R-:W-:Y:S01]  /*0570*/  @!P1 IMAD R23, R19.reuse, R9, R20 ;  /* 0x0000000913179224 */ /* 0x040fe200078e0214 */
[----:B------:R-:W-:Y:S01]  /*0580*/  @!P2 MOV R9, R27 ;  /* 0x0000001b0009a202 */ /* 0x000fe20000000f00 */
[----:B------:R-:W-:Y:S01]  /*0590*/  @!P1 IMAD.WIDE.U32 R20, R19, R8, R26 ;  /* 0x0000000813149225 */ /* 0x000fe200078e001a */
[----:B------:R-:W-:-:S03]  /*05a0*/  @!P2 MOV R8, R24 ;  /* 0x000000180008a202 */ /* 0x000fc60000000f00 */
[-C--:B--2---:R-:W-:Y:S01]  /*05b0*/  @!P2 IMAD R22, R3, R10.reuse, RZ ;  /* 0x0000000a0316a224 */ /* 0x084fe200078e02ff */
[----:B------:R-:W-:Y:S01]  /*05c0*/  @!P1 IADD3 R23, PT, PT, R21, R23, RZ ;  /* 0x0000001715179210 */ /* 0x000fe20007ffe0ff */
[----:B------:R-:W-:-:S04]  /*05d0*/  @!P2 IMAD.WIDE.U32 R8, R2, R10, R8 ;  /* 0x0000000a0208a225 */ /* 0x000fc800078e0008 */
[----:B------:R-:W-:Y:S01]  /*05e0*/  HFMA2 R21, -RZ, RZ, 0, 0 ;  /* 0x00000000ff157431 */ /* 0x000fe200000001ff */
[----:B0-----:R-:W-:Y:S01]  /*05f0*/  @!P1 LEA R12, P3, R20, R12, 0x1 ;  /* 0x0000000c140c9211 */ /* 0x001fe200078608ff */
[----:B------:R-:W-:-:S03]  /*0600*/  @!P2 IMAD R11, R2, R11, R22 ;  /* 0x0000000b020ba224 */ /* 0x000fc600078e0216 */
[----:B------:R-:W-:Y:S01]  /*0610*/  @!P1 LEA.HI.X R13, R20, R13, R23, 0x1, P3 ;  /* 0x0000000d140d9211 */ /* 0x000fe200018f0c17 */
[----:B------:R-:W-:Y:S01]  /*0620*/  IMAD.MOV.U32 R23, RZ, RZ, RZ ;  /* 0x000000ffff177224 */ /* 0x000fe200078e00ff */
[----:B------:R-:W-:Y:S02]  /*0630*/  @!P2 IADD3 R11, PT, PT, R9, R11, RZ ;  /* 0x0000000b090ba210 */ /* 0x000fe40007ffe0ff */
[----:B---3--:R-:W-:-:S03]  /*0640*/  @!P2 LEA R14, P4, R8, R14, 0x1 ;  /* 0x0000000e080ea211 */ /* 0x008fc600078808ff */
[----:B------:R-:W2:Y:S01]  /*0650*/  @!P1 LDG.E R23, desc[UR14][R12.64] ;  /* 0x0000000e0c179981 */ /* 0x000ea2000c1e1900 */
        /* <DEDUP_REMOVED lines=53> */
.L_x_2547:
[----:B------:R-:W-:Y:S05]  /*09b0*/  BSYNC.RECONVERGENT B0 ;  /* 0x0000000000007941 */ /* 0x000fea0003800200 */
.L_x_2546:
        /* <DEDUP_REMOVED lines=39> */
.L_x_2549:
[----:B------:R-:W-:Y:S05]  /*0c30*/  BSYNC.RECONVERGENT B0 ;  /* 0x0000000000007941 */ /* 0x000fea0003800200 */
.L_x_2548:
        /* <DEDUP_REMOVED lines=31> */
.L_x_2552:
[----:B---3--:R-:W2:Y:S04]  /*0e30*/  LDG.E.STRONG.GPU R8, desc[UR14][R10.64] ;  /* 0x0000000e0a087981 */ /* 0x008ea8000c1ef900 */
[----:B--2---:R-:W-:Y:S01]  /*0e40*/  CCTL.IVALL ;  /* 0x00000000ff00798f */ /* 0x004fe20002000000 */
[----:B------:R-:W-:Y:S05]  /*0e50*/  YIELD ;  /* 0x0000000000007946 */ /* 0x000fea0003800000 */
[----:B------:R-:W-:-:S13]  /*0e60*/  ISETP.NE.AND P2, PT, R8, R15, PT ;  /* 0x0000000f0800720c */ /* 0x000fda0003f45270 */
[----:B------:R-:W-:Y:S05]  /*0e70*/  @P2 BRA `(.L_x_2552) ;  /* 0xfffffffc00ec2947 */ /* 0x000fea000383ffff */
.L_x_2551:
        /* <DEDUP_REMOVED lines=15> */
.L_x_2554:
[----:B------:R-:W-:Y:S01]  /*0f70*/  UIADD3 UR24, UPT, UPT, UR5, 0x1, URZ ;  /* 0x0000000105187890 */ /* 0x000fe2000fffe0ff */
[----:B------:R-:W-:-:S05]  /*0f80*/  ISETP.EQ.OR P2, PT, RZ, UR23, P3 ;  /* 0x00000017ff007c0c */ /* 0x000fca0009f42670 */
[----:B---3--:R-:W-:-:S04]  /*0f90*/  MOV R8, UR24 ;  /* 0x0000001800087c02 */ /* 0x008fc80008000f00 */
[----:B------:R-:W-:-:S04]  /*0fa0*/  ISETP.EQ.OR P4, PT, R8, UR18, P3 ;  /* 0x0000001208007c0c */ /* 0x000fc80009f82670 */
[----:B------:R-:W-:-:S05]  /*0fb0*/  VOTEU.ALL UP1, P2 ;  /* 0x0000000000ff7886 */ /* 0x000fca0001020000 */
[----:B------:R-:W-:-:S04]  /*0fc0*/  @!UP1 UIMAD.WIDE.U32 UR24, UR9, 0x8, UR16 ;  /* 0x00000008091898a5 */ /* 0x000fc8000f8e0010 */
[----:B------:R-:W-:Y:S02]  /*0fd0*/  VOTEU.ALL UP1, P4 ;  /* 0x0000000000ff7886 */ /* 0x000fe40002020000 */
[----:B------:R-:W-:Y:S01]  /*0fe0*/  MOV R8, UR24 ;  /* 0x0000001800087c02 */ /* 0x000fe20008000f00 */
[----:B------:R-:W-:Y:S02]  /*0ff0*/  IMAD.U32 R9, RZ, RZ, UR25 ;  /* 0x00000019ff097e24 */ /* 0x000fe4000f8e00ff */
[----:B------:R-:W-:-:S04]  /*1000*/  @!UP1 UIMAD.WIDE.U32 UR24, UR22, 0x8, UR16 ;  /* 0x00000008161898a5 */ /* 0x000fc8000f8e0010 */
[----:B------:R-:W0:Y:S02]  /*1010*/  @!P2 LDG.E.64 R8, desc[UR14][R8.64] ;  /* 0x0000000e0808a981 */ /* 0x000e24000c1e1b00 */
[----:B------:R-:W-:Y:S01]  /*1020*/  MOV R10, UR24 ;  /* 0x00000018000a7c02 */ /* 0x000fe20008000f00 */
        /* <DEDUP_REMOVED lines=10> */
[----:B------:R-:W-:Y:S01]  /*10d0*/  IMAD.U32 R14, RZ, RZ, UR24 ;  /* 0x00000018ff0e7e24 */ /* 0x000fe2000f8e00ff */
[----:B--2---:R-:W-:-:S06]  /*10e0*/  MOV R15, UR25 ;  /* 0x00000019000f7c02 */ /* 0x004fcc0008000f00 */
[----:B------:R-:W2:Y:S01]  /*10f0*/  @!P5 LDG.E.64 R14, desc[UR14][R14.64] ;  /* 0x0000000e0e0ed981 */ /* 0x000ea2000c1e1b00 */
[----:B------:R-:W-:-:S05]  /*1100*/  VOTEU.ALL UP1, P6 ;  /* 0x0000000000ff7886 */ /* 0x000fca0003020000 */
[----:B------:R-:W-:Y:S01]  /*1110*/  @!UP1 UIMAD.WIDE.U32 UR24, UR10, 0x8, UR16 ;  /* 0x000000080a1898a5 */ /* 0x000fe2000f8e0010 */
[----:B0-----:R-:W-:Y:S01]  /*1120*/  @!P2 FADD.FTZ R12, R12, R8 ;  /* 0x000000080c0ca221 */ /* 0x001fe20000010000 */
[----:B------:R-:W-:-:S04]  /*1130*/  @!P2 FADD.FTZ R13, R13, R9 ;  /* 0x000000090d0da221 */ /* 0x000fc80000010000 */
[----:B------:R-:W-:Y:S02]  /*1140*/  MOV R8, UR24 ;  /* 0x0000001800087c02 */ /* 0x000fe40008000f00 */
        /* <DEDUP_REMOVED lines=8> */
[----:B------:R-:W-:-:S06]  /*11d0*/  IMAD.U32 R10, RZ, RZ, UR24 ;  /* 0x00000018ff0a7e24 */ /* 0x000fcc000f8e00ff */
[----:B------:R-:W-:-:S05]  /*11e0*/  VOTEU.ALL UP1, P4 ;  /* 0x0000000000ff7886 */ /* 0x000fca0002020000 */
[----:B------:R-:W-:Y:S01]  /*11f0*/  @!UP1 UIMAD.WIDE.U32 UR24, UR21, 0x8, UR16 ;  /* 0x00000008151898a5 */ /* 0x000fe2000f8e0010 */
[----:B--2---:R-:W-:Y:S01]  /*1200*/  @!P5 FADD.FTZ R12, R12, R14 ;  /* 0x0000000e0c0cd221 */ /* 0x004fe20000010000 */
[----:B------:R-:W-:-:S04]  /*1210*/  @!P5 FADD.FTZ R13, R13, R15 ;  /* 0x0000000f0d0dd221 */ /* 0x000fc80000010000 */
[----:B------:R-:W-:Y:S02]  /*1220*/  MOV R14, UR24 ;  /* 0x00000018000e7c02 */ /* 0x000fe40008000f00 */
        /* <DEDUP_REMOVED lines=25> */
[----:B------:R-:W-:Y:S01]  /*13c0*/  MOV R14, UR24 ;  /* 0x00000018000e7c02 */ /* 0x000fe20008000f00 */
[----:B------:R-:W-:-:S06]  /*13d0*/  IMAD.U32 R15, RZ, RZ, UR25 ;  /* 0x00000019ff0f7e24 */ /* 0x000fcc000f8e00ff */
        /* <DEDUP_REMOVED lines=20> */
.L_x_2553:
        /* <DEDUP_REMOVED lines=16> */
[----:B------:R-:W-:-:S05]  /*1620*/  IMAD.U32 R8, RZ, RZ, UR10 ;  /* 0x0000000aff087e24 */ /* 0x000fca000f8e00ff */
[----:B------:R-:W-:Y:S02]  /*1630*/  ISETP.EQ.OR P4, PT, R8, UR18, P3 ;  /* 0x0000001208007c0c */ /* 0x000fe40009f82670 */
[----:B------:R-:W-:-:S04]  /*1640*/  MOV R8, UR9 ;  /* 0x0000000900087c02 */ /* 0x000fc80008000f00 */
        /* <DEDUP_REMOVED lines=15> */
[----:B------:R-:W-:Y:S01]  /*1740*/  IMAD.U32 R28, RZ, RZ, UR10 ;  /* 0x0000000aff1c7e24 */ /* 0x000fe2000f8e00ff */
[----:B------:R-:W-:-:S03]  /*1750*/  MOV R29, UR11 ;  /* 0x0000000b001d7c02 */ /* 0x000fc60008000f00 */
        /* <DEDUP_REMOVED lines=15> */
.L_x_2555:
        /* <DEDUP_REMOVED lines=17> */
[----:B------:R-:W-:Y:S01]  /*1960*/  IMAD.U32 R10, RZ, RZ, UR10 ;  /* 0x0000000aff0a7e24 */ /* 0x000fe2000f8e00ff */
[----:B------:R-:W-:Y:S01]  /*1970*/  MOV R11, UR11 ;  /* 0x0000000b000b7c02 */ /* 0x000fe20008000f00 */
        /* <DEDUP_REMOVED lines=9> */
.L_x_2556:
[----:B------:R-:W-:Y:S01]  /*1a10*/  MOV R9, UR5 ;  /* 0x0000000500097c02 */ /* 0x000fe20008000f00 */
[----:B------:R-:W-:Y:S01]  /*1a20*/  BSSY.RECONVERGENT B0, `(.L_x_2550) ;  /* 0x000000c000007945 */ /* 0x000fe20003800200 */
[----:B------:R-:W-:Y:S02]  /*1a30*/  LOP3.LUT R8, R6, 0x1, RZ, 0xc0, !PT ;  /* 0x0000000106087812 */ /* 0x000fe400078ec0ff */
[----:B------:R-:W-:-:S04]  /*1a40*/  ISETP.EQ.OR P2, PT, R9, UR18, P3 ;  /* 0x0000001209007c0c */ /* 0x000fc80009f42670 */
[----:B------:R-:W-:-:S13]  /*1a50*/  ISETP.NE.U32.OR P2, PT, R8, 0x1, P2 ;  /* 0x000000010800780c */ /* 0x000fda0001745470 */
[----:B------:R-:W-:Y:S05]  /*1a60*/  @P2 BRA `(.L_x_2557) ;  /* 0x00000000001c2947 */ /* 0x000fea0003800000 */
[----:B------:R-:W-:Y:S01]  /*1a70*/  UIMAD UR9, UR19, UR5, UR6 ;  /* 0x00000005130972a4 */ /* 0x000fe2000f8e0206 */
[----:B------:R-:W-:-:S05]  /*1a80*/  IMAD.MOV.U32 R9, RZ, RZ, 0x8 ;  /* 0x00000008ff097424 */ /* 0x000fca00078e00ff */
[----:B------:R-:W-:-:S05]  /*1a90*/  MOV R8, UR9 ;  /* 0x0000000900087c02 */ /* 0x000fca0008000f00 */
[----:B------:R-:W-:-:S06]  /*1aa0*/  IMAD.WIDE.U32 R8, R8, R9, UR16 ;  /* 0x0000001008087e25 */ /* 0x000fcc000f8e0009 */
[----:B------:R-:W0:Y:S02]  /*1ab0*/  LDG.E.64 R8, desc[UR14][R8.64] ;  /* 0x0000000e08087981 */ /* 0x000e24000c1e1b00 */
[----:B0-----:R-:W-:Y:S01]  /*1ac0*/  FADD.FTZ R12, R12, R8 ;  /* 0x000000080c0c7221 */ /* 0x001fe20000010000 */
[----:B------:R-:W-:-:S07]  /*1ad0*/  FADD.FTZ R13, R13, R9 ;  /* 0x000000090d0d7221 */ /* 0x000fce0000010000 */
.L_x_2557:
[----:B------:R-:W-:Y:S05]  /*1ae0*/  BSYNC.RECONVERGENT B0 ;  /* 0x0000000000007941 */ /* 0x000fea0003800200 */
.L_x_2550:
        /* <DEDUP_REMOVED lines=30> */
[----:B------:R-:W-:-:S06]  /*1cd0*/  HFMA2 R13, -RZ, RZ, 1.875, 0 ;  /* 0x3f800000ff0d7431 */ /* 0x000fcc00000001ff */
[----:B------:R0:W1:Y:S01]  /*1ce0*/  @P2 MUFU.RSQ R13, R9 ;  /* 0x00000009000d2308 */ /* 0x0000620000001400 */
[----:B--2---:R-:W-:Y:S01]  /*1cf0*/  SHF.L.U32 R17, R8, 0x10, RZ ;  /* 0x0000001008117819 */ /* 0x004fe200000006ff */
[----:B---3--:R-:W-:Y:S01]  /*1d00*/  IMAD.U32 R14, R14, 0x10000, RZ ;  /* 0x000100000e0e7824 */ /* 0x008fe200078e00ff */
        /* <DEDUP_REMOVED lines=28> */
.L_x_2561:
[----:B------:R-:W-:Y:S05]  /*1ed0*/  BSYNC.RECONVERGENT B1 ;  /* 0x0000000000017941 */ /* 0x000fea0003800200 */
.L_x_2560:
        /* <DEDUP_REMOVED lines=10> */
[----:B------:R-:W-:Y:S01]  /*1f80*/  F2FP.F16.F32.PACK_AB R11, R12, R11 ;  /* 0x0000000b0c0b723e */ /* 0x000fe200000000ff */
        /* <DEDUP_REMOVED lines=8> */
.L_x_2559:
        /* <DEDUP_REMOVED lines=27> */
[----:B------:R-:W-:Y:S02]  /*21c0*/  F2FP.F16.F32.PACK_AB R11, R28, R22 ;  /* 0x000000161c0b723e */ /* 0x000fe400000000ff */
[----:B------:R-:W-:-:S05]  /*21d0*/  LEA.HI.X R9, R10, UR13, R9, 0x1, P1 ;  /* 0x0000000d0a097c11 */ /* 0x000fca00088f0c09 */
[----:B------:R0:W-:Y:S04]  /*21e0*/  STG.E desc[UR14][R8.64], R11 ;  /* 0x0000000b08007986 */ /* 0x0001e8000c10190e */
.L_x_2564:
[----:B------:R-:W-:Y:S05]  /*21f0*/  BSYNC.RECONVERGENT B1 ;  /* 0x0000000000017941 */ /* 0x000fea0003800200 */
.L_x_2563:
        /* <DEDUP_REMOVED lines=30> */
[----:B------:R-:W-:-:S05]  /*23e0*/  F2FP.F16.F32.PACK_AB R15, R15, R14 ;  /* 0x0000000e0f0f723e */ /* 0x000fca00000000ff */
[----:B------:R2:W-:Y:S02]  /*23f0*/  STG.E desc[UR14][R10.64], R15 ;  /* 0x0000000f0a007986 */ /* 0x0005e4000c10190e */
.L_x_2562:
[----:B------:R-:W-:Y:S05]  /*2400*/  BSYNC.RECONVERGENT B0 ;  /* 0x0000000000007941 */ /* 0x000fea0003800200 */
.L_x_2558:
[----:B------:R-:W-:Y:S02]  /*2410*/  UIADD3 UR8, UPT, UPT, UR19, UR8, URZ ;  /* 0x0000000813087290 */ /* 0x000fe4000fffe0ff */
[----:B------:R-:W-:Y:S02]  /*2420*/  UIADD3 UR4, UPT, UPT, UR4, 0x1, URZ ;  /* 0x0000000104047890 */ /* 0x000fe4000fffe0ff */
[----:B------:R-:W-:-:S09]  /*2430*/  UISETP.GE.AND UP1, UPT, UR8, UR7, UPT ;  /* 0x000000070800728c */ /* 0x000fd2000bf26270 */
[----:B------:R-:W-:Y:S05]  /*2440*/  BRA.U !UP1, `(.L_x_2565) ;  /* 0xffffffdd09807547 */ /* 0x000fea000b83ffff */
[----:B------:R-:W-:Y:S05]  /*2450*/  EXIT ;  /* 0x000000000000794d */ /* 0x000fea0003800000 */
.L_x_2566:
        /* <DEDUP_REMOVED lines=10> */
.L_x_3459:


//--------------------- .text._Z35group_norm_nhwc_fwd_one_pass_kernelI11Fp16IOBf16WLi128ELi26ELi416EEv26Group_norm_nhwc_fwd_params --------------------------
	.section	.text._Z35group_norm_nhwc_fwd_one_pass_kernelI11Fp16IOBf16WLi128ELi26ELi416EEv26Group_norm_nhwc_fwd_params,"ax",@progbits
	.align	128
        .global         _Z35group_norm_nhwc_fwd_one_pass_kernelI11Fp16IOBf16WLi128ELi26ELi416EEv26Group_norm_nhwc_fwd_params
        .type           _Z35group_norm_nhwc_fwd_one_pass_kernelI11Fp16IOBf16WLi128ELi26ELi416EEv26Group_norm_nhwc_fwd_params,@function
        .size           _Z35group_norm_nhwc_fwd_one_pass_kernelI11Fp16IOBf16WLi128ELi26ELi416EEv26Group_norm_nhwc_fwd_params,(.L_x_3460 - _Z35group_norm_nhwc_fwd_one_pass_kernelI11Fp16IOBf16WLi128ELi26ELi416EEv26Group_norm_nhwc_fwd_params)
        .other          _Z35group_norm_nhwc_fwd_one_pass_kernelI11Fp16IOBf16WLi128ELi26ELi416EEv26Group_norm_nhwc_fwd_params,@"STO_CUDA_ENTRY STV_DEFAULT"
_Z35group_norm_nhwc_fwd_one_pass_kernelI11Fp16IOBf16WLi128ELi26ELi416EEv26Group_norm_nhwc_fwd_params:
.text._Z35group_norm_nhwc_fwd_one_pass_kernelI11Fp16IOBf16WLi128ELi26ELi416EEv26Group_norm_nhwc_fwd_params:
        /* <DEDUP_REMOVED lines=36> */
.L_x_2594:
        /* <DEDUP_REMOVED lines=19> */
[----:B---3--:R-:W-:Y:S01]  /*0370*/  R2UR UR9, R9 ;  /* 0x00000000090972ca */ /* 0x008fe200000e0000 */
[----:B------:R-:W-:Y:S01]  /*0380*/  IMAD.MOV R12, RZ, RZ, -R9 ;  /* 0x000000ffff0c7224 */ /* 0x000fe200078e0a09 */
        /* <DEDUP_REMOVED lines=46> */
[----:B------:R-:W-:Y:S01]  /*0670*/  VIADD R33, R31, UR5 ;  /* 0x000000051f217c36 */ /* 0x000fe20008000000 */
[-C--:B------:R-:W-:Y:S01]  /*0680*/  @!P2 MOV R32, R30.reuse ;  /* 0x0000001e0020a202 */ /* 0x080fe20000000f00 */
[----:B------:R-:W-:Y:S01]  /*0690*/  @!P2 IMAD R25, R4, R23, R8 ;  /* 0x000000170419a224 */ /* 0x000fe200078e0208 */
[----:B------:R-:W-:-:S03]  /*06a0*/  @!P3 MOV R26, R30 ;  /* 0x0000001e001ab202 */ /* 0x000fc60000000f00 */
[----:B------:R-:W-:-:S05]  /*06b0*/  @!P2 IMAD.WIDE.U32 R22, R4, R22, R32 ;  /* 0x000000160416a225 */ /* 0x000fca00078e0020 */
[----:B------:R-:W5:Y:S01]  /*06c0*/  @!P4 LDC.64 R8, c[0x0][0x3e0] ;  /* 0x0000f800ff08cb82 */ /* 0x000f620000000a00 */
[----:B------:R-:W-:Y:S01]  /*06d0*/  @!P2 IADD3 R23, PT, PT, R23, R25, RZ ;  /* 0x000000191717a210 */ /* 0x000fe20007ffe0ff */
[----:B--2---:R-:W-:Y:S01]  /*06e0*/  @!P1 IMAD R25, R27, R18, RZ ;  /* 0x000000121b199224 */ /* 0x004fe200078e02ff */
[----:B---3--:R-:W-:Y:S02]  /*06f0*/  @!P2 LEA R12, P5, R22, R12, 0x1 ;  /* 0x0000000c160ca211 */ /* 0x008fe400078a08ff */
[----:B------:R-:W-:Y:S01]  /*0700*/  @!P3 MOV R27, R33 ;  /* 0x00000021001bb202 */ /* 0x000fe20000000f00 */
[----:B------:R-:W-:Y:S01]  /*0710*/  @!P1 IMAD R29, R24, R19, R25 ;  /* 0x00000013181d9224 */ /* 0x000fe200078e0219 */
[----:B------:R-:W-:Y:S02]  /*0720*/  @!P2 LEA.HI.X R13, R22, R13, R23, 0x1, P5 ;  /* 0x0000000d160da211 */ /* 0x000fe400028f0c17 */
[----:B------:R-:W-:Y:S01]  /*0730*/  @!P1 MOV R22, R30 ;  /* 0x0000001e00169202 */ /* 0x000fe20000000f00 */
[----:B------:R-:W-:Y:S01]  /*0740*/  @!P3 IMAD.WIDE.U32 R16, R5, R16, R26 ;  /* 0x000000100510b225 */ /* 0x000fe200078e001a */
[----:B------:R-:W-:-:S03]  /*0750*/  @!P1 MOV R23, R33 ;  /* 0x0000002100179202 */ /* 0x000fc60000000f00 */
[----:B------:R-:W-:-:S04]  /*0760*/  @!P1 IMAD.WIDE.U32 R24, R24, R18, R22 ;  /* 0x0000001218189225 */ /* 0x000fc800078e0016 */
[----:B------:R-:W-:Y:S01]  /*0770*/  HFMA2 R23, -RZ, RZ, 0, 0 ;  /* 0x00000000ff177431 */ /* 0x000fe200000001ff */
[----:B------:R-:W2:Y:S01]  /*0780*/  @!P4 LDC.64 R18, c[0x0][0x390] ;  /* 0x0000e400ff12cb82 */ /* 0x000ea20000000a00 */
[----:B------:R-:W-:Y:S01]  /*0790*/  @!P1 IMAD.IADD R22, R25, 0x1, R29 ;  /* 0x0000000119169824 */ /* 0x000fe200078e021d */
[C---:B----4-:R-:W-:Y:S01]  /*07a0*/  @!P1 LEA R14, P5, R24.reuse, R14, 0x1 ;  /* 0x0000000e180e9211 */ /* 0x050fe200078a08ff */
[----:B------:R-:W-:Y:S01]  /*07b0*/  HFMA2 R25, -RZ, RZ, 0, 0 ;  /* 0x00000000ff197431 */ /* 0x000fe200000001ff */
[----:B------:R-:W-:Y:S02]  /*07c0*/  @!P3 IADD3 R17, PT, PT, R17, R35, RZ ;  /* 0x000000231111b210 */ /* 0x000fe40007ffe0ff */
[----:B------:R-:W-:Y:S01]  /*07d0*/  @!P1 LEA.HI.X R15, R24, R15, R22, 0x1, P5 ;  /* 0x0000000f180f9211 */ /* 0x000fe200028f0c16 */
[----:B------:R3:W4:Y:S01]  /*07e0*/  @!P2 LDG.E R23, desc[UR14][R12.64] ;  /* 0x0000000e0c17a981 */ /* 0x000722000c1e1900 */
[----:B-1----:R-:W-:Y:S01]  /*07f0*/  @!P3 LEA R10, P2, R16, R10, 0x1 ;  /* 0x0000000a100ab211 */ /* 0x002fe200078408ff */
[----:B-----5:R-:W-:-:S03]  /*0800*/  @!P4 IMAD R22, R21, R8, RZ ;  /* 0x000000081516c224 */ /* 0x020fc600078e02ff */
[----:B------:R-:W-:Y:S01]  /*0810*/  @!P3 LEA.HI.X R11, R16, R11, R17, 0x1, P2 ;  /* 0x0000000b100bb211 */ /* 0x000fe200010f0c11 */
[C---:B------:R-:W-:Y:S01]  /*0820*/  @!P4 IMAD R17, R6.reuse, R9, R22 ;  /* 0x000000090611c224 */ /* 0x040fe200078e0216 */
[----:B------:R-:W-:Y:S01]  /*0830*/  MOV R27, RZ ;  /* 0x000000ff001b7202 */ /* 0x000fe20000000f00 */
[----:B------:R-:W5:Y:S01]  /*0840*/  @!P1 LDG.E R25, desc[UR14][R14.64] ;  /* 0x0000000e0e199981 */ /* 0x000f62000c1e1900 */
[----:B---3--:R-:W-:Y:S02]  /*0850*/  @!P4 MOV R12, R30 ;  /* 0x0000001e000cc202 */ /* 0x008fe40000000f00 */
[----:B------:R-:W-:Y:S01]  /*0860*/  @!P4 MOV R13, R33 ;  /* 0x00000021000dc202 */ /* 0x000fe20000000f00 */
[----:B------:R-:W-:Y:S01]  /*0870*/  HFMA2 R29, -RZ, RZ, 0, 0 ;  /* 0x00000000ff1d7431 */ /* 0x000fe200000001ff */
[----:B------:R1:W3:Y:S01]  /*0880*/  @!P3 LDG.E R27, desc[UR14][R10.64] ;  /* 0x0000000e0a1bb981 */ /* 0x0002e2000c1e1900 */
[----:B------:R-:W-:-:S05]  /*0890*/  @!P4 IMAD.WIDE.U32 R8, R6, R8, R12 ;  /* 0x000000080608c225 */ /* 0x000fca00078e000c */
[----:B------:R-:W-:Y:S02]  /*08a0*/  @!P4 IADD3 R9, PT, PT, R9, R17, RZ ;  /* 0x000000110909c210 */ /* 0x000fe40007ffe0ff */
[----:B--2---:R-:W-:-:S04]  /*08b0*/  @!P4 LEA R18, P2, R8, R18, 0x1 ;  /* 0x000000120812c211 */ /* 0x004fc800078408ff */
[----:B------:R-:W-:-:S05]  /*08c0*/  @!P4 LEA.HI.X R19, R8, R19, R9, 0x1, P2 ;  /* 0x000000130813c211 */ /* 0x000fca00010f0c09 */
[----:B------:R-:W2:Y:S01]  /*08d0*/  @!P4 LDG.E R29, desc[UR14][R18.64] ;  /* 0x0000000e121dc981 */ /* 0x000ea2000c1e1900 */
[C---:B0-----:R-:W-:Y:S02]  /*08e0*/  ISETP.GT.AND P2, PT, R2.reuse, 0x1e, PT ;  /* 0x0000001e0200780c */ /* 0x041fe40003f44270 */
[----:B------:R-:W-:Y:S01]  /*08f0*/  ISETP.GT.AND P3, PT, R2, 0xf, PT ;  /* 0x0000000f0200780c */ /* 0x000fe20003f64270 */
[----:B------:R-:W-:Y:S01]  /*0900*/  BSSY.RECONVERGENT B0, `(.L_x_2567) ;  /* 0x000003f000007945 */ /* 0x000fe20003800200 */
[--C-:B----4-:R-:W-:Y:S02]  /*0910*/  HADD2.F32 R22, -RZ, R23.reuse.H1_H1 ;  /* 0x30000017ff167230 */ /* 0x110fe40000004100 */
[----:B------:R-:W-:-:S03]  /*0920*/  HADD2.F32 R23, -RZ, R23.H0_H0 ;  /* 0x20000017ff177230 */ /* 0x000fc60000004100 */
[----:B------:R-:W-:Y:S01]  /*0930*/  FMUL.FTZ R12, R22, R22 ;  /* 0x00000016160c7220 */ /* 0x000fe20000410000 */
[--C-:B-----5:R-:W-:Y:S02]  /*0940*/  HADD2.F32 R24, -RZ, R25.reuse.H1_H1 ;  /* 0x30000019ff187230 */ /* 0x120fe40000004100 */
[C---:B------:R-:W-:Y:S01]  /*0950*/  FADD.FTZ R8, R23.reuse, R22 ;  /* 0x0000001617087221 */ /* 0x040fe20000010000 */
[----:B------:R-:W-:Y:S02]  /*0960*/  HADD2.F32 R25, -RZ, R25.H0_H0 ;  /* 0x20000019ff197230 */ /* 0x000fe40000004100 */
[----:B------:R-:W-:Y:S01]  /*0970*/  FFMA.FTZ R12, R23, R23, R12 ;  /* 0x00000017170c7223 */ /* 0x000fe2000001000c */
[----:B-1----:R-:W-:Y:S01]  /*0980*/  FMUL.FTZ R10, R24, R24 ;  /* 0x00000018180a7220 */ /* 0x002fe20000410000 */
[--C-:B---3--:R-:W-:Y:S02]  /*0990*/  HADD2.F32 R26, -RZ, R27.reuse.H1_H1 ;  /* 0x3000001bff1a7230 */ /* 0x108fe40000004100 */
[C---:B------:R-:W-:Y:S01]  /*09a0*/  FADD.FTZ R9, R25.reuse, R24 ;  /* 0x0000001819097221 */ /* 0x040fe20000010000 */
[----:B------:R-:W-:Y:S01]  /*09b0*/  FADD.FTZ R8, RZ, R8 ;  /* 0x00000008ff087221 */ /* 0x000fe20000010000 */
[----:B------:R-:W-:Y:S01]  /*09c0*/  FFMA.FTZ R11, R25, R25, R10 ;  /* 0x00000019190b7223 */ /* 0x000fe2000001000a */
[----:B------:R-:W-:-:S02]  /*09d0*/  HADD2.F32 R27, -RZ, R27.H0_H0 ;  /* 0x2000001bff1b7230 */ /* 0x000fc40000004100 */
[----:B------:R-:W-:Y:S01]  /*09e0*/  FADD.FTZ R12, RZ, R12 ;  /* 0x0000000cff0c7221 */ /* 0x000fe20000010000 */
        /* <DEDUP_REMOVED lines=45> */
[----:B0-----:R-:W-:-:S05]  /*0cc0*/  @!P2 LEA R9, R10, R9, 0x18 ;  /* 0x000000090a09a211 */ /* 0x001fca00078ec0ff */
[----:B------:R-:W-:-:S05]  /*0cd0*/  @!P2 IMAD.IADD R8, R8, 0x1, R9 ;  /* 0x000000010808a824 */ /* 0x000fca00078e0209 */
[----:B------:R3:W-:Y:S02]  /*0ce0*/  @!P2 STS.64 [R8+0x10], R12 ;  /* 0x0000100c0800a388 */ /* 0x0007e40000000a00 */
.L_x_2568:
[----:B------:R-:W-:Y:S05]  /*0cf0*/  BSYNC.RECONVERGENT B0 ;  /* 0x0000000000007941 */ /* 0x000fea0003800200 */
.L_x_2567:
        /* <DEDUP_REMOVED lines=39> */
.L_x_2570:
[----:B------:R-:W-:Y:S05]  /*0f70*/  BSYNC.RECONVERGENT B0 ;  /* 0x0000000000007941 */ /* 0x000fea0003800200 */
.L_x_2569:
        /* <DEDUP_REMOVED lines=31> */
.L_x_2573:
[----:B---3--:R-:W3:Y:S04]  /*1170*/  LDG.E.STRONG.GPU R10, desc[UR14][R8.64] ;  /* 0x0000000e080a7981 */ /* 0x008ee8000c1ef900 */
[----:B---3--:R-:W-:Y:S01]  /*1180*/  CCTL.IVALL ;  /* 0x00000000ff00798f */ /* 0x008fe20002000000 */
[----:B------:R-:W-:Y:S05]  /*1190*/  YIELD ;  /* 0x0000000000007946 */ /* 0x000fea0003800000 */
[----:B------:R-:W-:-:S13]  /*11a0*/  ISETP.NE.AND P2, PT, R10, R15, PT ;  /* 0x0000000f0a00720c */ /* 0x000fda0003f45270 */
[----:B------:R-:W-:Y:S05]  /*11b0*/  @P2 BRA `(.L_x_2573) ;  /* 0xfffffffc00ec2947 */ /* 0x000fea000383ffff */
.L_x_2572:
        /* <DEDUP_REMOVED lines=15> */
.L_x_2575:
[----:B------:R-:W-:Y:S01]  /*12b0*/  UIADD3 UR24, UPT, UPT, UR5, 0x1, URZ ;  /* 0x0000000105187890 */ /* 0x000fe2000fffe0ff */
[----:B------:R-:W-:Y:S01]  /*12c0*/  ISETP.EQ.OR P2, PT, RZ, UR23, P3 ;  /* 0x00000017ff007c0c */ /* 0x000fe20009f42670 */
[----:B------:R-:W-:-:S04]  /*12d0*/  UIADD3 UR25, UPT, UPT, UR5, 0x2, URZ ;  /* 0x0000000205197890 */ /* 0x000fc8000fffe0ff */
[----:B---3--:R-:W-:Y:S01]  /*12e0*/  MOV R8, UR24 ;  /* 0x0000001800087c02 */ /* 0x008fe20008000f00 */
[----:B------:R-:W-:Y:S01]  /*12f0*/  UIADD3 UR24, UPT, UPT, UR5, 0x3, URZ ;  /* 0x0000000305187890 */ /* 0x000fe2000fffe0ff */
[----:B------:R-:W-:Y:S02]  /*1300*/  MOV R9, UR25 ;  /* 0x0000001900097c02 */ /* 0x000fe40008000f00 */
[----:B------:R-:W-:Y:S02]  /*1310*/  ISETP.EQ.OR P4, PT, R8, UR18, P3 ;  /* 0x0000001208007c0c */ /* 0x000fe40009f82670 */
[----:B------:R-:W-:Y:S01]  /*1320*/  ISETP.EQ.OR P6, PT, R9, UR18, P3 ;  /* 0x0000001209007c0c */ /* 0x000fe20009fc2670 */
[----:B------:R-:W-:Y:S01]  /*1330*/  IMAD.U32 R8, RZ, RZ, UR24 ;  /* 0x00000018ff087e24 */ /* 0x000fe2000f8e00ff */
[----:B------:R-:W-:-:S04]  /*1340*/  VOTEU.ALL UP0, P2 ;  /* 0x0000000000ff7886 */ /* 0x000fc80001000000 */
[----:B------:R-:W-:Y:S01]  /*1350*/  ISETP.EQ.OR P5, PT, R8, UR18, P3 ;  /* 0x0000001208007c0c */ /* 0x000fe20009fa2670 */
[----:B------:R-:W-:-:S04]  /*1360*/  @!UP0 UIMAD.WIDE.U32 UR24, UR9, 0x8, UR16 ;  /* 0x00000008091888a5 */ /* 0x000fc8000f8e0010 */
[----:B------:R-:W-:Y:S02]  /*1370*/  VOTEU.ALL UP0, P4 ;  /* 0x0000000000ff7886 */ /* 0x000fe40002000000 */
        /* <DEDUP_REMOVED lines=10> */
[----:B-1----:R-:W-:Y:S02]  /*1420*/  MOV R14, UR26 ;  /* 0x0000001a000e7c02 */ /* 0x002fe40008000f00 */
[----:B------:R-:W-:Y:S02]  /*1430*/  MOV R15, UR27 ;  /* 0x0000001b000f7c02 */ /* 0x000fe40008000f00 */
[----:B------:R-:W3:Y:S01]  /*1440*/  @!P4 LDG.E.64 R10, desc[UR14][R10.64] ;  /* 0x0000000e0a0ac981 */ /* 0x000ee2000c1e1b00 */
[----:B--2---:R-:W-:Y:S01]  /*1450*/  MOV R16, UR24 ;  /* 0x0000001800107c02 */ /* 0x004fe20008000f00 */
[----:B------:R-:W-:-:S02]  /*1460*/  IMAD.U32 R17, RZ, RZ, UR25 ;  /* 0x00000019ff117e24 */ /* 0x000fc4000f8e00ff */
[----:B------:R-:W2:Y:S04]  /*1470*/  @!P6 LDG.E.64 R14, desc[UR14][R14.64] ;  /* 0x0000000e0e0ee981 */ /* 0x000ea8000c1e1b00 */
[----:B------:R-:W4:Y:S01]  /*1480*/  @!P5 LDG.E.64 R16, desc[UR14][R16.64] ;  /* 0x0000000e1010d981 */ /* 0x000f22000c1e1b00 */
[----:B------:R-:W-:Y:S02]  /*1490*/  UIADD3 UR24, UPT, UPT, UR5, 0x4, URZ ;  /* 0x0000000405187890 */ /* 0x000fe4000fffe0ff */
        /* <DEDUP_REMOVED lines=23> */
[----:B------:R-:W-:Y:S01]  /*1610*/  @!UP1 UIMAD.WIDE.U32 UR26, UR20, 0x8, UR16 ;  /* 0x00000008141a98a5 */ /* 0x000fe2000f8e0010 */
[----:B------:R-:W-:Y:S01]  /*1620*/  MOV R9, UR25 ;  /* 0x0000001900097c02 */ /* 0x000fe20008000f00 */
[----:B------:R-:W-:-:S03]  /*1630*/  VOTEU.ALL UP0, P6 ;  /* 0x0000000000ff7886 */ /* 0x000fc60003000000 */
[----:B------:R-:W-:Y:S01]  /*1640*/  VOTEU.ALL UP1, P5 ;  /* 0x0000000000ff7886 */ /* 0x000fe20002820000 */
[----:B------:R-:W-:Y:S01]  /*1650*/  MOV R10, UR26 ;  /* 0x0000001a000a7c02 */ /* 0x000fe20008000f00 */
[----:B------:R-:W-:Y:S01]  /*1660*/  @!UP0 UIMAD.WIDE.U32 UR24, UR13, 0x8, UR16 ;  /* 0x000000080d1888a5 */ /* 0x000fe2000f8e0010 */
[----:B------:R-:W2:Y:S01]  /*1670*/  @!P2 LDG.E.64 R8, desc[UR14][R8.64] ;  /* 0x0000000e0808a981 */ /* 0x000ea2000c1e1b00 */
[----:B------:R-:W-:Y:S01]  /*1680*/  IMAD.U32 R11, RZ, RZ, UR27 ;  /* 0x0000001bff0b7e24 */ /* 0x000fe2000f8e00ff */
[----:B------:R-:W-:-:S03]  /*1690*/  @!UP1 UIMAD.WIDE.U32 UR26, UR10, 0x8, UR16 ;  /* 0x000000080a1a98a5 */ /* 0x000fc6000f8e0010 */
        /* <DEDUP_REMOVED lines=28> */
.L_x_2574:
        /* <DEDUP_REMOVED lines=12> */
[----:B------:R-:W-:Y:S01]  /*1920*/  MOV R8, UR10 ;  /* 0x0000000a00087c02 */ /* 0x000fe20008000f00 */
[----:B------:R-:W-:-:S06]  /*1930*/  IMAD.U32 R9, RZ, RZ, UR11 ;  /* 0x0000000bff097e24 */ /* 0x000fcc000f8e00ff */
        /* <DEDUP_REMOVED lines=27> */
[----:B-1----:R-:W-:Y:S01]  /*1af0*/  IMAD.U32 R14, RZ, RZ, UR10 ;  /* 0x0000000aff0e7e24 */ /* 0x002fe2000f8e00ff */
[----:B------:R-:W-:-:S06]  /*1b00*/  MOV R15, UR11 ;  /* 0x0000000b000f7c02 */ /* 0x000fcc0008000f00 */
        /* <DEDUP_REMOVED lines=10> */
.L_x_2576:
        /* <DEDUP_REMOVED lines=27> */
.L_x_2577:
        /* <DEDUP_REMOVED lines=13> */
.L_x_2578:
[----:B------:R-:W-:Y:S05]  /*1e30*/  BSYNC.RECONVERGENT B0 ;  /* 0x0000000000007941 */ /* 0x000fea0003800200 */
.L_x_2571:
[----:B------:R-:W4:Y:S01]  /*1e40*/  S2UR UR9, SR_CgaCtaId ;  /* 0x00000000000979c3 */ /* 0x000f220000008800 */
[----:B------:R-:W5:Y:S01]  /*1e50*/  LDCU UR10, c[0x0][0x414] ;  /* 0x00008280ff0a77ac */ /* 0x000f620008000800 */
[----:B---3--:R-:W-:Y:S02]  /*1e60*/  MOV R11, UR7 ;  /* 0x00000007000b7c02 */ /* 0x008fe40008000f00 */
[----:B------:R-:W-:Y:S01]  /*1e70*/  LOP3.LUT R19, R20, 0xffff, RZ, 0xc0, !PT ;  /* 0x0000ffff14137812 */ /* 0x000fe200078ec0ff */
[----:B------:R-:W-:-:S03]  /*1e80*/  UMOV UR5, 0x400 ;  /* 0x0000040000057882 */ /* 0x000fc60000000000 */
[----:B--2---:R-:W2:Y:S01]  /*1e90*/  @P0 LDC.64 R16, c[0x0][0x388] ;  /* 0x0000e200ff100b82 */ /* 0x004ea20000000a00 */
[----:B------:R-:W-:-:S07]  /*1ea0*/  IADD3 R19, PT, PT, R19, UR8, RZ ;  /* 0x0000000813137c10 */ /* 0x000fce000fffe0ff */
[----:B-1----:R-:W1:Y:S01]  /*1eb0*/  LDC.64 R14, c[0x0][0x398] ;  /* 0x0000e600ff0e7b82 */ /* 0x002e620000000a00 */
[----:B-----5:R-:W-:Y:S01]  /*1ec0*/  @P0 FMUL.FTZ R10, R12, UR10 ;  /* 0x0000000a0c0a0c20 */ /* 0x020fe20008410000 */
[----:B----4-:R-:W-:-:S06]  /*1ed0*/  ULEA UR5, UR9, UR5, 0x18 ;  /* 0x0000000509057291 */ /* 0x010fcc000f8ec0ff */
[----:B------:R-:W3:Y:S01]  /*1ee0*/  LDC.64 R8, c[0x0][0x3a0] ;  /* 0x0000e800ff087b82 */ /* 0x000ee20000000a00 */
[----:B--2---:R-:W-:-:S04]  /*1ef0*/  @P0 IMAD.WIDE R16, R11, 0x8, R16 ;  /* 0x000000080b100825 */ /* 0x004fc800078e0210 */
        /* <DEDUP_REMOVED lines=14> */
[----:B-1----:R-:W-:-:S05]  /*1fe0*/  VIADD R19, R4, 0x20 ;  /* 0x0000002004137836 */ /* 0x002fca0000000000 */
        /* <DEDUP_REMOVED lines=40> */
[----:B-1----:R-:W-:Y:S02]  /*2270*/  LEA R14, P2, R12, UR8, 0x1 ;  /* 0x000000080c0e7c11 */ /* 0x002fe4000f8408ff */
[----:B------:R-:W-:Y:S02]  /*2280*/  F2FP.F16.F32.PACK_AB R13, R22, R23 ;  /* 0x00000017160d723e */ /* 0x000fe400000000ff */
[----:B------:R-:W-:-:S05]  /*2290*/  LEA.HI.X R15, R12, UR9, R35, 0x1, P2 ;  /* 0x000000090c0f7c11 */ /* 0x000fca00090f0c23 */
[----:B------:R0:W-:Y:S04]  /*22a0*/  STG.E desc[UR14][R14.64], R13 ;  /* 0x0000000d0e007986 */ /* 0x0001e8000c10190e */
.L_x_2582:
[----:B------:R-:W-:Y:S05]  /*22b0*/  BSYNC.RECONVERGENT B1 ;  /* 0x0000000000017941 */ /* 0x000fea0003800200 */
.L_x_2581:
        /* <DEDUP_REMOVED lines=9> */
[----:B------:R-:W-:-:S02]  /*2350*/  FMUL.FTZ R15, R15, R8 ;  /* 0x000000080f0f7220 */ /* 0x000fc40000410000 */
[----:B------:R-:W-:Y:S01]  /*2360*/  FFMA.FTZ R25, R10, R25, R17 ;  /* 0x000000190a197223 */ /* 0x000fe20000010011 */
[----:B-1----:R-:W-:Y:S02]  /*2370*/  IMAD R18, R18, UR8, RZ ;  /* 0x0000000812127c24 */ /* 0x002fe4000f8e02ff */
        /* <DEDUP_REMOVED lines=8> */
.L_x_2584:
[----:B------:R-:W-:Y:S05]  /*2400*/  BSYNC.RECONVERGENT B1 ;  /* 0x0000000000017941 */ /* 0x000fea0003800200 */
.L_x_2583:
        /* <DEDUP_REMOVED lines=20> */
.L_x_2586:
[----:B------:R-:W-:Y:S05]  /*2550*/  BSYNC.RECONVERGENT B1 ;  /* 0x0000000000017941 */ /* 0x000fea0003800200 */
.L_x_2585:
        /* <DEDUP_REMOVED lines=10> */
[----:B------:R-:W-:Y:S01]  /*2600*/  F2FP.F16.F32.PACK_AB R11, R16, R29 ;  /* 0x0000001d100b723e */ /* 0x000fe200000000ff */
        /* <DEDUP_REMOVED lines=8> */
.L_x_2580:
        /* <DEDUP_REMOVED lines=29> */
[----:B------:R-:W-:-:S05]  /*2860*/  IMAD.IADD R37, R13, 0x1, R37 ;  /* 0x000000010d257824 */ /* 0x000fca00078e0225 */
[----:B------:R-:W0:Y:S01]  /*2870*/  MUFU.RCP R23, R23 ;  /* 0x0000001700177308 */ /* 0x000e220000001000 */
[----:B--2---:R-:W-:Y:S01]  /*2880*/  FMUL.FTZ R22, R14, R15 ;  /* 0x0000000f0e167220 */ /* 0x004fe20000410000 */
[----:B-1----:R-:W-:-:S04]  /*2890*/  LEA R14, P4, R12, UR12, 0x1 ;  /* 0x0000000c0c0e7c11 */ /* 0x002fc8000f8808ff */
[----:B------:R-:W-:Y:S01]  /*28a0*/  LEA.HI.X R15, R12, UR13, R37, 0x1, P4 ;  /* 0x0000000d0c0f7c11 */ /* 0x000fe2000a0f0c25 */
[----:B0-----:R-:W-:-:S05]  /*28b0*/  FMUL.FTZ R35, R34, R23 ;  /* 0x0000001722237220 */ /* 0x001fca0000410000 */
[----:B------:R-:W-:-:S05]  /*28c0*/  F2FP.F16.F32.PACK_AB R35, R35, R22 ;  /* 0x000000162323723e */ /* 0x000fca00000000ff */
[----:B------:R0:W-:Y:S02]  /*28d0*/  STG.E desc[UR14][R14.64], R35 ;  /* 0x000000230e007986 */ /* 0x0001e4000c10190e */
.L_x_2589:
[----:B------:R-:W-:Y:S05]  /*28e0*/  BSYNC.RECONVERGENT B1 ;  /* 0x0000000000017941 */ /* 0x000fea0003800200 */
.L_x_2588:
        /* <DEDUP_REMOVED lines=8> */
[----:B------:R-:W-:Y:S01]  /*2970*/  FFMA.FTZ R25, R10, R25, R17 ;  /* 0x000000190a197223 */ /* 0x000fe20000010011 */
[----:B------:R-:W-:Y:S01]  /*2980*/  FFMA.FTZ R24, R11, R13, R16 ;  /* 0x0000000d0b187223 */ /* 0x000fe20000010010 */
[----:B------:R-:W-:-:S02]  /*2990*/  MOV R13, R33 ;  /* 0x00000021000d7202 */ /* 0x000fc40000000f00 */
[----:B------:R-:W-:Y:S01]  /*29a0*/  FMUL.FTZ R12, R25, -1.4426950216293334961 ;  /* 0xbfb8aa3b190c7820 */ /* 0x000fe20000410000 */
[----:B0-----:R-:W-:-:S05]  /*29b0*/  FMUL.FTZ R14, R24, -1.4426950216293334961 ;  /* 0xbfb8aa3b180e7820 */ /* 0x001fca0000410000 */
        /* <DEDUP_REMOVED lines=11> */
[----:B------:R-:W-:-:S04]  /*2a70*/  IADD3 R15, PT, PT, R13, R15, RZ ;  /* 0x0000000f0d0f7210 */ /* 0x000fc80007ffe0ff */
[----:B------:R-:W-:Y:S01]  /*2a80*/  LEA.HI.X R15, R12, UR13, R15, 0x1, P1 ;  /* 0x0000000d0c0f7c11 */ /* 0x000fe200088f0c0f */
[----:B0-----:R-:W-:Y:S01]  /*2a90*/  FMUL.FTZ R18, R25, R22 ;  /* 0x0000001619127220 */ /* 0x001fe20000410000 */
[----:B-1----:R-:W-:-:S05]  /*2aa0*/  FMUL.FTZ R19, R24, R23 ;  /* 0x0000001718137220 */ /* 0x002fca0000410000 */
[----:B------:R-:W-:-:S05]  /*2ab0*/  F2FP.F16.F32.PACK_AB R19, R19, R18 ;  /* 0x000000121313723e */ /* 0x000fca00000000ff */
[----:B------:R1:W-:Y:S02]  /*2ac0*/  STG.E desc[UR14][R14.64], R19 ;  /* 0x000000130e007986 */ /* 0x0003e4000c10190e */
.L_x_2591:
[----:B------:R-:W-:Y:S05]  /*2ad0*/  BSYNC.RECONVERGENT B1 ;  /* 0x0000000000017941 */ /* 0x000fea0003800200 */
.L_x_2590:
        /* <DEDUP_REMOVED lines=28> */
[----:B------:R-:W-:-:S05]  /*2ca0*/  F2FP.F16.F32.PACK_AB R19, R24, R19 ;  /* 0x000000131813723e */ /* 0x000fca00000000ff */
[----:B------:R2:W-:Y:S02]  /*2cb0*/  STG.E desc[UR14][R14.64], R19 ;  /* 0x000000130e007986 */ /* 0x0005e4000c10190e */
.L_x_2593:
[----:B------:R-:W-:Y:S05]  /*2cc0*/  BSYNC.RECONVERGENT B1 ;  /* 0x0000000000017941 */ /* 0x000fea0003800200 */
.L_x_2592:
        /* <DEDUP_REMOVED lines=26> */
[----:B------:R-:W-:-:S05]  /*2e70*/  F2FP.F16.F32.PACK_AB R11, R14, R11 ;  /* 0x0000000b0e0b723e */ /* 0x000fca00000000ff */
[----:B------:R4:W-:Y:S02]  /*2e80*/  STG.E desc[UR14][R8.64], R11 ;  /* 0x0000000b08007986 */ /* 0x0009e4000c10190e */
.L_x_2587:
[----:B------:R-:W-:Y:S05]  /*2e90*/  BSYNC.RECONVERGENT B0 ;  /* 0x0000000000007941 */ /* 0x000fea0003800200 */
.L_x_2579:
        /* <DEDUP_REMOVED lines=8> */
.L_x_2595:
        /* <DEDUP_REMOVED lines=14> */
.L_x_3460:


//--------------------- .text._Z35group_norm_nhwc_fwd_one_pass_kernelI11Fp16IOBf16WLi256ELi26ELi416EEv26Group_norm_nhwc_fwd_params --------------------------
	.section	.text._Z35group_norm_nhwc_fwd_one_pass_kernelI11Fp16IOBf16WLi256ELi26ELi416EEv26Group_norm_nhwc_fwd_params,"ax",@progbits
	.align	128
        .global         _Z35group_norm_nhwc_fwd_one_pass_kernelI11Fp16IOBf16WLi256ELi26ELi416EEv26Group_norm_nhwc_fwd_params
        .type           _Z35group_norm_nhwc_fwd_one_pass_kernelI11Fp16IOBf16WLi256ELi26ELi416EEv26Group_norm_nhwc_fwd_params,@function
        .size           _Z35group_norm_nhwc_fwd_one_pass_kernelI11Fp16IOBf16WLi256ELi26ELi416EEv26Group_norm_nhwc_fwd_params,(.L_x_3461 - _Z35group_norm_nhwc_fwd_one_pass_kernelI11Fp16IOBf16WLi256ELi26ELi416EEv26Group_norm_nhwc_fwd_params)
        .other          _Z35group_norm_nhwc_fwd_one_pass_kernelI11Fp16IOBf16WLi256ELi26ELi416EEv26Group_norm_nhwc_fwd_params,@"STO_CUDA_ENTRY STV_DEFAULT"
_Z35group_norm_nhwc_fwd_one_pass_kernelI11Fp16IOBf16WLi256ELi26ELi416EEv26Group_norm_nhwc_fwd_params:
.text._Z35group_norm_nhwc_fwd_one_pass_kernelI11Fp16IOBf16WLi256ELi26ELi416EEv26Group_norm_nhwc_fwd_params:
        /* <DEDUP_REMOVED lines=41> */
.L_x_2639:
        /* <DEDUP_REMOVED lines=10> */
[----:B------:R-:W-:Y:S02]  /*0330*/  SHF.R.S32.HI R23, RZ, 0x1f, R27 ;  /* 0x0000001fff177819 */ /* 0x000fe4000001141b */
[----:B------:R-:W-:Y:S02]  /*0340*/  ISETP.GE.AND.EX P5, PT, R9, UR5, PT, P5 ;  /* 0x0000000509007c0c */ /* 0x000fe4000bfa6350 */
[----:B------:R-:W-:Y:S02]  /*0350*/  ISETP.GE.AND.EX P6, PT, R23, UR5, PT, P6 ;  /* 0x0000000517007c0c */ /* 0x000fe4000bfc6360 */
[----:B------:R-:W-:Y:S02]  /*0360*/  IADD3 R45, PT, PT, R27, 0xa0, RZ ;  /* 0x000000a01b2d7810 */ /* 0x000fe40007ffe0ff */
[----:B------:R-:W-:-:S04]  /*0370*/  ISETP.GE.U32.AND P4, PT, R48, UR4, PT ;  /* 0x0000000430007c0c */ /* 0x000fc8000bf86070 */
        /* <DEDUP_REMOVED lines=20> */
[----:B------:R-:W-:Y:S02]  /*04c0*/  @P1 IADD3 R17, PT, PT, R17, 0x1, RZ ;  /* 0x0000000111111810 */ /* 0x000fe40007ffe0ff */
[----:B------:R-:W-:Y:S02]  /*04d0*/  ISETP.GE.U32.AND P1, PT, R50, UR4, PT ;  /* 0x0000000432007c0c */ /* 0x000fe4000bf26070 */
[----:B------:R-:W-:Y:S02]  /*04e0*/  MOV R19, R17 ;  /* 0x0000001100137202 */ /* 0x000fe40000000f00 */
[----:B------:R-:W-:Y:S01]  /*04f0*/  ISETP.GE.AND.EX P1, PT, R11, UR5, PT, P1 ;  /* 0x000000050b007c0c */ /* 0x000fe2000bf26310 */
[----:B------:R-:W2:Y:S01]  /*0500*/  @!P5 LDC.64 R16, c[0x0][0x3e0] ;  /* 0x0000f800ff10db82 */ /* 0x000ea20000000a00 */
[----:B------:R-:W-:Y:S02]  /*0510*/  @!P3 IADD3 R19, PT, PT, -R19, RZ, RZ ;  /* 0x000000ff1313b210 */ /* 0x000fe40007ffe1ff */
[----:B------:R-:W-:-:S04]  /*0520*/  @!P2 LOP3.LUT R19, RZ, R25, RZ, 0x33, !PT ;  /* 0x00000019ff13a212 */ /* 0x000fc800078e33ff */
[----:B------:R-:W-:Y:S02]  /*0530*/  IADD3 R53, PT, PT, -R19, RZ, RZ ;  /* 0x000000ff13357210 */ /* 0x000fe40007ffe1ff */
[----:B------:R-:W-:-:S03]  /*0540*/  SHF.R.S32.HI R12, RZ, 0x1f, R19 ;  /* 0x0000001fff0c7819 */ /* 0x000fc60000011413 */
[----:B------:R-:W-:Y:S01]  /*0550*/  IMAD R53, R25, R53, R8 ;  /* 0x0000003519357224 */ /* 0x000fe200078e0208 */
[----:B------:R-:W3:Y:S01]  /*0560*/  @!P1 LDC.64 R42, c[0x0][0x390] ;  /* 0x0000e400ff2a9b82 */ /* 0x000ee20000000a00 */
[----:B-1----:R-:W-:Y:S02]  /*0570*/  IMAD R12, R12, UR8, RZ ;  /* 0x000000080c0c7c24 */ /* 0x002fe4000f8e02ff */
[----:B------:R-:W-:Y:S02]  /*0580*/  IMAD R53, R53, 0x1a, RZ ;  /* 0x0000001a35357824 */ /* 0x000fe400078e02ff */
[----:B------:R-:W-:Y:S02]  /*0590*/  IMAD R59, R19, UR9, R12 ;  /* 0x00000009133b7c24 */ /* 0x000fe4000f8e020c */
[----:B0-----:R-:W-:Y:S01]  /*05a0*/  @!P6 IMAD R12, R23, R20, RZ ;  /* 0x00000014170ce224 */ /* 0x001fe200078e02ff */
[----:B------:R-:W-:Y:S01]  /*05b0*/  IADD3 R56, P2, PT, R53, R56, RZ ;  /* 0x0000003835387210 */ /* 0x000fe20007f5e0ff */
[----:B------:R-:W0:Y:S02]  /*05c0*/  @!P6 LDC.64 R24, c[0x0][0x390] ;  /* 0x0000e400ff18eb82 */ /* 0x000e240000000a00 */
[----:B------:R-:W-:Y:S01]  /*05d0*/  @!P6 IMAD R29, R27, R21, R12 ;  /* 0x000000151b1de224 */ /* 0x000fe200078e020c */
[----:B------:R-:W-:Y:S01]  /*05e0*/  LEA.HI.X.SX32 R57, R53, RZ, 0x1, P2 ;  /* 0x000000ff35397211 */ /* 0x000fe200010f0eff */
[----:B--2---:R-:W-:Y:S01]  /*05f0*/  @!P5 IMAD R14, R9, R16, RZ ;  /* 0x00000010090ed224 */ /* 0x004fe200078e02ff */
[----:B------:R-:W-:Y:S01]  /*0600*/  ISETP.GE.U32.AND P2, PT, R45, UR4, PT ;  /* 0x000000042d007c0c */ /* 0x000fe2000bf46070 */
[----:B------:R-:W-:-:S02]  /*0610*/  IMAD.WIDE.U32 R56, R19, UR8, R56 ;  /* 0x0000000813387c25 */ /* 0x000fc4000f8e0038 */
[----:B------:R-:W1:Y:S02]  /*0620*/  @!P5 LDC.64 R22, c[0x0][0x390] ;  /* 0x0000e400ff16db82 */ /* 0x000e640000000a00 */
[----:B------:R-:W-:Y:S01]  /*0630*/  @!P5 IMAD R31, R52, R17, R14 ;  /* 0x00000011341fd224 */ /* 0x000fe200078e020e */
[----:B------:R-:W-:Y:S02]  /*0640*/  IADD3 R59, PT, PT, R57, R59, RZ ;  /* 0x0000003b393b7210 */ /* 0x000fe40007ffe0ff */
[----:B------:R-:W-:-:S03]  /*0650*/  @!P6 MOV R58, R56 ;  /* 0x00000038003ae202 */ /* 0x000fc60000000f00 */
[----:B------:R-:W2:Y:S01]  /*0660*/  @!P1 LDC.64 R18, c[0x0][0x3e0] ;  /* 0x0000f800ff129b82 */ /* 0x000ea20000000a00 */
[----:B------:R-:W-:Y:S01]  /*0670*/  MOV R14, RZ ;  /* 0x000000ff000e7202 */ /* 0x000fe20000000f00 */
[----:B------:R-:W-:Y:S01]  /*0680*/  @!P6 IMAD.WIDE.U32 R20, R27, R20, R58 ;  /* 0x000000141b14e225 */ /* 0x000fe200078e003a */
[----:B------:R-:W-:-:S04]  /*0690*/  SHF.R.S32.HI R27, RZ, 0x1f, R45 ;  /* 0x0000001fff1b7819 */ /* 0x000fc8000001142d */
[----:B------:R-:W-:Y:S02]  /*06a0*/  ISETP.GE.AND.EX P2, PT, R27, UR5, PT, P2 ;  /* 0x000000051b007c0c */ /* 0x000fe4000bf46320 */
[----:B------:R-:W-:Y:S02]  /*06b0*/  @!P6 IADD3 R12, PT, PT, R21, R29, RZ ;  /* 0x0000001d150ce210 */ /* 0x000fe40007ffe0ff */
[C---:B0-----:R-:W-:Y:S01]  /*06c0*/  @!P6 LEA R24, P3, R20.reuse, R24, 0x1 ;  /* 0x000000181418e211 */ /* 0x041fe200078608ff */
[----:B------:R-:W0:Y:S01]  /*06d0*/  @!P4 LDC.64 R28, c[0x0][0x3e0] ;  /* 0x0000f800ff1ccb82 */ /* 0x000e220000000a00 */
[----:B------:R-:W-:Y:S02]  /*06e0*/  @!P5 MOV R21, R59 ;  /* 0x0000003b0015d202 */ /* 0x000fe40000000f00 */
[----:B------:R-:W-:Y:S02]  /*06f0*/  @!P6 LEA.HI.X R25, R20, R25, R12, 0x1, P3 ;  /* 0x000000191419e211 */ /* 0x000fe400018f0c0c */
[----:B------:R-:W-:-:S02]  /*0700*/  ISETP.GE.U32.AND P3, PT, R46, UR4, PT ;  /* 0x000000042e007c0c */ /* 0x000fc4000bf66070 */
[----:B------:R-:W-:Y:S01]  /*0710*/  @!P5 MOV R20, R56 ;  /* 0x000000380014d202 */ /* 0x000fe20000000f00 */
[----:B------:R4:W5:Y:S01]  /*0720*/  @!P6 LDG.E R14, desc[UR6][R24.64] ;  /* 0x00000006180ee981 */ /* 0x000962000c1e1900 */
[----:B------:R-:W-:Y:S01]  /*0730*/  ISETP.GE.AND.EX P3, PT, R15, UR5, PT, P3 ;  /* 0x000000050f007c0c */ /* 0x000fe2000bf66330 */
[----:B--2---:R-:W-:Y:S02]  /*0740*/  @!P1 IMAD R12, R11, R18, RZ ;  /* 0x000000120b0c9224 */ /* 0x004fe400078e02ff */
[----:B------:R-:W-:Y:S02]  /*0750*/  @!P5 IMAD.WIDE.U32 R16, R52, R16, R20 ;  /* 0x000000103410d225 */ /* 0x000fe400078e0014 */
[----:B------:R-:W2:Y:S02]  /*0760*/  @!P2 LDC.64 R20, c[0x0][0x3e0] ;  /* 0x0000f800ff14ab82 */ /* 0x000ea40000000a00 */
[----:B------:R-:W-:Y:S01]  /*0770*/  @!P1 IMAD R37, R50, R19, R12 ;  /* 0x0000001332259224 */ /* 0x000fe200078e020c */
[----:B------:R-:W-:-:S02]  /*0780*/  @!P5 IADD3 R12, PT, PT, R17, R31, RZ ;  /* 0x0000001f110cd210 */ /* 0x000fc40007ffe0ff */
[C---:B-1----:R-:W-:Y:S02]  /*0790*/  @!P5 LEA R22, P6, R16.reuse, R22, 0x1 ;  /* 0x000000161016d211 */ /* 0x042fe400078c08ff */
[----:B----4-:R-:W-:Y:S02]  /*07a0*/  @!P1 MOV R24, R56 ;  /* 0x0000003800189202 */ /* 0x010fe40000000f00 */
[----:B------:R-:W-:Y:S02]  /*07b0*/  CS2R R38, SRZ ;  /* 0x0000000000267805 */ /* 0x000fe4000001ff00 */
[----:B------:R-:W-:Y:S01]  /*07c0*/  @!P1 MOV R25, R59 ;  /* 0x0000003b00199202 */ /* 0x000fe20000000f00 */
[----:B------:R-:W1:Y:S01]  /*07d0*/  @!P3 LDC.64 R30, c[0x0][0x3e0] ;  /* 0x0000f800ff1ebb82 */ /* 0x000e620000000a00 */
[----:B------:R-:W-:Y:S01]  /*07e0*/  @!P5 LEA.HI.X R23, R16, R23, R12, 0x1, P6 ;  /* 0x000000171017d211 */ /* 0x000fe200030f0c0c */
[----:B------:R-:W-:-:S04]  /*07f0*/  @!P1 IMAD.WIDE.U32 R18, R50, R18, R24 ;  /* 0x0000001232129225 */ /* 0x000fc800078e0018 */
[----:B------:R4:W5:Y:S01]  /*0800*/  @!P5 LDG.E R39, desc[UR6][R22.64] ;  /* 0x000000061627d981 */ /* 0x000962000c1e1900 */
[----:B------:R-:W-:Y:S01]  /*0810*/  ISETP.GE.U32.AND P5, PT, R44, UR4, PT ;  /* 0x000000042c007c0c */ /* 0x000fe2000bfa6070 */
[----:B------:R-:W1:Y:S01]  /*0820*/  @!P4 LDC.64 R16, c[0x0][0x390] ;  /* 0x0000e400ff10cb82 */ /* 0x000e620000000a00 */
[----:B------:R-:W-:Y:S02]  /*0830*/  @!P1 IADD3 R12, PT, PT, R19, R37, RZ ;  /* 0x00000025130c9210 */ /* 0x000fe40007ffe0ff */
[C---:B---3--:R-:W-:Y:S02]  /*0840*/  @!P1 LEA R42, P6, R18.reuse, R42, 0x1 ;  /* 0x0000002a122a9211 */ /* 0x048fe400078c08ff */
[----:B------:R-:W-:Y:S02]  /*0850*/  ISETP.GE.AND.EX P5, PT, R33, UR5, PT, P5 ;  /* 0x0000000521007c0c */ /* 0x000fe4000bfa6350 */
[----:B------:R-:W-:Y:S01]  /*0860*/  @!P1 LEA.HI.X R43, R18, R43, R12, 0x1, P6 ;  /* 0x0000002b122b9211 */ /* 0x000fe200030f0c0c */
[----:B------:R-:W3:Y:S01]  /*0870*/  @!P2 LDC.64 R24, c[0x0][0x390] ;  /* 0x0000e400ff18ab82 */ /* 0x000ee20000000a00 */
[----:B------:R-:W-:Y:S01]  /*0880*/  ISETP.GE.U32.AND P6, PT, R7, UR4, PT ;  /* 0x0000000407007c0c */ /* 0x000fe2000bfc6070 */
[----:B--2---:R-:W-:-:S03]  /*0890*/  @!P2 IMAD R18, R27, R20, RZ ;  /* 0x000000141b12a224 */ /* 0x004fc600078e02ff */
[----:B------:R-:W-:Y:S01]  /*08a0*/  ISETP.GE.AND.EX P6, PT, R35, UR5, PT, P6 ;  /* 0x0000000523007c0c */ /* 0x000fe2000bfc6360 */
[----:B------:R-:W-:Y:S01]  /*08b0*/  @!P2 IMAD R47, R45, R21, R18 ;  /* 0x000000152d2fa224 */ /* 0x000fe200078e0212 */
[----:B------:R-:W-:Y:S01]  /*08c0*/  @!P4 MOV R18, R56 ;  /* 0x000000380012c202 */ /* 0x000fe20000000f00 */
[----:B------:R-:W2:Y:S01]  /*08d0*/  @!P3 LDC.64 R26, c[0x0][0x390] ;  /* 0x0000e400ff1abb82 */ /* 0x000ea20000000a00 */
[-C--:B0-----:R-:W-:Y:S01]  /*08e0*/  @!P4 IMAD R12, R13, R28.reuse, RZ ;  /* 0x0000001c0d0cc224 */ /* 0x081fe200078e02ff */
[----:B------:R-:W-:Y:S02]  /*08f0*/  @!P4 MOV R19, R59 ;  /* 0x0000003b0013c202 */ /* 0x000fe40000000f00 */
[----:B------:R-:W-:Y:S01]  /*0900*/  MOV R41, RZ ;  /* 0x000000ff00297202 */ /* 0x000fe20000000f00 */
[C---:B------:R-:W-:Y:S02]  /*0910*/  @!P4 IMAD R21, R48.reuse, R29, R12 ;  /* 0x0000001d3015c224 */ /* 0x040fe400078e020c */
[----:B------:R-:W-:Y:S01]  /*0920*/  @!P4 IMAD.WIDE.U32 R28, R48, R28, R18 ;  /* 0x0000001c301cc225 */ /* 0x000fe200078e0012 */
[----:B----4-:R-:W0:Y:S01]  /*0930*/  @!P5 LDC.64 R22, c[0x0][0x3e0] ;  /* 0x0000f800ff16db82 */ /* 0x010e220000000a00 */
[----:B------:R-:W-:Y:S01]  /*0940*/  @!P3 MOV R36, R56 ;  /* 0x000000380024b202 */ /* 0x000fe20000000f00 */
[----:B------:R-:W4:Y:S01]  /*0950*/  @!P1 LDG.E R41, desc[UR6][R42.64] ;  /* 0x000000062a299981 */ /* 0x000f22000c1e1900 */
[----:B-1----:R-:W-:Y:S01]  /*0960*/  @!P3 IMAD R12, R15, R30, RZ ;  /* 0x0000001e0f0cb224 */ /* 0x002fe200078e02ff */
[----:B------:R-:W-:-:S02]  /*0970*/  @!P3 MOV R37, R59 ;  /* 0x0000003b0025b202 */ /* 0x000fc40000000f00 */
[----:B------:R-:W-:Y:S01]  /*0980*/  @!P4 LEA R16, P1, R28, R16, 0x1 ;  /* 0x000000101c10c211 */ /* 0x000fe200078208ff */
[C---:B------:R-:W-:Y:S01]  /*0990*/  @!P3 IMAD R49, R46.reuse, R31, R12 ;  /* 0x0000001f2e31b224 */ /* 0x040fe200078e020c */
[----:B------:R-:W-:Y:S01]  /*09a0*/  @!P4 IADD3 R12, PT, PT, R29, R21, RZ ;  /* 0x000000151d0cc210 */ /* 0x000fe20007ffe0ff */
[----:B------:R-:W1:Y:S01]  /*09b0*/  @!P6 LDC.64 R18, c[0x0][0x3e0] ;  /* 0x0000f800ff12eb82 */ /* 0x000e620000000a00 */
[----:B------:R-:W-:Y:S01]  /*09c0*/  @!P3 IMAD.WIDE.U32 R36, R46, R30, R36 ;  /* 0x0000001e2e24b225 */ /* 0x000fe200078e0024 */
[----:B------:R-:W-:Y:S02]  /*09d0*/  @!P2 MOV R30, R56 ;  /* 0x00000038001ea202 */ /* 0x000fe40000000f00 */
[----:B------:R-:W-:Y:S02]  /*09e0*/  @!P4 LEA.HI.X R17, R28, R17, R12, 0x1, P1 ;  /* 0x000000111c11c211 */ /* 0x000fe400008f0c0c */
[----:B------:R-:W-:Y:S02]  /*09f0*/  @!P2 MOV R31, R59 ;  /* 0x0000003b001fa202 */ /* 0x000fe40000000f00 */
[----:B------:R-:W1:Y:S01]  /*0a00*/  @!P5 LDC.64 R28, c[0x0][0x390] ;  /* 0x0000e400ff1cdb82 */ /* 0x000e620000000a00 */
[----:B------:R-:W-:Y:S01]  /*0a10*/  @!P3 IADD3 R12, PT, PT, R37, R49, RZ ;  /* 0x00000031250cb210 */ /* 0x000fe20007ffe0ff */
[----:B------:R3:W4:Y:S01]  /*0a20*/  @!P4 LDG.E R38, desc[UR6][R16.64] ;  /* 0x000000061026c981 */ /* 0x000722000c1e1900 */
[----:B------:R-:W-:Y:S01]  /*0a30*/  @!P2 IMAD.WIDE.U32 R30, R45, R20, R30 ;  /* 0x000000142d1ea225 */ /* 0x000fe200078e001e */
[----:B--2---:R-:W-:-:S04]  /*0a40*/  @!P3 LEA R26, P1, R36, R26, 0x1 ;  /* 0x0000001a241ab211 */ /* 0x004fc800078208ff */
[----:B------:R-:W2:Y:S01]  /*0a50*/  @!P6 LDC.64 R20, c[0x0][0x390] ;  /* 0x0000e400ff14eb82 */ /* 0x000ea20000000a00 */
[----:B------:R-:W-:Y:S01]  /*0a60*/  @!P3 LEA.HI.X R27, R36, R27, R12, 0x1, P1 ;  /* 0x0000001b241bb211 */ /* 0x000fe200008f0c0c */
[----:B0-----:R-:W-:Y:S01]  /*0a70*/  @!P5 IMAD R12, R33, R22, RZ ;  /* 0x00000016210cd224 */ /* 0x001fe200078e02ff */
[----:B---3--:R-:W-:Y:S02]  /*0a80*/  @!P5 MOV R16, R56 ;  /* 0x000000380010d202 */ /* 0x008fe40000000f00 */
[----:B------:R-:W-:Y:S02]  /*0a90*/  @!P5 MOV R17, R59 ;  /* 0x0000003b0011d202 */ /* 0x000fe40000000f00 */
[----:B------:R-:W-:Y:S01]  /*0aa0*/  @!P2 IADD3 R47, PT, PT, R31, R47, RZ ;  /* 0x0000002f1f2fa210 */ /* 0x000fe20007ffe0ff */
[----:B------:R-:W-:Y:S01]  /*0ab0*/  @!P5 IMAD R31, R44, R23, R12 ;  /* 0x000000172c1fd224 */ /* 0x000fe200078e020c */
[----:B------:R-:W-:Y:S01]  /*0ac0*/  @!P2 LEA R24, P1, R30, R24, 0x1 ;  /* 0x000000181e18a211 */ /* 0x000fe200078208ff */
[----:B------:R-:W-:Y:S01]  /*0ad0*/  @!P5 IMAD.WIDE.U32 R22, R44, R22, R16 ;  /* 0x000000162c16d225 */ /* 0x000fe200078e0010 */
[----:B------:R-:W-:-:S02]  /*0ae0*/  MOV R45, RZ ;  /* 0x000000ff002d7202 */ /* 0x000fc40000000f00 */
[----:B------:R-:W-:Y:S01]  /*0af0*/  @!P6 MOV R16, R56 ;  /* 0x000000380010e202 */ /* 0x000fe20000000f00 */
[-C--:B-1----:R-:W-:Y:S01]  /*0b00*/  @!P6 IMAD R12, R35, R18.reuse, RZ ;  /* 0x00000012230ce224 */ /* 0x082fe200078e02ff */
[----:B------:R-:W-:Y:S02]  /*0b10*/  @!P6 MOV R17, R59 ;  /* 0x0000003b0011e202 */ /* 0x000fe40000000f00 */
[----:B------:R-:W-:Y:S01]  /*0b20*/  @!P2 LEA.HI.X R25, R30, R25, R47, 0x1, P1 ;  /* 0x000000191e19a211 */ /* 0x000fe200008f0c2f */
[C---:B------:R-:W-:Y:S01]  /*0b30*/  @!P6 IMAD R19, R7.reuse, R19, R12 ;  /* 0x000000130713e224 */ /* 0x040fe200078e020c */
[----:B------:R-:W-:Y:S01]  /*0b40*/  MOV R47, RZ ;  /* 0x000000ff002f7202 */ /* 0x000fe20000000f00 */
[----:B------:R-:W-:Y:S01]  /*0b50*/  @!P6 IMAD.WIDE.U32 R16, R7, R18, R16 ;  /* 0x000000120710e225 */ /* 0x000fe200078e0010 */
[----:B------:R-:W-:Y:S01]  /*0b60*/  @!P5 IADD3 R12, PT, PT, R23, R31, RZ ;  /* 0x0000001f170cd210 */ /* 0x000fe20007ffe0ff */
[----:B------:R-:W3:Y:S01]  /*0b70*/  @!P3 LDG.E R45, desc[UR6][R26.64] ;  /* 0x000000061a2db981 */ /* 0x000ee2000c1e1900 */
[----:B------:R-:W-:-:S02]  /*0b80*/  @!P5 LEA R28, P1, R22, R28, 0x1 ;  /* 0x0000001c161cd211 */ /* 0x000fc400078208ff */
[----:B------:R-:W-:Y:S01]  /*0b90*/  MOV R49, RZ ;  /* 0x000000ff00317202 */ /* 0x000fe20000000f00 */
[----:B------:R-:W3:Y:S01]  /*0ba0*/  @!P2 LDG.E R47, desc[UR6][R24.64] ;  /* 0x00000006182fa981 */ /* 0x000ee2000c1e1900 */
[----:B------:R-:W-:Y:S02]  /*0bb0*/  @!P5 LEA.HI.X R29, R22, R29, R12, 0x1, P1 ;  /* 0x0000001d161dd211 */ /* 0x000fe400008f0c0c */
[----:B------:R-:W-:Y:S02]  /*0bc0*/  @!P6 IADD3 R12, PT, PT, R17, R19, RZ ;  /* 0x00000013110ce210 */ /* 0x000fe40007ffe0ff */
[C---:B--2---:R-:W-:Y:S01]  /*0bd0*/  @!P6 LEA R20, P1, R16.reuse, R20, 0x1 ;  /* 0x000000141014e211 */ /* 0x044fe200078208ff */
[----:B------:R-:W2:Y:S01]  /*0be0*/  @!P5 LDG.E R49, desc[UR6][R28.64] ;  /* 0x000000061c31d981 */ /* 0x000ea2000c1e1900 */
[----:B------:R-:W-:Y:S02]  /*0bf0*/  MOV R51, RZ ;  /* 0x000000ff00337202 */ /* 0x000fe40000000f00 */
[----:B------:R-:W-:-:S05]  /*0c00*/  @!P6 LEA.HI.X R21, R16, R21, R12, 0x1, P1 ;  /* 0x000000151015e211 */ /* 0x000fca00008f0c0c */
[----:B------:R0:W2:Y:S01]  /*0c10*/  @!P6 LDG.E R51, desc[UR6][R20.64] ;  /* 0x000000061433e981 */ /* 0x0000a2000c1e1900 */
[C---:B------:R-:W-:Y:S02]  /*0c20*/  ISETP.GT.AND P1, PT, R4.reuse, 0x1e, PT ;  /* 0x0000001e0400780c */ /* 0x040fe40003f24270 */
[----:B------:R-:W-:Y:S01]  /*0c30*/  ISETP.GT.AND P3, PT, R4, 0xf, PT ;  /* 0x0000000f0400780c */ /* 0x000fe20003f64270 */
[----:B------:R-:W-:Y:S01]  /*0c40*/  BSSY.RECONVERGENT B0, `(.L_x_2596) ;  /* 0x000005c000007945 */ /* 0x000fe20003800200 */
[----:B------:R-:W-:Y:S01]  /*0c50*/  ISETP.NE.AND P2, PT, R2, RZ, PT ;  /* 0x000000ff0200720c */ /* 0x000fe20003f45270 */
[--C-:B-----5:R-:W-:Y:S02]  /*0c60*/  HADD2.F32 R37, -RZ, R14.reuse.H1_H1 ;  /* 0x3000000eff257230 */ /* 0x120fe40000004100 */
[----:B------:R-:W-:-:S03]  /*0c70*/  HADD2.F32 R12, -RZ, R14.H0_H0 ;  /* 0x2000000eff0c7230 */ /* 0x000fc60000004100 */
[----:B------:R-:W-:Y:S02]  /*0c80*/  FMUL.FTZ R17, R37, R37 ;  /* 0x0000002525117220 */ /* 0x000fe40000410000 */
[C---:B------:R-:W-:Y:S02]  /*0c90*/  FADD.FTZ R16, R12.reuse, R37 ;  /* 0x000000250c107221 */ /* 0x040fe40000010000 */
[----:B------:R-:W-:Y:S02]  /*0ca0*/  FFMA.FTZ R17, R12, R12, R17 ;  /* 0x0000000c0c117223 */ /* 0x000fe40000010011 */
[----:B------:R-:W-:Y:S02]  /*0cb0*/  FADD.FTZ R16, RZ, R16 ;  /* 0x00000010ff107221 */ /* 0x000fe40000010000 */
[----:B------:R-:W-:Y:S01]  /*0cc0*/  FADD.FTZ R17, RZ, R17 ;  /* 0x00000011ff117221 */ /* 0x000fe20000010000 */
[--C-:B------:R-:W-:Y:S02]  /*0cd0*/  HADD2.F32 R14, -RZ, R39.reuse.H0_H0 ;  /* 0x20000027ff0e7230 */ /* 0x100fe40000004100 */
[----:B------:R-:W-:-:S05]  /*0ce0*/  HADD2.F32 R39, -RZ, R39.H1_H1 ;  /* 0x30000027ff277230 */ /* 0x000fca0000004100 */
[----:B------:R-:W-:Y:S01]  /*0cf0*/  FMUL.FTZ R23, R39, R39 ;  /* 0x0000002727177220 */ /* 0x000fe20000410000 */
[----:B------:R-:W-:-:S03]  /*0d00*/  FADD.FTZ R19, R14, R39 ;  /* 0x000000270e137221 */ /* 0x000fc60000010000 */
[----:B------:R-:W-:Y:S01]  /*0d10*/  FFMA.FTZ R18, R14, R14, R23 ;  /* 0x0000000e0e127223 */ /* 0x000fe20000010017 */
[----:B------:R-:W-:-:S03]  /*0d20*/  FADD.FTZ R16, R16, R19 ;  /* 0x0000001310107221 */ /* 0x000fc60000010000 */
[----:B------:R-:W-:Y:S01]  /*0d30*/  FADD.FTZ R17, R17, R18 ;  /* 0x0000001211117221 */ /* 0x000fe20000010000 */
[--C-:B----4-:R-:W-:Y:S02]  /*0d40*/  HADD2.F32 R32, -RZ, R41.reuse.H1_H1 ;  /* 0x30000029ff207230 */ /* 0x110fe40000004100 */
[----:B------:R-:W-:-:S03]  /*0d50*/  HADD2.F32 R41, -RZ, R41.H0_H0 ;  /* 0x20000029ff297230 */ /* 0x000fc60000004100 */
[----:B0-----:R-:W-:Y:S02]  /*0d60*/  FMUL.FTZ R20, R32, R32 ;  /* 0x0000002020147220 */ /* 0x001fe40000410000 */
[C---:B------:R-:W-:Y:S02]  /*0d70*/  FADD.FTZ R19, R41.reuse, R32 ;  /* 0x0000002029137221 */ /* 0x040fe40000010000 */
[----:B------:R-:W-:Y:S01]  /*0d80*/  FFMA.FTZ R20, R41, R41, R20 ;  /* 0x0000002929147223 */ /* 0x000fe20000010014 */
[--C-:B------:R-:W-:Y:S02]  /*0d90*/  HADD2.F32 R34, -RZ, R38.reuse.H1_H1 ;  /* 0x30000026ff227230 */ /* 0x100fe40000004100 */
[----:B------:R-:W-:-:S03]  /*0da0*/  HADD2.F32 R43, -RZ, R38.H0_H0 ;  /* 0x20000026ff2b7230 */ /* 0x000fc60000004100 */
[----:B------:R-:W-:Y:S01]  /*0db0*/  FMUL.FTZ R18, R34, R34 ;  /* 0x0000002222127220 */ /* 0x000fe20000410000 */
[----:B------:R-:W-:Y:S01]  /*0dc0*/  FADD.FTZ R17, R17, R20 ;  /* 0x0000001411117221 */ /* 0x000fe20000010000 */
[----:B------:R-:W-:Y:S02]  /*0dd0*/  FADD.FTZ R16, R16, R19 ;  /* 0x0000001310107221 */ /* 0x000fe40000010000 */
[C---:B------:R-:W-:Y:S01]  /*0de0*/  FFMA.FTZ R18, R43.reuse, R43, R18 ;  /* 0x0000002b2b127223 */ /* 0x040fe20000010012 */
[----:B------:R-:W-:-:S03]  /*0df0*/  FADD.FTZ R19, R43, R34 ;  /* 0x000000222b137221 */ /* 0x000fc60000010000 */
[----:B------:R-:W-:Y:S01]  /*0e00*/  FADD.FTZ R17, R17, R18 ;  /* 0x0000001211117221 */ /* 0x000fe20000010000 */
[----:B------:R-:W-:Y:S01]  /*0e10*/  FADD.FTZ R16, R16, R19 ;  /* 0x0000001310107221 */ /* 0x000fe20000010000 */
[--C-:B---3--:R-:W-:Y:S02]  /*0e20*/  HADD2.F32 R36, -RZ, R45.reuse.H1_H1 ;  /* 0x3000002dff247230 */ /* 0x108fe40000004100 */
[----:B------:R-:W-:Y:S02]  /*0e30*/  HADD2.F32 R45, -RZ, R45.H0_H0 ;  /* 0x2000002dff2d7230 */ /* 0x000fe40000004100 */
[--C-:B------:R-:W-:Y:S02]  /*0e40*/  HADD2.F32 R38, -RZ, R47.reuse.H1_H1 ;  /* 0x3000002fff267230 */ /* 0x100fe40000004100 */
[----:B------:R-:W-:Y:S01]  /*0e50*/  FMUL.FTZ R18, R36, R36 ;  /* 0x0000002424127220 */ /* 0x000fe20000410000 */
[----:B------:R-:W-:Y:S02]  /*0e60*/  HADD2.F32 R47, -RZ, R47.H0_H0 ;  /* 0x2000002fff2f7230 */ /* 0x000fe40000004100 */
[C---:B------:R-:W-:Y:S01]  /*0e70*/  FADD.FTZ R19, R45.reuse, R36 ;  /* 0x000000242d137221 */ /* 0x040fe20000010000 */
[----:B------:R-:W-:Y:S01]  /*0e80*/  FFMA.FTZ R18, R45, R45, R18 ;  /* 0x0000002d2d127223 */ /* 0x000fe20000010012 */
[----:B------:R-:W-:Y:S01]  /*0e90*/  FMUL.FTZ R20, R38, R38 ;  /* 0x0000002626147220 */ /* 0x000fe20000410000 */
[----:B--2---:R-:W-:-:S02]  /*0ea0*/  HADD2.F32 R40, -RZ, R49.H1_H1 ;  /* 0x30000031ff287230 */ /* 0x004fc40000004100 */
[----:B------:R-:W-:Y:S01]  /*0eb0*/  FADD.FTZ R16, R16, R19 ;  /* 0x0000001310107221 */ /* 0x000fe20000010000 */
[----:B------:R-:W-:Y:S01]  /*0ec0*/  FADD.FTZ R19, R47, R38 ;  /* 0x000000262f137221 */ /* 0x000fe20000010000 */
[----:B------:R-:W-:Y:S02]  /*0ed0*/  HADD2.F32 R49, -RZ, R49.H0_H0 ;  /* 0x20000031ff317230 */ /* 0x000fe40000004100 */
[----:B------:R-:W-:Y:S01]  /*0ee0*/  FADD.FTZ R17, R17, R18 ;  /* 0x0000001211117221 */ /* 0x000fe20000010000 */
[----:B------:R-:W-:Y:S01]  /*0ef0*/  FFMA.FTZ R20, R47, R47, R20 ;  /* 0x0000002f2f147223 */ /* 0x000fe20000010014 */
[----:B------:R-:W-:Y:S01]  /*0f00*/  FMUL.FTZ R18, R40, R40 ;  /* 0x0000002828127220 */ /* 0x000fe20000410000 */
[--C-:B------:R-:W-:Y:S02]  /*0f10*/  HADD2.F32 R42, -RZ, R51.reuse.H1_H1 ;  /* 0x30000033ff2a7230 */ /* 0x100fe40000004100 */
[----:B------:R-:W-:Y:S01]  /*0f20*/  FADD.FTZ R16, R16, R19 ;  /* 0x0000001310107221 */ /* 0x000fe20000010000 */
[----:B------:R-:W-:Y:S01]  /*0f30*/  FADD.FTZ R17, R17, R20 ;  /* 0x0000001411117221 */ /* 0x000fe20000010000 */
[----:B------:R-:W-:-:S02]  /*0f40*/  HADD2.F32 R51, -RZ, R51.H0_H0 ;  /* 0x20000033ff337230 */ /* 0x000fc40000004100 */
        /* <DEDUP_REMOVED lines=43> */
.L_x_2597:
[----:B------:R-:W-:Y:S05]  /*1200*/  BSYNC.RECONVERGENT B0 ;  /* 0x0000000000007941 */ /* 0x000fea0003800200 */
.L_x_2596:
        /* <DEDUP_REMOVED lines=37> */
.L_x_2599:
[----:B------:R-:W-:Y:S05]  /*1460*/  BSYNC.RECONVERGENT B0 ;  /* 0x0000000000007941 */ /* 0x000fea0003800200 */
.L_x_2598:
        /* <DEDUP_REMOVED lines=26> */
.L_x_2602:
[----:B---3--:R-:W2:Y:S04]  /*1610*/  LDG.E.STRONG.GPU R18, desc[UR6][R16.64] ;  /* 0x0000000610127981 */ /* 0x008ea8000c1ef900 */
[----:B--2---:R-:W-:Y:S01]  /*1620*/  CCTL.IVALL ;  /* 0x00000000ff00798f */ /* 0x004fe20002000000 */
[----:B------:R-:W-:Y:S05]  /*1630*/  YIELD ;  /* 0x0000000000007946 */ /* 0x000fea0003800000 */
[----:B------:R-:W-:-:S13]  /*1640*/  ISETP.NE.AND P1, PT, R18, R25, PT ;  /* 0x000000191200720c */ /* 0x000fda0003f25270 */
[----:B------:R-:W-:Y:S05]  /*1650*/  @P1 BRA `(.L_x_2602) ;  /* 0xfffffffc00ec1947 */ /* 0x000fea000383ffff */
.L_x_2601:
        /* <DEDUP_REMOVED lines=14> */
.L_x_2604:
        /* <DEDUP_REMOVED lines=62> */
.L_x_2603:
        /* <DEDUP_REMOVED lines=36> */
.L_x_2605:
        /* <DEDUP_REMOVED lines=18> */
.L_x_2606:
        /* <DEDUP_REMOVED lines=9> */
.L_x_2607:
[----:B------:R-:W-:Y:S05]  /*1f10*/  BSYNC.RECONVERGENT B0 ;  /* 0x0000000000007941 */ /* 0x000fea0003800200 */
.L_x_2600:
[----:B------:R-:W4:Y:S01]  /*1f20*/  S2UR UR5, SR_CgaCtaId ;  /* 0x00000000000579c3 */ /* 0x000f220000008800 */
[----:B------:R-:W5:Y:S01]  /*1f30*/  LDCU UR8, c[0x0][0x414] ;  /* 0x00008280ff0877ac */ /* 0x000f620008000800 */
[----:B-1----:R-:W-:Y:S01]  /*1f40*/  LOP3.LUT R24, R10, 0xffff, RZ, 0xc0, !PT ;  /* 0x0000ffff0a187812 */ /* 0x002fe200078ec0ff */
[----:B------:R-:W-:-:S03]  /*1f50*/  UMOV UR4, 0x400 ;  /* 0x0000040000047882 */ /* 0x000fc60000000000 */
[----:B------:R-:W-:Y:S02]  /*1f60*/  IADD3 R29, PT, PT, R53, R24, RZ ;  /* 0x00000018351d7210 */ /* 0x000fe40007ffe0ff */
[----:B---3--:R-:W1:Y:S08]  /*1f70*/  @P0 LDC.64 R16, c[0x0][0x388] ;  /* 0x0000e200ff100b82 */ /* 0x008e700000000a00 */
[----:B--2---:R-:W2:Y:S01]  /*1f80*/  LDC.64 R22, c[0x0][0x398] ;  /* 0x0000e600ff167b82 */ /* 0x004ea20000000a00 */
[----:B----4-:R-:W-:-:S07]  /*1f90*/  ULEA UR4, UR5, UR4, 0x18 ;  /* 0x0000000405047291 */ /* 0x010fce000f8ec0ff */
[----:B------:R-:W3:Y:S01]  /*1fa0*/  LDC.64 R18, c[0x0][0x3a0] ;  /* 0x0000e800ff127b82 */ /* 0x000ee20000000a00 */
[----:B------:R-:W4:Y:S01]  /*1fb0*/  LDCU UR5, c[0x0][0x404] ;  /* 0x00008080ff0577ac */ /* 0x000f220008000800 */
[----:B-1----:R-:W-:-:S04]  /*1fc0*/  @P0 IMAD.WIDE R24, R8, 0x8, R16 ;  /* 0x0000000808180825 */ /* 0x002fc800078e0210 */
[----:B-----5:R-:W-:Y:S01]  /*1fd0*/  @P0 FMUL.FTZ R16, R20, UR8 ;  /* 0x0000000814100c20 */ /* 0x020fe20008410000 */
        /* <DEDUP_REMOVED lines=58> */
.L_x_2611:
[----:B------:R-:W-:Y:S05]  /*2380*/  BSYNC.RECONVERGENT B1 ;  /* 0x0000000000017941 */ /* 0x000fea0003800200 */
.L_x_2610:
        /* <DEDUP_REMOVED lines=20> */
.L_x_2613:
[----:B------:R-:W-:Y:S05]  /*24d0*/  BSYNC.RECONVERGENT B1 ;  /* 0x0000000000017941 */ /* 0x000fea0003800200 */
.L_x_2612:
        /* <DEDUP_REMOVED lines=30> */
.L_x_2615:
[----:B------:R-:W-:Y:S05]  /*26c0*/  BSYNC.RECONVERGENT B1 ;  /* 0x0000000000017941 */ /* 0x000fea0003800200 */
.L_x_2614:
        /* <DEDUP_REMOVED lines=20> */
.L_x_2617:
[----:B------:R-:W-:Y:S05]  /*2810*/  BSYNC.RECONVERGENT B1 ;  /* 0x0000000000017941 */ /* 0x000fea0003800200 */
.L_x_2616:
        /* <DEDUP_REMOVED lines=17> */
[----:B------:R-:W-:Y:S02]  /*2930*/  F2FP.F16.F32.PACK_AB R17, R12, R45 ;  /* 0x0000002d0c11723e */ /* 0x000fe400000000ff */
[----:B------:R-:W-:-:S05]  /*2940*/  LEA.HI.X R19, R16, UR11, R29, 0x1, P1 ;  /* 0x0000000b10137c11 */ /* 0x000fca00088f0c1d */
[----:B------:R4:W-:Y:S02]  /*2950*/  STG.E desc[UR6][R18.64], R17 ;  /* 0x0000001112007986 */ /* 0x0009e4000c101906 */
.L_x_2619:
[----:B------:R-:W-:Y:S05]  /*2960*/  BSYNC.RECONVERGENT B1 ;  /* 0x0000000000017941 */ /* 0x000fea0003800200 */
.L_x_2618:
        /* <DEDUP_REMOVED lines=20> */
.L_x_2621:
[----:B------:R-:W-:Y:S05]  /*2ab0*/  BSYNC.RECONVERGENT B1 ;  /* 0x0000000000017941 */ /* 0x000fea0003800200 */
.L_x_2620:
        /* <DEDUP_REMOVED lines=17> */
[----:B------:R-:W-:Y:S02]  /*2bd0*/  F2FP.F16.F32.PACK_AB R17, R12, R49 ;  /* 0x000000310c11723e */ /* 0x000fe400000000ff */
[----:B------:R-:W-:-:S05]  /*2be0*/  LEA.HI.X R19, R16, UR11, R21, 0x1, P1 ;  /* 0x0000000b10137c11 */ /* 0x000fca00088f0c15 */
[----:B------:R0:W-:Y:S02]  /*2bf0*/  STG.E desc[UR6][R18.64], R17 ;  /* 0x0000001112007986 */ /* 0x0001e4000c101906 */
.L_x_2623:
[----:B------:R-:W-:Y:S05]  /*2c00*/  BSYNC.RECONVERGENT B1 ;  /* 0x0000000000017941 */ /* 0x000fea0003800200 */
.L_x_2622:
        /* <DEDUP_REMOVED lines=10> */
[----:B------:R-:W-:Y:S01]  /*2cb0*/  F2FP.F16.F32.PACK_AB R19, R26, R19 ;  /* 0x000000131a13723e */ /* 0x000fe200000000ff */
        /* <DEDUP_REMOVED lines=8> */
.L_x_2609:
        /* <DEDUP_REMOVED lines=35> */
[----:B------:R-:W-:-:S05]  /*2f70*/  F2FP.F16.F32.PACK_AB R29, R29, R12 ;  /* 0x0000000c1d1d723e */ /* 0x000fca00000000ff */
[----:B------:R0:W-:Y:S02]  /*2f80*/  STG.E desc[UR6][R16.64], R29 ;  /* 0x0000001d10007986 */ /* 0x0001e4000c101906 */
.L_x_2626:
[----:B------:R-:W-:Y:S05]  /*2f90*/  BSYNC.RECONVERGENT B1 ;  /* 0x0000000000017941 */ /* 0x000fea0003800200 */
.L_x_2625:
        /* <DEDUP_REMOVED lines=30> */
.L_x_2628:
[----:B------:R-:W-:Y:S05]  /*3180*/  BSYNC.RECONVERGENT B1 ;  /* 0x0000000000017941 */ /* 0x000fea0003800200 */
.L_x_2627:
        /* <DEDUP_REMOVED lines=38> */
[----:B------:R-:W-:-:S05]  /*33f0*/  F2FP.F16.F32.PACK_AB R29, R29, R12 ;  /* 0x0000000c1d1d723e */ /* 0x000fca00000000ff */
[----:B------:R2:W-:Y:S02]  /*3400*/  STG.E desc[UR6][R16.64], R29 ;  /* 0x0000001d10007986 */ /* 0x0005e4000c101906 */
.L_x_2630:
[----:B------:R-:W-:Y:S05]  /*3410*/  BSYNC.RECONVERGENT B1 ;  /* 0x0000000000017941 */ /* 0x000fea0003800200 */
.L_x_2629:
        /* <DEDUP_REMOVED lines=30> */
.L_x_2632:
[----:B------:R-:W-:Y:S05]  /*3600*/  BSYNC.RECONVERGENT B1 ;  /* 0x0000000000017941 */ /* 0x000fea0003800200 */
.L_x_2631:
        /* <DEDUP_REMOVED lines=30> */
.L_x_2634:
[----:B------:R-:W-:Y:S05]  /*37f0*/  BSYNC.RECONVERGENT B1 ;  /* 0x0000000000017941 */ /* 0x000fea0003800200 */
.L_x_2633:
        /* <DEDUP_REMOVED lines=30> */
.L_x_2636:
[----:B------:R-:W-:Y:S05]  /*39e0*/  BSYNC.RECONVERGENT B1 ;  /* 0x0000000000017941 */ /* 0x000fea0003800200 */
.L_x_2635:
        /* <DEDUP_REMOVED lines=30> */
.L_x_2638:
[----:B------:R-:W-:Y:S05]  /*3bd0*/  BSYNC.RECONVERGENT B1 ;  /* 0x0000000000017941 */ /* 0x000fea0003800200 */
.L_x_2637:
        /* <DEDUP_REMOVED lines=28> */
.L_x_2624:
[----:B------:R-:W-:Y:S05]  /*3da0*/  BSYNC.RECONVERGENT B0 ;  /* 0x0000000000007941 */ /* 0x000fea0003800200 */
.L_x_2608:
        /* <DEDUP_REMOVED lines=8> */
.L_x_2640:
        /* <DEDUP_REMOVED lines=13> */
.L_x_3461:


//--------------------- .text._Z35group_norm_nhwc_fwd_one_pass_kernelI11Fp16IOBf16WLi512ELi26ELi416EEv26Group_norm_nhwc_fwd_params --------------------------
	.section	.text._Z35group_norm_nhwc_fwd_one_pass_kernelI11Fp16IOBf16WLi512ELi26ELi416EEv26Group_norm_nhwc_fwd_params,"ax",@progbits
	.align	128
        .global         _Z35group_norm_nhwc_fwd_one_pass_kernelI11Fp16IOBf16WLi512ELi26ELi416EEv26Group_norm_nhwc_fwd_params
        .type           _Z35group_norm_nhwc_fwd_one_pass_kernelI11Fp16IOBf16WLi512ELi26ELi416EEv26Group_norm_nhwc_fwd_params,@function
        .size           _Z35group_norm_nhwc_fwd_one_pass_kernelI11Fp16IOBf16WLi512ELi26ELi416EEv26Group_norm_nhwc_fwd_params,(.L_x_3462 - _Z35group_norm_nhwc_fwd_one_pass_kernelI11Fp16IOBf16WLi512ELi26ELi416EEv26Group_norm_nhwc_fwd_params)
        .other          _Z35group_norm_nhwc_fwd_one_pass_kernelI11Fp16IOBf16WLi512ELi26ELi416EEv26Group_norm_nhwc_fwd_params,@"STO_CUDA_ENTRY STV_DEFAULT"
_Z35group_norm_nhwc_fwd_one_pass_kernelI11Fp16IOBf16WLi512ELi26ELi416EEv26Group_norm_nhwc_fwd_params:
.text._Z35group_norm_nhwc_fwd_one_pass_kernelI11Fp16IOBf16WLi512ELi26ELi416EEv26Group_norm_nhwc_fwd_params:
        /* <DEDUP_REMOVED lines=61> */
.L_x_2716:
[----:B0-----:R-:W0:Y:S01]  /*03d0*/  LDC R43, c[0x0][0x3f8] ;  /* 0x0000fe00ff2b7b82 */ /* 0x001e220000000800 */
[----:B-1----:R-:W1:Y:S01]  /*03e0*/  LDCU.64 UR6, c[0x0][0x3e8] ;  /* 0x00007d00ff0677ac */ /* 0x002e620008000a00 */
[----:B------:R-:W-:Y:S02]  /*03f0*/  LOP3.LUT R105, R16, 0xffff, RZ, 0xc0, !PT ;  /* 0x0000ffff10697812 */ /* 0x000fe400078ec0ff */
[----:B------:R-:W-:Y:S01]  /*0400*/  MOV R69, RZ ;  /* 0x000000ff00457202 */ /* 0x000fe20000000f00 */
[----:B--2---:R-:W2:Y:S01]  /*0410*/  LDCU.64 UR10, c[0x0][0x3f0] ;  /* 0x00007e00ff0a77ac */ /* 0x004ea20008000a00 */
[----:B-1----:R-:W-:-:S04]  /*0420*/  ISETP.GE.U32.AND P5, PT, R88, UR6, PT ;  /* 0x0000000658007c0c */ /* 0x002fc8000bfa6070 */
[----:B------:R-:W-:Y:S02]  /*0430*/  ISETP.GE.AND.EX P5, PT, R19, UR7, PT, P5 ;  /* 0x0000000713007c0c */ /* 0x000fe4000bfa6350 */
[----:B0--34-:R-:W-:Y:S02]  /*0440*/  IABS R39, R43 ;  /* 0x0000002b00277213 */ /* 0x019fe40000000000 */
        /* <DEDUP_REMOVED lines=180> */
[----:B------:R-:W-:Y:S02]  /*0f90*/  ISETP.GE.U32.AND P6, PT, R13, UR6, PT ;  /* 0x000000060d007c0c */ /* 0x000fe4000bfc6070 */
[----:B------:R-:W-:Y:S01]  /*0fa0*/  ISETP.GE.AND.EX P1, PT, R59, UR7, PT, P1 ;  /* 0x000000073b007c0c */ /* 0x000fe2000bf26310 */
[----:B------:R-:W-:Y:S01]  /*0fb0*/  @!P5 IMAD.WIDE.U32 R38, R10, R38, R40 ;  /* 0x000000260a26d225 */ /* 0x000fe200078e0028 */
[----:B------:R-:W-:Y:S02]  /*0fc0*/  MOV R67, RZ ;  /* 0x000000ff00437202 */ /* 0x000fe40000000f00 */
[----:B------:R-:W-:Y:S02]  /*0fd0*/  ISETP.GE.AND.EX P4, PT, R61, UR7, PT, P6 ;  /* 0x000000073d007c0c */ /* 0x000fe4000bf86360 */
[----:B------:R-:W-:-:S02]  /*0fe0*/  @!P5 IADD3 R18, PT, PT, R39, R49, RZ ;  /* 0x000000312712d210 */ /* 0x000fc40007ffe0ff */
[C---:B0-----:R-:W-:Y:S01]  /*0ff0*/  @!P5 LEA R40, P6, R38.reuse, R44, 0x1 ;  /* 0x0000002c2628d211 */ /* 0x041fe200078c08ff */
[----:B------:R0:W3:Y:S01]  /*1000*/  @!P3 LDG.E R67, desc[UR8][R46.64] ;  /* 0x000000082e43b981 */ /* 0x0000e2000c1e1900 */
[----:B------:R-:W-:Y:S01]  /*1010*/  @!P2 IMAD R20, R57, R36, RZ ;  /* 0x000000243914a224 */ /* 0x000fe200078e02ff */
[----:B------:R-:W-:Y:S02]  /*1020*/  @!P2 MOV R39, R103 ;  /* 0x000000670027a202 */ /* 0x000fe40000000f00 */
[----:B------:R-:W-:Y:S01]  /*1030*/  @!P5 LEA.HI.X R41, R38, R45, R18, 0x1, P6 ;  /* 0x0000002d2629d211 */ /* 0x000fe200030f0c12 */
[----:B------:R-:W1:Y:S01]  /*1040*/  @!P1 LDC.64 R48, c[0x0][0x3e0] ;  /* 0x0000f800ff309b82 */ /* 0x000e620000000a00 */
[----:B------:R-:W-:Y:S01]  /*1050*/  @!P2 MOV R38, R104 ;  /* 0x000000680026a202 */ /* 0x000fe20000000f00 */
[----:B------:R-:W-:Y:S01]  /*1060*/  @!P2 IMAD R45, R11, R37, R20 ;  /* 0x000000250b2da224 */ /* 0x000fe200078e0214 */
[----:B------:R-:W-:-:S03]  /*1070*/  MOV R91, RZ ;  /* 0x000000ff005b7202 */ /* 0x000fc60000000f00 */
[----:B------:R-:W-:Y:S02]  /*1080*/  @!P2 IMAD.WIDE.U32 R36, R11, R36, R38 ;  /* 0x000000240b24a225 */ /* 0x000fe400078e0026 */
[----:B0-----:R-:W0:Y:S01]  /*1090*/  @!P4 LDC.64 R46, c[0x0][0x3e0] ;  /* 0x0000f800ff2ecb82 */ /* 0x001e220000000a00 */
[----:B------:R1:W4:Y:S01]  /*10a0*/  @!P5 LDG.E R91, desc[UR8][R40.64] ;  /* 0x00000008285bd981 */ /* 0x000322000c1e1900 */
[----:B------:R-:W-:Y:S02]  /*10b0*/  ISETP.GE.U32.AND P5, PT, R14, UR6, PT ;  /* 0x000000060e007c0c */ /* 0x000fe4000bfa6070 */
[----:B------:R-:W-:Y:S02]  /*10c0*/  @!P2 IADD3 R18, PT, PT, R37, R45, RZ ;  /* 0x0000002d2512a210 */ /* 0x000fe40007ffe0ff */
[----:B--2---:R-:W-:Y:S02]  /*10d0*/  @!P2 LEA R50, P6, R36, R50, 0x1 ;  /* 0x000000322432a211 */ /* 0x004fe400078c08ff */
[----:B------:R-:W2:Y:S01]  /*10e0*/  @!P1 LDC.64 R44, c[0x0][0x390] ;  /* 0x0000e400ff2c9b82 */ /* 0x000ea20000000a00 */
[----:B------:R-:W-:-:S02]  /*10f0*/  ISETP.GE.AND.EX P5, PT, R63, UR7, PT, P5 ;  /* 0x000000073f007c0c */ /* 0x000fc4000bfa6350 */
[----:B------:R-:W-:Y:S02]  /*1100*/  @!P2 LEA.HI.X R51, R36, R51, R18, 0x1, P6 ;  /* 0x000000332433a211 */ /* 0x000fe400030f0c12 */
[----:B------:R-:W-:-:S03]  /*1110*/  ISETP.GE.U32.AND P6, PT, R15, UR6, PT ;  /* 0x000000060f007c0c */ /* 0x000fc6000bfc6070 */
[----:B------:R-:W2:Y:S01]  /*1120*/  @!P4 LDC.64 R38, c[0x0][0x390] ;  /* 0x0000e400ff26cb82 */ /* 0x000ea20000000a00 */
[----:B------:R-:W-:Y:S01]  /*1130*/  ISETP.GE.AND.EX P6, PT, R65, UR7, PT, P6 ;  /* 0x0000000741007c0c */ /* 0x000fe2000bfc6360 */
[----:B-1----:R-:W-:Y:S01]  /*1140*/  @!P1 IMAD R18, R59, R48, RZ ;  /* 0x000000303b129224 */ /* 0x002fe200078e02ff */
[----:B------:R-:W-:Y:S02]  /*1150*/  @!P1 MOV R42, R104 ;  /* 0x00000068002a9202 */ /* 0x000fe40000000f00 */
[----:B------:R-:W-:-:S03]  /*1160*/  @!P1 MOV R43, R103 ;  /* 0x00000067002b9202 */ /* 0x000fc60000000f00 */
[----:B------:R-:W1:Y:S01]  /*1170*/  @!P5 LDC.64 R40, c[0x0][0x3e0] ;  /* 0x0000f800ff28db82 */ /* 0x000e620000000a00 */
[----:B------:R-:W-:Y:S01]  /*1180*/  MOV R93, RZ ;  /* 0x000000ff005d7202 */ /* 0x000fe20000000f00 */
[C---:B------:R-:W-:Y:S02]  /*1190*/  @!P1 IMAD R53, R12.reuse, R49, R18 ;  /* 0x000000310c359224 */ /* 0x040fe400078e0212 */
[----:B0-----:R-:W-:Y:S02]  /*11a0*/  @!P4 IMAD R18, R61, R46, RZ ;  /* 0x0000002e3d12c224 */ /* 0x001fe400078e02ff */
[----:B------:R-:W-:Y:S01]  /*11b0*/  @!P1 IMAD.WIDE.U32 R48, R12, R48, R42 ;  /* 0x000000300c309225 */ /* 0x000fe200078e002a */
[----:B------:R0:W4:Y:S01]  /*11c0*/  @!P2 LDG.E R93, desc[UR8][R50.64] ;  /* 0x00000008325da981 */ /* 0x000122000c1e1900 */
[----:B------:R-:W1:Y:S02]  /*11d0*/  @!P6 LDC.64 R36, c[0x0][0x3e0] ;  /* 0x0000f800ff24eb82 */ /* 0x000e640000000a00 */
[----:B------:R-:W-:Y:S01]  /*11e0*/  @!P4 IMAD R55, R13, R47, R18 ;  /* 0x0000002f0d37c224 */ /* 0x000fe200078e0212 */
[----:B------:R-:W-:-:S02]  /*11f0*/  @!P1 IADD3 R18, PT, PT, R49, R53, RZ ;  /* 0x0000003531129210 */ /* 0x000fc40007ffe0ff */
[----:B--2---:R-:W-:-:S03]  /*1200*/  @!P1 LEA R44, P2, R48, R44, 0x1 ;  /* 0x0000002c302c9211 */ /* 0x004fc600078408ff */
[----:B------:R-:W2:Y:S01]  /*1210*/  @!P5 LDC.64 R42, c[0x0][0x390] ;  /* 0x0000e400ff2adb82 */ /* 0x000ea20000000a00 */
[----:B0-----:R-:W-:Y:S02]  /*1220*/  @!P4 MOV R50, R104 ;  /* 0x000000680032c202 */ /* 0x001fe40000000f00 */
[----:B------:R-:W-:Y:S02]  /*1230*/  @!P4 MOV R51, R103 ;  /* 0x000000670033c202 */ /* 0x000fe40000000f00 */
[----:B------:R-:W-:Y:S01]  /*1240*/  @!P1 LEA.HI.X R45, R48, R45, R18, 0x1, P2 ;  /* 0x0000002d302d9211 */ /* 0x000fe200010f0c12 */
[----:B------:R-:W-:Y:S02]  /*1250*/  @!P4 IMAD.WIDE.U32 R46, R13, R46, R50 ;  /* 0x0000002e0d2ec225 */ /* 0x000fe400078e0032 */
[----:B------:R-:W0:Y:S01]  /*1260*/  @!P6 LDC.64 R48, c[0x0][0x390] ;  /* 0x0000e400ff30eb82 */ /* 0x000e220000000a00 */
[----:B------:R-:W-:Y:S02]  /*1270*/  MOV R95, RZ ;  /* 0x000000ff005f7202 */ /* 0x000fe40000000f00 */
[----:B------:R-:W-:-:S02]  /*1280*/  @!P4 IADD3 R18, PT, PT, R47, R55, RZ ;  /* 0x000000372f12c210 */ /* 0x000fc40007ffe0ff */
[C---:B------:R-:W-:Y:S02]  /*1290*/  @!P4 LEA R38, P2, R46.reuse, R38, 0x1 ;  /* 0x000000262e26c211 */ /* 0x040fe400078408ff */
[----:B------:R1:W4:Y:S01]  /*12a0*/  @!P1 LDG.E R95, desc[UR8][R44.64] ;  /* 0x000000082c5f9981 */ /* 0x000322000c1e1900 */
[----:B------:R-:W-:Y:S01]  /*12b0*/  MOV R97, RZ ;  /* 0x000000ff00617202 */ /* 0x000fe20000000f00 */
[----:B-1----:R-:W-:Y:S01]  /*12c0*/  @!P5 IMAD R20, R63, R40, RZ ;  /* 0x000000283f14d224 */ /* 0x002fe200078e02ff */
[----:B------:R-:W-:Y:S01]  /*12d0*/  @!P4 LEA.HI.X R39, R46, R39, R18, 0x1, P2 ;  /* 0x000000272e27c211 */ /* 0x000fe200010f0c12 */
[----:B------:R-:W-:Y:S02]  /*12e0*/  @!P6 IMAD R18, R65, R36, RZ ;  /* 0x000000244112e224 */ /* 0x000fe400078e02ff */
[----:B------:R-:W-:Y:S02]  /*12f0*/  @!P5 IMAD R47, R14, R41, R20 ;  /* 0x000000290e2fd224 */ /* 0x000fe400078e0214 */
[----:B------:R1:W4:Y:S01]  /*1300*/  @!P4 LDG.E R97, desc[UR8][R38.64] ;  /* 0x000000082661c981 */ /* 0x000322000c1e1900 */
[----:B------:R-:W-:-:S02]  /*1310*/  @!P5 MOV R44, R104 ;  /* 0x00000068002cd202 */ /* 0x000fc40000000f00 */
[----:B------:R-:W-:Y:S01]  /*1320*/  @!P5 MOV R45, R103 ;  /* 0x00000067002dd202 */ /* 0x000fe20000000f00 */
[----:B------:R-:W-:Y:S02]  /*1330*/  @!P6 IMAD R51, R15, R37, R18 ;  /* 0x000000250f33e224 */ /* 0x000fe400078e0212 */
[----:B------:R-:W-:Y:S01]  /*1340*/  @!P5 IMAD.WIDE.U32 R40, R14, R40, R44 ;  /* 0x000000280e28d225 */ /* 0x000fe200078e002c */
[----:B-1----:R-:W-:Y:S02]  /*1350*/  @!P6 MOV R38, R104 ;  /* 0x000000680026e202 */ /* 0x002fe40000000f00 */
[----:B------:R-:W-:Y:S02]  /*1360*/  @!P6 MOV R39, R103 ;  /* 0x000000670027e202 */ /* 0x000fe40000000f00 */
[----:B------:R-:W-:Y:S02]  /*1370*/  @!P5 IADD3 R18, PT, PT, R41, R47, RZ ;  /* 0x0000002f2912d210 */ /* 0x000fe40007ffe0ff */
[----:B--2---:R-:W-:Y:S01]  /*1380*/  @!P5 LEA R42, P1, R40, R42, 0x1 ;  /* 0x0000002a282ad211 */ /* 0x004fe200078208ff */
[----:B------:R-:W-:Y:S01]  /*1390*/  @!P6 IMAD.WIDE.U32 R36, R15, R36, R38 ;  /* 0x000000240f24e225 */ /* 0x000fe200078e0026 */
[----:B------:R-:W-:-:S02]  /*13a0*/  MOV R99, RZ ;  /* 0x000000ff00637202 */ /* 0x000fc40000000f00 */
[----:B------:R-:W-:Y:S02]  /*13b0*/  @!P5 LEA.HI.X R43, R40, R43, R18, 0x1, P1 ;  /* 0x0000002b282bd211 */ /* 0x000fe400008f0c12 */
[----:B------:R-:W-:Y:S02]  /*13c0*/  @!P6 IADD3 R18, PT, PT, R37, R51, RZ ;  /* 0x000000332512e210 */ /* 0x000fe40007ffe0ff */
[C---:B0-----:R-:W-:Y:S01]  /*13d0*/  @!P6 LEA R48, P1, R36.reuse, R48, 0x1 ;  /* 0x000000302430e211 */ /* 0x041fe200078208ff */
[----:B------:R-:W2:Y:S01]  /*13e0*/  @!P5 LDG.E R99, desc[UR8][R42.64] ;  /* 0x000000082a63d981 */ /* 0x000ea2000c1e1900 */
[----:B------:R-:W-:Y:S02]  /*13f0*/  MOV R101, RZ ;  /* 0x000000ff00657202 */ /* 0x000fe40000000f00 */
[----:B------:R-:W-:-:S05]  /*1400*/  @!P6 LEA.HI.X R49, R36, R49, R18, 0x1, P1 ;  /* 0x000000312431e211 */ /* 0x000fca00008f0c12 */
[----:B------:R-:W2:Y:S01]  /*1410*/  @!P6 LDG.E R101, desc[UR8][R48.64] ;  /* 0x000000083065e981 */ /* 0x000ea2000c1e1900 */
[--C-:B------:R-:W-:Y:S02]  /*1420*/  HADD2.F32 R20, -RZ, R69.reuse.H0_H0 ;  /* 0x20000045ff147230 */ /* 0x100fe40000004100 */
[----:B------:R-:W-:-:S05]  /*1430*/  HADD2.F32 R69, -RZ, R69.H1_H1 ;  /* 0x30000045ff457230 */ /* 0x000fca0000004100 */
[C---:B------:R-:W-:Y:S01]  /*1440*/  FADD.FTZ R39, R20.reuse, R69 ;  /* 0x0000004514277221 */ /* 0x040fe20000010000 */
[----:B------:R-:W-:Y:S01]  /*1450*/  FMUL.FTZ R41, R69, R69 ;  /* 0x0000004545297220 */ /* 0x000fe20000410000 */
[--C-:B-----5:R-:W-:Y:S02]  /*1460*/  HADD2.F32 R22, -RZ, R71.reuse.H0_H0 ;  /* 0x20000047ff167230 */ /* 0x120fe40000004100 */
        /* <DEDUP_REMOVED lines=37> */
[----:B------:R-:W-:Y:S01]  /*16c0*/  FADD.FTZ R37, R32, R37 ;  /* 0x0000002520257221 */ /* 0x000fe20000010000 */
[--C-:B----4-:R-:W-:Y:S02]  /*16d0*/  HADD2.F32 R32, -RZ, R81.reuse.H0_H0 ;  /* 0x20000051ff207230 */ /* 0x110fe40000004100 */
[----:B------:R-:W-:Y:S01]  /*16e0*/  FFMA.FTZ R39, R28, R28, R39 ;  /* 0x0000001c1c277223 */ /* 0x000fe20000010027 */
        /* <DEDUP_REMOVED lines=11> */
[----:B------:R-:W-:Y:S01]  /*17a0*/  FADD.FTZ R38, R39, R38 ;  /* 0x0000002627267221 */ /* 0x000fe20000010000 */
[----:B------:R-:W-:Y:S01]  /*17b0*/  FFMA.FTZ R41, R32, R32, R41 ;  /* 0x0000002020297223 */ /* 0x000fe20000010029 */
[----:B------:R-:W-:Y:S02]  /*17c0*/  HADD2.F32 R89, -RZ, R89.H1_H1 ;  /* 0x30000059ff597230 */ /* 0x000fe40000004100 */
[----:B------:R-:W-:Y:S01]  /*17d0*/  FMUL.FTZ R39, R83, R83 ;  /* 0x0000005353277220 */ /* 0x000fe20000410000 */
[----:B------:R-:W-:Y:S01]  /*17e0*/  FADD.FTZ R36, R36, R37 ;  /* 0x0000002524247221 */ /* 0x000fe20000010000 */
[----:B------:R-:W-:Y:S01]  /*17f0*/  FADD.FTZ R37, R34, R83 ;  /* 0x0000005322257221 */ /* 0x000fe20000010000 */
[----:B------:R-:W-:Y:S01]  /*1800*/  FADD.FTZ R38, R38, R41 ;  /* 0x0000002926267221 */ /* 0x000fe20000010000 */
[--C-:B------:R-:W-:Y:S02]  /*1810*/  HADD2.F32 R58, -RZ, R91.reuse.H1_H1 ;  /* 0x3000005bff3a7230 */ /* 0x100fe40000004100 */
[----:B------:R-:W-:Y:S01]  /*1820*/  FFMA.FTZ R39, R34, R34, R39 ;  /* 0x0000002222277223 */ /* 0x000fe20000010027 */
[----:B------:R-:W-:Y:S01]  /*1830*/  FMUL.FTZ R41, R89, R89 ;  /* 0x0000005959297220 */ /* 0x000fe20000410000 */
[----:B------:R-:W-:Y:S01]  /*1840*/  FADD.FTZ R36, R36, R37 ;  /* 0x0000002524247221 */ /* 0x000fe20000010000 */
[----:B------:R-:W-:Y:S01]  /*1850*/  FADD.FTZ R37, R56, R89 ;  /* 0x0000005938257221 */ /* 0x000fe20000010000 */
[----:B------:R-:W-:-:S02]  /*1860*/  HADD2.F32 R91, -RZ, R91.H0_H0 ;  /* 0x2000005bff5b7230 */ /* 0x000fc40000004100 */
[----:B------:R-:W-:Y:S01]  /*1870*/  FADD.FTZ R38, R38, R39 ;  /* 0x0000002726267221 */ /* 0x000fe20000010000 */
[----:B------:R-:W-:Y:S01]  /*1880*/  FFMA.FTZ R41, R56, R56, R41 ;  /* 0x0000003838297223 */ /* 0x000fe20000010029 */
[----:B------:R-:W-:Y:S01]  /*1890*/  FMUL.FTZ R40, R58, R58 ;  /* 0x0000003a3a287220 */ /* 0x000fe20000410000 */
[--C-:B------:R-:W-:Y:S02]  /*18a0*/  HADD2.F32 R60, -RZ, R93.reuse.H1_H1 ;  /* 0x3000005dff3c7230 */ /* 0x100fe40000004100 */
[----:B------:R-:W-:Y:S01]  /*18b0*/  FADD.FTZ R36, R36, R37 ;  /* 0x0000002524247221 */ /* 0x000fe20000010000 */
        /* <DEDUP_REMOVED lines=12> */
[--C-:B------:R-:W-:Y:S02]  /*1980*/  HADD2.F32 R64, -RZ, R97.reuse.H1_H1 ;  /* 0x30000061ff407230 */ /* 0x100fe40000004100 */
        /* <DEDUP_REMOVED lines=62> */
.L_x_2642:
[----:B------:R-:W-:Y:S05]  /*1d70*/  BSYNC.RECONVERGENT B0 ;  /* 0x0000000000007941 */ /* 0x000fea0003800200 */
.L_x_2641:
        /* <DEDUP_REMOVED lines=39> */
.L_x_2644:
[----:B------:R-:W-:Y:S05]  /*1ff0*/  BSYNC.RECONVERGENT B0 ;  /* 0x0000000000007941 */ /* 0x000fea0003800200 */
.L_x_2643:
        /* <DEDUP_REMOVED lines=10> */
[----:B-1----:R-:W-:Y:S02]  /*20a0*/  LOP3.LUT P4, R40, R4, 0x2, RZ, 0xc0, !PT ;  /* 0x0000000204287812 */ /* 0x002fe4000788c0ff */
[----:B------:R-:W-:Y:S01]  /*20b0*/  IADD3 R41, PT, PT, R39, R8, RZ ;  /* 0x0000000827297210 */ /* 0x000fe20007ffe0ff */
        /* <DEDUP_REMOVED lines=13> */
.L_x_2647:
[----:B----4-:R-:W3:Y:S04]  /*2190*/  LDG.E.STRONG.GPU R38, desc[UR8][R36.64] ;  /* 0x0000000824267981 */ /* 0x010ee8000c1ef900 */
[----:B---3--:R-:W-:Y:S01]  /*21a0*/  CCTL.IVALL ;  /* 0x00000000ff00798f */ /* 0x008fe20002000000 */
[----:B------:R-:W-:Y:S05]  /*21b0*/  YIELD ;  /* 0x0000000000007946 */ /* 0x000fea0003800000 */
[----:B------:R-:W-:-:S13]  /*21c0*/  ISETP.NE.AND P4, PT, R38, R43, PT ;  /* 0x0000002b2600720c */ /* 0x000fda0003f85270 */
[----:B------:R-:W-:Y:S05]  /*21d0*/  @P4 BRA `(.L_x_2647) ;  /* 0xfffffffc00ec4947 */ /* 0x000fea000383ffff */
.L_x_2646:
        /* <DEDUP_REMOVED lines=15> */
.L_x_2649:
        /* <DEDUP_REMOVED lines=60> */
.L_x_2648:
        /* <DEDUP_REMOVED lines=26> */
[----:B-1----:R-:W-:-:S06]  /*2830*/  @!P6 IMAD.WIDE.U32 R40, R47, 0x8, R44 ;  /* 0x000000082f28e825 */ /* 0x002fcc00078e002c */
        /* <DEDUP_REMOVED lines=8> */
.L_x_2650:
[----:B------:R-:W-:Y:S05]  /*28c0*/  @!P1 BRA `(.L_x_2645) ;  /* 0x00000000006c9947 */ /* 0x000fea0003800000 */
[----:B------:R-:W-:Y:S02]  /*28d0*/  ISETP.NE.AND P1, PT, R42, 0x1, PT ;  /* 0x000000012a00780c */ /* 0x000fe40003f25270 */
[----:B-1----:R-:W-:-:S11]  /*28e0*/  LOP3.LUT R40, R0, 0x1, RZ, 0xc0, !PT ;  /* 0x0000000100287812 */ /* 0x002fd600078ec0ff */
        /* <DEDUP_REMOVED lines=15> */
.L_x_2651:
        /* <DEDUP_REMOVED lines=9> */
.L_x_2652:
[----:B------:R-:W-:Y:S05]  /*2a70*/  BSYNC.RECONVERGENT B0 ;  /* 0x0000000000007941 */ /* 0x000fea0003800200 */
.L_x_2645:
        /* <DEDUP_REMOVED lines=65> */
.L_x_2656:
[----:B------:R-:W-:Y:S05]  /*2e90*/  BSYNC.RECONVERGENT B1 ;  /* 0x0000000000017941 */ /* 0x000fea0003800200 */
.L_x_2655:
        /* <DEDUP_REMOVED lines=20> */
.L_x_2658:
[----:B------:R-:W-:Y:S05]  /*2fe0*/  BSYNC.RECONVERGENT B1 ;  /* 0x0000000000017941 */ /* 0x000fea0003800200 */
.L_x_2657:
        /* <DEDUP_REMOVED lines=28> */
.L_x_2660:
[----:B------:R-:W-:Y:S05]  /*31b0*/  BSYNC.RECONVERGENT B1 ;  /* 0x0000000000017941 */ /* 0x000fea0003800200 */
.L_x_2659:
[----:B------:R-:W-:Y:S04]  /*31c0*/  BSSY.RECONVERGENT B1, `(.L_x_2661) ;  /* 0x0000014000017945 */ /* 0x000fe80003800200 */
[----:B------:R-:W-:Y:S05]  /*31d0*/  @P6 BRA `(.L_x_2662) ;  /* 0x0000000000486947 */ /* 0x000fea0003800000 */
[----:B------:R-:W3:Y:S01]  /*31e0*/  LDCU.64 UR6, c[0x0][0x3e0] ;  /* 0x00007c00ff0677ac */ /* 0x000ee20008000a00 */
[----:B------:R-:W-:Y:S01]  /*31f0*/  MOV R36, R104 ;  /* 0x0000006800247202 */ /* 0x000fe20000000f00 */
[--C-:B012---:R-:W-:Y:S01]  /*3200*/  FADD.FTZ R39, R24, -R46.reuse ;  /* 0x8000002e18277221 */ /* 0x107fe20000010000 */
[----:B------:R-:W-:Y:S01]  /*3210*/  MOV R37, R103 ;  /* 0x0000006700257202 */ /* 0x000fe20000000f00 */
        /* <DEDUP_REMOVED lines=14> */
.L_x_2662:
[----:B------:R-:W-:Y:S05]  /*3300*/  BSYNC.RECONVERGENT B1 ;  /* 0x0000000000017941 */ /* 0x000fea0003800200 */
.L_x_2661:
        /* <DEDUP_REMOVED lines=20> */
.L_x_2664:
[----:B------:R-:W-:Y:S05]  /*3450*/  BSYNC.RECONVERGENT B1 ;  /* 0x0000000000017941 */ /* 0x000fea0003800200 */
.L_x_2663:
        /* <DEDUP_REMOVED lines=20> */
.L_x_2666:
[----:B------:R-:W-:Y:S05]  /*35a0*/  BSYNC.RECONVERGENT B1 ;  /* 0x0000000000017941 */ /* 0x000fea0003800200 */
.L_x_2665:
        /* <DEDUP_REMOVED lines=28> */
.L_x_2668:
[----:B------:R-:W-:Y:S05]  /*3770*/  BSYNC.RECONVERGENT B1 ;  /* 0x0000000000017941 */ /* 0x000fea0003800200 */
.L_x_2667:
        /* <DEDUP_REMOVED lines=20> */
.L_x_2670:
[----:B------:R-:W-:Y:S05]  /*38c0*/  BSYNC.RECONVERGENT B1 ;  /* 0x0000000000017941 */ /* 0x000fea0003800200 */
.L_x_2669:
        /* <DEDUP_REMOVED lines=20> */
.L_x_2672:
[----:B------:R-:W-:Y:S05]  /*3a10*/  BSYNC.RECONVERGENT B1 ;  /* 0x0000000000017941 */ /* 0x000fea0003800200 */
.L_x_2671:
        /* <DEDUP_REMOVED lines=20> */
.L_x_2674:
[----:B------:R-:W-:Y:S05]  /*3b60*/  BSYNC.RECONVERGENT B1 ;  /* 0x0000000000017941 */ /* 0x000fea0003800200 */
.L_x_2673:
        /* <DEDUP_REMOVED lines=30> */
.L_x_2676:
[----:B------:R-:W-:Y:S05]  /*3d50*/  BSYNC.RECONVERGENT B1 ;  /* 0x0000000000017941 */ /* 0x000fea0003800200 */
.L_x_2675:
        /* <DEDUP_REMOVED lines=20> */
.L_x_2678:
[----:B------:R-:W-:Y:S05]  /*3ea0*/  BSYNC.RECONVERGENT B1 ;  /* 0x0000000000017941 */ /* 0x000fea0003800200 */
.L_x_2677:
        /* <DEDUP_REMOVED lines=20> */
.L_x_2680:
[----:B------:R-:W-:Y:S05]  /*3ff0*/  BSYNC.RECONVERGENT B1 ;  /* 0x0000000000017941 */ /* 0x000fea0003800200 */
.L_x_2679:
        /* <DEDUP_REMOVED lines=20> */
.L_x_2682:
[----:B------:R-:W-:Y:S05]  /*4140*/  BSYNC.RECONVERGENT B1 ;  /* 0x0000000000017941 */ /* 0x000fea0003800200 */
.L_x_2681:
        /* <DEDUP_REMOVED lines=20> */
.L_x_2684:
[----:B------:R-:W-:Y:S05]  /*4290*/  BSYNC.RECONVERGENT B1 ;  /* 0x0000000000017941 */ /* 0x000fea0003800200 */
.L_x_2683:
        /* <DEDUP_REMOVED lines=19> */
.L_x_2654:
        /* <DEDUP_REMOVED lines=35> */
.L_x_2687:
[----:B------:R-:W-:Y:S05]  /*4600*/  BSYNC.RECONVERGENT B1 ;  /* 0x0000000000017941 */ /* 0x000fea0003800200 */
.L_x_2686:
        /* <DEDUP_REMOVED lines=30> */
.L_x_2689:
[----:B------:R-:W-:Y:S05]  /*47f0*/  BSYNC.RECONVERGENT B1 ;  /* 0x0000000000017941 */ /* 0x000fea0003800200 */
.L_x_2688:
        /* <DEDUP_REMOVED lines=36> */
[----:B------:R-:W-:-:S05]  /*4a40*/  F2FP.F16.F32.PACK_AB R47, R47, R18 ;  /* 0x000000122f2f723e */ /* 0x000fca00000000ff */
[----:B------:R2:W-:Y:S02]  /*4a50*/  STG.E desc[UR8][R36.64], R47 ;  /* 0x0000002f24007986 */ /* 0x0005e4000c101908 */
.L_x_2691:
[----:B------:R-:W-:Y:S05]  /*4a60*/  BSYNC.RECONVERGENT B1 ;  /* 0x0000000000017941 */ /* 0x000fea0003800200 */
.L_x_2690:
[----:B------:R-:W-:Y:S04]  /*4a70*/  BSSY.RECONVERGENT B1, `(.L_x_2692) ;  /* 0x000001e000017945 */ /* 0x000fe80003800200 */
[----:B------:R-:W-:Y:S05]  /*4a80*/  @P2 BRA `(.L_x_2693) ;  /* 0x0000000000702947 */ /* 0x000fea0003800000 */
[--C-:B012---:R-:W-:Y:S01]  /*4a90*/  FADD.FTZ R37, R24, -R46.reuse ;  /* 0x8000002e18257221 */ /* 0x107fe20000010000 */
        /* <DEDUP_REMOVED lines=27> */
.L_x_2693:
[----:B------:R-:W-:Y:S05]  /*4c50*/  BSYNC.RECONVERGENT B1 ;  /* 0x0000000000017941 */ /* 0x000fea0003800200 */
.L_x_2692:
        /* <DEDUP_REMOVED lines=30> */
.L_x_2695:
[----:B------:R-:W-:Y:S05]  /*4e40*/  BSYNC.RECONVERGENT B1 ;  /* 0x0000000000017941 */ /* 0x000fea0003800200 */
.L_x_2694:
        /* <DEDUP_REMOVED lines=30> */
.L_x_2697:
[----:B------:R-:W-:Y:S05]  /*5030*/  BSYNC.RECONVERGENT B1 ;  /* 0x0000000000017941 */ /* 0x000fea0003800200 */
.L_x_2696:
        /* <DEDUP_REMOVED lines=38> */
.L_x_2699:
[----:B------:R-:W-:Y:S05]  /*52a0*/  BSYNC.RECONVERGENT B1 ;  /* 0x0000000000017941 */ /* 0x000fea0003800200 */
.L_x_2698:
        /* <DEDUP_REMOVED lines=30> */
.L_x_2701:
[----:B------:R-:W-:Y:S05]  /*5490*/  BSYNC.RECONVERGENT B1 ;  /* 0x0000000000017941 */ /* 0x000fea0003800200 */
.L_x_2700:
        /* <DEDUP_REMOVED lines=30> */
.L_x_2703:
[----:B------:R-:W-:Y:S05]  /*5680*/  BSYNC.RECONVERGENT B1 ;  /* 0x0000000000017941 */ /* 0x000fea0003800200 */
.L_x_2702:
        /* <DEDUP_REMOVED lines=30> */
.L_x_2705:
[----:B------:R-:W-:Y:S05]  /*5870*/  BSYNC.RECONVERGENT B1 ;  /* 0x0000000000017941 */ /* 0x000fea0003800200 */
.L_x_2704:
        /* <DEDUP_REMOVED lines=40> */
.L_x_2707:
[----:B------:R-:W-:Y:S05]  /*5b00*/  BSYNC.RECONVERGENT B1 ;  /* 0x0000000000017941 */ /* 0x000fea0003800200 */
.L_x_2706:
        /* <DEDUP_REMOVED lines=30> */
.L_x_2709:
[----:B------:R-:W-:Y:S05]  /*5cf0*/  BSYNC.RECONVERGENT B1 ;  /* 0x0000000000017941 */ /* 0x000fea0003800200 */
.L_x_2708:
        /* <DEDUP_REMOVED lines=30> */
.L_x_2711:
[----:B------:R-:W-:Y:S05]  /*5ee0*/  BSYNC.RECONVERGENT B1 ;  /* 0x0000000000017941 */ /* 0x000fea0003800200 */
.L_x_2710:
        /* <DEDUP_REMOVED lines=30> */
.L_x_2713:
[----:B------:R-:W-:Y:S05]  /*60d0*/  BSYNC.RECONVERGENT B1 ;  /* 0x0000000000017941 */ /* 0x000fea0003800200 */
.L_x_2712:
        /* <DEDUP_REMOVED lines=30> */
.L_x_2715:
[----:B------:R-:W-:Y:S05]  /*62c0*/  BSYNC.RECONVERGENT B1 ;  /* 0x0000000000017941 */ /* 0x000fea0003800200 */
.L_x_2714:
        /* <DEDUP_REMOVED lines=26> */
[----:B------:R-:W-:-:S05]  /*6470*/  F2FP.F16.F32.PACK_AB R39, R39, R18 ;  /* 0x000000122727723e */ /* 0x000fca00000000ff */
[----:B------:R0:W-:Y:S02]  /*6480*/  STG.E desc[UR8][R36.64], R39 ;  /* 0x0000002724007986 */ /* 0x0001e4000c101908 */
.L_x_2685:
[----:B------:R-:W-:Y:S05]  /*6490*/  BSYNC.RECONVERGENT B0 ;  /* 0x0000000000007941 */ /* 0x000fea0003800200 */
.L_x_2653:
[----:B------:R-:W-:Y:S02]  /*64a0*/  IADD3 R2, PT, PT, R7, R2, RZ ;  /* 0x0000000207027210 */ /* 0x000fe40007ffe0ff */
[----:B------:R-:W-:Y:S02]  /*64b0*/  IADD3 R4, PT, PT, R4, 0x1, RZ ;  /* 0x0000000104047810 */ /* 0x000fe40007ffe0ff */
[----:B------:R-:W-:-:S13]  /*64c0*/  ISETP.GE.AND P1, PT, R2, UR5, PT ;  /* 0x0000000502007c0c */ /* 0x000fda000bf26270 */
[----:B------:R-:W-:Y:S05]  /*64d0*/  @!P1 BRA `(.L_x_2716) ;  /* 0xffffff9c00bc9947 */ /* 0x000fea000383ffff */
[----:B------:R-:W-:Y:S05]  /*64e0*/  EXIT ;  /* 0x000000000000794d */ /* 0x000fea0003800000 */
.L_x_2717:
        /* <DEDUP_REMOVED lines=9> */
.L_x_3462:


//--------------------- .text._Z35group_norm_nhwc_fwd_one_pass_kernelI11Fp16IOFp16WLi64ELi26ELi416EEv26Group_norm_nhwc_fwd_params --------------------------
	.section	.text._Z35group_norm_nhwc_fwd_one_pass_kernelI11Fp16IOFp16WLi64ELi26ELi416EEv26Group_norm_nhwc_fwd_params,"ax",@progbits
	.align	128
        .global         _Z35group_norm_nhwc_fwd_one_pass_kernelI11Fp16IOFp16WLi64ELi26ELi416EEv26Group_norm_nhwc_fwd_params
        .type           _Z35group_norm_nhwc_fwd_one_pass_kernelI11Fp16IOFp16WLi64ELi26ELi416EEv26Group_norm_nhwc_fwd_params,@function
        .size           _Z35group_norm_nhwc_fwd_one_pass_kernelI11Fp16IOFp16WLi64ELi26ELi416EEv26Group_norm_nhwc_fwd_params,(.L_x_3463 - _Z35group_norm_nhwc_fwd_one_pass_kernelI11Fp16IOFp16WLi64ELi26ELi416EEv26Group_norm_nhwc_fwd_params)
        .other          _Z35group_norm_nhwc_fwd_one_pass_kernelI11Fp16IOFp16WLi64ELi26ELi416EEv26Group_norm_nhwc_fwd_params,@"STO_CUDA_ENTRY STV_DEFAULT"
_Z35group_norm_nhwc_fwd_one_pass_kernelI11Fp16IOFp16WLi64ELi26ELi416EEv26Group_norm_nhwc_fwd_params:
.text._Z35group_norm_nhwc_fwd_one_pass_kernelI11Fp16IOFp16WLi64ELi26ELi416EEv26Group_norm_nhwc_fwd_params:
        /* <DEDUP_REMOVED lines=37> */
.L_x_2737:
        /* <DEDUP_REMOVED lines=11> */
[----:B0-----:R-:W-:Y:S02]  /*0300*/  HFMA2 R8, -RZ, RZ, 0, 0 ;  /* 0x00000000ff087431 */ /* 0x001fe400000001ff */
[----:B--2---:R-:W-:-:S04]  /*0310*/  IMAD.MOV R13, RZ, RZ, -R9 ;  /* 0x000000ffff0d7224 */ /* 0x004fc800078e0a09 */
        /* <DEDUP_REMOVED lines=9> */
[-C--:B------:R-:W-:Y:S01]  /*03b0*/  @!P2 IADD3 R11, PT, PT, R11, -R12.reuse, RZ ;  /* 0x8000000c0b0ba210 */ /* 0x080fe20007ffe0ff */
[----:B------:R-:W-:Y:S01]  /*03c0*/  @!P2 VIADD R9, R9, 0x1 ;  /* 0x000000010909a836 */ /* 0x000fe20000000000 */
        /* <DEDUP_REMOVED lines=26> */
[----:B------:R-:W-:Y:S01]  /*0570*/  @!P1 IMAD R23, R19, R9, R20 ;  /* 0x0000000913179224 */ /* 0x000fe200078e0214 */
[----:B------:R-:W-:-:S03]  /*0580*/  @!P2 MOV R9, R27 ;  /* 0x0000001b0009a202 */ /* 0x000fc60000000f00 */
        /* <DEDUP_REMOVED lines=10> */
[----:B---3--:R-:W-:-:S03]  /*0630*/  @!P2 LEA R14, P4, R8, R14, 0x1 ;  /* 0x0000000e080ea211 */ /* 0x008fc600078808ff */
[----:B------:R-:W-:Y:S01]  /*0640*/  @!P2 IMAD.IADD R11, R9, 0x1, R11 ;  /* 0x00000001090ba824 */ /* 0x000fe200078e020b */
[----:B------:R-:W2:Y:S04]  /*0650*/  @!P1 LDG.E R23, desc[UR14][R12.64] ;  /* 0x0000000e0c179981 */ /* 0x000ea8000c1e1900 */
        /* <DEDUP_REMOVED lines=53> */
.L_x_2719:
[----:B------:R-:W-:Y:S05]  /*09b0*/  BSYNC.RECONVERGENT B0 ;  /* 0x0000000000007941 */ /* 0x000fea0003800200 */
.L_x_2718:
        /* <DEDUP_REMOVED lines=39> */
.L_x_2721:
[----:B------:R-:W-:Y:S05]  /*0c30*/  BSYNC.RECONVERGENT B0 ;  /* 0x0000000000007941 */ /* 0x000fea0003800200 */
.L_x_2720:
        /* <DEDUP_REMOVED lines=31> */
.L_x_2724:
[----:B---3--:R-:W2:Y:S04]  /*0e30*/  LDG.E.STRONG.GPU R8, desc[UR14][R10.64] ;  /* 0x0000000e0a087981 */ /* 0x008ea8000c1ef900 */
[----:B--2---:R-:W-:Y:S01]  /*0e40*/  CCTL.IVALL ;  /* 0x00000000ff00798f */ /* 0x004fe20002000000 */
[----:B------:R-:W-:Y:S05]  /*0e50*/  YIELD ;  /* 0x0000000000007946 */ /* 0x000fea0003800000 */
[----:B------:R-:W-:-:S13]  /*0e60*/  ISETP.NE.AND P2, PT, R8, R15, PT ;  /* 0x0000000f0800720c */ /* 0x000fda0003f45270 */
[----:B------:R-:W-:Y:S05]  /*0e70*/  @P2 BRA `(.L_x_2724) ;  /* 0xfffffffc00ec2947 */ /* 0x000fea000383ffff */
.L_x_2723:
        /* <DEDUP_REMOVED lines=15> */
.L_x_2726:
        /* <DEDUP_REMOVED lines=49> */
[----:B------:R-:W-:Y:S01]  /*1280*/  IMAD.U32 R10, RZ, RZ, UR24 ;  /* 0x00000018ff0a7e24 */ /* 0x000fe2000f8e00ff */
        /* <DEDUP_REMOVED lines=13> */
[----:B------:R-:W-:Y:S02]  /*1360*/  MOV R8, UR24 ;  /* 0x0000001800087c02 */ /* 0x000fe40008000f00 */
[----:B------:R-:W-:Y:S01]  /*1370*/  MOV R9, UR25 ;  /* 0x0000001900097c02 */ /* 0x000fe20008000f00 */
[----:B------:R-:W-:-:S05]  /*1380*/  @!UP1 UIMAD.WIDE.U32 UR24, UR12, 0x8, UR16 ;  /* 0x000000080c1898a5 */ /* 0x000fca000f8e0010 */
[----:B------:R-:W3:Y:S01]  /*1390*/  @!P6 LDG.E.64 R8, desc[UR14][R8.64] ;  /* 0x0000000e0808e981 */ /* 0x000ee2000c1e1b00 */
        /* <DEDUP_REMOVED lines=24> */
.L_x_2725:
        /* <DEDUP_REMOVED lines=51> */
.L_x_2727:
        /* <DEDUP_REMOVED lines=28> */
.L_x_2728:
        /* <DEDUP_REMOVED lines=13> */
.L_x_2729:
[----:B------:R-:W-:Y:S05]  /*1ae0*/  BSYNC.RECONVERGENT B0 ;  /* 0x0000000000007941 */ /* 0x000fea0003800200 */
.L_x_2722:
        /* <DEDUP_REMOVED lines=30> */
[----:B------:R-:W-:-:S06]  /*1cd0*/  IMAD.MOV.U32 R13, RZ, RZ, 0x3f800000 ;  /* 0x3f800000ff0d7424 */ /* 0x000fcc00078e00ff */
        /* <DEDUP_REMOVED lines=31> */
.L_x_2733:
[----:B------:R-:W-:Y:S05]  /*1ed0*/  BSYNC.RECONVERGENT B1 ;  /* 0x0000000000017941 */ /* 0x000fea0003800200 */
.L_x_2732:
        /* <DEDUP_REMOVED lines=19> */
.L_x_2731:
        /* <DEDUP_REMOVED lines=15> */
[----:B------:R-:W-:-:S06]  /*2100*/  MOV R11, R27 ;  /* 0x0000001b000b7202 */ /* 0x000fcc0000000f00 */
[----:B------:R-:W2:Y:S01]  /*2110*/  MUFU.RCP R23, R23 ;  /* 0x0000001700177308 */ /* 0x000ea20000001000 */
[----:B---3--:R-:W-:Y:S01]  /*2120*/  FADD.FTZ R29, R28, 1 ;  /* 0x3f8000001c1d7421 */ /* 0x008fe20000010000 */
[----:B0-----:R-:W-:-:S06]  /*2130*/  IMAD R28, R5, UR10, RZ ;  /* 0x0000000a051c7c24 */ /* 0x001fcc000f8e02ff */
[----:B------:R-:W0:Y:S01]  /*2140*/  MUFU.RCP R9, R29 ;  /* 0x0000001d00097308 */ /* 0x000e220000001000 */
[----:B--2---:R-:W-:Y:S01]  /*2150*/  FMUL.FTZ R22, R10, R23 ;  /* 0x000000170a167220 */ /* 0x004fe20000410000 */
[----:B------:R-:W-:Y:S02]  /*2160*/  IMAD.MOV.U32 R10, RZ, RZ, R24 ;  /* 0x000000ffff0a7224 */ /* 0x000fe400078e0018 */
[C---:B------:R-:W-:Y:S02]  /*2170*/  IMAD R23, R19.reuse, UR11, R28 ;  /* 0x0000000b13177c24 */ /* 0x040fe4000f8e021c */
[----:B------:R-:W-:-:S04]  /*2180*/  IMAD.WIDE.U32 R10, R19, UR10, R10 ;  /* 0x0000000a130a7c25 */ /* 0x000fc8000f8e000a */
[----:B0-----:R-:W-:Y:S01]  /*2190*/  FMUL.FTZ R28, R8, R9 ;  /* 0x00000009081c7220 */ /* 0x001fe20000410000 */
[----:B------:R-:W-:Y:S02]  /*21a0*/  IADD3 R9, PT, PT, R11, R23, RZ ;  /* 0x000000170b097210 */ /* 0x000fe40007ffe0ff */
[----:B-1----:R-:W-:Y:S02]  /*21b0*/  LEA R8, P1, R10, UR12, 0x1 ;  /* 0x0000000c0a087c11 */ /* 0x002fe4000f8208ff */
[----:B------:R-:W-:Y:S02]  /*21c0*/  F2FP.F16.F32.PACK_AB R11, R28, R22 ;  /* 0x000000161c0b723e */ /* 0x000fe400000000ff */
[----:B------:R-:W-:-:S05]  /*21d0*/  LEA.HI.X R9, R10, UR13, R9, 0x1, P1 ;  /* 0x0000000d0a097c11 */ /* 0x000fca00088f0c09 */
[----:B------:R0:W-:Y:S04]  /*21e0*/  STG.E desc[UR14][R8.64], R11 ;  /* 0x0000000b08007986 */ /* 0x0001e8000c10190e */
.L_x_2736:
[----:B------:R-:W-:Y:S05]  /*21f0*/  BSYNC.RECONVERGENT B1 ;  /* 0x0000000000017941 */ /* 0x000fea0003800200 */
.L_x_2735:
        /* <DEDUP_REMOVED lines=32> */
.L_x_2734:
[----:B------:R-:W-:Y:S05]  /*2400*/  BSYNC.RECONVERGENT B0 ;  /* 0x0000000000007941 */ /* 0x000fea0003800200 */
.L_x_2730:
[----:B------:R-:W-:Y:S02]  /*2410*/  UIADD3 UR8, UPT, UPT, UR19, UR8, URZ ;  /* 0x0000000813087290 */ /* 0x000fe4000fffe0ff */
[----:B------:R-:W-:Y:S02]  /*2420*/  UIADD3 UR4, UPT, UPT, UR4, 0x1, URZ ;  /* 0x0000000104047890 */ /* 0x000fe4000fffe0ff */
[----:B------:R-:W-:-:S09]  /*2430*/  UISETP.GE.AND UP1, UPT, UR8, UR7, UPT ;  /* 0x000000070800728c */ /* 0x000fd2000bf26270 */
[----:B------:R-:W-:Y:S05]  /*2440*/  BRA.U !UP1, `(.L_x_2737) ;  /* 0xffffffdd09807547 */ /* 0x000fea000b83ffff */
[----:B------:R-:W-:Y:S05]  /*2450*/  EXIT ;  /* 0x000000000000794d */ /* 0x000fea0003800000 */
.L_x_2738:
        /* <DEDUP_REMOVED lines=10> */
.L_x_3463:


//--------------------- .text._Z35group_norm_nhwc_fwd_one_pass_kernelI11Fp16IOFp16WLi128ELi26ELi416EEv26Group_norm_nhwc_fwd_params --------------------------
	.section	.text._Z35group_norm_nhwc_fwd_one_pass_kernelI11Fp16IOFp16WLi128ELi26ELi416EEv26Group_norm_nhwc_fwd_params,"ax",@progbits
	.align	128
        .global         _Z35group_norm_nhwc_fwd_one_pass_kernelI11Fp16IOFp16WLi128ELi26ELi416EEv26Group_norm_nhwc_fwd_params
        .type           _Z35group_norm_nhwc_fwd_one_pass_kernelI11Fp16IOFp16WLi128ELi26ELi416EEv26Group_norm_nhwc_fwd_params,@function
        .size           _Z35group_norm_nhwc_fwd_one_pass_kernelI11Fp16IOFp16WLi128ELi26ELi416EEv26Group_norm_nhwc_fwd_params,(.L_x_3464 - _Z35group_norm_nhwc_fwd_one_pass_kernelI11Fp16IOFp16WLi128ELi26ELi416EEv26Group_norm_nhwc_fwd_params)
        .other          _Z35group_norm_nhwc_fwd_one_pass_kernelI11Fp16IOFp16WLi128ELi26ELi416EEv26Group_norm_nhwc_fwd_params,@"STO_CUDA_ENTRY STV_DEFAULT"
_Z35group_norm_nhwc_fwd_one_pass_kernelI11Fp16IOFp16WLi128ELi26ELi416EEv26Group_norm_nhwc_fwd_params:
.text._Z35group_norm_nhwc_fwd_one_pass_kernelI11Fp16IOFp16WLi128ELi26ELi416EEv26Group_norm_nhwc_fwd_params:
        /* <DEDUP_REMOVED lines=36> */
.L_x_2766:
        /* <DEDUP_REMOVED lines=68> */
[----:B------:R-:W-:Y:S01]  /*0680*/  IADD3 R33, PT, PT, R31, UR5, RZ ;  /* 0x000000051f217c10 */ /* 0x000fe2000fffe0ff */
[----:B------:R-:W-:Y:S01]  /*0690*/  @!P3 IMAD.MOV.U32 R26, RZ, RZ, R30 ;  /* 0x000000ffff1ab224 */ /* 0x000fe200078e001e */
[----:B------:R-:W-:-:S05]  /*06a0*/  @!P2 MOV R32, R30 ;  /* 0x0000001e0020a202 */ /* 0x000fca0000000f00 */
[----:B------:R-:W-:-:S03]  /*06b0*/  @!P2 IMAD.WIDE.U32 R22, R4, R22, R32 ;  /* 0x000000160416a225 */ /* 0x000fc600078e0020 */
[----:B------:R-:W5:Y:S02]  /*06c0*/  @!P4 LDC.64 R8, c[0x0][0x3e0] ;  /* 0x0000f800ff08cb82 */ /* 0x000f640000000a00 */
        /* <DEDUP_REMOVED lines=24> */
[----:B------:R-:W-:Y:S01]  /*0850*/  MOV R27, RZ ;  /* 0x000000ff001b7202 */ /* 0x000fe20000000f00 */
[----:B------:R-:W3:Y:S01]  /*0860*/  @!P1 LDG.E R25, desc[UR14][R14.64] ;  /* 0x0000000e0e199981 */ /* 0x000ee2000c1e1900 */
[----:B------:R-:W-:-:S04]  /*0870*/  @!P4 IMAD.WIDE.U32 R8, R6, R8, R12 ;  /* 0x000000080608c225 */ /* 0x000fc800078e000c */
[----:B------:R-:W-:Y:S01]  /*0880*/  HFMA2 R29, -RZ, RZ, 0, 0 ;  /* 0x00000000ff1d7431 */ /* 0x000fe200000001ff */
[----:B------:R-:W5:Y:S01]  /*0890*/  @!P3 LDG.E R27, desc[UR14][R10.64] ;  /* 0x0000000e0a1bb981 */ /* 0x000f62000c1e1900 */
        /* <DEDUP_REMOVED lines=15> */
[----:B------:R-:W-:-:S02]  /*0990*/  HADD2.F32 R25, -RZ, R25.H0_H0 ;  /* 0x20000019ff197230 */ /* 0x000fc40000004100 */
[--C-:B-----5:R-:W-:Y:S02]  /*09a0*/  HADD2.F32 R26, -RZ, R27.reuse.H1_H1 ;  /* 0x3000001bff1a7230 */ /* 0x120fe40000004100 */
[----:B------:R-:W-:Y:S01]  /*09b0*/  FMUL.FTZ R10, R24, R24 ;  /* 0x00000018180a7220 */ /* 0x000fe20000410000 */
[C---:B------:R-:W-:Y:S01]  /*09c0*/  FADD.FTZ R9, R25.reuse, R24 ;  /* 0x0000001819097221 */ /* 0x040fe20000010000 */
[----:B------:R-:W-:Y:S02]  /*09d0*/  HADD2.F32 R27, -RZ, R27.H0_H0 ;  /* 0x2000001bff1b7230 */ /* 0x000fe40000004100 */
[----:B------:R-:W-:Y:S01]  /*09e0*/  FFMA.FTZ R11, R25, R25, R10 ;  /* 0x00000019190b7223 */ /* 0x000fe2000001000a */
[----:B------:R-:W-:Y:S01]  /*09f0*/  FMUL.FTZ R10, R26, R26 ;  /* 0x0000001a1a0a7220 */ /* 0x000fe20000410000 */
[----:B------:R-:W-:Y:S01]  /*0a00*/  FADD.FTZ R8, R8, R9 ;  /* 0x0000000908087221 */ /* 0x000fe20000010000 */
[C---:B------:R-:W-:Y:S01]  /*0a10*/  FADD.FTZ R9, R27.reuse, R26 ;  /* 0x0000001a1b097221 */ /* 0x040fe20000010000 */
[----:B------:R-:W-:Y:S01]  /*0a20*/  FADD.FTZ R11, R12, R11 ;  /* 0x0000000b0c0b7221 */ /* 0x000fe20000010000 */
[----:B------:R-:W-:-:S02]  /*0a30*/  FFMA.FTZ R10, R27, R27, R10 ;  /* 0x0000001b1b0a7223 */ /* 0x000fc4000001000a */
[----:B------:R-:W-:Y:S01]  /*0a40*/  FADD.FTZ R8, R8, R9 ;  /* 0x0000000908087221 */ /* 0x000fe20000010000 */
[--C-:B--2---:R-:W-:Y:S02]  /*0a50*/  HADD2.F32 R28, -RZ, R29.reuse.H1_H1 ;  /* 0x3000001dff1c7230 */ /* 0x104fe40000004100 */
[----:B------:R-:W-:Y:S01]  /*0a60*/  FADD.FTZ R10, R11, R10 ;  /* 0x0000000a0b0a7221 */ /* 0x000fe20000010000 */
[----:B------:R-:W-:Y:S02]  /*0a70*/  HADD2.F32 R29, -RZ, R29.H0_H0 ;  /* 0x2000001dff1d7230 */ /* 0x000fe40000004100 */
[----:B------:R-:W-:-:S03]  /*0a80*/  FMUL.FTZ R12, R28, R28 ;  /* 0x0000001c1c0c7220 */ /* 0x000fc60000410000 */
        /* <DEDUP_REMOVED lines=38> */
.L_x_2740:
[----:B------:R-:W-:Y:S05]  /*0cf0*/  BSYNC.RECONVERGENT B0 ;  /* 0x0000000000007941 */ /* 0x000fea0003800200 */
.L_x_2739:
        /* <DEDUP_REMOVED lines=39> */
.L_x_2742:
[----:B------:R-:W-:Y:S05]  /*0f70*/  BSYNC.RECONVERGENT B0 ;  /* 0x0000000000007941 */ /* 0x000fea0003800200 */
.L_x_2741:
        /* <DEDUP_REMOVED lines=31> */
.L_x_2745:
[----:B---3--:R-:W3:Y:S04]  /*1170*/  LDG.E.STRONG.GPU R10, desc[UR14][R8.64] ;  /* 0x0000000e080a7981 */ /* 0x008ee8000c1ef900 */
[----:B---3--:R-:W-:Y:S01]  /*1180*/  CCTL.IVALL ;  /* 0x00000000ff00798f */ /* 0x008fe20002000000 */
[----:B------:R-:W-:Y:S05]  /*1190*/  YIELD ;  /* 0x0000000000007946 */ /* 0x000fea0003800000 */
[----:B------:R-:W-:-:S13]  /*11a0*/  ISETP.NE.AND P2, PT, R10, R15, PT ;  /* 0x0000000f0a00720c */ /* 0x000fda0003f45270 */
[----:B------:R-:W-:Y:S05]  /*11b0*/  @P2 BRA `(.L_x_2745) ;  /* 0xfffffffc00ec2947 */ /* 0x000fea000383ffff */
.L_x_2744:
        /* <DEDUP_REMOVED lines=15> */
.L_x_2747:
        /* <DEDUP_REMOVED lines=20> */
[----:B------:R-:W-:Y:S01]  /*13f0*/  MOV R10, UR24 ;  /* 0x00000018000a7c02 */ /* 0x000fe20008000f00 */
[----:B------:R-:W-:Y:S01]  /*1400*/  IMAD.U32 R11, RZ, RZ, UR25 ;  /* 0x00000019ff0b7e24 */ /* 0x000fe2000f8e00ff */
[----:B------:R-:W-:Y:S01]  /*1410*/  @!UP0 UIMAD.WIDE.U32 UR24, UR21, 0x8, UR16 ;  /* 0x00000008151888a5 */ /* 0x000fe2000f8e0010 */
[----:B-1----:R-:W-:-:S02]  /*1420*/  MOV R14, UR26 ;  /* 0x0000001a000e7c02 */ /* 0x002fc40008000f00 */
[----:B------:R-:W-:Y:S02]  /*1430*/  MOV R15, UR27 ;  /* 0x0000001b000f7c02 */ /* 0x000fe40008000f00 */
        /* <DEDUP_REMOVED lines=33> */
[----:B------:R-:W-:Y:S01]  /*1650*/  IMAD.U32 R10, RZ, RZ, UR26 ;  /* 0x0000001aff0a7e24 */ /* 0x000fe2000f8e00ff */
[----:B------:R-:W-:Y:S01]  /*1660*/  @!UP0 UIMAD.WIDE.U32 UR24, UR13, 0x8, UR16 ;  /* 0x000000080d1888a5 */ /* 0x000fe2000f8e0010 */
[----:B------:R-:W2:Y:S01]  /*1670*/  @!P2 LDG.E.64 R8, desc[UR14][R8.64] ;  /* 0x0000000e0808a981 */ /* 0x000ea2000c1e1b00 */
[----:B------:R-:W-:Y:S01]  /*1680*/  MOV R11, UR27 ;  /* 0x0000001b000b7c02 */ /* 0x000fe20008000f00 */
        /* <DEDUP_REMOVED lines=29> */
.L_x_2746:
        /* <DEDUP_REMOVED lines=41> */
[----:B-1----:R-:W-:Y:S02]  /*1af0*/  MOV R14, UR10 ;  /* 0x0000000a000e7c02 */ /* 0x002fe40008000f00 */
        /* <DEDUP_REMOVED lines=11> */
.L_x_2748:
        /* <DEDUP_REMOVED lines=27> */
.L_x_2749:
        /* <DEDUP_REMOVED lines=13> */
.L_x_2750:
[----:B------:R-:W-:Y:S05]  /*1e30*/  BSYNC.RECONVERGENT B0 ;  /* 0x0000000000007941 */ /* 0x000fea0003800200 */
.L_x_2743:
        /* <DEDUP_REMOVED lines=71> */
.L_x_2754:
[----:B------:R-:W-:Y:S05]  /*22b0*/  BSYNC.RECONVERGENT B1 ;  /* 0x0000000000017941 */ /* 0x000fea0003800200 */
.L_x_2753:
[----:B------:R-:W-:Y:S04]  /*22c0*/  BSSY.RECONVERGENT B1, `(.L_x_2755) ;  /* 0x0000014000017945 */ /* 0x000fe80003800200 */
[----:B------:R-:W-:Y:S05]  /*22d0*/  @P3 BRA `(.L_x_2756) ;  /* 0x0000000000483947 */ /* 0x000fea0003800000 */
[----:B------:R-:W1:Y:S01]  /*22e0*/  LDCU.64 UR8, c[0x0][0x3e0] ;  /* 0x00007c00ff0877ac */ /* 0x000e620008000a00 */
[----:B------:R-:W-:Y:S01]  /*22f0*/  MOV R12, R30 ;  /* 0x0000001e000c7202 */ /* 0x000fe20000000f00 */
[--C-:B------:R-:W-:Y:S01]  /*2300*/  FADD.FTZ R25, R25, -R9.reuse ;  /* 0x8000000919197221 */ /* 0x100fe20000010000 */
[----:B0-----:R-:W-:Y:S01]  /*2310*/  MOV R13, R33 ;  /* 0x00000021000d7202 */ /* 0x001fe20000000f00 */
[----:B------:R-:W0:Y:S01]  /*2320*/  LDCU.64 UR12, c[0x0][0x380] ;  /* 0x00007000ff0c77ac */ /* 0x000e220008000a00 */
[----:B------:R-:W-:Y:S01]  /*2330*/  FADD.FTZ R15, R24, -R9 ;  /* 0x80000009180f7221 */ /* 0x000fe20000010000 */
[----:B------:R-:W-:-:S03]  /*2340*/  FMUL.FTZ R25, R25, R8 ;  /* 0x0000000819197220 */ /* 0x000fc60000410000 */
[----:B------:R-:W-:Y:S01]  /*2350*/  FMUL.FTZ R15, R15, R8 ;  /* 0x000000080f0f7220 */ /* 0x000fe20000410000 */
        /* <DEDUP_REMOVED lines=10> */
.L_x_2756:
[----:B------:R-:W-:Y:S05]  /*2400*/  BSYNC.RECONVERGENT B1 ;  /* 0x0000000000017941 */ /* 0x000fea0003800200 */
.L_x_2755:
        /* <DEDUP_REMOVED lines=20> */
.L_x_2758:
[----:B------:R-:W-:Y:S05]  /*2550*/  BSYNC.RECONVERGENT B1 ;  /* 0x0000000000017941 */ /* 0x000fea0003800200 */
.L_x_2757:
        /* <DEDUP_REMOVED lines=19> */
.L_x_2752:
        /* <DEDUP_REMOVED lines=35> */
[----:B------:R-:W-:-:S05]  /*28c0*/  F2FP.F16.F32.PACK_AB R35, R35, R22 ;  /* 0x000000162323723e */ /* 0x000fca00000000ff */
[----:B------:R0:W-:Y:S02]  /*28d0*/  STG.E desc[UR14][R14.64], R35 ;  /* 0x000000230e007986 */ /* 0x0001e4000c10190e */
.L_x_2761:
[----:B------:R-:W-:Y:S05]  /*28e0*/  BSYNC.RECONVERGENT B1 ;  /* 0x0000000000017941 */ /* 0x000fea0003800200 */
.L_x_2760:
        /* <DEDUP_REMOVED lines=30> */
.L_x_2763:
[----:B------:R-:W-:Y:S05]  /*2ad0*/  BSYNC.RECONVERGENT B1 ;  /* 0x0000000000017941 */ /* 0x000fea0003800200 */
.L_x_2762:
        /* <DEDUP_REMOVED lines=30> */
.L_x_2765:
[----:B------:R-:W-:Y:S05]  /*2cc0*/  BSYNC.RECONVERGENT B1 ;  /* 0x0000000000017941 */ /* 0x000fea0003800200 */
.L_x_2764:
        /* <DEDUP_REMOVED lines=28> */
.L_x_2759:
[----:B------:R-:W-:Y:S05]  /*2e90*/  BSYNC.RECONVERGENT B0 ;  /* 0x0000000000007941 */ /* 0x000fea0003800200 */
.L_x_2751:
        /* <DEDUP_REMOVED lines=8> */
.L_x_2767:
        /* <DEDUP_REMOVED lines=14> */
.L_x_3464:


//--------------------- .text._Z35group_norm_nhwc_fwd_one_pass_kernelI11Fp16IOFp16WLi256ELi26ELi416EEv26Group_norm_nhwc_fwd_params --------------------------
	.section	.text._Z35group_norm_nhwc_fwd_one_pass_kernelI11Fp16IOFp16WLi256ELi26ELi416EEv26Group_norm_nhwc_fwd_params,"ax",@progbits
	.align	128
        .global         _Z35group_norm_nhwc_fwd_one_pass_kernelI11Fp16IOFp16WLi256ELi26ELi416EEv26Group_norm_nhwc_fwd_params
        .type           _Z35group_norm_nhwc_fwd_one_pass_kernelI11Fp16IOFp16WLi256ELi26ELi416EEv26Group_norm_nhwc_fwd_params,@function
        .size           _Z35group_norm_nhwc_fwd_one_pass_kernelI11Fp16IOFp16WLi256ELi26ELi416EEv26Group_norm_nhwc_fwd_params,(.L_x_3465 - _Z35group_norm_nhwc_fwd_one_pass_kernelI11Fp16IOFp16WLi256ELi26ELi416EEv26Group_norm_nhwc_fwd_params)
        .other          _Z35group_norm_nhwc_fwd_one_pass_kernelI11Fp16IOFp16WLi256ELi26ELi416EEv26Group_norm_nhwc_fwd_params,@"STO_CUDA_ENTRY STV_DEFAULT"
_Z35group_norm_nhwc_fwd_one_pass_kernelI11Fp16IOFp16WLi256ELi26ELi416EEv26Group_norm_nhwc_fwd_params:
.text._Z35group_norm_nhwc_fwd_one_pass_kernelI11Fp16IOFp16WLi256ELi26ELi416EEv26Group_norm_nhwc_fwd_params:
        /* <DEDUP_REMOVED lines=41> */
.L_x_2811:
        /* <DEDUP_REMOVED lines=247> */
.L_x_2769:
[----:B------:R-:W-:Y:S05]  /*1200*/  BSYNC.RECONVERGENT B0 ;  /* 0x0000000000007941 */ /* 0x000fea0003800200 */
.L_x_2768:
        /* <DEDUP_REMOVED lines=37> */
.L_x_2771:
[----:B------:R-:W-:Y:S05]  /*1460*/  BSYNC.RECONVERGENT B0 ;  /* 0x0000000000007941 */ /* 0x000fea0003800200 */
.L_x_2770:
        /* <DEDUP_REMOVED lines=26> */
.L_x_2774:
[----:B---3--:R-:W2:Y:S04]  /*1610*/  LDG.E.STRONG.GPU R18, desc[UR6][R16.64] ;  /* 0x0000000610127981 */ /* 0x008ea8000c1ef900 */
[----:B--2---:R-:W-:Y:S01]  /*1620*/  CCTL.IVALL ;  /* 0x00000000ff00798f */ /* 0x004fe20002000000 */
[----:B------:R-:W-:Y:S05]  /*1630*/  YIELD ;  /* 0x0000000000007946 */ /* 0x000fea0003800000 */
[----:B------:R-:W-:-:S13]  /*1640*/  ISETP.NE.AND P1, PT, R18, R25, PT ;  /* 0x000000191200720c */ /* 0x000fda0003f25270 */
[----:B------:R-:W-:Y:S05]  /*1650*/  @P1 BRA `(.L_x_2774) ;  /* 0xfffffffc00ec1947 */ /* 0x000fea000383ffff */
.L_x_2773:
        /* <DEDUP_REMOVED lines=14> */
.L_x_2776:
        /* <DEDUP_REMOVED lines=62> */
.L_x_2775:
        /* <DEDUP_REMOVED lines=36> */
.L_x_2777:
        /* <DEDUP_REMOVED lines=18> */
.L_x_2778:
        /* <DEDUP_REMOVED lines=9> */
.L_x_2779:
[----:B------:R-:W-:Y:S05]  /*1f10*/  BSYNC.RECONVERGENT B0 ;  /* 0x0000000000007941 */ /* 0x000fea0003800200 */
.L_x_2772:
        /* <DEDUP_REMOVED lines=70> */
.L_x_2783:
[----:B------:R-:W-:Y:S05]  /*2380*/  BSYNC.RECONVERGENT B1 ;  /* 0x0000000000017941 */ /* 0x000fea0003800200 */
.L_x_2782:
        /* <DEDUP_REMOVED lines=20> */
.L_x_2785:
[----:B------:R-:W-:Y:S05]  /*24d0*/  BSYNC.RECONVERGENT B1 ;  /* 0x0000000000017941 */ /* 0x000fea0003800200 */
.L_x_2784:
        /* <DEDUP_REMOVED lines=30> */
.L_x_2787:
[----:B------:R-:W-:Y:S05]  /*26c0*/  BSYNC.RECONVERGENT B1 ;  /* 0x0000000000017941 */ /* 0x000fea0003800200 */
.L_x_2786:
        /* <DEDUP_REMOVED lines=20> */
.L_x_2789:
[----:B------:R-:W-:Y:S05]  /*2810*/  BSYNC.RECONVERGENT B1 ;  /* 0x0000000000017941 */ /* 0x000fea0003800200 */
.L_x_2788:
        /* <DEDUP_REMOVED lines=20> */
.L_x_2791:
[----:B------:R-:W-:Y:S05]  /*2960*/  BSYNC.RECONVERGENT B1 ;  /* 0x0000000000017941 */ /* 0x000fea0003800200 */
.L_x_2790:
        /* <DEDUP_REMOVED lines=20> */
.L_x_2793:
[----:B------:R-:W-:Y:S05]  /*2ab0*/  BSYNC.RECONVERGENT B1 ;  /* 0x0000000000017941 */ /* 0x000fea0003800200 */
.L_x_2792:
        /* <DEDUP_REMOVED lines=20> */
.L_x_2795:
[----:B------:R-:W-:Y:S05]  /*2c00*/  BSYNC.RECONVERGENT B1 ;  /* 0x0000000000017941 */ /* 0x000fea0003800200 */
.L_x_2794:
        /* <DEDUP_REMOVED lines=19> */
.L_x_2781:
        /* <DEDUP_REMOVED lines=37> */
.L_x_2798:
[----:B------:R-:W-:Y:S05]  /*2f90*/  BSYNC.RECONVERGENT B1 ;  /* 0x0000000000017941 */ /* 0x000fea0003800200 */
.L_x_2797:
        /* <DEDUP_REMOVED lines=30> */
.L_x_2800:
[----:B------:R-:W-:Y:S05]  /*3180*/  BSYNC.RECONVERGENT B1 ;  /* 0x0000000000017941 */ /* 0x000fea0003800200 */
.L_x_2799:
        /* <DEDUP_REMOVED lines=40> */
.L_x_2802:
[----:B------:R-:W-:Y:S05]  /*3410*/  BSYNC.RECONVERGENT B1 ;  /* 0x0000000000017941 */ /* 0x000fea0003800200 */
.L_x_2801:
        /* <DEDUP_REMOVED lines=30> */
.L_x_2804:
[----:B------:R-:W-:Y:S05]  /*3600*/  BSYNC.RECONVERGENT B1 ;  /* 0x0000000000017941 */ /* 0x000fea0003800200 */
.L_x_2803:
        /* <DEDUP_REMOVED lines=30> */
.L_x_2806:
[----:B------:R-:W-:Y:S05]  /*37f0*/  BSYNC.RECONVERGENT B1 ;  /* 0x0000000000017941 */ /* 0x000fea0003800200 */
.L_x_2805:
        /* <DEDUP_REMOVED lines=30> */
.L_x_2808:
[----:B------:R-:W-:Y:S05]  /*39e0*/  BSYNC.RECONVERGENT B1 ;  /* 0x0000000000017941 */ /* 0x000fea0003800200 */
.L_x_2807:
        /* <DEDUP_REMOVED lines=30> */
.L_x_2810:
[----:B------:R-:W-:Y:S05]  /*3bd0*/  BSYNC.RECONVERGENT B1 ;  /* 0x0000000000017941 */ /* 0x000fea0003800200 */
.L_x_2809:
        /* <DEDUP_REMOVED lines=28> */
.L_x_2796:
[----:B------:R-:W-:Y:S05]  /*3da0*/  BSYNC.RECONVERGENT B0 ;  /* 0x0000000000007941 */ /* 0x000fea0003800200 */
.L_x_2780:
        /* <DEDUP_REMOVED lines=8> */
.L_x_2812:
        /* <DEDUP_REMOVED lines=13> */
.L_x_3465:


//--------------------- .text._Z35group_norm_nhwc_fwd_one_pass_kernelI11Fp16IOFp16WLi512ELi26ELi416EEv26Group_norm_nhwc_fwd_params --------------------------
	.section	.text._Z35group_norm_nhwc_fwd_one_pass_kernelI11Fp16IOFp16WLi512ELi26ELi416EEv26Group_norm_nhwc_fwd_params,"ax",@progbits
	.align	128
        .global         _Z35group_norm_nhwc_fwd_one_pass_kernelI11Fp16IOFp16WLi512ELi26ELi416EEv26Group_norm_nhwc_fwd_params
        .type           _Z35group_norm_nhwc_fwd_one_pass_kernelI11Fp16IOFp16WLi512ELi26ELi416EEv26Group_norm_nhwc_fwd_params,@function
        .size           _Z35group_norm_nhwc_fwd_one_pass_kernelI11Fp16IOFp16WLi512ELi26ELi416EEv26Group_norm_nhwc_fwd_params,(.L_x_3466 - _Z35group_norm_nhwc_fwd_one_pass_kernelI11Fp16IOFp16WLi512ELi26ELi416EEv26Group_norm_nhwc_fwd_params)
        .other          _Z35group_norm_nhwc_fwd_one_pass_kernelI11Fp16IOFp16WLi512ELi26ELi416EEv26Group_norm_nhwc_fwd_params,@"STO_CUDA_ENTRY STV_DEFAULT"
_Z35group_norm_nhwc_fwd_one_pass_kernelI11Fp16IOFp16WLi512ELi26ELi416EEv26Group_norm_nhwc_fwd_params:
.text._Z35group_norm_nhwc_fwd_one_pass_kernelI11Fp16IOFp16WLi512ELi26ELi416EEv26Group_norm_nhwc_fwd_params:
        /* <DEDUP_REMOVED lines=61> */
.L_x_2888:
        /* <DEDUP_REMOVED lines=410> */
.L_x_2814:
[----:B------:R-:W-:Y:S05]  /*1d70*/  BSYNC.RECONVERGENT B0 ;  /* 0x0000000000007941 */ /* 0x000fea0003800200 */
.L_x_2813:
        /* <DEDUP_REMOVED lines=39> */
.L_x_2816:
[----:B------:R-:W-:Y:S05]  /*1ff0*/  BSYNC.RECONVERGENT B0 ;  /* 0x0000000000007941 */ /* 0x000fea0003800200 */
.L_x_2815:
        /* <DEDUP_REMOVED lines=25> */
.L_x_2819:
[----:B----4-:R-:W3:Y:S04]  /*2190*/  LDG.E.STRONG.GPU R38, desc[UR8][R36.64] ;  /* 0x0000000824267981 */ /* 0x010ee8000c1ef900 */
[----:B---3--:R-:W-:Y:S01]  /*21a0*/  CCTL.IVALL ;  /* 0x00000000ff00798f */ /* 0x008fe20002000000 */
[----:B------:R-:W-:Y:S05]  /*21b0*/  YIELD ;  /* 0x0000000000007946 */ /* 0x000fea0003800000 */
[----:B------:R-:W-:-:S13]  /*21c0*/  ISETP.NE.AND P4, PT, R38, R43, PT ;  /* 0x0000002b2600720c */ /* 0x000fda0003f85270 */
[----:B------:R-:W-:Y:S05]  /*21d0*/  @P4 BRA `(.L_x_2819) ;  /* 0xfffffffc00ec4947 */ /* 0x000fea000383ffff */
.L_x_2818:
        /* <DEDUP_REMOVED lines=15> */
.L_x_2821:
        /* <DEDUP_REMOVED lines=60> */
.L_x_2820:
        /* <DEDUP_REMOVED lines=35> */
.L_x_2822:
        /* <DEDUP_REMOVED lines=18> */
.L_x_2823:
        /* <DEDUP_REMOVED lines=9> */
.L_x_2824:
[----:B------:R-:W-:Y:S05]  /*2a70*/  BSYNC.RECONVERGENT B0 ;  /* 0x0000000000007941 */ /* 0x000fea0003800200 */
.L_x_2817:
        /* <DEDUP_REMOVED lines=65> */
.L_x_2828:
[----:B------:R-:W-:Y:S05]  /*2e90*/  BSYNC.RECONVERGENT B1 ;  /* 0x0000000000017941 */ /* 0x000fea0003800200 */
.L_x_2827:
        /* <DEDUP_REMOVED lines=20> */
.L_x_2830:
[----:B------:R-:W-:Y:S05]  /*2fe0*/  BSYNC.RECONVERGENT B1 ;  /* 0x0000000000017941 */ /* 0x000fea0003800200 */
.L_x_2829:
        /* <DEDUP_REMOVED lines=28> */
.L_x_2832:
[----:B------:R-:W-:Y:S05]  /*31b0*/  BSYNC.RECONVERGENT B1 ;  /* 0x0000000000017941 */ /* 0x000fea0003800200 */
.L_x_2831:
        /* <DEDUP_REMOVED lines=20> */
.L_x_2834:
[----:B------:R-:W-:Y:S05]  /*3300*/  BSYNC.RECONVERGENT B1 ;  /* 0x0000000000017941 */ /* 0x000fea0003800200 */
.L_x_2833:
        /* <DEDUP_REMOVED lines=20> */
.L_x_2836:
[----:B------:R-:W-:Y:S05]  /*3450*/  BSYNC.RECONVERGENT B1 ;  /* 0x0000000000017941 */ /* 0x000fea0003800200 */
.L_x_2835:
        /* <DEDUP_REMOVED lines=20> */
.L_x_2838:
[----:B------:R-:W-:Y:S05]  /*35a0*/  BSYNC.RECONVERGENT B1 ;  /* 0x0000000000017941 */ /* 0x000fea0003800200 */
.L_x_2837:
        /* <DEDUP_REMOVED lines=28> */
.L_x_2840:
[----:B------:R-:W-:Y:S05]  /*3770*/  BSYNC.RECONVERGENT B1 ;  /* 0x0000000000017941 */ /* 0x000fea0003800200 */
.L_x_2839:
        /* <DEDUP_REMOVED lines=20> */
.L_x_2842:
[----:B------:R-:W-:Y:S05]  /*38c0*/  BSYNC.RECONVERGENT B1 ;  /* 0x0000000000017941 */ /* 0x000fea0003800200 */
.L_x_2841:
        /* <DEDUP_REMOVED lines=20> */
.L_x_2844:
[----:B------:R-:W-:Y:S05]  /*3a10*/  BSYNC.RECONVERGENT B1 ;  /* 0x0000000000017941 */ /* 0x000fea0003800200 */
.L_x_2843:
        /* <DEDUP_REMOVED lines=20> */
.L_x_2846:
[----:B------:R-:W-:Y:S05]  /*3b60*/  BSYNC.RECONVERGENT B1 ;  /* 0x0000000000017941 */ /* 0x000fea0003800200 */
.L_x_2845:
        /* <DEDUP_REMOVED lines=30> */
.L_x_2848:
[----:B------:R-:W-:Y:S05]  /*3d50*/  BSYNC.RECONVERGENT B1 ;  /* 0x0000000000017941 */ /* 0x000fea0003800200 */
.L_x_2847:
        /* <DEDUP_REMOVED lines=20> */
.L_x_2850:
[----:B------:R-:W-:Y:S05]  /*3ea0*/  BSYNC.RECONVERGENT B1 ;  /* 0x0000000000017941 */ /* 0x000fea0003800200 */
.L_x_2849:
        /* <DEDUP_REMOVED lines=20> */
.L_x_2852:
[----:B------:R-:W-:Y:S05]  /*3ff0*/  BSYNC.RECONVERGENT B1 ;  /* 0x0000000000017941 */ /* 0x000fea0003800200 */
.L_x_2851:
        /* <DEDUP_REMOVED lines=20> */
.L_x_2854:
[----:B------:R-:W-:Y:S05]  /*4140*/  BSYNC.RECONVERGENT B1 ;  /* 0x0000000000017941 */ /* 0x000fea0003800200 */
.L_x_2853:
        /* <DEDUP_REMOVED lines=20> */
.L_x_2856:
[----:B------:R-:W-:Y:S05]  /*4290*/  BSYNC.RECONVERGENT B1 ;  /* 0x0000000000017941 */ /* 0x000fea0003800200 */
.L_x_2855:
        /* <DEDUP_REMOVED lines=19> */
.L_x_2826:
        /* <DEDUP_REMOVED lines=35> */
.L_x_2859:
[----:B------:R-:W-:Y:S05]  /*4600*/  BSYNC.RECONVERGENT B1 ;  /* 0x0000000000017941 */ /* 0x000fea0003800200 */
.L_x_2858:
        /* <DEDUP_REMOVED lines=30> */
.L_x_2861:
[----:B------:R-:W-:Y:S05]  /*47f0*/  BSYNC.RECONVERGENT B1 ;  /* 0x0000000000017941 */ /* 0x000fea0003800200 */
.L_x_2860:
        /* <DEDUP_REMOVED lines=38> */
.L_x_2863:
[----:B------:R-:W-:Y:S05]  /*4a60*/  BSYNC.RECONVERGENT B1 ;  /* 0x0000000000017941 */ /* 0x000fea0003800200 */
.L_x_2862:
        /* <DEDUP_REMOVED lines=30> */
.L_x_2865:
[----:B------:R-:W-:Y:S05]  /*4c50*/  BSYNC.RECONVERGENT B1 ;  /* 0x0000000000017941 */ /* 0x000fea0003800200 */
.L_x_2864:
        /* <DEDUP_REMOVED lines=30> */
.L_x_2867:
[----:B------:R-:W-:Y:S05]  /*4e40*/  BSYNC.RECONVERGENT B1 ;  /* 0x0000000000017941 */ /* 0x000fea0003800200 */
.L_x_2866:
        /* <DEDUP_REMOVED lines=30> */
.L_x_2869:
[----:B------:R-:W-:Y:S05]  /*5030*/  BSYNC.RECONVERGENT B1 ;  /* 0x0000000000017941 */ /* 0x000fea0003800200 */
.L_x_2868:
        /* <DEDUP_REMOVED lines=38> */
.L_x_2871:
[----:B------:R-:W-:Y:S05]  /*52a0*/  BSYNC.RECONVERGENT B1 ;  /* 0x0000000000017941 */ /* 0x000fea0003800200 */
.L_x_2870:
        /* <DEDUP_REMOVED lines=30> */
.L_x_2873:
[----:B------:R-:W-:Y:S05]  /*5490*/  BSYNC.RECONVERGENT B1 ;  /* 0x0000000000017941 */ /* 0x000fea0003800200 */
.L_x_2872:
        /* <DEDUP_REMOVED lines=30> */
.L_x_2875:
[----:B------:R-:W-:Y:S05]  /*5680*/  BSYNC.RECONVERGENT B1 ;  /* 0x0000000000017941 */ /* 0x000fea0003800200 */
.L_x_2874:
        /* <DEDUP_REMOVED lines=30> */
.L_x_2877:
[----:B------:R-:W-:Y:S05]  /*5870*/  BSYNC.RECONVERGENT B1 ;  /* 0x0000000000017941 */ /* 0x000fea0003800200 */
.L_x_2876:
        /* <DEDUP_REMOVED lines=40> */
.L_x_2879:
[----:B------:R-:W-:Y:S05]  /*5b00*/  BSYNC.RECONVERGENT B1 ;  /* 0x0000000000017941 */ /* 0x000fea0003800200 */
.L_x_2878:
        /* <DEDUP_REMOVED lines=30> */
.L_x_2881:
[----:B------:R-:W-:Y:S05]  /*5cf0*/  BSYNC.RECONVERGENT B1 ;  /* 0x0000000000017941 */ /* 0x000fea0003800200 */
.L_x_2880:
        /* <DEDUP_REMOVED lines=30> */
.L_x_2883:
[----:B------:R-:W-:Y:S05]  /*5ee0*/  BSYNC.RECONVERGENT B1 ;  /* 0x0000000000017941 */ /* 0x000fea0003800200 */
.L_x_2882:
        /* <DEDUP_REMOVED lines=30> */
.L_x_2885:
[----:B------:R-:W-:Y:S05]  /*60d0*/  BSYNC.RECONVERGENT B1 ;  /* 0x0000000000017941 */ /* 0x000fea0003800200 */
.L_x_2884:
        /* <DEDUP_REMOVED lines=30> */
.L_x_2887:
[----:B------:R-:W-:Y:S05]  /*62c0*/  BSYNC.RECONVERGENT B1 ;  /* 0x0000000000017941 */ /* 0x000fea0003800200 */
.L_x_2886:
        /* <DEDUP_REMOVED lines=28> */
.L_x_2857:
[----:B------:R-:W-:Y:S05]  /*6490*/  BSYNC.RECONVERGENT B0 ;  /* 0x0000000000007941 */ /* 0x000fea0003800200 */
.L_x_2825:
[----:B------:R-:W-:Y:S02]  /*64a0*/  IADD3 R2, PT, PT, R7, R2, RZ ;  /* 0x0000000207027210 */ /* 0x000fe40007ffe0ff */
[----:B------:R-:W-:Y:S02]  /*64b0*/  IADD3 R4, PT, PT, R4, 0x1, RZ ;  /* 0x0000000104047810 */ /* 0x000fe40007ffe0ff */
[----:B------:R-:W-:-:S13]  /*64c0*/  ISETP.GE.AND P1, PT, R2, UR5, PT ;  /* 0x0000000502007c0c */ /* 0x000fda000bf26270 */
[----:B------:R-:W-:Y:S05]  /*64d0*/  @!P1 BRA `(.L_x_2888) ;  /* 0xffffff9c00bc9947 */ /* 0x000fea000383ffff */
[----:B------:R-:W-:Y:S05]  /*64e0*/  EXIT ;  /* 0x000000000000794d */ /* 0x000fea0003800000 */
.L_x_2889:
        /* <DEDUP_REMOVED lines=9> */
.L_x_3466:


//--------------------- .text._Z35group_norm_nhwc_fwd_one_pass_kernelI11Fp32IOFp32WLi64ELi26ELi416EEv26Group_norm_nhwc_fwd_params --------------------------
	.section	.text._Z35group_norm_nhwc_fwd_one_pass_kernelI11Fp32IOFp32WLi64ELi26ELi416EEv26Group_norm_nhwc_fwd_params,"ax",@progbits
	.align	128
        .global         _Z35group_norm_nhwc_fwd_one_pass_kernelI11Fp32IOFp32WLi64ELi26ELi416EEv26Group_norm_nhwc_fwd_params
        .type           _Z35group_norm_nhwc_fwd_one_pass_kernelI11Fp32IOFp32WLi64ELi26ELi416EEv26Group_norm_nhwc_fwd_params,@function
        .size           _Z35group_norm_nhwc_fwd_one_pass_kernelI11Fp32IOFp32WLi64ELi26ELi416EEv26Group_norm_nhwc_fwd_params,(.L_x_3467 - _Z35group_norm_nhwc_fwd_one_pass_kernelI11Fp32IOFp32WLi64ELi26ELi416EEv26Group_norm_nhwc_fwd_params)
        .other          _Z35group_norm_nhwc_fwd_one_pass_kernelI11Fp32IOFp32WLi64ELi26ELi416EEv26Group_norm_nhwc_fwd_params,@"STO_CUDA_ENTRY STV_DEFAULT"
_Z35group_norm_nhwc_fwd_one_pass_kernelI11Fp32IOFp32WLi64ELi26ELi416EEv26Group_norm_nhwc_fwd_params:
.text._Z35group_norm_nhwc_fwd_one_pass_kernelI11Fp32IOFp32WLi64ELi26ELi416EEv26Group_norm_nhwc_fwd_params:
        /* <DEDUP_REMOVED lines=12> */
[----:B------:R-:W4:Y:S01]  /*00c0*/  LDCU UR19, c[0x0][0x374] ;  /* 0x00006e80ff1377ac */ /* 0x000f220008000800 */
[----:B------:R-:W5:Y:S01]  /*00d0*/  LDCU.64 UR8, c[0x0][0x388] ;  /* 0x00007100ff0877ac */ /* 0x000f620008000a00 */
[----:B------:R-:W4:Y:S01]  /*00e0*/  LDCU.U8 UR5, c[0x0][0x3fc] ;  /* 0x00007f80ff0577ac */ /* 0x000f220008000000 */
[----:B------:R-:W0:Y:S01]  /*00f0*/  LDCU.64 UR14, c[0x0][0x358] ;  /* 0x00006b00ff0e77ac */ /* 0x000e220008000a00 */
[----:B--2---:R-:W-:Y:S01]  /*0100*/  MOV R4, UR4 ;  /* 0x0000000400047c02 */ /* 0x004fe20008000f00 */
[----:B------:R-:W-:Y:S01]  /*0110*/  UMOV UR4, URZ ;  /* 0x000000ff00047c82 */ /* 0x000fe20008000000 */
[----:B-----5:R-:W-:Y:S01]  /*0120*/  ISETP.NE.U32.AND P1, PT, RZ, UR8, PT ;  /* 0x00000008ff007c0c */ /* 0x020fe2000bf25070 */
[----:B------:R-:W-:Y:S01]  /*0130*/  UMOV UR8, UR6 ;  /* 0x0000000600087c82 */ /* 0x000fe20008000000 */
[C---:B0-----:R-:W-:Y:S01]  /*0140*/  LOP3.LUT R0, R18.reuse, 0xffff, RZ, 0xc0, !PT ;  /* 0x0000ffff12007812 */ /* 0x041fe200078ec0ff */
[----:B----4-:R-:W-:Y:S01]  /*0150*/  UISETP.NE.AND UP0, UPT, UR5, URZ, UPT ;  /* 0x000000ff0500728c */ /* 0x010fe2000bf05270 */
[----:B-1----:R-:W-:-:S03]  /*0160*/  LOP3.LUT P0, RZ, R18, UR18, RZ, 0xfc, !PT ;  /* 0x0000001212ff7c12 */ /* 0x002fc6000f80fcff */
[----:B------:R-:W-:Y:S01]  /*0170*/  IMAD R23, R0, 0x13b2, RZ ;  /* 0x000013b200177824 */ /* 0x000fe200078e02ff */
[----:B------:R-:W-:Y:S01]  /*0180*/  ISETP.NE.AND.EX P0, PT, RZ, UR9, !P0, P1 ;  /* 0x00000009ff007c0c */ /* 0x000fe2000c705310 */
[----:B------:R-:W0:Y:S03]  /*0190*/  LDC R0, c[0x0][0x370] ;  /* 0x0000dc00ff007b82 */ /* 0x000e260000000800 */
[----:B------:R-:W-:-:S04]  /*01a0*/  SHF.R.U32.HI R23, RZ, 0x10, R23 ;  /* 0x00000010ff177819 */ /* 0x000fc80000011617 */
[----:B------:R-:W-:Y:S01]  /*01b0*/  PRMT R3, R23, 0x9910, RZ ;  /* 0x0000991017037816 */ /* 0x000fe200000000ff */
[----:B------:R-:W-:-:S04]  /*01c0*/  IMAD R23, R4, UR18, R23 ;  /* 0x0000001204177c24 */ /* 0x000fc8000f8e0217 */
[----:B------:R-:W-:Y:S01]  /*01d0*/  IMAD R3, R3, 0xd, RZ ;  /* 0x0000000d03037824 */ /* 0x000fe200078e02ff */
[----:B------:R-:W-:-:S04]  /*01e0*/  IADD3 R20, PT, PT, R23, 0x20, RZ ;  /* 0x0000002017147810 */ /* 0x000fc80007ffe0ff */
[----:B------:R-:W-:Y:S02]  /*01f0*/  IADD3 R3, PT, PT, RZ, -R3, RZ ;  /* 0x80000003ff037210 */ /* 0x000fe40007ffe0ff */
[----:B------:R-:W-:Y:S02]  /*0200*/  SHF.R.S32.HI R17, RZ, 0x1f, R20 ;  /* 0x0000001fff117819 */ /* 0x000fe40000011414 */
[----:B------:R-:W-:Y:S02]  /*0210*/  PRMT R5, R3, 0x7710, RZ ;  /* 0x0000771003057816 */ /* 0x000fe400000000ff */
[----:B------:R-:W-:Y:S02]  /*0220*/  SHF.R.S32.HI R3, RZ, 0x1f, R23 ;  /* 0x0000001fff037819 */ /* 0x000fe40000011417 */
[----:B0-----:R-:W-:Y:S02]  /*0230*/  LOP3.LUT R21, R0, 0x7, RZ, 0xc0, !PT ;  /* 0x0000000700157812 */ /* 0x001fe400078ec0ff */
[----:B---3--:R-:W-:-:S07]  /*0240*/  IADD3 R22, PT, PT, R5, R18, RZ ;  /* 0x0000001205167210 */ /* 0x008fce0007ffe0ff */
.L_x_2909:
[----:B0--3--:R-:W0:Y:S01]  /*0250*/  LDC R6, c[0x0][0x3f8] ;  /* 0x0000fe00ff067b82 */ /* 0x009e220000000800 */
[----:B-----5:R-:W-:Y:S01]  /*0260*/  IABS R10, UR8 ;  /* 0x00000008000a7c13 */ /* 0x020fe20008000000 */
[----:B-1----:R-:W1:Y:S01]  /*0270*/  LDCU.64 UR10, c[0x0][0x3e8] ;  /* 0x00007d00ff0a77ac */ /* 0x002e620008000a00 */
[----:B------:R-:W-:-:S04]  /*0280*/  SHF.L.U32 R19, R22, 0x1, RZ ;  /* 0x0000000116137819 */ /* 0x000fc800000006ff */
[----:B------:R-:W-:Y:S02]  /*0290*/  LOP3.LUT R25, R19, 0xffff, RZ, 0xc0, !PT ;  /* 0x0000ffff13197812 */ /* 0x000fe400078ec0ff */
[----:B0---4-:R-:W-:Y:S02]  /*02a0*/  IABS R8, R6 ;  /* 0x0000000600087213 */ /* 0x011fe40000000000 */
[----:B------:R-:W-:Y:S02]  /*02b0*/  ISETP.NE.AND P3, PT, R6, RZ, PT ;  /* 0x000000ff0600720c */ /* 0x000fe40003f65270 */
[----:B------:R-:W0:Y:S08]  /*02c0*/  I2F.RP R7, R8 ;  /* 0x0000000800077306 */ /* 0x000e300000209400 */
[----:B0-----:R-:W0:Y:S02]  /*02d0*/  MUFU.RCP R7, R7 ;  /* 0x0000000700077308 */ /* 0x001e240000001000 */
[----:B0-2---:R-:W-:-:S06]  /*02e0*/  VIADD R4, R7, 0xffffffe ;  /* 0x0ffffffe07047836 */ /* 0x005fcc0000000000 */
        /* <DEDUP_REMOVED lines=18> */
[----:B------:R-:W-:Y:S01]  /*0410*/  ISETP.GE.U32.AND P1, PT, R23, UR10, PT ;  /* 0x0000000a17007c0c */ /* 0x000fe2000bf26070 */
[----:B------:R-:W0:Y:S01]  /*0420*/  @!P2 LDC.64 R8, c[0x0][0x3e0] ;  /* 0x0000f800ff08ab82 */ /* 0x000e220000000a00 */
[----:B------:R-:W-:Y:S02]  /*0430*/  MOV R13, R5 ;  /* 0x00000005000d7202 */ /* 0x000fe40000000f00 */
[----:B------:R-:W-:Y:S01]  /*0440*/  ISETP.GE.AND.EX P1, PT, R3, UR11, PT, P1 ;  /* 0x0000000b03007c0c */ /* 0x000fe2000bf26310 */
[----:B------:R-:W1:Y:S01]  /*0450*/  LDCU.64 UR10, c[0x0][0x3f0] ;  /* 0x00007e00ff0a77ac */ /* 0x000e620008000a00 */
[----:B------:R-:W-:Y:S02]  /*0460*/  @!P4 IADD3 R13, PT, PT, -R13, RZ, RZ ;  /* 0x000000ff0d0dc210 */ /* 0x000fe40007ffe1ff */
[----:B------:R-:W-:-:S05]  /*0470*/  @!P3 LOP3.LUT R13, RZ, R6, RZ, 0x33, !PT ;  /* 0x00000006ff0db212 */ /* 0x000fca00078e33ff */
[----:B------:R-:W-:-:S04]  /*0480*/  IMAD.MOV R7, RZ, RZ, -R13 ;  /* 0x000000ffff077224 */ /* 0x000fc800078e0a0d */
[----:B------:R-:W2:Y:S01]  /*0490*/  @!P1 LDC.64 R4, c[0x0][0x3e0] ;  /* 0x0000f800ff049b82 */ /* 0x000ea20000000a00 */
[----:B------:R-:W-:Y:S01]  /*04a0*/  IMAD R16, R6, R7, UR8 ;  /* 0x0000000806107e24 */ /* 0x000fe2000f8e0207 */
[----:B------:R-:W-:-:S03]  /*04b0*/  SHF.R.S32.HI R6, RZ, 0x1f, R13 ;  /* 0x0000001fff067819 */ /* 0x000fc6000001140d */
[----:B------:R-:W-:Y:S02]  /*04c0*/  IMAD R16, R16, 0x1a, RZ ;  /* 0x0000001a10107824 */ /* 0x000fe400078e02ff */
[----:B-1----:R-:W-:Y:S01]  /*04d0*/  IMAD R12, R6, UR10, RZ ;  /* 0x0000000a060c7c24 */ /* 0x002fe2000f8e02ff */
[----:B------:R-:W1:Y:S02]  /*04e0*/  @!P1 LDC.64 R10, c[0x0][0x390] ;  /* 0x0000e400ff0a9b82 */ /* 0x000e640000000a00 */
[----:B------:R-:W-:Y:S01]  /*04f0*/  IADD3 R24, P3, PT, R16, R25, RZ ;  /* 0x0000001910187210 */ /* 0x000fe20007f7e0ff */
[----:B------:R-:W-:-:S03]  /*0500*/  IMAD R27, R13, UR11, R12 ;  /* 0x0000000b0d1b7c24 */ /* 0x000fc6000f8e020c */
[----:B------:R-:W-:Y:S02]  /*0510*/  LEA.HI.X.SX32 R25, R16, RZ, 0x1, P3 ;  /* 0x000000ff10197211 */ /* 0x000fe400018f0eff */
[----:B------:R-:W3:Y:S01]  /*0520*/  @!P2 LDC.64 R6, c[0x0][0x390] ;  /* 0x0000e400ff06ab82 */ /* 0x000ee20000000a00 */
[----:B------:R-:W-:-:S04]  /*0530*/  IMAD.WIDE.U32 R24, R13, UR10, R24 ;  /* 0x0000000a0d187c25 */ /* 0x000fc8000f8e0018 */
[----:B0-----:R-:W-:Y:S01]  /*0540*/  @!P2 IMAD R13, R17, R8, RZ ;  /* 0x00000008110da224 */ /* 0x001fe200078e02ff */
[----:B------:R-:W-:Y:S01]  /*0550*/  IADD3 R27, PT, PT, R25, R27, RZ ;  /* 0x0000001b191b7210 */ /* 0x000fe20007ffe0ff */
[----:B--2---:R-:W-:Y:S01]  /*0560*/  @!P1 IMAD R12, R3, R4, RZ ;  /* 0x00000004030c9224 */ /* 0x004fe200078e02ff */
[-C--:B------:R-:W-:Y:S01]  /*0570*/  @!P1 MOV R26, R24.reuse ;  /* 0x00000018001a9202 */ /* 0x080fe20000000f00 */
[----:B------:R-:W-:Y:S02]  /*0580*/  @!P2 IMAD R9, R20, R9, R13 ;  /* 0x000000091409a224 */ /* 0x000fe400078e020d */
[C---:B------:R-:W-:Y:S01]  /*0590*/  @!P1 IMAD R15, R23.reuse, R5, R12 ;  /* 0x00000005170f9224 */ /* 0x040fe200078e020c */
[----:B------:R-:W-:Y:S01]  /*05a0*/  @!P2 MOV R12, R24 ;  /* 0x00000018000ca202 */ /* 0x000fe20000000f00 */
[----:B------:R-:W-:-:S04]  /*05b0*/  @!P1 IMAD.WIDE.U32 R4, R23, R4, R26 ;  /* 0x0000000417049225 */ /* 0x000fc800078e001a */
[----:B------:R-:W-:Y:S01]  /*05c0*/  @!P2 IMAD.MOV.U32 R13, RZ, RZ, R27 ;  /* 0x000000ffff0da224 */ /* 0x000fe200078e001b */
[----:B------:R-:W-:Y:S02]  /*05d0*/  @!P1 IADD3 R5, PT, PT, R5, R15, RZ ;  /* 0x0000000f05059210 */ /* 0x000fe40007ffe0ff */
[----:B-1----:R-:W-:Y:S01]  /*05e0*/  @!P1 LEA R10, P3, R4, R10, 0x2 ;  /* 0x0000000a040a9211 */ /* 0x002fe200078610ff */
[----:B------:R-:W-:-:S03]  /*05f0*/  @!P2 IMAD.WIDE.U32 R12, R20, R8, R12 ;  /* 0x00000008140ca225 */ /* 0x000fc600078e000c */
[----:B------:R-:W-:Y:S01]  /*0600*/  @!P1 LEA.HI.X R11, R4, R11, R5, 0x2, P3 ;  /* 0x0000000b040b9211 */ /* 0x000fe200018f1405 */
[----:B------:R-:W-:Y:S01]  /*0610*/  HFMA2 R5, -RZ, RZ, 0, 0 ;  /* 0x00000000ff057431 */ /* 0x000fe200000001ff */
[----:B------:R-:W-:Y:S02]  /*0620*/  @!P2 IADD3 R9, PT, PT, R13, R9, RZ ;  /* 0x000000090d09a210 */ /* 0x000fe40007ffe0ff */
[C---:B---3--:R-:W-:Y:S02]  /*0630*/  @!P2 LEA R8, P4, R12.reuse, R6, 0x2 ;  /* 0x000000060c08a211 */ /* 0x048fe400078810ff */
[----:B------:R-:W-:Y:S02]  /*0640*/  MOV R4, RZ ;  /* 0x000000ff00047202 */ /* 0x000fe40000000f00 */
[----:B------:R-:W-:Y:S02]  /*0650*/  @!P2 LEA.HI.X R9, R12, R7, R9, 0x2, P4 ;  /* 0x000000070c09a211 */ /* 0x000fe400020f1409 */
[----:B------:R-:W-:-:S02]  /*0660*/  CS2R R6, SRZ ;  /* 0x0000000000067805 */ /* 0x000fc4000001ff00 */
[----:B------:R-:W2:Y:S04]  /*0670*/  @!P1 LDG.E.64 R4, desc[UR14][R10.64] ;  /* 0x0000000e0a049981 */ /* 0x000ea8000c1e1b00 */
[----:B------:R-:W3:Y:S01]  /*0680*/  @!P2 LDG.E.64 R6, desc[UR14][R8.64] ;  /* 0x0000000e0806a981 */ /* 0x000ee2000c1e1b00 */
[C---:B------:R-:W-:Y:S01]  /*0690*/  ISETP.GT.AND P2, PT, R2.reuse, 0x1e, PT ;  /* 0x0000001e0200780c */ /* 0x040fe20003f44270 */
[----:B------:R-:W-:Y:S01]  /*06a0*/  BSSY.RECONVERGENT B0, `(.L_x_2890) ;  /* 0x000002e000007945 */ /* 0x000fe20003800200 */
[----:B------:R-:W-:Y:S01]  /*06b0*/  ISETP.GT.AND P3, PT, R2, 0xf, PT ;  /* 0x0000000f0200780c */ /* 0x000fe20003f64270 */
[----:B--2---:R-:W-:Y:S01]  /*06c0*/  FMUL.FTZ R13, R5, R5 ;  /* 0x00000005050d7220 */ /* 0x004fe20000410000 */
[----:B------:R-:W-:Y:S01]  /*06d0*/  FADD.FTZ R12, R4, R5 ;  /* 0x00000005040c7221 */ /* 0x000fe20000010000 */
[----:B---3--:R-:W-:-:S02]  /*06e0*/  FMUL.FTZ R29, R7, R7 ;  /* 0x00000007071d7220 */ /* 0x008fc40000410000 */
[----:B------:R-:W-:Y:S01]  /*06f0*/  FFMA.FTZ R13, R4, R4, R13 ;  /* 0x00000004040d7223 */ /* 0x000fe2000001000d */
[C---:B------:R-:W-:Y:S01]  /*0700*/  FADD.FTZ R15, R6.reuse, R7 ;  /* 0x00000007060f7221 */ /* 0x040fe20000010000 */
[----:B------:R-:W-:Y:S01]  /*0710*/  FADD.FTZ R12, RZ, R12 ;  /* 0x0000000cff0c7221 */ /* 0x000fe20000010000 */
[----:B------:R-:W-:Y:S01]  /*0720*/  FFMA.FTZ R28, R6, R6, R29 ;  /* 0x00000006061c7223 */ /* 0x000fe2000001001d */
[----:B------:R-:W-:Y:S02]  /*0730*/  FADD.FTZ R13, RZ, R13 ;  /* 0x0000000dff0d7221 */ /* 0x000fe40000010000 */
[----:B------:R-:W-:Y:S02]  /*0740*/  FADD.FTZ R14, R12, R15 ;  /* 0x0000000f0c0e7221 */ /* 0x000fe40000010000 */
        /* <DEDUP_REMOVED lines=35> */
.L_x_2891:
[----:B------:R-:W-:Y:S05]  /*0980*/  BSYNC.RECONVERGENT B0 ;  /* 0x0000000000007941 */ /* 0x000fea0003800200 */
.L_x_2890:
        /* <DEDUP_REMOVED lines=9> */
[----:B--23--:R-:W2:Y:S01]  /*0a20*/  LDS.128 R8, [UR5+0x20] ;  /* 0x00002005ff087984 */ /* 0x00cea20008000c00 */
[----:B----4-:R-:W-:Y:S01]  /*0a30*/  FADD.FTZ R29, R12, R14 ;  /* 0x0000000e0c1d7221 */ /* 0x010fe20000010000 */
        /* <DEDUP_REMOVED lines=21> */
[----:B------:R-:W2:Y:S01]  /*0b90*/  LDS.64 R12, [UR5+0x70] ;  /* 0x00007005ff0c7984 */ /* 0x000ea20008000a00 */
[----:B0-----:R-:W-:Y:S01]  /*0ba0*/  FADD.FTZ R29, R29, R8 ;  /* 0x000000081d1d7221 */ /* 0x001fe20000010000 */
[----:B------:R-:W-:-:S03]  /*0bb0*/  FADD.FTZ R14, R14, R9 ;  /* 0x000000090e0e7221 */ /* 0x000fc60000010000 */
[----:B------:R-:W-:Y:S01]  /*0bc0*/  FADD.FTZ R29, R29, R10 ;  /* 0x0000000a1d1d7221 */ /* 0x000fe20000010000 */
[----:B------:R-:W-:-:S03]  /*0bd0*/  FADD.FTZ R14, R14, R11 ;  /* 0x0000000b0e0e7221 */ /* 0x000fc60000010000 */
[----:B--2---:R-:W-:Y:S01]  /*0be0*/  FADD.FTZ R12, R29, R12 ;  /* 0x0000000c1d0c7221 */ /* 0x004fe20000010000 */
[----:B------:R-:W-:-:S07]  /*0bf0*/  FADD.FTZ R13, R14, R13 ;  /* 0x0000000d0e0d7221 */ /* 0x000fce0000010000 */
.L_x_2893:
[----:B------:R-:W-:Y:S05]  /*0c00*/  BSYNC.RECONVERGENT B0 ;  /* 0x0000000000007941 */ /* 0x000fea0003800200 */
.L_x_2892:
[----:B------:R-:W-:Y:S05]  /*0c10*/  @!P2 BRA `(.L_x_2894) ;  /* 0x0000000c00a8a947 */ /* 0x000fea0003800000 */
[----:B--2---:R-:W2:Y:S01]  /*0c20*/  LDC.64 R8, c[0x0][0x3b8] ;  /* 0x0000ee00ff087b82 */ /* 0x004ea20000000a00 */
[----:B------:R-:W-:Y:S01]  /*0c30*/  ULOP3.LUT UR9, UR4, 0x1, URZ, 0xc0, !UPT ;  /* 0x0000000104097892 */ /* 0x000fe2000f8ec0ff */
[----:B------:R-:W-:-:S03]  /*0c40*/  ISETP.GE.U32.AND P4, PT, R0, 0x8, PT ;  /* 0x000000080000780c */ /* 0x000fc60003f86070 */
[----:B------:R-:W-:-:S06]  /*0c50*/  UIMAD UR5, UR9, UR19, URZ ;  /* 0x00000013090572a4 */ /* 0x000fcc000f8e02ff */
[----:B---3--:R-:W-:-:S05]  /*0c60*/  IMAD R10, R0, UR5, RZ ;  /* 0x00000005000a7c24 */ /* 0x008fca000f8e02ff */
[----:B------:R-:W-:-:S05]  /*0c70*/  SHF.L.U32 R11, R10, 0x1, RZ ;  /* 0x000000010a0b7819 */ /* 0x000fca00000006ff */
[----:B--2---:R-:W-:-:S03]  /*0c80*/  IMAD.WIDE R8, R11, 0x4, R8 ;  /* 0x000000040b087825 */ /* 0x004fc600078e0208 */
[----:B------:R-:W-:Y:S02]  /*0c90*/  R2UR UR16, R8 ;  /* 0x00000000081072ca */ /* 0x000fe400000e0000 */
[----:B------:R-:W-:Y:S01]  /*0ca0*/  R2UR UR17, R9 ;  /* 0x00000000091172ca */ /* 0x000fe200000e0000 */
[----:B------:R-:W-:-:S14]  /*0cb0*/  @P3 BRA `(.L_x_2895) ;  /* 0x0000000000643947 */ /* 0x000fdc0003800000 */
[----:B------:R-:W2:Y:S01]  /*0cc0*/  LDC.64 R10, c[0x0][0x3b0] ;  /* 0x0000ec00ff0a7b82 */ /* 0x000ea20000000a00 */
        /* <DEDUP_REMOVED lines=8> */
[----:B------:R-:W-:Y:S01]  /*0d50*/  IMAD.U32 R29, RZ, RZ, UR5 ;  /* 0x00000005ff1d7e24 */ /* 0x000fe2000f8e00ff */
[----:B------:R-:W-:Y:S02]  /*0d60*/  ISETP.NE.AND P2, PT, R15, -0x1, PT ;  /* 0xffffffff0f00780c */ /* 0x000fe40003f45270 */
[----:B------:R-:W-:Y:S01]  /*0d70*/  MOV R8, UR10 ;  /* 0x0000000a00087c02 */ /* 0x000fe20008000f00 */
[----:B--2---:R-:W-:Y:S01]  /*0d80*/  IMAD.WIDE.U32 R10, R9, 0x4, R10 ;  /* 0x00000004090a7825 */ /* 0x004fe200078e000a */
[----:B------:R-:W-:-:S05]  /*0d90*/  MOV R9, UR11 ;  /* 0x0000000b00097c02 */ /* 0x000fca0008000f00 */
[----:B------:R2:W-:Y:S01]  /*0da0*/  STG.E.64 desc[UR14][R8.64], R12 ;  /* 0x0000000c08007986 */ /* 0x0005e2000c101b0e */
[----:B------:R-:W-:Y:S06]  /*0db0*/  MEMBAR.ALL.GPU ;  /* 0x0000000000007992 */ /* 0x000fec000000a000 */
[----:B------:R-:W-:-:S00]  /*0dc0*/  ERRBAR ;  /* 0x00000000000079ab */ /* 0x000fc00000000000 */
[----:B------:R-:W-:Y:S06]  /*0dd0*/  CGAERRBAR ;  /* 0x00000000000075ab */ /* 0x000fec0000000000 */
[----:B------:R2:W-:Y:S01]  /*0de0*/  REDG.E.ADD.S32.STRONG.GPU desc[UR14][R10.64], R29 ;  /* 0x0000001d0a00798e */ /* 0x0005e2000c12e30e */
[----:B------:R-:W-:Y:S05]  /*0df0*/  @!P2 BRA `(.L_x_2895) ;  /* 0x000000000014a947 */ /* 0x000fea0003800000 */
.L_x_2896:
[----:B--2---:R-:W2:Y:S04]  /*0e00*/  LDG.E.STRONG.GPU R8, desc[UR14][R10.64] ;  /* 0x0000000e0a087981 */ /* 0x004ea8000c1ef900 */
[----:B--2---:R-:W-:Y:S01]  /*0e10*/  CCTL.IVALL ;  /* 0x00000000ff00798f */ /* 0x004fe20002000000 */
[----:B------:R-:W-:Y:S05]  /*0e20*/  YIELD ;  /* 0x0000000000007946 */ /* 0x000fea0003800000 */
[----:B------:R-:W-:-:S13]  /*0e30*/  ISETP.NE.AND P2, PT, R8, R15, PT ;  /* 0x0000000f0800720c */ /* 0x000fda0003f45270 */
[----:B------:R-:W-:Y:S05]  /*0e40*/  @P2 BRA `(.L_x_2896) ;  /* 0xfffffffc00ec2947 */ /* 0x000fea000383ffff */
.L_x_2895:
[----:B------:R-:W-:Y:S05]  /*0e50*/  WARPSYNC.ALL ;  /* 0x0000000000007948 */ /* 0x000fea0003800000 */
[----:B------:R-:W-:Y:S06]  /*0e60*/  BAR.SYNC.DEFER_BLOCKING 0x0 ;  /* 0x0000000000007b1d */ /* 0x000fec0000010000 */
[----:B------:R-:W-:Y:S01]  /*0e70*/  UMOV UR5, URZ ;  /* 0x000000ff00057c82 */ /* 0x000fe20008000000 */
[----:B------:R-:W-:Y:S05]  /*0e80*/  @!P4 BRA `(.L_x_2897) ;  /* 0x000000040098c947 */ /* 0x000fea0003800000 */
[----:B-1----:R-:W-:Y:S01]  /*0e90*/  LOP3.LUT R28, R0, 0x7ffffff8, RZ, 0xc0, !PT ;  /* 0x7ffffff8001c7812 */ /* 0x002fe200078ec0ff */
        /* <DEDUP_REMOVED lines=10> */
.L_x_2898:
[----:B------:R-:W-:Y:S01]  /*0f40*/  UIADD3 UR24, UPT, UPT, UR5, 0x1, URZ ;  /* 0x0000000105187890 */ /* 0x000fe2000fffe0ff */
[----:B------:R-:W-:-:S05]  /*0f50*/  ISETP.EQ.OR P2, PT, RZ, UR23, P3 ;  /* 0x00000017ff007c0c */ /* 0x000fca0009f42670 */
[----:B--2---:R-:W-:-:S04]  /*0f60*/  MOV R8, UR24 ;  /* 0x0000001800087c02 */ /* 0x004fc80008000f00 */
        /* <DEDUP_REMOVED lines=11> */
[----:B------:R-:W-:Y:S01]  /*1020*/  MOV R14, UR24 ;  /* 0x00000018000e7c02 */ /* 0x000fe20008000f00 */
[----:B------:R-:W2:Y:S01]  /*1030*/  @!P4 LDG.E.64 R10, desc[UR14][R10.64] ;  /* 0x0000000e0a0ac981 */ /* 0x000ea2000c1e1b00 */
[----:B------:R-:W-:Y:S02]  /*1040*/  UIADD3 UR24, UPT, UPT, UR5, 0x3, URZ ;  /* 0x0000000305187890 */ /* 0x000fe4000fffe0ff */
[----:B------:R-:W-:-:S04]  /*1050*/  ISETP.EQ.OR P5, PT, R14, UR18, P3 ;  /* 0x000000120e007c0c */ /* 0x000fc80009fa2670 */
[----:B------:R-:W-:-:S04]  /*1060*/  MOV R14, UR24 ;  /* 0x00000018000e7c02 */ /* 0x000fc80008000f00 */
[----:B------:R-:W-:-:S05]  /*1070*/  ISETP.EQ.OR P6, PT, R14, UR18, P3 ;  /* 0x000000120e007c0c */ /* 0x000fca0009fc2670 */
[----:B------:R-:W-:-:S05]  /*1080*/  VOTEU.ALL UP1, P5 ;  /* 0x0000000000ff7886 */ /* 0x000fca0002820000 */
[----:B------:R-:W-:-:S06]  /*1090*/  @!UP1 UIMAD.WIDE.U32 UR24, UR11, 0x8, UR16 ;  /* 0x000000080b1898a5 */ /* 0x000fcc000f8e0010 */
[----:B------:R-:W-:Y:S02]  /*10a0*/  MOV R14, UR24 ;  /* 0x00000018000e7c02 */ /* 0x000fe40008000f00 */
[----:B------:R-:W-:-:S06]  /*10b0*/  MOV R15, UR25 ;  /* 0x00000019000f7c02 */ /* 0x000fcc0008000f00 */
[----:B------:R-:W3:Y:S01]  /*10c0*/  @!P5 LDG.E.64 R14, desc[UR14][R14.64] ;  /* 0x0000000e0e0ed981 */ /* 0x000ee2000c1e1b00 */
[----:B------:R-:W-:-:S05]  /*10d0*/  VOTEU.ALL UP1, P6 ;  /* 0x0000000000ff7886 */ /* 0x000fca0003020000 */
[----:B------:R-:W-:Y:S01]  /*10e0*/  @!UP1 UIMAD.WIDE.U32 UR24, UR10, 0x8, UR16 ;  /* 0x000000080a1898a5 */ /* 0x000fe2000f8e0010 */
[----:B0-----:R-:W-:Y:S01]  /*10f0*/  @!P2 FADD.FTZ R12, R12, R8 ;  /* 0x000000080c0ca221 */ /* 0x001fe20000010000 */
[----:B------:R-:W-:-:S04]  /*1100*/  @!P2 FADD.FTZ R13, R13, R9 ;  /* 0x000000090d0da221 */ /* 0x000fc80000010000 */
[----:B------:R-:W-:Y:S01]  /*1110*/  IMAD.U32 R8, RZ, RZ, UR24 ;  /* 0x00000018ff087e24 */ /* 0x000fe2000f8e00ff */
[----:B------:R-:W-:Y:S01]  /*1120*/  MOV R9, UR25 ;  /* 0x0000001900097c02 */ /* 0x000fe20008000f00 */
[----:B------:R-:W-:Y:S01]  /*1130*/  UIADD3 UR24, UPT, UPT, UR5, 0x4, URZ ;  /* 0x0000000405187890 */ /* 0x000fe2000fffe0ff */
[----:B--2---:R-:W-:-:S04]  /*1140*/  @!P4 FADD.FTZ R12, R12, R10 ;  /* 0x0000000a0c0cc221 */ /* 0x004fc80000010000 */
[----:B------:R-:W2:Y:S01]  /*1150*/  @!P6 LDG.E.64 R8, desc[UR14][R8.64] ;  /* 0x0000000e0808e981 */ /* 0x000ea2000c1e1b00 */
[----:B------:R-:W-:Y:S01]  /*1160*/  MOV R10, UR24 ;  /* 0x00000018000a7c02 */ /* 0x000fe20008000f00 */
[----:B------:R-:W-:-:S03]  /*1170*/  @!P4 FADD.FTZ R13, R13, R11 ;  /* 0x0000000b0d0dc221 */ /* 0x000fc60000010000 */
[----:B------:R-:W-:Y:S01]  /*1180*/  ISETP.EQ.OR P4, PT, R10, UR18, P3 ;  /* 0x000000120a007c0c */ /* 0x000fe20009f82670 */
[----:B------:R-:W-:-:S06]  /*1190*/  UIADD3 UR24, UPT, UPT, UR5, 0x5, URZ ;  /* 0x0000000505187890 */ /* 0x000fcc000fffe0ff */
[----:B------:R-:W-:-:S06]  /*11a0*/  MOV R10, UR24 ;  /* 0x00000018000a7c02 */ /* 0x000fcc0008000f00 */
[----:B------:R-:W-:-:S05]  /*11b0*/  VOTEU.ALL UP1, P4 ;  /* 0x0000000000ff7886 */ /* 0x000fca0002020000 */
[----:B------:R-:W-:Y:S01]  /*11c0*/  @!UP1 UIMAD.WIDE.U32 UR24, UR21, 0x8, UR16 ;  /* 0x00000008151898a5 */ /* 0x000fe2000f8e0010 */
[----:B---3--:R-:W-:Y:S01]  /*11d0*/  @!P5 FADD.FTZ R12, R12, R14 ;  /* 0x0000000e0c0cd221 */ /* 0x008fe20000010000 */
[----:B------:R-:W-:-:S04]  /*11e0*/  @!P5 FADD.FTZ R13, R13, R15 ;  /* 0x0000000f0d0dd221 */ /* 0x000fc80000010000 */
[----:B------:R-:W-:Y:S01]  /*11f0*/  MOV R14, UR24 ;  /* 0x00000018000e7c02 */ /* 0x000fe20008000f00 */
[----:B------:R-:W-:-:S06]  /*1200*/  IMAD.U32 R15, RZ, RZ, UR25 ;  /* 0x00000019ff0f7e24 */ /* 0x000fcc000f8e00ff */
[----:B------:R-:W3:Y:S01]  /*1210*/  @!P4 LDG.E.64 R14, desc[UR14][R14.64] ;  /* 0x0000000e0e0ec981 */ /* 0x000ee2000c1e1b00 */
[----:B------:R-:W-:-:S13]  /*1220*/  ISETP.EQ.OR P2, PT, R10, UR18, P3 ;  /* 0x000000120a007c0c */ /* 0x000fda0009f42670 */
[----:B------:R-:W-:-:S05]  /*1230*/  VOTEU.ALL UP1, P2 ;  /* 0x0000000000ff7886 */ /* 0x000fca0001020000 */
[----:B------:R-:W-:-:S06]  /*1240*/  @!UP1 UIMAD.WIDE.U32 UR24, UR20, 0x8, UR16 ;  /* 0x00000008141898a5 */ /* 0x000fcc000f8e0010 */
[----:B------:R-:W-:Y:S01]  /*1250*/  MOV R10, UR24 ;  /* 0x00000018000a7c02 */ /* 0x000fe20008000f00 */
[----:B------:R-:W-:Y:S01]  /*1260*/  UIADD3 UR24, UPT, UPT, UR5, 0x6, URZ ;  /* 0x0000000605187890 */ /* 0x000fe2000fffe0ff */
[----:B------:R-:W-:-:S06]  /*1270*/  MOV R11, UR25 ;  /* 0x00000019000b7c02 */ /* 0x000fcc0008000f00 */
[----:B------:R-:W4:Y:S01]  /*1280*/  @!P2 LDG.E.64 R10, desc[UR14][R10.64] ;  /* 0x0000000e0a0aa981 */ /* 0x000f22000c1e1b00 */
[----:B--2---:R-:W-:Y:S01]  /*1290*/  @!P6 FADD.FTZ R12, R12, R8 ;  /* 0x000000080c0ce221 */ /* 0x004fe20000010000 */
        /* <DEDUP_REMOVED lines=12> */
[----:B------:R-:W2:Y:S01]  /*1360*/  @!P6 LDG.E.64 R8, desc[UR14][R8.64] ;  /* 0x0000000e0808e981 */ /* 0x000ea2000c1e1b00 */
[----:B---3--:R-:W-:Y:S01]  /*1370*/  @!P4 FADD.FTZ R12, R12, R14 ;  /* 0x0000000e0c0cc221 */ /* 0x008fe20000010000 */
[----:B------:R-:W-:Y:S01]  /*1380*/  @!P4 FADD.FTZ R13, R13, R15 ;  /* 0x0000000f0d0dc221 */ /* 0x000fe20000010000 */
[----:B------:R-:W-:Y:S02]  /*1390*/  MOV R14, UR24 ;  /* 0x00000018000e7c02 */ /* 0x000fe40008000f00 */
[----:B------:R-:W-:-:S06]  /*13a0*/  MOV R15, UR25 ;  /* 0x00000019000f7c02 */ /* 0x000fcc0008000f00 */
[----:B------:R-:W3:Y:S01]  /*13b0*/  @!P5 LDG.E.64 R14, desc[UR14][R14.64] ;  /* 0x0000000e0e0ed981 */ /* 0x000ee2000c1e1b00 */
        /* <DEDUP_REMOVED lines=13> */
[----:B--2---:R-:W-:Y:S01]  /*1490*/  @!P6 FADD.FTZ R12, R12, R8 ;  /* 0x000000080c0ce221 */ /* 0x004fe20000010000 */
[----:B------:R-:W-:-:S03]  /*14a0*/  @!P6 FADD.FTZ R13, R13, R9 ;  /* 0x000000090d0de221 */ /* 0x000fc60000010000 */
[----:B---3--:R-:W-:Y:S01]  /*14b0*/  @!P5 FADD.FTZ R12, R12, R14 ;  /* 0x0000000e0c0cd221 */ /* 0x008fe20000010000 */
[----:B------:R-:W-:Y:S01]  /*14c0*/  @!P5 FADD.FTZ R13, R13, R15 ;  /* 0x0000000f0d0dd221 */ /* 0x000fe20000010000 */
[----:B------:R-:W-:Y:S06]  /*14d0*/  @P2 BRA `(.L_x_2898) ;  /* 0xfffffff800982947 */ /* 0x000fec000383ffff */
[----:B------:R-:W-:-:S15]  /*14e0*/  R2UR UR5, R28 ;  /* 0x000000001c0572ca */ /* 0x000fde00000e0000 */
.L_x_2897:
[----:B------:R-:W-:-:S13]  /*14f0*/  ISETP.NE.AND P2, PT, R21, RZ, PT ;  /* 0x000000ff1500720c */ /* 0x000fda0003f45270 */
[----:B------:R-:W-:Y:S05]  /*1500*/  @!P2 BRA `(.L_x_2894) ;  /* 0x00000004006ca947 */ /* 0x000fea0003800000 */
[----:B--2---:R-:W-:-:S04]  /*1510*/  IADD3 R8, PT, PT, R21, -0x1, RZ ;  /* 0xffffffff15087810 */ /* 0x004fc80007ffe0ff */
        /* <DEDUP_REMOVED lines=29> */
[----:B------:R-:W2:Y:S01]  /*16f0*/  @!P4 LDG.E.64 R8, desc[UR14][R8.64] ;  /* 0x0000000e0808c981 */ /* 0x000ea2000c1e1b00 */
[----:B------:R-:W-:Y:S02]  /*1700*/  @!UP2 UIMAD.WIDE.U32 UR12, UR12, 0x8, UR16 ;  /* 0x000000080c0ca8a5 */ /* 0x000fe4000f8e0010 */
[----:B-1----:R-:W-:Y:S02]  /*1710*/  MOV R28, UR10 ;  /* 0x0000000a001c7c02 */ /* 0x002fe40008000f00 */
[----:B------:R-:W-:Y:S02]  /*1720*/  MOV R29, UR11 ;  /* 0x0000000b001d7c02 */ /* 0x000fe40008000f00 */
[----:B------:R-:W-:Y:S01]  /*1730*/  IMAD.U32 R14, RZ, RZ, UR12 ;  /* 0x0000000cff0e7e24 */ /* 0x000fe2000f8e00ff */
[----:B------:R-:W-:-:S06]  /*1740*/  MOV R15, UR13 ;  /* 0x0000000d000f7c02 */ /* 0x000fcc0008000f00 */
[----:B------:R-:W3:Y:S01]  /*1750*/  @!P6 LDG.E.64 R14, desc[UR14][R14.64] ;  /* 0x0000000e0e0ee981 */ /* 0x000ee2000c1e1b00 */
[----:B0-----:R-:W-:Y:S01]  /*1760*/  @!P2 FADD.FTZ R12, R12, R10 ;  /* 0x0000000a0c0ca221 */ /* 0x001fe20000010000 */
[----:B------:R-:W-:Y:S02]  /*1770*/  @!P2 FADD.FTZ R13, R13, R11 ;  /* 0x0000000b0d0da221 */ /* 0x000fe40000010000 */
[----:B------:R-:W4:Y:S01]  /*1780*/  @!P5 LDG.E.64 R10, desc[UR14][R28.64] ;  /* 0x0000000e1c0ad981 */ /* 0x000f22000c1e1b00 */
[----:B--2---:R-:W-:Y:S01]  /*1790*/  @!P4 FADD.FTZ R12, R12, R8 ;  /* 0x000000080c0cc221 */ /* 0x004fe20000010000 */
[----:B------:R-:W-:-:S04]  /*17a0*/  MOV R8, UR5 ;  /* 0x0000000500087c02 */ /* 0x000fc80008000f00 */
[----:B------:R-:W-:Y:S01]  /*17b0*/  IADD3 R8, PT, PT, R8, 0x4, RZ ;  /* 0x0000000408087810 */ /* 0x000fe20007ffe0ff */
[----:B------:R-:W-:-:S03]  /*17c0*/  @!P4 FADD.FTZ R13, R13, R9 ;  /* 0x000000090d0dc221 */ /* 0x000fc60000010000 */
[----:B------:R-:W-:Y:S01]  /*17d0*/  R2UR UR5, R8 ;  /* 0x00000000080572ca */ /* 0x000fe200000e0000 */
[----:B----4-:R-:W-:Y:S01]  /*17e0*/  @!P5 FADD.FTZ R12, R12, R10 ;  /* 0x0000000a0c0cd221 */ /* 0x010fe20000010000 */
[----:B------:R-:W-:-:S03]  /*17f0*/  @!P5 FADD.FTZ R13, R13, R11 ;  /* 0x0000000b0d0dd221 */ /* 0x000fc60000010000 */
[----:B---3--:R-:W-:Y:S01]  /*1800*/  @!P6 FADD.FTZ R12, R12, R14 ;  /* 0x0000000e0c0ce221 */ /* 0x008fe20000010000 */
[----:B------:R-:W-:-:S09]  /*1810*/  @!P6 FADD.FTZ R13, R13, R15 ;  /* 0x0000000f0d0de221 */ /* 0x000fd20000010000 */
.L_x_2899:
        /* <DEDUP_REMOVED lines=20> */
[----:B------:R-:W2:Y:S01]  /*1960*/  @!P2 LDG.E.64 R10, desc[UR14][R10.64] ;  /* 0x0000000e0a0aa981 */ /* 0x000ea2000c1e1b00 */
[----:B------:R-:W-:-:S05]  /*1970*/  IMAD.U32 R14, RZ, RZ, UR5 ;  /* 0x00000005ff0e7e24 */ /* 0x000fca000f8e00ff */
[----:B------:R-:W-:-:S04]  /*1980*/  IADD3 R14, PT, PT, R14, 0x2, RZ ;  /* 0x000000020e0e7810 */ /* 0x000fc80007ffe0ff */
[----:B------:R-:W-:Y:S01]  /*1990*/  R2UR UR5, R14 ;  /* 0x000000000e0572ca */ /* 0x000fe200000e0000 */
[----:B0-----:R-:W-:Y:S01]  /*19a0*/  @!P4 FADD.FTZ R12, R12, R8 ;  /* 0x000000080c0cc221 */ /* 0x001fe20000010000 */
[----:B------:R-:W-:-:S03]  /*19b0*/  @!P4 FADD.FTZ R13, R13, R9 ;  /* 0x000000090d0dc221 */ /* 0x000fc60000010000 */
[----:B--2---:R-:W-:Y:S01]  /*19c0*/  @!P2 FADD.FTZ R12, R12, R10 ;  /* 0x0000000a0c0ca221 */ /* 0x004fe20000010000 */
[----:B------:R-:W-:-:S09]  /*19d0*/  @!P2 FADD.FTZ R13, R13, R11 ;  /* 0x0000000b0d0da221 */ /* 0x000fd20000010000 */
.L_x_2900:
        /* <DEDUP_REMOVED lines=13> */
.L_x_2901:
[----:B------:R-:W-:Y:S05]  /*1ab0*/  BSYNC.RECONVERGENT B0 ;  /* 0x0000000000007941 */ /* 0x000fea0003800200 */
.L_x_2894:
[----:B------:R-:W4:Y:S01]  /*1ac0*/  S2UR UR9, SR_CgaCtaId ;  /* 0x00000000000979c3 */ /* 0x000f220000008800 */
[----:B------:R-:W1:Y:S01]  /*1ad0*/  LDCU UR10, c[0x0][0x414] ;  /* 0x00008280ff0a77ac */ /* 0x000e620008000800 */
[----:B--2---:R-:W-:Y:S02]  /*1ae0*/  MOV R29, UR8 ;  /* 0x00000008001d7c02 */ /* 0x004fe40008000f00 */
[----:B------:R-:W-:Y:S01]  /*1af0*/  LOP3.LUT R19, R19, 0xffff, RZ, 0xc0, !PT ;  /* 0x0000ffff13137812 */ /* 0x000fe200078ec0ff */
[----:B------:R-:W-:-:S03]  /*1b00*/  UMOV UR5, 0x400 ;  /* 0x0000040000057882 */ /* 0x000fc60000000000 */
[----:B------:R-:W2:Y:S01]  /*1b10*/  @P0 LDC.64 R14, c[0x0][0x388] ;  /* 0x0000e200ff0e0b82 */ /* 0x000ea20000000a00 */
[----:B------:R-:W-:-:S07]  /*1b20*/  IMAD.IADD R19, R16, 0x1, R19 ;  /* 0x0000000110137824 */ /* 0x000fce00078e0213 */
[----:B---3--:R-:W3:Y:S01]  /*1b30*/  LDC.64 R10, c[0x0][0x398] ;  /* 0x0000e600ff0a7b82 */ /* 0x008ee20000000a00 */
[----:B-1----:R-:W-:Y:S01]  /*1b40*/  @P0 FMUL.FTZ R28, R12, UR10 ;  /* 0x0000000a0c1c0c20 */ /* 0x002fe20008410000 */
[----:B----4-:R-:W-:-:S06]  /*1b50*/  ULEA UR5, UR9, UR5, 0x18 ;  /* 0x0000000509057291 */ /* 0x010fcc000f8ec0ff */
[----:B------:R-:W0:Y:S01]  /*1b60*/  LDC.64 R8, c[0x0][0x3a0] ;  /* 0x0000e800ff087b82 */ /* 0x000e220000000a00 */
[----:B--2---:R-:W-:-:S04]  /*1b70*/  @P0 IMAD.WIDE R14, R29, 0x8, R14 ;  /* 0x000000081d0e0825 */ /* 0x004fc800078e020e */
[----:B------:R-:W-:Y:S01]  /*1b80*/  @P0 FMUL.FTZ R29, R13, UR10 ;  /* 0x0000000a0d1d0c20 */ /* 0x000fe20008410000 */
[----:B------:R0:W-:Y:S04]  /*1b90*/  @!P3 STS.64 [UR5+0x80], R12 ;  /* 0x0000800cff00b988 */ /* 0x0001e80008000a05 */
[----:B------:R-:W-:Y:S01]  /*1ba0*/  @P0 STG.E.64 desc[UR14][R14.64], R28 ;  /* 0x0000001c0e000986 */ /* 0x000fe2000c101b0e */
[C---:B---3--:R-:W-:Y:S01]  /*1bb0*/  IMAD.WIDE R10, R19.reuse, 0x4, R10 ;  /* 0x00000004130a7825 */ /* 0x048fe200078e020a */
[----:B------:R-:W-:Y:S03]  /*1bc0*/  BAR.SYNC.DEFER_BLOCKING 0x0 ;  /* 0x0000000000007b1d */ /* 0x000fe60000010000 */
[----:B0-----:R-:W-:-:S03]  /*1bd0*/  IMAD.WIDE R12, R19, 0x4, R8 ;  /* 0x00000004130c7825 */ /* 0x001fc600078e0208 */
[----:B------:R0:W5:Y:S04]  /*1be0*/  LDG.E.64 R8, desc[UR14][R10.64] ;  /* 0x0000000e0a087981 */ /* 0x000168000c1e1b00 */
[----:B------:R-:W1:Y:S04]  /*1bf0*/  LDS.64 R14, [UR5+0x80] ;  /* 0x00008005ff0e7984 */ /* 0x000e680008000a00 */
[----:B------:R0:W5:Y:S01]  /*1c00*/  LDG.E.64 R10, desc[UR14][R12.64] ;  /* 0x0000000e0c0a7981 */ /* 0x000162000c1e1b00 */
[----:B------:R-:W-:Y:S01]  /*1c10*/  BSSY.RECONVERGENT B0, `(.L_x_2902) ;  /* 0x0000073000007945 */ /* 0x000fe20003800200 */
[----:B-1----:R-:W-:-:S04]  /*1c20*/  FMUL.FTZ R14, R14, UR10 ;  /* 0x0000000a0e0e7c20 */ /* 0x002fc80008410000 */
[----:B------:R-:W-:-:S04]  /*1c30*/  FMUL.FTZ R16, R14, R14 ;  /* 0x0000000e0e107220 */ /* 0x000fc80000410000 */
[----:B------:R-:W-:Y:S01]  /*1c40*/  FFMA.FTZ R16, R15, UR10, -R16 ;  /* 0x0000000a0f107c23 */ /* 0x000fe20008010810 */
[----:B------:R-:W-:-:S04]  /*1c50*/  MOV R15, 0x3f800000 ;  /* 0x3f800000000f7802 */ /* 0x000fc80000000f00 */
        /* <DEDUP_REMOVED lines=13> */
[----:B------:R-:W-:Y:S01]  /*1d30*/  MOV R28, R24 ;  /* 0x00000018001c7202 */ /* 0x000fe20000000f00 */
[C---:B------:R-:W-:Y:S01]  /*1d40*/  FADD.FTZ R4, -R14.reuse, R4 ;  /* 0x000000040e047221 */ /* 0x040fe20000010100 */
[----:B------:R-:W-:Y:S01]  /*1d50*/  MOV R29, R27 ;  /* 0x0000001b001d7202 */ /* 0x000fe20000000f00 */
[----:B------:R-:W3:Y:S01]  /*1d60*/  LDCU.64 UR10, c[0x0][0x380] ;  /* 0x00007000ff0a77ac */ /* 0x000ee20008000a00 */
[----:B0-----:R-:W-:Y:S01]  /*1d70*/  FADD.FTZ R16, -R14, R5 ;  /* 0x000000050e107221 */ /* 0x001fe20000010100 */
[----:B-1----:R-:W-:-:S03]  /*1d80*/  FMUL.FTZ R5, R4, R15 ;  /* 0x0000000f04057220 */ /* 0x002fc60000410000 */
[----:B------:R-:W-:Y:S01]  /*1d90*/  FMUL.FTZ R16, R16, R15 ;  /* 0x0000000f10107220 */ /* 0x000fe20000410000 */
[----:B-----5:R-:W-:-:S03]  /*1da0*/  FFMA.FTZ R4, R8, R5, R10 ;  /* 0x0000000508047223 */ /* 0x020fc6000001000a */
[----:B------:R-:W-:Y:S01]  /*1db0*/  FFMA.FTZ R5, R9, R16, R11 ;  /* 0x0000001009057223 */ /* 0x000fe2000001000b */
[----:B--2---:R-:W-:Y:S02]  /*1dc0*/  IMAD R12, R3, UR16, RZ ;  /* 0x00000010030c7c24 */ /* 0x004fe4000f8e02ff */
[----:B------:R-:W-:-:S04]  /*1dd0*/  IMAD.WIDE.U32 R28, R23, UR16, R28 ;  /* 0x00000010171c7c25 */ /* 0x000fc8000f8e001c */
[----:B------:R-:W-:Y:S01]  /*1de0*/  IMAD R13, R23, UR17, R12 ;  /* 0x00000011170d7c24 */ /* 0x000fe2000f8e020c */
[----:B---3--:R-:W-:-:S03]  /*1df0*/  LEA R12, P1, R28, UR10, 0x2 ;  /* 0x0000000a1c0c7c11 */ /* 0x008fc6000f8210ff */
[----:B------:R-:W-:-:S05]  /*1e00*/  IMAD.IADD R13, R29, 0x1, R13 ;  /* 0x000000011d0d7824 */ /* 0x000fca00078e020d */
[----:B------:R-:W-:-:S05]  /*1e10*/  LEA.HI.X R13, R28, UR11, R13, 0x2, P1 ;  /* 0x0000000b1c0d7c11 */ /* 0x000fca00088f140d */
[----:B------:R2:W-:Y:S02]  /*1e20*/  STG.E.64 desc[UR14][R12.64], R4 ;  /* 0x000000040c007986 */ /* 0x0005e4000c101b0e */
.L_x_2905:
[----:B------:R-:W-:Y:S05]  /*1e30*/  BSYNC.RECONVERGENT B1 ;  /* 0x0000000000017941 */ /* 0x000fea0003800200 */
.L_x_2904:
[----:B------:R-:W-:Y:S05]  /*1e40*/  @P2 BRA `(.L_x_2906) ;  /* 0x00000004003c2947 */ /* 0x000fea0003800000 */
[----:B------:R-:W0:Y:S01]  /*1e50*/  LDCU.64 UR10, c[0x0][0x3e0] ;  /* 0x00007c00ff0a77ac */ /* 0x000e220008000a00 */
[----:B--2---:R-:W-:Y:S01]  /*1e60*/  MOV R4, R24 ;  /* 0x0000001800047202 */ /* 0x004fe20000000f00 */
[C---:B------:R-:W-:Y:S01]  /*1e70*/  FADD.FTZ R6, -R14.reuse, R6 ;  /* 0x000000060e067221 */ /* 0x040fe20000010100 */
[----:B------:R-:W-:Y:S01]  /*1e80*/  MOV R5, R27 ;  /* 0x0000001b00057202 */ /* 0x000fe20000000f00 */
[----:B------:R-:W2:Y:S01]  /*1e90*/  LDCU.64 UR12, c[0x0][0x380] ;  /* 0x00007000ff0c77ac */ /* 0x000ea20008000a00 */
[----:B------:R-:W-:Y:S01]  /*1ea0*/  FADD.FTZ R14, -R14, R7 ;  /* 0x000000070e0e7221 */ /* 0x000fe20000010100 */
[----:B-1----:R-:W-:-:S03]  /*1eb0*/  FMUL.FTZ R7, R6, R15 ;  /* 0x0000000f06077220 */ /* 0x002fc60000410000 */
[----:B------:R-:W-:Y:S01]  /*1ec0*/  FMUL.FTZ R14, R14, R15 ;  /* 0x0000000f0e0e7220 */ /* 0x000fe20000410000 */
[----:B-----5:R-:W-:-:S03]  /*1ed0*/  FFMA.FTZ R8, R8, R7, R10 ;  /* 0x0000000708087223 */ /* 0x020fc6000001000a */
[----:B------:R-:W-:Y:S01]  /*1ee0*/  FFMA.FTZ R9, R9, R14, R11 ;  /* 0x0000000e09097223 */ /* 0x000fe2000001000b */
[----:B0-----:R-:W-:Y:S02]  /*1ef0*/  IMAD R13, R17, UR10, RZ ;  /* 0x0000000a110d7c24 */ /* 0x001fe4000f8e02ff */
[----:B------:R-:W-:-:S04]  /*1f00*/  IMAD.WIDE.U32 R4, R20, UR10, R4 ;  /* 0x0000000a14047c25 */ /* 0x000fc8000f8e0004 */
[----:B------:R-:W-:Y:S01]  /*1f10*/  IMAD R13, R20, UR11, R13 ;  /* 0x0000000b140d7c24 */ /* 0x000fe2000f8e020d */
[----:B--2---:R-:W-:-:S04]  /*1f20*/  LEA R6, P1, R4, UR12, 0x2 ;  /* 0x0000000c04067c11 */ /* 0x004fc8000f8210ff */
[----:B------:R-:W-:-:S04]  /*1f30*/  IADD3 R13, PT, PT, R5, R13, RZ ;  /* 0x0000000d050d7210 */ /* 0x000fc80007ffe0ff */
[----:B------:R-:W-:-:S05]  /*1f40*/  LEA.HI.X R7, R4, UR13, R13, 0x2, P1 ;  /* 0x0000000d04077c11 */ /* 0x000fca00088f140d */
[----:B------:R3:W-:Y:S01]  /*1f50*/  STG.E.64 desc[UR14][R6.64], R8 ;  /* 0x0000000806007986 */ /* 0x0007e2000c101b0e */
[----:B------:R-:W-:Y:S05]  /*1f60*/  BRA `(.L_x_2906) ;  /* 0x0000000000f47947 */ /* 0x000fea0003800000 */
.L_x_2903:
[----:B------:R-:W-:Y:S04]  /*1f70*/  BSSY.RECONVERGENT B1, `(.L_x_2907) ;  /* 0x000001d000017945 */ /* 0x000fe80003800200 */
[----:B------:R-:W-:Y:S05]  /*1f80*/  @P1 BRA `(.L_x_2908) ;  /* 0x00000000006c1947 */ /* 0x000fea0003800000 */
[----:B------:R-:W2:Y:S01]  /*1f90*/  LDCU.64 UR10, c[0x0][0x3e0] ;  /* 0x00007c00ff0a77ac */ /* 0x000ea20008000a00 */
[----:B------:R-:W-:Y:S01]  /*1fa0*/  MOV R28, R24 ;  /* 0x00000018001c7202 */ /* 0x000fe20000000f00 */
[----:B------:R-:W-:Y:S02]  /*1fb0*/  IMAD.MOV.U32 R29, RZ, RZ, R27 ;  /* 0x000000ffff1d7224 */ /* 0x000fe400078e001b */
[C---:B------:R-:W-:Y:S01]  /*1fc0*/  FADD.FTZ R4, -R14.reuse, R4 ;  /* 0x000000040e047221 */ /* 0x040fe20000010100 */
[----:B------:R-:W3:Y:S01]  /*1fd0*/  LDCU.64 UR12, c[0x0][0x380] ;  /* 0x00007000ff0c77ac */ /* 0x000ee20008000a00 */
[----:B0-----:R-:W-:Y:S02]  /*1fe0*/  FADD.FTZ R16, -R14, R5 ;  /* 0x000000050e107221 */ /* 0x001fe40000010100 */
[----:B-1----:R-:W-:-:S04]  /*1ff0*/  FMUL.FTZ R19, R4, R15 ;  /* 0x0000000f04137220 */ /* 0x002fc80000410000 */
[----:B-----5:R-:W-:Y:S01]  /*2000*/  FFMA.FTZ R4, R8, R19, R10 ;  /* 0x0000001308047223 */ /* 0x020fe2000001000a */
[----:B--2---:R-:W-:Y:S02]  /*2010*/  IMAD R12, R3, UR10, RZ ;  /* 0x0000000a030c7c24 */ /* 0x004fe4000f8e02ff */
[----:B------:R-:W-:-:S04]  /*2020*/  IMAD.WIDE.U32 R28, R23, UR10, R28 ;  /* 0x0000000a171c7c25 */ /* 0x000fc8000f8e001c */
[----:B------:R-:W-:Y:S01]  /*2030*/  IMAD R13, R23, UR11, R12 ;  /* 0x0000000b170d7c24 */ /* 0x000fe2000f8e020c */
[----:B---3--:R-:W-:-:S04]  /*2040*/  LEA R12, P1, R28, UR12, 0x2 ;  /* 0x0000000c1c0c7c11 */ /* 0x008fc8000f8210ff */
[----:B------:R-:W-:-:S04]  /*2050*/  IADD3 R13, PT, PT, R29, R13, RZ ;  /* 0x0000000d1d0d7210 */ /* 0x000fc80007ffe0ff */
[----:B------:R-:W-:Y:S01]  /*2060*/  LEA.HI.X R13, R28, UR13, R13, 0x2, P1 ;  /* 0x0000000d1c0d7c11 */ /* 0x000fe200088f140d */
[----:B------:R-:W-:Y:S01]  /*2070*/  FMUL.FTZ R28, R16, R15 ;  /* 0x0000000f101c7220 */ /* 0x000fe20000410000 */
[----:B------:R-:W-:-:S03]  /*2080*/  FMUL.FTZ R16, R4, -1.4426950216293334961 ;  /* 0xbfb8aa3b04107820 */ /* 0x000fc60000410000 */
[----:B------:R-:W-:-:S03]  /*2090*/  FFMA.FTZ R5, R9, R28, R11 ;  /* 0x0000001c09057223 */ /* 0x000fc6000001000b */
[----:B------:R-:W0:Y:S01]  /*20a0*/  MUFU.EX2 R16, R16 ;  /* 0x0000001000107308 */ /* 0x000e220000000800 */
[----:B------:R-:W-:-:S07]  /*20b0*/  FMUL.FTZ R28, R5, -1.4426950216293334961 ;  /* 0xbfb8aa3b051c7820 */ /* 0x000fce0000410000 */
[----:B------:R-:W1:Y:S01]  /*20c0*/  MUFU.EX2 R28, R28 ;  /* 0x0000001c001c7308 */ /* 0x000e620000000800 */
[----:B0-----:R-:W-:-:S07]  /*20d0*/  FADD.FTZ R19, R16, 1 ;  /* 0x3f80000010137421 */ /* 0x001fce0000010000 */
[----:B------:R-:W0:Y:S01]  /*20e0*/  MUFU.RCP R19, R19 ;  /* 0x0000001300137308 */ /* 0x000e220000001000 */
[----:B-1----:R-:W-:-:S07]  /*20f0*/  FADD.FTZ R29, R28, 1 ;  /* 0x3f8000001c1d7421 */ /* 0x002fce0000010000 */
[----:B------:R-:W1:Y:S01]  /*2100*/  MUFU.RCP R29, R29 ;  /* 0x0000001d001d7308 */ /* 0x000e620000001000 */
[----:B0-----:R-:W-:Y:S01]  /*2110*/  FMUL.FTZ R4, R4, R19 ;  /* 0x0000001304047220 */ /* 0x001fe20000410000 */
[----:B-1----:R-:W-:-:S05]  /*2120*/  FMUL.FTZ R5, R5, R29 ;  /* 0x0000001d05057220 */ /* 0x002fca0000410000 */
[----:B------:R2:W-:Y:S02]  /*2130*/  STG.E.64 desc[UR14][R12.64], R4 ;  /* 0x000000040c007986 */ /* 0x0005e4000c101b0e */
.L_x_2908:
[----:B------:R-:W-:Y:S05]  /*2140*/  BSYNC.RECONVERGENT B1 ;  /* 0x0000000000017941 */ /* 0x000fea0003800200 */
.L_x_2907:
[----:B------:R-:W3:Y:S02]  /*2150*/  LDCU.64 UR10, c[0x0][0x3e8] ;  /* 0x00007d00ff0a77ac */ /* 0x000ee40008000a00 */
[----:B---3--:R-:W-:-:S04]  /*2160*/  ISETP.GE.U32.AND P1, PT, R20, UR10, PT ;  /* 0x0000000a14007c0c */ /* 0x008fc8000bf26070 */
[----:B------:R-:W-:-:S13]  /*2170*/  ISETP.GE.AND.EX P1, PT, R17, UR11, PT, P1 ;  /* 0x0000000b11007c0c */ /* 0x000fda000bf26310 */
[----:B------:R-:W-:Y:S05]  /*2180*/  @P1 BRA `(.L_x_2906) ;  /* 0x00000000006c1947 */ /* 0x000fea0003800000 */
[C---:B------:R-:W-:Y:S01]  /*2190*/  FADD.FTZ R6, -R14.reuse, R6 ;  /* 0x000000060e067221 */ /* 0x040fe20000010100 */
[----:B------:R-:W-:Y:S01]  /*21a0*/  FADD.FTZ R14, -R14, R7 ;  /* 0x000000070e0e7221 */ /* 0x000fe20000010100 */
[----:B------:R-:W0:Y:S01]  /*21b0*/  LDCU.64 UR10, c[0x0][0x3e0] ;  /* 0x00007c00ff0a77ac */ /* 0x000e220008000a00 */
[----:B------:R-:W-:Y:S01]  /*21c0*/  MOV R7, R27 ;  /* 0x0000001b00077202 */ /* 0x000fe20000000f00 */
[-C--:B-12---:R-:W-:Y:S01]  /*21d0*/  FMUL.FTZ R5, R6, R15.reuse ;  /* 0x0000000f06057220 */ /* 0x086fe20000410000 */
        /* <DEDUP_REMOVED lines=13> */
[----:B--2---:R-:W-:Y:S01]  /*22b0*/  FADD.FTZ R10, R4, 1 ;  /* 0x3f800000040a7421 */ /* 0x004fe20000010000 */
[----:B-1----:R-:W-:-:S03]  /*22c0*/  LEA R4, P1, R6, UR12, 0x2 ;  /* 0x0000000c06047c11 */ /* 0x002fc6000f8210ff */
[----:B------:R-:W1:Y:S01]  /*22d0*/  MUFU.RCP R11, R10 ;  /* 0x0000000a000b7308 */ /* 0x000e620000001000 */
[----:B0-----:R-:W-:Y:S01]  /*22e0*/  FADD.FTZ R12, R5, 1 ;  /* 0x3f800000050c7421 */ /* 0x001fe20000010000 */
[----:B------:R-:W-:-:S06]  /*22f0*/  LEA.HI.X R5, R6, UR13, R13, 0x2, P1 ;  /* 0x0000000d06057c11 */ /* 0x000fcc00088f140d */
[----:B------:R-:W0:Y:S01]  /*2300*/  MUFU.RCP R12, R12 ;  /* 0x0000000c000c7308 */ /* 0x000e220000001000 */
[----:B-1----:R-:W-:Y:S01]  /*2310*/  FMUL.FTZ R8, R8, R11 ;  /* 0x0000000b08087220 */ /* 0x002fe20000410000 */
[----:B0-----:R-:W-:-:S05]  /*2320*/  FMUL.FTZ R9, R9, R12 ;  /* 0x0000000c09097220 */ /* 0x001fca0000410000 */
[----:B------:R4:W-:Y:S02]  /*2330*/  STG.E.64 desc[UR14][R4.64], R8 ;  /* 0x0000000804007986 */ /* 0x0009e4000c101b0e */
.L_x_2906:
[----:B------:R-:W-:Y:S05]  /*2340*/  BSYNC.RECONVERGENT B0 ;  /* 0x0000000000007941 */ /* 0x000fea0003800200 */
.L_x_2902:
[----:B------:R-:W-:Y:S02]  /*2350*/  UIADD3 UR8, UPT, UPT, UR19, UR8, URZ ;  /* 0x0000000813087290 */ /* 0x000fe4000fffe0ff */
[----:B------:R-:W-:Y:S02]  /*2360*/  UIADD3 UR4, UPT, UPT, UR4, 0x1, URZ ;  /* 0x0000000104047890 */ /* 0x000fe4000fffe0ff */
[----:B------:R-:W-:-:S09]  /*2370*/  UISETP.GE.AND UP1, UPT, UR8, UR7, UPT ;  /* 0x000000070800728c */ /* 0x000fd2000bf26270 */
[----:B------:R-:W-:Y:S05]  /*2380*/  BRA.U !UP1, `(.L_x_2909) ;  /* 0xffffffdd09b07547 */ /* 0x000fea000b83ffff */
[----:B------:R-:W-:Y:S05]  /*2390*/  EXIT ;  /* 0x000000000000794d */ /* 0x000fea0003800000 */
.L_x_2910:
        /* <DEDUP_REMOVED lines=14> */
.L_x_3467:


//--------------------- .text._Z35group_norm_nhwc_fwd_one_pass_kernelI11Fp32IOFp32WLi128ELi26ELi416EEv26Group_norm_nhwc_fwd_params --------------------------
	.section	.text._Z35group_norm_nhwc_fwd_one_pass_kernelI11Fp32IOFp32WLi128ELi26ELi416EEv26Group_norm_nhwc_fwd_params,"ax",@progbits
	.align	128
        .global         _Z35group_norm_nhwc_fwd_one_pass_kernelI11Fp32IOFp32WLi128ELi26ELi416EEv26Group_norm_nhwc_fwd_params
        .type           _Z35group_norm_nhwc_fwd_one_pass_kernelI11Fp32IOFp32WLi128ELi26ELi416EEv26Group_norm_nhwc_fwd_params,@function
        .size           _Z35group_norm_nhwc_fwd_one_pass_kernelI11Fp32IOFp32WLi128ELi26ELi416EEv26Group_norm_nhwc_fwd_params,(.L_x_3468 - _Z35group_norm_nhwc_fwd_one_pass_kernelI11Fp32IOFp32WLi128ELi26ELi416EEv26Group_norm_nhwc_fwd_params)
        .other          _Z35group_norm_nhwc_fwd_one_pass_kernelI11Fp32IOFp32WLi128ELi26ELi416EEv26Group_norm_nhwc_fwd_params,@"STO_CUDA_ENTRY STV_DEFAULT"
_Z35group_norm_nhwc_fwd_one_pass_kernelI11Fp32IOFp32WLi128ELi26ELi416EEv26Group_norm_nhwc_fwd_params:
.text._Z35group_norm_nhwc_fwd_one_pass_kernelI11Fp32IOFp32WLi128ELi26ELi416EEv26Group_norm_nhwc_fwd_params:
        /* <DEDUP_REMOVED lines=12> */
[----:B------:R-:W4:Y:S01]  /*00c0*/  LDCU.64 UR8, c[0x0][0x388] ;  /* 0x00007100ff0877ac */ /* 0x000f220008000a00 */
[----:B------:R-:W0:Y:S04]  /*00d0*/  LDCU UR19, c[0x0][0x374] ;  /* 0x00006e80ff1377ac */ /* 0x000e280008000800 */
[----:B------:R-:W3:Y:S01]  /*00e0*/  LDC R33, c[0x0][0x370] ;  /* 0x0000dc00ff217b82 */ /* 0x000ee20000000800 */
[----:B------:R-:W0:Y:S01]  /*00f0*/  LDCU.64 UR14, c[0x0][0x358] ;  /* 0x00006b00ff0e77ac */ /* 0x000e220008000a00 */
[----:B------:R-:W-:Y:S01]  /*0100*/  UMOV UR7, UR6 ;  /* 0x0000000600077c82 */ /* 0x000fe20008000000 */
[----:B--2---:R-:W-:Y:S01]  /*0110*/  MOV R4, UR4 ;  /* 0x0000000400047c02 */ /* 0x004fe20008000f00 */
[----:B------:R-:W-:Y:S01]  /*0120*/  UMOV UR4, URZ ;  /* 0x000000ff00047c82 */ /* 0x000fe20008000000 */
[----:B----4-:R-:W-:-:S02]  /*0130*/  ISETP.NE.U32.AND P1, PT, RZ, UR8, PT ;  /* 0x00000008ff007c0c */ /* 0x010fc4000bf25070 */
[C---:B0-----:R-:W-:Y:S02]  /*0140*/  LOP3.LUT R2, R0.reuse, 0xffff, RZ, 0xc0, !PT ;  /* 0x0000ffff00027812 */ /* 0x041fe400078ec0ff */
[----:B-1----:R-:W-:-:S03]  /*0150*/  LOP3.LUT P0, RZ, R0, UR18, RZ, 0xfc, !PT ;  /* 0x0000001200ff7c12 */ /* 0x002fc6000f80fcff */
[----:B------:R-:W-:Y:S01]  /*0160*/  IMAD R2, R2, 0x13b2, RZ ;  /* 0x000013b202027824 */ /* 0x000fe200078e02ff */
[----:B------:R-:W-:-:S04]  /*0170*/  ISETP.NE.AND.EX P0, PT, RZ, UR9, !P0, P1 ;  /* 0x00000009ff007c0c */ /* 0x000fc8000c705310 */
[----:B------:R-:W-:-:S04]  /*0180*/  SHF.R.U32.HI R27, RZ, 0x10, R2 ;  /* 0x00000010ff1b7819 */ /* 0x000fc80000011602 */
[----:B------:R-:W-:Y:S01]  /*0190*/  PRMT R2, R27, 0x9910, RZ ;  /* 0x000099101b027816 */ /* 0x000fe200000000ff */
[----:B------:R-:W-:-:S04]  /*01a0*/  IMAD R27, R4, UR18, R27 ;  /* 0x00000012041b7c24 */ /* 0x000fc8000f8e021b */
[----:B------:R-:W-:Y:S01]  /*01b0*/  IMAD R2, R2, 0xd, RZ ;  /* 0x0000000d02027824 */ /* 0x000fe200078e02ff */
[C---:B------:R-:W-:Y:S02]  /*01c0*/  IADD3 R26, PT, PT, R27.reuse, 0x40, RZ ;  /* 0x000000401b1a7810 */ /* 0x040fe40007ffe0ff */
[----:B------:R-:W-:Y:S02]  /*01d0*/  IADD3 R28, PT, PT, R27, 0x60, RZ ;  /* 0x000000601b1c7810 */ /* 0x000fe40007ffe0ff */
[----:B------:R-:W-:Y:S02]  /*01e0*/  IADD3 R2, PT, PT, RZ, -R2, RZ ;  /* 0x80000002ff027210 */ /* 0x000fe40007ffe0ff */
[----:B------:R-:W-:Y:S02]  /*01f0*/  SHF.R.S32.HI R29, RZ, 0x1f, R26 ;  /* 0x0000001fff1d7819 */ /* 0x000fe4000001141a */
[----:B------:R-:W-:Y:S02]  /*0200*/  PRMT R3, R2, 0x7710, RZ ;  /* 0x0000771002037816 */ /* 0x000fe400000000ff */
[----:B------:R-:W-:-:S02]  /*0210*/  SHF.R.S32.HI R31, RZ, 0x1f, R28 ;  /* 0x0000001fff1f7819 */ /* 0x000fc4000001141c */
[----:B------:R-:W-:-:S04]  /*0220*/  IADD3 R30, PT, PT, R3, R0, RZ ;  /* 0x00000000031e7210 */ /* 0x000fc80007ffe0ff */
[----:B---3--:R-:W-:-:S07]  /*0230*/  SHF.L.U32 R30, R30, 0x1, RZ ;  /* 0x000000011e1e7819 */ /* 0x008fce00000006ff */
.L_x_2938:
[----:B0-----:R-:W0:Y:S01]  /*0240*/  LDCU UR5, c[0x0][0x3f8] ;  /* 0x00007f00ff0577ac */ /* 0x001e220008000800 */
[----:B---3--:R-:W-:Y:S02]  /*0250*/  IABS R8, UR7 ;  /* 0x0000000700087c13 */ /* 0x008fe40008000000 */
[----:B------:R-:W-:Y:S01]  /*0260*/  IADD3 R35, PT, PT, R27, 0x20, RZ ;  /* 0x000000201b237810 */ /* 0x000fe20007ffe0ff */
[----:B------:R-:W1:Y:S01]  /*0270*/  LDCU.64 UR12, c[0x0][0x3e8] ;  /* 0x00007d00ff0c77ac */ /* 0x000e620008000a00 */
[----:B------:R-:W-:Y:S02]  /*0280*/  SHF.R.S32.HI R17, RZ, 0x1f, R27 ;  /* 0x0000001fff117819 */ /* 0x000fe4000001141b */
[----:B------:R-:W-:Y:S02]  /*0290*/  SHF.R.S32.HI R21, RZ, 0x1f, R35 ;  /* 0x0000001fff157819 */ /* 0x000fe40000011423 */
[----:B0-----:R-:W-:-:S04]  /*02a0*/  MOV R2, UR5 ;  /* 0x0000000500027c02 */ /* 0x001fc80008000f00 */
[----:B-----5:R-:W-:Y:S02]  /*02b0*/  IABS R5, R2 ;  /* 0x0000000200057213 */ /* 0x020fe40000000000 */
[----:B-1----:R-:W-:Y:S02]  /*02c0*/  ISETP.GE.U32.AND P2, PT, R27, UR12, PT ;  /* 0x0000000c1b007c0c */ /* 0x002fe4000bf46070 */
[----:B------:R-:W0:Y:S01]  /*02d0*/  I2F.RP R4, R5 ;  /* 0x0000000500047306 */ /* 0x000e220000209400 */
[----:B------:R-:W-:Y:S02]  /*02e0*/  ISETP.GE.U32.AND P3, PT, R26, UR12, PT ;  /* 0x0000000c1a007c0c */ /* 0x000fe4000bf66070 */
[----:B------:R-:W-:Y:S02]  /*02f0*/  ISETP.GE.AND.EX P2, PT, R17, UR13, PT, P2 ;  /* 0x0000000d11007c0c */ /* 0x000fe4000bf46320 */
[----:B------:R-:W-:Y:S02]  /*0300*/  ISETP.GE.AND.EX P3, PT, R29, UR13, PT, P3 ;  /* 0x0000000d1d007c0c */ /* 0x000fe4000bf66330 */
[----:B------:R-:W-:-:S04]  /*0310*/  ISETP.GE.U32.AND P4, PT, R28, UR12, PT ;  /* 0x0000000c1c007c0c */ /* 0x000fc8000bf86070 */
[----:B------:R-:W-:Y:S01]  /*0320*/  ISETP.GE.AND.EX P4, PT, R31, UR13, PT, P4 ;  /* 0x0000000d1f007c0c */ /* 0x000fe2000bf86340 */
[----:B0-----:R-:W0:Y:S04]  /*0330*/  MUFU.RCP R4, R4 ;  /* 0x0000000400047308 */ /* 0x001e280000001000 */
[----:B----4-:R-:W1:Y:S08]  /*0340*/  @!P2 LDC.64 R18, c[0x0][0x3e0] ;  /* 0x0000f800ff12ab82 */ /* 0x010e700000000a00 */
[----:B--2---:R-:W2:Y:S01]  /*0350*/  @!P3 LDC.64 R12, c[0x0][0x390] ;  /* 0x0000e400ff0cbb82 */ /* 0x004ea20000000a00 */
[----:B0-----:R-:W-:-:S04]  /*0360*/  IADD3 R2, PT, PT, R4, 0xffffffe, RZ ;  /* 0x0ffffffe04027810 */ /* 0x001fc80007ffe0ff */
[----:B------:R0:W3:Y:S01]  /*0370*/  F2I.FTZ.U32.TRUNC.NTZ R3, R2 ;  /* 0x0000000200037305 */ /* 0x0000e2000021f000 */
[----:B-1----:R-:W-:-:S04]  /*0380*/  @!P2 IMAD R16, R17, R18, RZ ;  /* 0x000000121110a224 */ /* 0x002fc800078e02ff */
[----:B------:R-:W-:Y:S02]  /*0390*/  @!P2 IMAD R23, R27, R19, R16 ;  /* 0x000000131b17a224 */ /* 0x000fe400078e0210 */
[----:B0-----:R-:W-:Y:S01]  /*03a0*/  HFMA2 R2, -RZ, RZ, 0, 0 ;  /* 0x00000000ff027431 */ /* 0x001fe200000001ff */
[----:B---3--:R-:W-:Y:S01]  /*03b0*/  R2UR UR9, R3 ;  /* 0x00000000030972ca */ /* 0x008fe200000e0000 */
[----:B------:R-:W-:-:S03]  /*03c0*/  IMAD.MOV R6, RZ, RZ, -R3 ;  /* 0x000000ffff067224 */ /* 0x000fc600078e0a03 */
[----:B------:R-:W-:Y:S01]  /*03d0*/  R2UR UR8, R2 ;  /* 0x00000000020872ca */ /* 0x000fe200000e0000 */
[----:B------:R-:W-:Y:S01]  /*03e0*/  IMAD R7, R6, R5, RZ ;  /* 0x0000000506077224 */ /* 0x000fe200078e02ff */
[----:B------:R-:W-:Y:S02]  /*03f0*/  MOV R6, R8 ;  /* 0x0000000800067202 */ /* 0x000fe40000000f00 */
[----:B------:R-:W0:Y:S02]  /*0400*/  @!P2 LDC.64 R8, c[0x0][0x390] ;  /* 0x0000e400ff08ab82 */ /* 0x000e240000000a00 */
[----:B------:R-:W-:-:S07]  /*0410*/  R2UR UR10, R6 ;  /* 0x00000000060a72ca */ /* 0x000fce00000e0000 */
[----:B------:R-:W-:-:S05]  /*0420*/  IMAD.HI.U32 R7, R3, R7, UR8 ;  /* 0x0000000803077e27 */ /* 0x000fca000f8e0007 */
[----:B------:R-:W-:-:S13]  /*0430*/  R2UR UR8, R7 ;  /* 0x00000000070872ca */ /* 0x000fda00000e0000 */
[----:B------:R-:W-:Y:S02]  /*0440*/  UIMAD.WIDE.U32 UR8, UR8, UR10, URZ ;  /* 0x0000000a080872a5 */ /* 0x000fe4000f8e00ff */
[----:B------:R-:W-:-:S04]  /*0450*/  ULOP3.LUT UR8, UR7, UR5, URZ, 0x3c, !UPT ;  /* 0x0000000507087292 */ /* 0x000fc8000f8e3cff */
[----:B------:R-:W-:-:S05]  /*0460*/  IADD3 R2, PT, PT, RZ, -UR9, RZ ;  /* 0x80000009ff027c10 */ /* 0x000fca000fffe0ff */
[C---:B------:R-:W-:Y:S01]  /*0470*/  IMAD R2, R5.reuse, R2, UR10 ;  /* 0x0000000a05027e24 */ /* 0x040fe2000f8e0202 */
[----:B------:R-:W1:Y:S04]  /*0480*/  LDCU.64 UR10, c[0x0][0x3f0] ;  /* 0x00007e00ff0a77ac */ /* 0x000e680008000a00 */
[----:B------:R-:W-:-:S13]  /*0490*/  ISETP.GT.U32.AND P1, PT, R5, R2, PT ;  /* 0x000000020500720c */ /* 0x000fda0003f24070 */
[----:B------:R-:W-:Y:S01]  /*04a0*/  VOTEU.ANY UP1, P1 ;  /* 0x0000000000ff7886 */ /* 0x000fe20000820100 */
[----:B------:R-:W-:Y:S02]  /*04b0*/  PLOP3.LUT P1, PT, PT, PT, UP1, 0x80, 0x8 ;  /* 0x000000000008781c */ /* 0x000fe40003f2f018 */
[----:B-1----:R-:W-:Y:S02]  /*04c0*/  MOV R7, UR10 ;  /* 0x0000000a00077c02 */ /* 0x002fe40008000f00 */
[----:B------:R-:W-:Y:S02]  /*04d0*/  @!UP1 UIADD3 UR9, UPT, UPT, UR9, 0x1, URZ ;  /* 0x0000000109099890 */ /* 0x000fe4000fffe0ff */
[----:B------:R-:W-:-:S07]  /*04e0*/  UISETP.GE.AND UP1, UPT, UR8, URZ, UPT ;  /* 0x000000ff0800728c */ /* 0x000fce000bf26270 */
[----:B------:R-:W-:-:S04]  /*04f0*/  @!P1 IADD3 R2, PT, PT, R2, -R5, RZ ;  /* 0x8000000502029210 */ /* 0x000fc80007ffe0ff */
[----:B------:R-:W-:Y:S02]  /*0500*/  ISETP.GE.U32.AND P1, PT, R2, R5, PT ;  /* 0x000000050200720c */ /* 0x000fe40003f26070 */
[----:B------:R-:W-:Y:S01]  /*0510*/  LOP3.LUT R2, R30, 0xffff, RZ, 0xc0, !PT ;  /* 0x0000ffff1e027812 */ /* 0x000fe200078ec0ff */
[----:B------:R-:W1:Y:S10]  /*0520*/  @!P3 LDC.64 R4, c[0x0][0x3e0] ;  /* 0x0000f800ff04bb82 */ /* 0x000e740000000a00 */
[----:B------:R-:W-:Y:S01]  /*0530*/  VOTEU.ANY UP0, P1 ;  /* 0x0000000000ff7886 */ /* 0x000fe20000800100 */
[----:B------:R-:W-:-:S04]  /*0540*/  ISETP.GE.U32.AND P1, PT, R35, UR12, PT ;  /* 0x0000000c23007c0c */ /* 0x000fc8000bf26070 */
[----:B------:R-:W-:Y:S01]  /*0550*/  @UP0 UIADD3 UR9, UPT, UPT, UR9, 0x1, URZ ;  /* 0x0000000109090890 */ /* 0x000fe2000fffe0ff */
[----:B------:R-:W-:Y:S01]  /*0560*/  ISETP.GE.AND.EX P1, PT, R21, UR13, PT, P1 ;  /* 0x0000000d15007c0c */ /* 0x000fe2000bf26310 */
[----:B------:R-:W-:Y:S02]  /*0570*/  UISETP.NE.AND UP0, UPT, UR5, URZ, UPT ;  /* 0x000000ff0500728c */ /* 0x000fe4000bf05270 */
[----:B------:R-:W-:Y:S01]  /*0580*/  @!UP1 UIADD3 UR9, UPT, UPT, -UR9, URZ, URZ ;  /* 0x000000ff09099290 */ /* 0x000fe2000fffe1ff */
[----:B-1----:R-:W-:-:S08]  /*0590*/  @!P3 IMAD R22, R29, R4, RZ ;  /* 0x000000041d16b224 */ /* 0x002fd000078e02ff */
[----:B------:R-:W-:Y:S01]  /*05a0*/  @!UP0 ULOP3.LUT UR9, URZ, UR5, URZ, 0x33, !UPT ;  /* 0x00000005ff098292 */ /* 0x000fe2000f8e33ff */
[----:B------:R-:W1:Y:S03]  /*05b0*/  @!P1 LDC.64 R14, c[0x0][0x3e0] ;  /* 0x0000f800ff0e9b82 */ /* 0x000e660000000a00 */
[----:B------:R-:W-:-:S04]  /*05c0*/  UIADD3 UR8, UPT, UPT, -UR9, URZ, URZ ;  /* 0x000000ff09087290 */ /* 0x000fc8000fffe1ff */
[----:B------:R-:W-:Y:S01]  /*05d0*/  UIMAD UR8, UR5, UR8, UR7 ;  /* 0x00000008050872a4 */ /* 0x000fe2000f8e0207 */
[----:B------:R-:W3:Y:S01]  /*05e0*/  @!P1 LDC.64 R10, c[0x0][0x390] ;  /* 0x0000e400ff0a9b82 */ /* 0x000ee20000000a00 */
[----:B------:R-:W-:Y:S02]  /*05f0*/  USHF.R.S32.HI UR5, URZ, 0x1f, UR9 ;  /* 0x0000001fff057899 */ /* 0x000fe40008011409 */
[----:B------:R-:W-:Y:S02]  /*0600*/  UIMAD UR8, UR8, 0x1a, URZ ;  /* 0x0000001a080878a4 */ /* 0x000fe4000f8e02ff */
[----:B------:R-:W-:-:S04]  /*0610*/  UIMAD UR5, UR5, UR10, URZ ;  /* 0x0000000a050572a4 */ /* 0x000fc8000f8e02ff */
[----:B------:R-:W-:Y:S01]  /*0620*/  IADD3 R2, P5, PT, R2, UR8, RZ ;  /* 0x0000000802027c10 */ /* 0x000fe2000ffbe0ff */
[----:B------:R-:W-:Y:S01]  /*0630*/  UIMAD UR5, UR9, UR11, UR5 ;  /* 0x0000000b090572a4 */ /* 0x000fe2000f8e0205 */
[----:B------:R-:W-:-:S04]  /*0640*/  MOV R3, UR8 ;  /* 0x0000000800037c02 */ /* 0x000fc80008000f00 */
[----:B------:R-:W-:Y:S01]  /*0650*/  LEA.HI.X.SX32 R3, R3, RZ, 0x1, P5 ;  /* 0x000000ff03037211 */ /* 0x000fe200028f0eff */
[----:B-1----:R-:W-:Y:S02]  /*0660*/  @!P1 IMAD R20, R21, R14, RZ ;  /* 0x0000000e15149224 */ /* 0x002fe400078e02ff */
[----:B------:R-:W-:Y:S02]  /*0670*/  IMAD.WIDE.U32 R2, R7, UR9, R2 ;  /* 0x0000000907027c25 */ /* 0x000fe4000f8e0002 */
[----:B------:R-:W1:Y:S02]  /*0680*/  @!P4 LDC.64 R6, c[0x0][0x3e0] ;  /* 0x0000f800ff06cb82 */ /* 0x000e640000000a00 */
[----:B------:R-:W-:Y:S01]  /*0690*/  @!P1 IMAD R25, R35, R15, R20 ;  /* 0x0000000f23199224 */ /* 0x000fe200078e0214 */
[----:B------:R-:W-:Y:S01]  /*06a0*/  IADD3 R17, PT, PT, R3, UR5, RZ ;  /* 0x0000000503117c10 */ /* 0x000fe2000fffe0ff */
[----:B------:R-:W-:Y:S01]  /*06b0*/  @!P2 IMAD.MOV.U32 R16, RZ, RZ, R2 ;  /* 0x000000ffff10a224 */ /* 0x000fe200078e0002 */
[----:B------:R-:W-:-:S02]  /*06c0*/  @!P1 MOV R20, R2 ;  /* 0x0000000200149202 */ /* 0x000fc40000000f00 */
[----:B------:R-:W-:Y:S01]  /*06d0*/  @!P1 MOV R21, R17 ;  /* 0x0000001100159202 */ /* 0x000fe20000000f00 */
[----:B------:R-:W-:-:S04]  /*06e0*/  @!P2 IMAD.WIDE.U32 R18, R27, R18, R16 ;  /* 0x000000121b12a225 */ /* 0x000fc800078e0010 */
[----:B------:R-:W-:Y:S01]  /*06f0*/  @!P1 IMAD.WIDE.U32 R14, R35, R14, R20 ;  /* 0x0000000e230e9225 */ /* 0x000fe200078e0014 */
[----:B------:R-:W-:Y:S02]  /*0700*/  @!P3 MOV R20, R2 ;  /* 0x000000020014b202 */ /* 0x000fe40000000f00 */
[----:B------:R-:W-:Y:S01]  /*0710*/  @!P3 MOV R21, R17 ;  /* 0x000000110015b202 */ /* 0x000fe20000000f00 */
[----:B------:R-:W-:Y:S01]  /*0720*/  @!P3 IMAD R35, R26, R5, R22 ;  /* 0x000000051a23b224 */ /* 0x000fe200078e0216 */
[----:B------:R-:W-:Y:S02]  /*0730*/  @!P2 IADD3 R19, PT, PT, R19, R23, RZ ;  /* 0x000000171313a210 */ /* 0x000fe40007ffe0ff */
[----:B0-----:R-:W-:Y:S01]  /*0740*/  @!P2 LEA R8, P5, R18, R8, 0x2 ;  /* 0x000000081208a211 */ /* 0x001fe200078a10ff */
[----:B------:R-:W-:Y:S02]  /*0750*/  @!P3 IMAD.WIDE.U32 R20, R26, R4, R20 ;  /* 0x000000041a14b225 */ /* 0x000fe400078e0014 */
[----:B------:R-:W0:Y:S01]  /*0760*/  @!P4 LDC.64 R4, c[0x0][0x390] ;  /* 0x0000e400ff04cb82 */ /* 0x000e220000000a00 */
[----:B------:R-:W-:Y:S01]  /*0770*/  @!P2 LEA.HI.X R9, R18, R9, R19, 0x2, P5 ;  /* 0x000000091209a211 */ /* 0x000fe200028f1413 */
[----:B-1----:R-:W-:Y:S01]  /*0780*/  @!P4 IMAD R19, R31, R6, RZ ;  /* 0x000000061f13c224 */ /* 0x002fe200078e02ff */
[----:B------:R-:W-:-:S02]  /*0790*/  @!P1 IADD3 R18, PT, PT, R15, R25, RZ ;  /* 0x000000190f129210 */ /* 0x000fc40007ffe0ff */
[----:B---3--:R-:W-:Y:S01]  /*07a0*/  @!P1 LEA R10, P5, R14, R10, 0x2 ;  /* 0x0000000a0e0a9211 */ /* 0x008fe200078a10ff */
[----:B------:R-:W-:Y:S01]  /*07b0*/  @!P4 IMAD R25, R28, R7, R19 ;  /* 0x000000071c19c224 */ /* 0x000fe200078e0213 */
[----:B------:R-:W-:Y:S02]  /*07c0*/  @!P3 IADD3 R15, PT, PT, R21, R35, RZ ;  /* 0x00000023150fb210 */ /* 0x000fe40007ffe0ff */
[----:B--2---:R-:W-:Y:S02]  /*07d0*/  @!P3 LEA R12, P6, R20, R12, 0x2 ;  /* 0x0000000c140cb211 */ /* 0x004fe400078c10ff */
[----:B------:R-:W-:Y:S02]  /*07e0*/  @!P1 LEA.HI.X R11, R14, R11, R18, 0x2, P5 ;  /* 0x0000000b0e0b9211 */ /* 0x000fe400028f1412 */
[----:B------:R-:W-:Y:S02]  /*07f0*/  CS2R R18, SRZ ;  /* 0x0000000000127805 */ /* 0x000fe4000001ff00 */
[----:B------:R-:W-:Y:S01]  /*0800*/  @!P3 LEA.HI.X R13, R20, R13, R15, 0x2, P6 ;  /* 0x0000000d140db211 */ /* 0x000fe200030f140f */
[----:B------:R-:W-:Y:S01]  /*0810*/  @!P4 IMAD.MOV.U32 R15, RZ, RZ, R17 ;  /* 0x000000ffff0fc224 */ /* 0x000fe200078e0011 */
[----:B------:R-:W-:-:S02]  /*0820*/  @!P4 MOV R14, R2 ;  /* 0x00000002000ec202 */ /* 0x000fc40000000f00 */
[----:B------:R-:W-:Y:S01]  /*0830*/  CS2R R20, SRZ ;  /* 0x0000000000147805 */ /* 0x000fe2000001ff00 */
[----:B------:R-:W2:Y:S02]  /*0840*/  @!P2 LDG.E.64 R18, desc[UR14][R8.64] ;  /* 0x0000000e0812a981 */ /* 0x000ea4000c1e1b00 */
[----:B------:R-:W-:Y:S01]  /*0850*/  @!P4 IMAD.WIDE.U32 R6, R28, R6, R14 ;  /* 0x000000061c06c225 */ /* 0x000fe200078e000e */
[----:B------:R-:W-:Y:S02]  /*0860*/  CS2R R22, SRZ ;  /* 0x0000000000167805 */ /* 0x000fe4000001ff00 */
[----:B------:R-:W3:Y:S02]  /*0870*/  @!P1 LDG.E.64 R20, desc[UR14][R10.64] ;  /* 0x0000000e0a149981 */ /* 0x000ee4000c1e1b00 */
[----:B------:R-:W-:Y:S02]  /*0880*/  @!P4 IADD3 R7, PT, PT, R7, R25, RZ ;  /* 0x000000190707c210 */ /* 0x000fe40007ffe0ff */
[----:B0-----:R-:W-:-:S02]  /*0890*/  @!P4 LEA R4, P2, R6, R4, 0x2 ;  /* 0x000000040604c211 */ /* 0x001fc400078410ff */
[----:B------:R-:W-:Y:S01]  /*08a0*/  CS2R R24, SRZ ;  /* 0x0000000000187805 */ /* 0x000fe2000001ff00 */
[----:B------:R-:W4:Y:S01]  /*08b0*/  @!P3 LDG.E.64 R22, desc[UR14][R12.64] ;  /* 0x0000000e0c16b981 */ /* 0x000f22000c1e1b00 */
[----:B------:R-:W-:-:S05]  /*08c0*/  @!P4 LEA.HI.X R5, R6, R5, R7, 0x2, P2 ;  /* 0x000000050605c211 */ /* 0x000fca00010f1407 */
[----:B------:R0:W5:Y:S01]  /*08d0*/  @!P4 LDG.E.64 R24, desc[UR14][R4.64] ;  /* 0x0000000e0418c981 */ /* 0x000162000c1e1b00 */
[C---:B------:R-:W-:Y:S02]  /*08e0*/  ISETP.GT.AND P2, PT, R32.reuse, 0x1e, PT ;  /* 0x0000001e2000780c */ /* 0x040fe40003f44270 */
[----:B------:R-:W-:Y:S01]  /*08f0*/  ISETP.GT.AND P3, PT, R32, 0xf, PT ;  /* 0x0000000f2000780c */ /* 0x000fe20003f64270 */
[----:B------:R-:W-:Y:S01]  /*0900*/  BSSY.RECONVERGENT B0, `(.L_x_2911) ;  /* 0x0000037000007945 */ /* 0x000fe20003800200 */
[----:B--2---:R-:W-:Y:S01]  /*0910*/  FMUL.FTZ R7, R19, R19 ;  /* 0x0000001313077220 */ /* 0x004fe20000410000 */
[C---:B------:R-:W-:Y:S01]  /*0920*/  FADD.FTZ R6, R18.reuse, R19 ;  /* 0x0000001312067221 */ /* 0x040fe20000010000 */
[----:B---3--:R-:W-:Y:S02]  /*0930*/  FMUL.FTZ R11, R21, R21 ;  /* 0x00000015150b7220 */ /* 0x008fe40000410000 */
[----:B------:R-:W-:Y:S01]  /*0940*/  FFMA.FTZ R7, R18, R18, R7 ;  /* 0x0000001212077223 */ /* 0x000fe20000010007 */
[C---:B------:R-:W-:Y:S01]  /*0950*/  FADD.FTZ R9, R20.reuse, R21 ;  /* 0x0000001514097221 */ /* 0x040fe20000010000 */
[----:B------:R-:W-:Y:S01]  /*0960*/  FADD.FTZ R6, RZ, R6 ;  /* 0x00000006ff067221 */ /* 0x000fe20000010000 */
[----:B------:R-:W-:Y:S01]  /*0970*/  FFMA.FTZ R8, R20, R20, R11 ;  /* 0x0000001414087223 */ /* 0x000fe2000001000b */
[----:B------:R-:W-:Y:S01]  /*0980*/  FADD.FTZ R7, RZ, R7 ;  /* 0x00000007ff077221 */ /* 0x000fe20000010000 */
[----:B----4-:R-:W-:Y:S01]  /*0990*/  FMUL.FTZ R11, R23, R23 ;  /* 0x00000017170b7220 */ /* 0x010fe20000410000 */
[----:B------:R-:W-:Y:S01]  /*09a0*/  FADD.FTZ R6, R6, R9 ;  /* 0x0000000906067221 */ /* 0x000fe20000010000 */
[C---:B0-----:R-:W-:Y:S01]  /*09b0*/  FADD.FTZ R5, R22.reuse, R23 ;  /* 0x0000001716057221 */ /* 0x041fe20000010000 */
[----:B------:R-:W-:Y:S01]  /*09c0*/  FADD.FTZ R7, R7, R8 ;  /* 0x0000000807077221 */ /* 0x000fe20000010000 */
[----:B------:R-:W-:Y:S01]  /*09d0*/  FFMA.FTZ R4, R22, R22, R11 ;  /* 0x0000001616047223 */ /* 0x000fe2000001000b */
[----:B-----5:R-:W-:Y:S01]  /*09e0*/  FMUL.FTZ R9, R25, R25 ;  /* 0x0000001919097220 */ /* 0x020fe20000410000 */
[----:B------:R-:W-:-:S02]  /*09f0*/  FADD.FTZ R5, R6, R5 ;  /* 0x0000000506057221 */ /* 0x000fc40000010000 */
        /* <DEDUP_REMOVED lines=39> */
.L_x_2912:
[----:B------:R-:W-:Y:S05]  /*0c70*/  BSYNC.RECONVERGENT B0 ;  /* 0x0000000000007941 */ /* 0x000fea0003800200 */
.L_x_2911:
        /* <DEDUP_REMOVED lines=8> */
[----:B---3--:R-:W3:Y:S04]  /*0d00*/  LDS.64 R4, [UR5+0x18] ;  /* 0x00001805ff047984 */ /* 0x008ee80008000a00 */
[----:B------:R-:W4:Y:S04]  /*0d10*/  LDS.128 R12, [UR5+0x20] ;  /* 0x00002005ff0c7984 */ /* 0x000f280008000c00 */
[----:B-12---:R-:W1:Y:S01]  /*0d20*/  LDS.128 R8, [UR5+0x30] ;  /* 0x00003005ff087984 */ /* 0x006e620008000c00 */
[----:B---3--:R-:W-:Y:S01]  /*0d30*/  FADD.FTZ R37, R34, R4 ;  /* 0x0000000422257221 */ /* 0x008fe20000010000 */
[----:B0-----:R-:W-:-:S02]  /*0d40*/  FADD.FTZ R34, R35, R5 ;  /* 0x0000000523227221 */ /* 0x001fc40000010000 */
[----:B------:R-:W0:Y:S01]  /*0d50*/  LDS.128 R4, [UR5+0x40] ;  /* 0x00004005ff047984 */ /* 0x000e220008000c00 */
[----:B----4-:R-:W-:Y:S01]  /*0d60*/  FADD.FTZ R37, R37, R12 ;  /* 0x0000000c25257221 */ /* 0x010fe20000010000 */
[----:B------:R-:W-:-:S03]  /*0d70*/  FADD.FTZ R34, R34, R13 ;  /* 0x0000000d22227221 */ /* 0x000fc60000010000 */
[----:B------:R-:W-:Y:S01]  /*0d80*/  FADD.FTZ R37, R37, R14 ;  /* 0x0000000e25257221 */ /* 0x000fe20000010000 */
[----:B------:R-:W-:Y:S02]  /*0d90*/  FADD.FTZ R34, R34, R15 ;  /* 0x0000000f22227221 */ /* 0x000fe40000010000 */
[----:B------:R-:W2:Y:S01]  /*0da0*/  LDS.128 R12, [UR5+0x50] ;  /* 0x00005005ff0c7984 */ /* 0x000ea20008000c00 */
        /* <DEDUP_REMOVED lines=18> */
[----:B0-----:R-:W-:Y:S01]  /*0ed0*/  FADD.FTZ R34, R37, R34 ;  /* 0x0000002225227221 */ /* 0x001fe20000010000 */
[----:B------:R-:W-:-:S07]  /*0ee0*/  FADD.FTZ R35, R4, R35 ;  /* 0x0000002304237221 */ /* 0x000fce0000010000 */
.L_x_2914:
[----:B------:R-:W-:Y:S05]  /*0ef0*/  BSYNC.RECONVERGENT B0 ;  /* 0x0000000000007941 */ /* 0x000fea0003800200 */
.L_x_2913:
        /* <DEDUP_REMOVED lines=19> */
[----:B-1----:R-:W-:-:S03]  /*1030*/  SEL R9, R33, RZ, !P2 ;  /* 0x000000ff21097207 */ /* 0x002fc60005000000 */
        /* <DEDUP_REMOVED lines=11> */
.L_x_2917:
[----:B---3--:R-:W3:Y:S04]  /*10f0*/  LDG.E.STRONG.GPU R6, desc[UR14][R4.64] ;  /* 0x0000000e04067981 */ /* 0x008ee8000c1ef900 */
[----:B---3--:R-:W-:Y:S01]  /*1100*/  CCTL.IVALL ;  /* 0x00000000ff00798f */ /* 0x008fe20002000000 */
[----:B------:R-:W-:Y:S05]  /*1110*/  YIELD ;  /* 0x0000000000007946 */ /* 0x000fea0003800000 */
[----:B------:R-:W-:-:S13]  /*1120*/  ISETP.NE.AND P2, PT, R6, R9, PT ;  /* 0x000000090600720c */ /* 0x000fda0003f45270 */
[----:B------:R-:W-:Y:S05]  /*1130*/  @P2 BRA `(.L_x_2917) ;  /* 0xfffffffc00ec2947 */ /* 0x000fea000383ffff */
.L_x_2916:
        /* <DEDUP_REMOVED lines=15> */
.L_x_2919:
        /* <DEDUP_REMOVED lines=23> */
[----:B------:R-:W-:Y:S02]  /*13a0*/  MOV R8, UR26 ;  /* 0x0000001a00087c02 */ /* 0x000fe40008000f00 */
[----:B-1----:R-:W-:Y:S02]  /*13b0*/  MOV R9, UR27 ;  /* 0x0000001b00097c02 */ /* 0x002fe40008000f00 */
        /* <DEDUP_REMOVED lines=36> */
[----:B------:R-:W-:Y:S01]  /*1600*/  MOV R7, UR27 ;  /* 0x0000001b00077c02 */ /* 0x000fe20008000f00 */
[----:B------:R-:W-:-:S03]  /*1610*/  @!UP1 UIMAD.WIDE.U32 UR26, UR10, 0x8, UR16 ;  /* 0x000000080a1a98a5 */ /* 0x000fc6000f8e0010 */
[----:B------:R-:W-:Y:S01]  /*1620*/  IMAD.U32 R8, RZ, RZ, UR24 ;  /* 0x00000018ff087e24 */ /* 0x000fe2000f8e00ff */
        /* <DEDUP_REMOVED lines=27> */
.L_x_2918:
        /* <DEDUP_REMOVED lines=42> */
[----:B-1----:R-:W-:-:S06]  /*1a80*/  MOV R9, UR11 ;  /* 0x0000000b00097c02 */ /* 0x002fcc0008000f00 */
[----:B------:R-:W5:Y:S01]  /*1a90*/  @!P6 LDG.E.64 R8, desc[UR14][R8.64] ;  /* 0x0000000e0808e981 */ /* 0x000f62000c1e1b00 */
[----:B--2---:R-:W-:-:S05]  /*1aa0*/  MOV R10, UR5 ;  /* 0x00000005000a7c02 */ /* 0x004fca0008000f00 */
[----:B------:R-:W-:-:S05]  /*1ab0*/  VIADD R10, R10, 0x4 ;  /* 0x000000040a0a7836 */ /* 0x000fca0000000000 */
[----:B------:R-:W-:Y:S01]  /*1ac0*/  R2UR UR5, R10 ;  /* 0x000000000a0572ca */ /* 0x000fe200000e0000 */
[----:B---3--:R-:W-:Y:S01]  /*1ad0*/  @!P5 FADD.FTZ R34, R34, R4 ;  /* 0x000000042222d221 */ /* 0x008fe20000010000 */
[----:B------:R-:W-:-:S03]  /*1ae0*/  @!P5 FADD.FTZ R35, R35, R5 ;  /* 0x000000052323d221 */ /* 0x000fc60000010000 */
[----:B----4-:R-:W-:Y:S01]  /*1af0*/  @!P4 FADD.FTZ R34, R34, R6 ;  /* 0x000000062222c221 */ /* 0x010fe20000010000 */
[----:B------:R-:W-:-:S03]  /*1b00*/  @!P4 FADD.FTZ R35, R35, R7 ;  /* 0x000000072323c221 */ /* 0x000fc60000010000 */
[----:B-----5:R-:W-:Y:S01]  /*1b10*/  @!P6 FADD.FTZ R34, R34, R8 ;  /* 0x000000082222e221 */ /* 0x020fe20000010000 */
[----:B------:R-:W-:-:S07]  /*1b20*/  @!P6 FADD.FTZ R35, R35, R9 ;  /* 0x000000092323e221 */ /* 0x000fce0000010000 */
.L_x_2920:
        /* <DEDUP_REMOVED lines=27> */
.L_x_2921:
[----:B------:R-:W-:Y:S01]  /*1ce0*/  IMAD.U32 R5, RZ, RZ, UR5 ;  /* 0x00000005ff057e24 */ /* 0x000fe2000f8e00ff */
[----:B------:R-:W-:Y:S01]  /*1cf0*/  LOP3.LUT R4, R33, 0x1, RZ, 0xc0, !PT ;  /* 0x0000000121047812 */ /* 0x000fe200078ec0ff */
[----:B------:R-:W-:Y:S03]  /*1d00*/  BSSY.RECONVERGENT B0, `(.L_x_2915) ;  /* 0x000000b000007945 */ /* 0x000fe60003800200 */
        /* <DEDUP_REMOVED lines=10> */
.L_x_2922:
[----:B------:R-:W-:Y:S05]  /*1db0*/  BSYNC.RECONVERGENT B0 ;  /* 0x0000000000007941 */ /* 0x000fea0003800200 */
.L_x_2915:
[----:B------:R-:W4:Y:S01]  /*1dc0*/  S2UR UR9, SR_CgaCtaId ;  /* 0x00000000000979c3 */ /* 0x000f220000008800 */
[----:B------:R-:W2:Y:S01]  /*1dd0*/  LDCU UR10, c[0x0][0x414] ;  /* 0x00008280ff0a77ac */ /* 0x000ea20008000800 */
[----:B---3--:R-:W-:Y:S02]  /*1de0*/  MOV R11, UR7 ;  /* 0x00000007000b7c02 */ /* 0x008fe40008000f00 */
[----:B------:R-:W-:Y:S01]  /*1df0*/  LOP3.LUT R13, R30, 0xffff, RZ, 0xc0, !PT ;  /* 0x0000ffff1e0d7812 */ /* 0x000fe200078ec0ff */
[----:B------:R-:W-:-:S03]  /*1e00*/  UMOV UR5, 0x400 ;  /* 0x0000040000057882 */ /* 0x000fc60000000000 */
[----:B-1----:R-:W1:Y:S01]  /*1e10*/  @P0 LDC.64 R8, c[0x0][0x388] ;  /* 0x0000e200ff080b82 */ /* 0x002e620000000a00 */
[----:B------:R-:W-:-:S07]  /*1e20*/  IADD3 R13, PT, PT, R13, UR8, RZ ;  /* 0x000000080d0d7c10 */ /* 0x000fce000fffe0ff */
[----:B------:R-:W3:Y:S01]  /*1e30*/  LDC.64 R6, c[0x0][0x398] ;  /* 0x0000e600ff067b82 */ /* 0x000ee20000000a00 */
[----:B--2---:R-:W-:Y:S01]  /*1e40*/  @P0 FMUL.FTZ R10, R34, UR10 ;  /* 0x0000000a220a0c20 */ /* 0x004fe20008410000 */
[----:B----4-:R-:W-:-:S06]  /*1e50*/  ULEA UR5, UR9, UR5, 0x18 ;  /* 0x0000000509057291 */ /* 0x010fcc000f8ec0ff */
[----:B------:R-:W2:Y:S01]  /*1e60*/  LDC.64 R4, c[0x0][0x3a0] ;  /* 0x0000e800ff047b82 */ /* 0x000ea20000000a00 */
[----:B-1----:R-:W-:-:S04]  /*1e70*/  @P0 IMAD.WIDE R8, R11, 0x8, R8 ;  /* 0x000000080b080825 */ /* 0x002fc800078e0208 */
[----:B------:R-:W-:Y:S01]  /*1e80*/  @P0 FMUL.FTZ R11, R35, UR10 ;  /* 0x0000000a230b0c20 */ /* 0x000fe20008410000 */
[----:B------:R-:W-:Y:S04]  /*1e90*/  @!P3 STS.64 [UR5+0x80], R34 ;  /* 0x00008022ff00b988 */ /* 0x000fe80008000a05 */
[----:B------:R-:W-:Y:S01]  /*1ea0*/  @P0 STG.E.64 desc[UR14][R8.64], R10 ;  /* 0x0000000a08000986 */ /* 0x000fe2000c101b0e */
[C---:B---3--:R-:W-:Y:S01]  /*1eb0*/  IMAD.WIDE R6, R13.reuse, 0x4, R6 ;  /* 0x000000040d067825 */ /* 0x048fe200078e0206 */
[----:B------:R-:W-:Y:S03]  /*1ec0*/  BAR.SYNC.DEFER_BLOCKING 0x0 ;  /* 0x0000000000007b1d */ /* 0x000fe60000010000 */
[----:B--2---:R-:W-:-:S03]  /*1ed0*/  IMAD.WIDE R4, R13, 0x4, R4 ;  /* 0x000000040d047825 */ /* 0x004fc600078e0204 */
[----:B------:R-:W5:Y:S04]  /*1ee0*/  LDG.E.64 R6, desc[UR14][R6.64] ;  /* 0x0000000e06067981 */ /* 0x000f68000c1e1b00 */
[----:B------:R-:W5:Y:S01]  /*1ef0*/  LDG.E.64 R4, desc[UR14][R4.64] ;  /* 0x0000000e04047981 */ /* 0x000f62000c1e1b00 */
[----:B------:R-:W-:Y:S01]  /*1f00*/  BSSY.RECONVERGENT B0, `(.L_x_2923) ;  /* 0x00000e3000007945 */ /* 0x000fe20003800200 */
[----:B------:R-:W-:Y:S02]  /*1f10*/  SHF.R.S32.HI R38, RZ, 0x1f, R27 ;  /* 0x0000001fff267819 */ /* 0x000fe4000001141b */
        /* <DEDUP_REMOVED lines=8> */
[----:B-1----:R-:W-:Y:S01]  /*1fa0*/  @P2 FADD.FTZ R8, R13, R14 ;  /* 0x0000000e0d082221 */ /* 0x002fe20000010000 */
[----:B------:R-:W-:Y:S02]  /*1fb0*/  MOV R13, 0x3f800000 ;  /* 0x3f800000000d7802 */ /* 0x000fe40000000f00 */
[----:B------:R-:W-:-:S04]  /*1fc0*/  IADD3 R14, PT, PT, R27, 0x20, RZ ;  /* 0x000000201b0e7810 */ /* 0x000fc80007ffe0ff */
[----:B------:R1:W2:Y:S01]  /*1fd0*/  @P2 MUFU.RSQ R13, R8 ;  /* 0x00000008000d2308 */ /* 0x0002a20000001400 */
[----:B------:R-:W-:Y:S01]  /*1fe0*/  SHF.R.S32.HI R15, RZ, 0x1f, R14 ;  /* 0x0000001fff0f7819 */ /* 0x000fe2000001140e */
[----:B------:R-:W-:Y:S06]  /*1ff0*/  BRA.U UP0, `(.L_x_2924) ;  /* 0x00000005005c7547 */ /* 0x000fec000b800000 */
[----:B------:R-:W3:Y:S01]  /*2000*/  LDCU.64 UR10, c[0x0][0x3e8] ;  /* 0x00007d00ff0a77ac */ /* 0x000ee20008000a00 */
[----:B------:R-:W-:Y:S01]  /*2010*/  BSSY.RECONVERGENT B1, `(.L_x_2925) ;  /* 0x000001b000017945 */ /* 0x000fe20003800200 */
[----:B---3--:R-:W-:Y:S02]  /*2020*/  ISETP.GE.U32.AND P2, PT, R27, UR10, PT ;  /* 0x0000000a1b007c0c */ /* 0x008fe4000bf46070 */
        /* <DEDUP_REMOVED lines=8> */
[----:B------:R-:W3:Y:S01]  /*20b0*/  LDCU.64 UR12, c[0x0][0x3e0] ;  /* 0x00007c00ff0c77ac */ /* 0x000ee20008000a00 */
[----:B-1----:R-:W-:Y:S01]  /*20c0*/  MOV R8, R2 ;  /* 0x0000000200087202 */ /* 0x002fe20000000f00 */
[C---:B------:R-:W-:Y:S01]  /*20d0*/  FADD.FTZ R18, -R12.reuse, R18 ;  /* 0x000000120c127221 */ /* 0x040fe20000010100 */
[----:B------:R-:W-:Y:S01]  /*20e0*/  MOV R9, R17 ;  /* 0x0000001100097202 */ /* 0x000fe20000000f00 */
[----:B------:R-:W1:Y:S01]  /*20f0*/  LDCU.64 UR8, c[0x0][0x380] ;  /* 0x00007000ff0877ac */ /* 0x000e620008000a00 */
[----:B0-----:R-:W-:-:S04]  /*2100*/  FADD.FTZ R34, -R12, R19 ;  /* 0x000000130c227221 */ /* 0x001fc80000010100 */
[----:B--2---:R-:W-:Y:S01]  /*2110*/  FMUL.FTZ R34, R34, R13 ;  /* 0x0000000d22227220 */ /* 0x004fe20000410000 */
[----:B---3--:R-:W-:Y:S02]  /*2120*/  IMAD R10, R38, UR12, RZ ;  /* 0x0000000c260a7c24 */ /* 0x008fe4000f8e02ff */
[----:B------:R-:W-:-:S04]  /*2130*/  IMAD.WIDE.U32 R8, R27, UR12, R8 ;  /* 0x0000000c1b087c25 */ /* 0x000fc8000f8e0008 */
[----:B------:R-:W-:Y:S01]  /*2140*/  IMAD R11, R27, UR13, R10 ;  /* 0x0000000d1b0b7c24 */ /* 0x000fe2000f8e020a */
[----:B-1----:R-:W-:-:S03]  /*2150*/  LEA R10, P2, R8, UR8, 0x2 ;  /* 0x00000008080a7c11 */ /* 0x002fc6000f8410ff */
[----:B------:R-:W-:Y:S02]  /*2160*/  IMAD.IADD R11, R9, 0x1, R11 ;  /* 0x00000001090b7824 */ /* 0x000fe400078e020b */
[----:B------:R-:W-:-:S03]  /*2170*/  FMUL.FTZ R9, R18, R13 ;  /* 0x0000000d12097220 */ /* 0x000fc60000410000 */
[----:B------:R-:W-:Y:S01]  /*2180*/  LEA.HI.X R11, R8, UR9, R11, 0x2, P2 ;  /* 0x00000009080b7c11 */ /* 0x000fe200090f140b */
[----:B-----5:R-:W-:Y:S01]  /*2190*/  FFMA.FTZ R8, R6, R9, R4 ;  /* 0x0000000906087223 */ /* 0x020fe20000010004 */
[----:B------:R-:W-:-:S05]  /*21a0*/  FFMA.FTZ R9, R7, R34, R5 ;  /* 0x0000002207097223 */ /* 0x000fca0000010005 */
[----:B------:R3:W-:Y:S02]  /*21b0*/  STG.E.64 desc[UR14][R10.64], R8 ;  /* 0x000000080a007986 */ /* 0x0007e4000c101b0e */
.L_x_2926:
[----:B------:R-:W-:Y:S05]  /*21c0*/  BSYNC.RECONVERGENT B1 ;  /* 0x0000000000017941 */ /* 0x000fea0003800200 */
.L_x_2925:
[----:B------:R-:W-:Y:S04]  /*21d0*/  BSSY.RECONVERGENT B1, `(.L_x_2927) ;  /* 0x0000013000017945 */ /* 0x000fe80003800200 */
[----:B------:R-:W-:Y:S05]  /*21e0*/  @P3 BRA `(.L_x_2928) ;  /* 0x0000000000443947 */ /* 0x000fea0003800000 */
[----:B------:R-:W4:Y:S01]  /*21f0*/  LDCU.64 UR8, c[0x0][0x3e0] ;  /* 0x00007c00ff0877ac */ /* 0x000f220008000a00 */
[----:B-1-3--:R-:W-:Y:S01]  /*2200*/  MOV R8, R2 ;  /* 0x0000000200087202 */ /* 0x00afe20000000f00 */
[----:B------:R-:W-:Y:S01]  /*2210*/  FADD.FTZ R20, -R12, R20 ;  /* 0x000000140c147221 */ /* 0x000fe20000010100 */
[----:B------:R-:W-:Y:S01]  /*2220*/  MOV R9, R17 ;  /* 0x0000001100097202 */ /* 0x000fe20000000f00 */
[----:B------:R-:W1:Y:S02]  /*2230*/  LDCU.64 UR12, c[0x0][0x380] ;  /* 0x00007000ff0c77ac */ /* 0x000e640008000a00 */
[----:B--2---:R-:W-:-:S04]  /*2240*/  FMUL.FTZ R11, R20, R13 ;  /* 0x0000000d140b7220 */ /* 0x004fc80000410000 */
[----:B-----5:R-:W-:Y:S01]  /*2250*/  FFMA.FTZ R18, R6, R11, R4 ;  /* 0x0000000b06127223 */ /* 0x020fe20000010004 */
[----:B----4-:R-:W-:Y:S02]  /*2260*/  IMAD R15, R15, UR8, RZ ;  /* 0x000000080f0f7c24 */ /* 0x010fe4000f8e02ff */
[----:B------:R-:W-:-:S04]  /*2270*/  IMAD.WIDE.U32 R8, R14, UR8, R8 ;  /* 0x000000080e087c25 */ /* 0x000fc8000f8e0008 */
[----:B------:R-:W-:Y:S02]  /*2280*/  IMAD R15, R14, UR9, R15 ;  /* 0x000000090e0f7c24 */ /* 0x000fe4000f8e020f */
[----:B------:R-:W-:Y:S01]  /*2290*/  FADD.FTZ R14, -R12, R21 ;  /* 0x000000150c0e7221 */ /* 0x000fe20000010100 */
[----:B-1----:R-:W-:Y:S02]  /*22a0*/  LEA R10, P2, R8, UR12, 0x2 ;  /* 0x0000000c080a7c11 */ /* 0x002fe4000f8410ff */
[----:B------:R-:W-:Y:S01]  /*22b0*/  IADD3 R15, PT, PT, R9, R15, RZ ;  /* 0x0000000f090f7210 */ /* 0x000fe20007ffe0ff */
[----:B------:R-:W-:-:S03]  /*22c0*/  FMUL.FTZ R14, R14, R13 ;  /* 0x0000000d0e0e7220 */ /* 0x000fc60000410000 */
[----:B------:R-:W-:Y:S01]  /*22d0*/  LEA.HI.X R11, R8, UR13, R15, 0x2, P2 ;  /* 0x0000000d080b7c11 */ /* 0x000fe200090f140f */
[----:B------:R-:W-:-:S05]  /*22e0*/  FFMA.FTZ R19, R7, R14, R5 ;  /* 0x0000000e07137223 */ /* 0x000fca0000010005 */
[----:B------:R4:W-:Y:S02]  /*22f0*/  STG.E.64 desc[UR14][R10.64], R18 ;  /* 0x000000120a007986 */ /* 0x0009e4000c101b0e */
.L_x_2928:
[----:B------:R-:W-:Y:S05]  /*2300*/  BSYNC.RECONVERGENT B1 ;  /* 0x0000000000017941 */ /* 0x000fea0003800200 */
.L_x_2927:
[----:B------:R-:W-:Y:S04]  /*2310*/  BSSY.RECONVERGENT B1, `(.L_x_2929) ;  /* 0x0000013000017945 */ /* 0x000fe80003800200 */
[----:B------:R-:W-:Y:S05]  /*2320*/  @P4 BRA `(.L_x_2930) ;  /* 0x0000000000444947 */ /* 0x000fea0003800000 */
[----:B------:R-:W0:Y:S01]  /*2330*/  LDCU.64 UR8, c[0x0][0x3e0] ;  /* 0x00007c00ff0877ac */ /* 0x000e220008000a00 */
[----:B-1-3--:R-:W-:Y:S01]  /*2340*/  MOV R8, R2 ;  /* 0x0000000200087202 */ /* 0x00afe20000000f00 */
[C---:B------:R-:W-:Y:S01]  /*2350*/  FADD.FTZ R22, -R12.reuse, R22 ;  /* 0x000000160c167221 */ /* 0x040fe20000010100 */
[----:B------:R-:W-:Y:S01]  /*2360*/  MOV R9, R17 ;  /* 0x0000001100097202 */ /* 0x000fe20000000f00 */
[----:B------:R-:W1:Y:S01]  /*2370*/  LDCU.64 UR12, c[0x0][0x380] ;  /* 0x00007000ff0c77ac */ /* 0x000e620008000a00 */
[----:B------:R-:W-:-:S04]  /*2380*/  FADD.FTZ R14, -R12, R23 ;  /* 0x000000170c0e7221 */ /* 0x000fc80000010100 */
[----:B--2---:R-:W-:-:S04]  /*2390*/  FMUL.FTZ R14, R14, R13 ;  /* 0x0000000d0e0e7220 */ /* 0x004fc80000410000 */
[----:B----45:R-:W-:Y:S01]  /*23a0*/  FFMA.FTZ R19, R7, R14, R5 ;  /* 0x0000000e07137223 */ /* 0x030fe20000010005 */
[----:B0-----:R-:W-:Y:S02]  /*23b0*/  IMAD R11, R29, UR8, RZ ;  /* 0x000000081d0b7c24 */ /* 0x001fe4000f8e02ff */
[----:B------:R-:W-:-:S04]  /*23c0*/  IMAD.WIDE.U32 R8, R26, UR8, R8 ;  /* 0x000000081a087c25 */ /* 0x000fc8000f8e0008 */
[----:B------:R-:W-:Y:S02]  /*23d0*/  IMAD R15, R26, UR9, R11 ;  /* 0x000000091a0f7c24 */ /* 0x000fe4000f8e020b */
[----:B------:R-:W-:Y:S01]  /*23e0*/  FMUL.FTZ R11, R22, R13 ;  /* 0x0000000d160b7220 */ /* 0x000fe20000410000 */
[----:B-1----:R-:W-:Y:S02]  /*23f0*/  LEA R10, P2, R8, UR12, 0x2 ;  /* 0x0000000c080a7c11 */ /* 0x002fe4000f8410ff */
[----:B------:R-:W-:Y:S01]  /*2400*/  IADD3 R15, PT, PT, R9, R15, RZ ;  /* 0x0000000f090f7210 */ /* 0x000fe20007ffe0ff */
[----:B------:R-:W-:-:S03]  /*2410*/  FFMA.FTZ R18, R6, R11, R4 ;  /* 0x0000000b06127223 */ /* 0x000fc60000010004 */
[----:B------:R-:W-:-:S05]  /*2420*/  LEA.HI.X R11, R8, UR13, R15, 0x2, P2 ;  /* 0x0000000d080b7c11 */ /* 0x000fca00090f140f */
[----:B------:R0:W-:Y:S02]  /*2430*/  STG.E.64 desc[UR14][R10.64], R18 ;  /* 0x000000120a007986 */ /* 0x0001e4000c101b0e */
.L_x_2930:
[----:B------:R-:W-:Y:S05]  /*2440*/  BSYNC.RECONVERGENT B1 ;  /* 0x0000000000017941 */ /* 0x000fea0003800200 */
.L_x_2929:
[----:B------:R-:W-:Y:S05]  /*2450*/  @P1 BRA `(.L_x_2931) ;  /* 0x0000000800341947 */ /* 0x000fea0003800000 */
[----:B------:R-:W3:Y:S01]  /*2460*/  LDCU.64 UR8, c[0x0][0x3e0] ;  /* 0x00007c00ff0877ac */ /* 0x000ee20008000a00 */
[----:B------:R-:W-:Y:S01]  /*2470*/  MOV R3, R17 ;  /* 0x0000001100037202 */ /* 0x000fe20000000f00 */
[C---:B------:R-:W-:Y:S01]  /*2480*/  FADD.FTZ R24, -R12.reuse, R24 ;  /* 0x000000180c187221 */ /* 0x040fe20000010100 */
[----:B------:R-:W-:Y:S01]  /*2490*/  FADD.FTZ R12, -R12, R25 ;  /* 0x000000190c0c7221 */ /* 0x000fe20000010100 */
[----:B------:R-:W1:Y:S03]  /*24a0*/  LDCU.64 UR10, c[0x0][0x380] ;  /* 0x00007000ff0a77ac */ /* 0x000e660008000a00 */
[----:B--2---:R-:W-:-:S04]  /*24b0*/  FMUL.FTZ R12, R12, R13 ;  /* 0x0000000d0c0c7220 */ /* 0x004fc80000410000 */
[----:B-----5:R-:W-:Y:S01]  /*24c0*/  FFMA.FTZ R5, R7, R12, R5 ;  /* 0x0000000c07057223 */ /* 0x020fe20000010005 */
[----:B---3--:R-:W-:Y:S02]  /*24d0*/  IMAD R9, R31, UR8, RZ ;  /* 0x000000081f097c24 */ /* 0x008fe4000f8e02ff */
[----:B------:R-:W-:-:S04]  /*24e0*/  IMAD.WIDE.U32 R2, R28, UR8, R2 ;  /* 0x000000081c027c25 */ /* 0x000fc8000f8e0002 */
[----:B0---4-:R-:W-:Y:S02]  /*24f0*/  IMAD R11, R28, UR9, R9 ;  /* 0x000000091c0b7c24 */ /* 0x011fe4000f8e0209 */
[----:B------:R-:W-:Y:S01]  /*2500*/  FMUL.FTZ R9, R24, R13 ;  /* 0x0000000d18097220 */ /* 0x000fe20000410000 */
[----:B-1----:R-:W-:Y:S02]  /*2510*/  LEA R8, P1, R2, UR10, 0x2 ;  /* 0x0000000a02087c11 */ /* 0x002fe4000f8210ff */
[----:B------:R-:W-:Y:S01]  /*2520*/  IADD3 R11, PT, PT, R3, R11, RZ ;  /* 0x0000000b030b7210 */ /* 0x000fe20007ffe0ff */
[----:B------:R-:W-:-:S03]  /*2530*/  FFMA.FTZ R4, R6, R9, R4 ;  /* 0x0000000906047223 */ /* 0x000fc60000010004 */
[----:B------:R-:W-:-:S05]  /*2540*/  LEA.HI.X R9, R2, UR11, R11, 0x2, P1 ;  /* 0x0000000b02097c11 */ /* 0x000fca00088f140b */
[----:B------:R0:W-:Y:S01]  /*2550*/  STG.E.64 desc[UR14][R8.64], R4 ;  /* 0x0000000408007986 */ /* 0x0001e2000c101b0e */
[----:B------:R-:W-:Y:S05]  /*2560*/  BRA `(.L_x_2931) ;  /* 0x0000000400f07947 */ /* 0x000fea0003800000 */
.L_x_2924:
[----:B------:R-:W3:Y:S01]  /*2570*/  LDCU.64 UR8, c[0x0][0x3e8] ;  /* 0x00007d00ff0877ac */ /* 0x000ee20008000a00 */
[----:B------:R-:W-:Y:S01]  /*2580*/  BSSY.RECONVERGENT B1, `(.L_x_2932) ;  /* 0x0000023000017945 */ /* 0x000fe20003800200 */
[----:B---3--:R-:W-:Y:S02]  /*2590*/  ISETP.GE.U32.AND P2, PT, R27, UR8, PT ;  /* 0x000000081b007c0c */ /* 0x008fe4000bf46070 */
[----:B------:R-:W-:Y:S02]  /*25a0*/  ISETP.GE.U32.AND P3, PT, R26, UR8, PT ;  /* 0x000000081a007c0c */ /* 0x000fe4000bf66070 */
[----:B------:R-:W-:Y:S02]  /*25b0*/  ISETP.GE.AND.EX P4, PT, R38, UR9, PT, P2 ;  /* 0x0000000926007c0c */ /* 0x000fe4000bf86320 */
[----:B------:R-:W-:Y:S02]  /*25c0*/  ISETP.GE.U32.AND P5, PT, R28, UR8, PT ;  /* 0x000000081c007c0c */ /* 0x000fe4000bfa6070 */
[----:B------:R-:W-:-:S02]  /*25d0*/  ISETP.GE.AND.EX P2, PT, R29, UR9, PT, P3 ;  /* 0x000000091d007c0c */ /* 0x000fc4000bf46330 */
[----:B------:R-:W-:-:S07]  /*25e0*/  ISETP.GE.AND.EX P3, PT, R31, UR9, PT, P5 ;  /* 0x000000091f007c0c */ /* 0x000fce000bf66350 */
[----:B------:R-:W-:Y:S06]  /*25f0*/  @P4 BRA `(.L_x_2933) ;  /* 0x00000000006c4947 */ /* 0x000fec0003800000 */
[C---:B-1----:R-:W-:Y:S01]  /*2600*/  FADD.FTZ R8, -R12.reuse, R19 ;  /* 0x000000130c087221 */ /* 0x042fe20000010100 */
[----:B------:R-:W-:Y:S01]  /*2610*/  FADD.FTZ R18, -R12, R18 ;  /* 0x000000120c127221 */ /* 0x000fe20000010100 */
[----:B------:R-:W1:Y:S01]  /*2620*/  LDCU.64 UR10, c[0x0][0x3e0] ;  /* 0x00007c00ff0a77ac */ /* 0x000e620008000a00 */
[----:B------:R-:W-:Y:S02]  /*2630*/  IMAD.MOV.U32 R11, RZ, RZ, R17 ;  /* 0x000000ffff0b7224 */ /* 0x000fe400078e0011 */
[-C--:B--2---:R-:W-:Y:S01]  /*2640*/  FMUL.FTZ R10, R8, R13.reuse ;  /* 0x0000000d080a7220 */ /* 0x084fe20000410000 */
[----:B------:R-:W-:Y:S01]  /*2650*/  FMUL.FTZ R9, R18, R13 ;  /* 0x0000000d12097220 */ /* 0x000fe20000410000 */
[----:B------:R-:W2:Y:S02]  /*2660*/  LDCU.64 UR12, c[0x0][0x380] ;  /* 0x00007000ff0c77ac */ /* 0x000ea40008000a00 */
[----:B-----5:R-:W-:Y:S01]  /*2670*/  FFMA.FTZ R19, R7, R10, R5 ;  /* 0x0000000a07137223 */ /* 0x020fe20000010005 */
[----:B------:R-:W-:Y:S01]  /*2680*/  FFMA.FTZ R18, R6, R9, R4 ;  /* 0x0000000906127223 */ /* 0x000fe20000010004 */
[----:B------:R-:W-:-:S02]  /*2690*/  MOV R10, R2 ;  /* 0x00000002000a7202 */ /* 0x000fc40000000f00 */
[----:B------:R-:W-:Y:S01]  /*26a0*/  FMUL.FTZ R9, R19, -1.4426950216293334961 ;  /* 0xbfb8aa3b13097820 */ /* 0x000fe20000410000 */
[----:B------:R-:W-:-:S05]  /*26b0*/  FMUL.FTZ R8, R18, -1.4426950216293334961 ;  /* 0xbfb8aa3b12087820 */ /* 0x000fca0000410000 */
[----:B------:R-:W3:Y:S01]  /*26c0*/  MUFU.EX2 R9, R9 ;  /* 0x0000000900097308 */ /* 0x000ee20000000800 */
[----:B-1----:R-:W-:Y:S02]  /*26d0*/  IMAD R38, R38, UR10, RZ ;  /* 0x0000000a26267c24 */ /* 0x002fe4000f8e02ff */
[----:B------:R-:W-:-:S05]  /*26e0*/  IMAD.WIDE.U32 R10, R27, UR10, R10 ;  /* 0x0000000a1b0a7c25 */ /* 0x000fca000f8e000a */
[----:B------:R-:W0:Y:S01]  /*26f0*/  MUFU.EX2 R8, R8 ;  /* 0x0000000800087308 */ /* 0x000e220000000800 */
[----:B------:R-:W-:-:S05]  /*2700*/  IMAD R37, R27, UR11, R38 ;  /* 0x0000000b1b257c24 */ /* 0x000fca000f8e0226 */
[----:B------:R-:W-:Y:S01]  /*2710*/  IADD3 R37, PT, PT, R11, R37, RZ ;  /* 0x000000250b257210 */ /* 0x000fe20007ffe0ff */
[----:B---3--:R-:W-:-:S06]  /*2720*/  FADD.FTZ R36, R9, 1 ;  /* 0x3f80000009247421 */ /* 0x008fcc0000010000 */
[----:B------:R-:W1:Y:S01]  /*2730*/  MUFU.RCP R36, R36 ;  /* 0x0000002400247308 */ /* 0x000e620000001000 */
[----:B0-----:R-:W-:Y:S01]  /*2740*/  FADD.FTZ R34, R8, 1 ;  /* 0x3f80000008227421 */ /* 0x001fe20000010000 */
[----:B--2---:R-:W-:-:S04]  /*2750*/  LEA R8, P4, R10, UR12, 0x2 ;  /* 0x0000000c0a087c11 */ /* 0x004fc8000f8810ff */
[----:B------:R-:W-:Y:S02]  /*2760*/  LEA.HI.X R9, R10, UR13, R37, 0x2, P4 ;  /* 0x0000000d0a097c11 */ /* 0x000fe4000a0f1425 */
[----:B------:R-:W0:Y:S01]  /*2770*/  MUFU.RCP R35, R34 ;  /* 0x0000002200237308 */ /* 0x000e220000001000 */
[----:B-1----:R-:W-:Y:S01]  /*2780*/  FMUL.FTZ R11, R19, R36 ;  /* 0x00000024130b7220 */ /* 0x002fe20000410000 */
[----:B0-----:R-:W-:-:S05]  /*2790*/  FMUL.FTZ R10, R18, R35 ;  /* 0x00000023120a7220 */ /* 0x001fca0000410000 */
[----:B------:R3:W-:Y:S02]  /*27a0*/  STG.E.64 desc[UR14][R8.64], R10 ;  /* 0x0000000a08007986 */ /* 0x0007e4000c101b0e */
.L_x_2933:
[----:B------:R-:W-:Y:S05]  /*27b0*/  BSYNC.RECONVERGENT B1 ;  /* 0x0000000000017941 */ /* 0x000fea0003800200 */
.L_x_2932:
[----:B------:R-:W-:Y:S04]  /*27c0*/  BSSY.RECONVERGENT B1, `(.L_x_2934) ;  /* 0x000001d000017945 */ /* 0x000fe80003800200 */
[----:B------:R-:W-:Y:S05]  /*27d0*/  @P1 BRA `(.L_x_2935) ;  /* 0x00000000006c1947 */ /* 0x000fea0003800000 */
[C---:B------:R-:W-:Y:S01]  /*27e0*/  FADD.FTZ R20, -R12.reuse, R20 ;  /* 0x000000140c147221 */ /* 0x040fe20000010100 */
[----:B-1-3--:R-:W-:Y:S01]  /*27f0*/  FADD.FTZ R8, -R12, R21 ;  /* 0x000000150c087221 */ /* 0x00afe20000010100 */
[----:B------:R-:W1:Y:S02]  /*2800*/  LDCU.64 UR10, c[0x0][0x3e0] ;  /* 0x00007c00ff0a77ac */ /* 0x000e640008000a00 */
        /* <DEDUP_REMOVED lines=9> */
[----:B-1----:R-:W-:-:S04]  /*28a0*/  IMAD R15, R15, UR10, RZ ;  /* 0x0000000a0f0f7c24 */ /* 0x002fc8000f8e02ff */
[----:B------:R-:W-:-:S03]  /*28b0*/  IMAD R15, R14, UR11, R15 ;  /* 0x0000000b0e0f7c24 */ /* 0x000fc6000f8e020f */
[----:B------:R-:W1:Y:S01]  /*28c0*/  MUFU.EX2 R10, R10 ;  /* 0x0000000a000a7308 */ /* 0x000e620000000800 */
[----:B---3--:R-:W-:Y:S01]  /*28d0*/  FADD.FTZ R19, R8, 1 ;  /* 0x3f80000008137421 */ /* 0x008fe20000010000 */
[----:B------:R-:W-:-:S06]  /*28e0*/  MOV R8, R2 ;  /* 0x0000000200087202 */ /* 0x000fcc0000000f00 */
[----:B------:R-:W3:Y:S01]  /*28f0*/  MUFU.RCP R19, R19 ;  /* 0x0000001300137308 */ /* 0x000ee20000001000 */
[----:B------:R-:W-:-:S04]  /*2900*/  IMAD.WIDE.U32 R8, R14, UR10, R8 ;  /* 0x0000000a0e087c25 */ /* 0x000fc8000f8e0008 */
[----:B-1----:R-:W-:Y:S01]  /*2910*/  FADD.FTZ R20, R10, 1 ;  /* 0x3f8000000a147421 */ /* 0x002fe20000010000 */
[----:B--2---:R-:W-:-:S05]  /*2920*/  LEA R10, P1, R8, UR12, 0x2 ;  /* 0x0000000c080a7c11 */ /* 0x004fca000f8210ff */
[----:B------:R-:W1:Y:S01]  /*2930*/  MUFU.RCP R20, R20 ;  /* 0x0000001400147308 */ /* 0x000e620000001000 */
[----:B------:R-:W-:-:S04]  /*2940*/  IADD3 R15, PT, PT, R9, R15, RZ ;  /* 0x0000000f090f7210 */ /* 0x000fc80007ffe0ff */
[----:B------:R-:W-:Y:S01]  /*2950*/  LEA.HI.X R11, R8, UR13, R15, 0x2, P1 ;  /* 0x0000000d080b7c11 */ /* 0x000fe200088f140f */
[----:B---3--:R-:W-:Y:S01]  /*2960*/  FMUL.FTZ R18, R18, R19 ;  /* 0x0000001312127220 */ /* 0x008fe20000410000 */
[----:B-1----:R-:W-:-:S05]  /*2970*/  FMUL.FTZ R19, R21, R20 ;  /* 0x0000001415137220 */ /* 0x002fca0000410000 */
[----:B------:R4:W-:Y:S02]  /*2980*/  STG.E.64 desc[UR14][R10.64], R18 ;  /* 0x000000120a007986 */ /* 0x0009e4000c101b0e */
.L_x_2935:
[----:B------:R-:W-:Y:S05]  /*2990*/  BSYNC.RECONVERGENT B1 ;  /* 0x0000000000017941 */ /* 0x000fea0003800200 */
.L_x_2934:
[----:B------:R-:W-:Y:S04]  /*29a0*/  BSSY.RECONVERGENT B1, `(.L_x_2936) ;  /* 0x000001d000017945 */ /* 0x000fe80003800200 */
[----:B------:R-:W-:Y:S05]  /*29b0*/  @P2 BRA `(.L_x_2937) ;  /* 0x00000000006c2947 */ /* 0x000fea0003800000 */
[C---:B------:R-:W-:Y:S01]  /*29c0*/  FADD.FTZ R22, -R12.reuse, R22 ;  /* 0x000000160c167221 */ /* 0x040fe20000010100 */
[----:B-1-3--:R-:W-:Y:S01]  /*29d0*/  FADD.FTZ R8, -R12, R23 ;  /* 0x000000170c087221 */ /* 0x00afe20000010100 */
[----:B------:R-:W1:Y:S01]  /*29e0*/  LDCU.64 UR10, c[0x0][0x3e0] ;  /* 0x00007c00ff0a77ac */ /* 0x000e620008000a00 */
[----:B----4-:R-:W-:Y:S01]  /*29f0*/  MOV R11, R17 ;  /* 0x00000011000b7202 */ /* 0x010fe20000000f00 */
        /* <DEDUP_REMOVED lines=11> */
[----:B------:R-:W1:Y:S01]  /*2ab0*/  MUFU.EX2 R9, R9 ;  /* 0x0000000900097308 */ /* 0x000e620000000800 */
[----:B------:R-:W-:-:S05]  /*2ac0*/  IMAD R21, R26, UR11, R21 ;  /* 0x0000000b1a157c24 */ /* 0x000fca000f8e0215 */
[----:B------:R-:W-:Y:S01]  /*2ad0*/  IADD3 R21, PT, PT, R11, R21, RZ ;  /* 0x000000150b157210 */ /* 0x000fe20007ffe0ff */
[----:B---3--:R-:W-:Y:S01]  /*2ae0*/  FADD.FTZ R14, R8, 1 ;  /* 0x3f800000080e7421 */ /* 0x008fe20000010000 */
[----:B--2---:R-:W-:-:S05]  /*2af0*/  LEA R8, P1, R10, UR12, 0x2 ;  /* 0x0000000c0a087c11 */ /* 0x004fca000f8210ff */
[----:B------:R-:W2:Y:S01]  /*2b00*/  MUFU.RCP R14, R14 ;  /* 0x0000000e000e7308 */ /* 0x000ea20000001000 */
[----:B-1----:R-:W-:Y:S01]  /*2b10*/  FADD.FTZ R15, R9, 1 ;  /* 0x3f800000090f7421 */ /* 0x002fe20000010000 */
[----:B------:R-:W-:-:S06]  /*2b20*/  LEA.HI.X R9, R10, UR13, R21, 0x2, P1 ;  /* 0x0000000d0a097c11 */ /* 0x000fcc00088f1415 */
[----:B------:R-:W1:Y:S01]  /*2b30*/  MUFU.RCP R15, R15 ;  /* 0x0000000f000f7308 */ /* 0x000e620000001000 */
[----:B--2---:R-:W-:Y:S01]  /*2b40*/  FMUL.FTZ R10, R19, R14 ;  /* 0x0000000e130a7220 */ /* 0x004fe20000410000 */
[----:B-1----:R-:W-:-:S05]  /*2b50*/  FMUL.FTZ R11, R18, R15 ;  /* 0x0000000f120b7220 */ /* 0x002fca0000410000 */
[----:B------:R1:W-:Y:S02]  /*2b60*/  STG.E.64 desc[UR14][R8.64], R10 ;  /* 0x0000000a08007986 */ /* 0x0003e4000c101b0e */
.L_x_2937:
[----:B------:R-:W-:Y:S05]  /*2b70*/  BSYNC.RECONVERGENT B1 ;  /* 0x0000000000017941 */ /* 0x000fea0003800200 */
.L_x_2936:
[----:B------:R-:W-:Y:S05]  /*2b80*/  @P3 BRA `(.L_x_2931) ;  /* 0x0000000000683947 */ /* 0x000fea0003800000 */
[C---:B------:R-:W-:Y:S01]  /*2b90*/  FADD.FTZ R24, -R12.reuse, R24 ;  /* 0x000000180c187221 */ /* 0x040fe20000010100 */
[----:B------:R-:W-:Y:S01]  /*2ba0*/  FADD.FTZ R12, -R12, R25 ;  /* 0x000000190c0c7221 */ /* 0x000fe20000010100 */
[----:B------:R-:W0:Y:S02]  /*2bb0*/  LDCU.64 UR8, c[0x0][0x3e0] ;  /* 0x00007c00ff0877ac */ /* 0x000e240008000a00 */
[-C--:B--2---:R-:W-:Y:S01]  /*2bc0*/  FMUL.FTZ R3, R24, R13.reuse ;  /* 0x0000000d18037220 */ /* 0x084fe20000410000 */
[----:B------:R-:W-:Y:S01]  /*2bd0*/  FMUL.FTZ R12, R12, R13 ;  /* 0x0000000d0c0c7220 */ /* 0x000fe20000410000 */
[----:B------:R-:W2:Y:S02]  /*2be0*/  LDCU.64 UR10, c[0x0][0x380] ;  /* 0x00007000ff0a77ac */ /* 0x000ea40008000a00 */
[----:B-1-3-5:R-:W-:Y:S01]  /*2bf0*/  FFMA.FTZ R9, R6, R3, R4 ;  /* 0x0000000306097223 */ /* 0x02afe20000010004 */
[----:B------:R-:W-:-:S03]  /*2c00*/  FFMA.FTZ R12, R7, R12, R5 ;  /* 0x0000000c070c7223 */ /* 0x000fc60000010005 */
[----:B------:R-:W-:Y:S01]  /*2c10*/  FMUL.FTZ R3, R9, -1.4426950216293334961 ;  /* 0xbfb8aa3b09037820 */ /* 0x000fe20000410000 */
[----:B------:R-:W-:-:S05]  /*2c20*/  FMUL.FTZ R4, R12, -1.4426950216293334961 ;  /* 0xbfb8aa3b0c047820 */ /* 0x000fca0000410000 */
[----:B------:R-:W1:Y:S01]  /*2c30*/  MUFU.EX2 R3, R3 ;  /* 0x0000000300037308 */ /* 0x000e620000000800 */
[----:B0-----:R-:W-:-:S04]  /*2c40*/  IMAD R5, R31, UR8, RZ ;  /* 0x000000081f057c24 */ /* 0x001fc8000f8e02ff */
[----:B------:R-:W-:-:S03]  /*2c50*/  IMAD R5, R28, UR9, R5 ;  /* 0x000000091c057c24 */ /* 0x000fc6000f8e0205 */
[----:B------:R-:W0:Y:S01]  /*2c60*/  MUFU.EX2 R4, R4 ;  /* 0x0000000400047308 */ /* 0x000e220000000800 */
[----:B-1----:R-:W-:Y:S01]  /*2c70*/  FADD.FTZ R6, R3, 1 ;  /* 0x3f80000003067421 */ /* 0x002fe20000010000 */
[----:B------:R-:W-:-:S06]  /*2c80*/  MOV R3, R17 ;  /* 0x0000001100037202 */ /* 0x000fcc0000000f00 */
[----:B------:R-:W1:Y:S01]  /*2c90*/  MUFU.RCP R6, R6 ;  /* 0x0000000600067308 */ /* 0x000e620000001000 */
[----:B------:R-:W-:-:S04]  /*2ca0*/  IMAD.WIDE.U32 R2, R28, UR8, R2 ;  /* 0x000000081c027c25 */ /* 0x000fc8000f8e0002 */
[----:B0-----:R-:W-:Y:S01]  /*2cb0*/  FADD.FTZ R7, R4, 1 ;  /* 0x3f80000004077421 */ /* 0x001fe20000010000 */
[----:B--2---:R-:W-:-:S05]  /*2cc0*/  LEA R4, P1, R2, UR10, 0x2 ;  /* 0x0000000a02047c11 */ /* 0x004fca000f8210ff */
[----:B------:R-:W0:Y:S01]  /*2cd0*/  MUFU.RCP R7, R7 ;  /* 0x0000000700077308 */ /* 0x000e220000001000 */
[----:B------:R-:W-:-:S04]  /*2ce0*/  IADD3 R5, PT, PT, R3, R5, RZ ;  /* 0x0000000503057210 */ /* 0x000fc80007ffe0ff */
[----:B------:R-:W-:Y:S01]  /*2cf0*/  LEA.HI.X R5, R2, UR11, R5, 0x2, P1 ;  /* 0x0000000b02057c11 */ /* 0x000fe200088f1405 */
[----:B-1----:R-:W-:Y:S01]  /*2d00*/  FMUL.FTZ R2, R9, R6 ;  /* 0x0000000609027220 */ /* 0x002fe20000410000 */
[----:B0-----:R-:W-:-:S05]  /*2d10*/  FMUL.FTZ R3, R12, R7 ;  /* 0x000000070c037220 */ /* 0x001fca0000410000 */
[----:B------:R0:W-:Y:S02]  /*2d20*/  STG.E.64 desc[UR14][R4.64], R2 ;  /* 0x0000000204007986 */ /* 0x0001e4000c101b0e */
.L_x_2931:
[----:B------:R-:W-:Y:S05]  /*2d30*/  BSYNC.RECONVERGENT B0 ;  /* 0x0000000000007941 */ /* 0x000fea0003800200 */
.L_x_2923:
        /* <DEDUP_REMOVED lines=8> */
.L_x_2939:
        /* <DEDUP_REMOVED lines=12> */
.L_x_3468:


//--------------------- .text._Z35group_norm_nhwc_fwd_one_pass_kernelI11Fp32IOFp32WLi256ELi26ELi416EEv26Group_norm_nhwc_fwd_params --------------------------
	.section	.text._Z35group_norm_nhwc_fwd_one_pass_kernelI11Fp32IOFp32WLi256ELi26ELi416EEv26Group_norm_nhwc_fwd_params,"ax",@progbits
	.align	128
        .global         _Z35group_norm_nhwc_fwd_one_pass_kernelI11Fp32IOFp32WLi256ELi26ELi416EEv26Group_norm_nhwc_fwd_params
        .type           _Z35group_norm_nhwc_fwd_one_pass_kernelI11Fp32IOFp32WLi256ELi26ELi416EEv26Group_norm_nhwc_fwd_params,@function
        .size           _Z35group_norm_nhwc_fwd_one_pass_kernelI11Fp32IOFp32WLi256ELi26ELi416EEv26Group_norm_nhwc_fwd_params,(.L_x_3469 - _Z35group_norm_nhwc_fwd_one_pass_kernelI11Fp32IOFp32WLi256ELi26ELi416EEv26Group_norm_nhwc_fwd_params)
        .other          _Z35group_norm_nhwc_fwd_one_pass_kernelI11Fp32IOFp32WLi256ELi26ELi416EEv26Group_norm_nhwc_fwd_params,@"STO_CUDA_ENTRY STV_DEFAULT"
_Z35group_norm_nhwc_fwd_one_pass_kernelI11Fp32IOFp32WLi256ELi26ELi416EEv26Group_norm_nhwc_fwd_params:
.text._Z35group_norm_nhwc_fwd_one_pass_kernelI11Fp32IOFp32WLi256ELi26ELi416EEv26Group_norm_nhwc_fwd_params:
        /* <DEDUP_REMOVED lines=41> */
.L_x_2983:
[----:B0--34-:R-:W0:Y:S01]  /*0290*/  LDC R23, c[0x0][0x3f8] ;  /* 0x0000fe00ff177b82 */ /* 0x019e220000000800 */
[----:B------:R-:W1:Y:S01]  /*02a0*/  LDCU UR8, c[0x0][0x404] ;  /* 0x00008080ff0877ac */ /* 0x000e620008000800 */
[----:B------:R-:W-:Y:S01]  /*02b0*/  LOP3.LUT R59, R14, 0xffff, RZ, 0xc0, !PT ;  /* 0x0000ffff0e3b7812 */ /* 0x000fe200078ec0ff */
[----:B--2---:R-:W2:Y:S01]  /*02c0*/  LDCU.64 UR4, c[0x0][0x3e8] ;  /* 0x00007d00ff0477ac */ /* 0x004ea20008000a00 */
[----:B-1----:R-:W-:Y:S01]  /*02d0*/  IMAD R37, R3, UR8, R34 ;  /* 0x0000000803257c24 */ /* 0x002fe2000f8e0222 */
[----:B------:R-:W1:Y:S01]  /*02e0*/  LDCU.64 UR8, c[0x0][0x3f0] ;  /* 0x00007e00ff0877ac */ /* 0x000e620008000a00 */
[----:B0----5:R-:W-:-:S03]  /*02f0*/  IABS R19, R23 ;  /* 0x0000001700137213 */ /* 0x021fc60000000000 */
[C---:B--2---:R-:W-:Y:S01]  /*0300*/  ISETP.GE.U32.AND P5, PT, R37.reuse, UR4, PT ;  /* 0x0000000425007c0c */ /* 0x044fe2000bfa6070 */
        /* <DEDUP_REMOVED lines=21> */
[----:B------:R-:W-:Y:S02]  /*0460*/  ISETP.GE.U32.AND P1, PT, R18, R19, PT ;  /* 0x000000131200720c */ /* 0x000fe40003f26070 */
[----:B------:R-:W-:-:S11]  /*0470*/  ISETP.NE.AND P2, PT, R23, RZ, PT ;  /* 0x000000ff1700720c */ /* 0x000fd60003f45270 */
[----:B------:R-:W-:Y:S02]  /*0480*/  @P1 IADD3 R17, PT, PT, R17, 0x1, RZ ;  /* 0x0000000111111810 */ /* 0x000fe40007ffe0ff */
[----:B------:R-:W-:Y:S02]  /*0490*/  ISETP.GE.U32.AND P1, PT, R27, UR4, PT ;  /* 0x000000041b007c0c */ /* 0x000fe4000bf26070 */
[----:B------:R-:W-:Y:S02]  /*04a0*/  MOV R19, R17 ;  /* 0x0000001100137202 */ /* 0x000fe40000000f00 */
[----:B------:R-:W-:Y:S02]  /*04b0*/  ISETP.GE.AND.EX P1, PT, R29, UR5, PT, P1 ;  /* 0x000000051d007c0c */ /* 0x000fe4000bf26310 */
[----:B------:R-:W-:Y:S02]  /*04c0*/  @!P3 IADD3 R19, PT, PT, -R19, RZ, RZ ;  /* 0x000000ff1313b210 */ /* 0x000fe40007ffe1ff */
[----:B------:R-:W-:-:S02]  /*04d0*/  @!P2 LOP3.LUT R19, RZ, R23, RZ, 0x33, !PT ;  /* 0x00000017ff13a212 */ /* 0x000fc400078e33ff */
[----:B------:R-:W-:Y:S02]  /*04e0*/  ISETP.GE.U32.AND P3, PT, R9, UR4, PT ;  /* 0x0000000409007c0c */ /* 0x000fe4000bf66070 */
[----:B------:R-:W-:Y:S02]  /*04f0*/  IADD3 R17, PT, PT, -R19, RZ, RZ ;  /* 0x000000ff13117210 */ /* 0x000fe40007ffe1ff */
[----:B------:R-:W-:Y:S02]  /*0500*/  SHF.R.S32.HI R18, RZ, 0x1f, R19 ;  /* 0x0000001fff127819 */ /* 0x000fe40000011413 */
[----:B------:R-:W-:Y:S01]  /*0510*/  ISETP.GE.AND.EX P3, PT, R33, UR5, PT, P3 ;  /* 0x0000000521007c0c */ /* 0x000fe2000bf66330 */
[----:B------:R-:W-:Y:S01]  /*0520*/  IMAD R32, R23, R17, R8 ;  /* 0x0000001117207224 */ /* 0x000fe200078e0208 */
[----:B------:R-:W0:Y:S01]  /*0530*/  @!P1 LDC.64 R20, c[0x0][0x3e0] ;  /* 0x0000f800ff149b82 */ /* 0x000e220000000a00 */
[----:B-1----:R-:W-:Y:S02]  /*0540*/  IMAD R18, R18, UR8, RZ ;  /* 0x0000000812127c24 */ /* 0x002fe4000f8e02ff */
[----:B------:R-:W-:-:S02]  /*0550*/  IMAD R32, R32, 0x1a, RZ ;  /* 0x0000001a20207824 */ /* 0x000fc400078e02ff */
[----:B------:R-:W-:-:S03]  /*0560*/  IMAD R61, R19, UR9, R18 ;  /* 0x00000009133d7c24 */ /* 0x000fc6000f8e0212 */
[----:B------:R-:W1:Y:S01]  /*0570*/  @!P5 LDC.64 R16, c[0x0][0x3e0] ;  /* 0x0000f800ff10db82 */ /* 0x000e620000000a00 */
[----:B------:R-:W-:-:S04]  /*0580*/  IADD3 R58, P2, PT, R32, R59, RZ ;  /* 0x0000003b203a7210 */ /* 0x000fc80007f5e0ff */
[----:B------:R-:W-:Y:S02]  /*0590*/  LEA.HI.X.SX32 R59, R32, RZ, 0x1, P2 ;  /* 0x000000ff203b7211 */ /* 0x000fe400010f0eff */
[----:B------:R-:W-:Y:S01]  /*05a0*/  ISETP.GE.U32.AND P2, PT, R7, UR4, PT ;  /* 0x0000000407007c0c */ /* 0x000fe2000bf46070 */
[----:B------:R-:W2:Y:S01]  /*05b0*/  @!P5 LDC.64 R22, c[0x0][0x390] ;  /* 0x0000e400ff16db82 */ /* 0x000ea20000000a00 */
[----:B------:R-:W-:Y:S02]  /*05c0*/  IMAD.WIDE.U32 R58, R19, UR8, R58 ;  /* 0x00000008133a7c25 */ /* 0x000fe4000f8e003a */
[----:B------:R-:W-:-:S03]  /*05d0*/  ISETP.GE.AND.EX P2, PT, R15, UR5, PT, P2 ;  /* 0x000000050f007c0c */ /* 0x000fc6000bf46320 */
[----:B------:R-:W-:Y:S01]  /*05e0*/  IADD3 R61, PT, PT, R59, R61, RZ ;  /* 0x0000003d3b3d7210 */ /* 0x000fe20007ffe0ff */
[----:B0-----:R-:W-:Y:S01]  /*05f0*/  @!P1 IMAD R26, R29, R20, RZ ;  /* 0x000000141d1a9224 */ /* 0x001fe200078e02ff */
[----:B------:R-:W-:Y:S01]  /*0600*/  @!P5 MOV R60, R58 ;  /* 0x0000003a003cd202 */ /* 0x000fe20000000f00 */
[----:B------:R-:W0:Y:S02]  /*0610*/  @!P3 LDC.64 R44, c[0x0][0x3e0] ;  /* 0x0000f800ff2cbb82 */ /* 0x000e240000000a00 */
[----:B------:R-:W-:Y:S02]  /*0620*/  @!P1 IMAD R29, R27, R21, R26 ;  /* 0x000000151b1d9224 */ /* 0x000fe400078e021a */
[-C--:B-1----:R-:W-:Y:S02]  /*0630*/  @!P5 IMAD R18, R25, R16.reuse, RZ ;  /* 0x000000101912d224 */ /* 0x082fe400078e02ff */
[C---:B------:R-:W-:Y:S02]  /*0640*/  @!P5 IMAD.WIDE.U32 R24, R37.reuse, R16, R60 ;  /* 0x000000102518d225 */ /* 0x040fe400078e003c */
[----:B------:R-:W1:Y:S02]  /*0650*/  @!P2 LDC.64 R46, c[0x0][0x390] ;  /* 0x0000e400ff2eab82 */ /* 0x000e640000000a00 */
[----:B------:R-:W-:Y:S01]  /*0660*/  @!P5 IMAD R31, R37, R17, R18 ;  /* 0x00000011251fd224 */ /* 0x000fe200078e0212 */
[----:B------:R-:W-:-:S02]  /*0670*/  CS2R R36, SRZ ;  /* 0x0000000000247805 */ /* 0x000fc4000001ff00 */
[----:B--2---:R-:W-:-:S03]  /*0680*/  @!P5 LEA R22, P4, R24, R22, 0x2 ;  /* 0x000000161816d211 */ /* 0x004fc600078810ff */
[----:B------:R-:W2:Y:S01]  /*0690*/  @!P1 LDC.64 R18, c[0x0][0x390] ;  /* 0x0000e400ff129b82 */ /* 0x000ea20000000a00 */
[----:B------:R-:W-:-:S04]  /*06a0*/  @!P5 IADD3 R25, PT, PT, R25, R31, RZ ;  /* 0x0000001f1919d210 */ /* 0x000fc80007ffe0ff */
[----:B------:R-:W-:Y:S02]  /*06b0*/  @!P5 LEA.HI.X R23, R24, R23, R25, 0x2, P4 ;  /* 0x000000171817d211 */ /* 0x000fe400020f1419 */
[----:B------:R-:W-:Y:S01]  /*06c0*/  @!P1 MOV R24, R58 ;  /* 0x0000003a00189202 */ /* 0x000fe20000000f00 */
[----:B------:R-:W3:Y:S01]  /*06d0*/  @!P2 LDC.64 R16, c[0x0][0x3e0] ;  /* 0x0000f800ff10ab82 */ /* 0x000ee20000000a00 */
[----:B------:R-:W-:Y:S01]  /*06e0*/  @!P1 MOV R25, R61 ;  /* 0x0000003d00199202 */ /* 0x000fe20000000f00 */
[----:B------:R4:W5:Y:S01]  /*06f0*/  @!P5 LDG.E.64 R36, desc[UR6][R22.64] ;  /* 0x000000061624d981 */ /* 0x000962000c1e1b00 */
[----:B------:R-:W-:Y:S01]  /*0700*/  ISETP.GE.U32.AND P4, PT, R10, UR4, PT ;  /* 0x000000040a007c0c */ /* 0x000fe2000bf86070 */
[----:B------:R-:W-:-:S03]  /*0710*/  @!P1 IMAD.WIDE.U32 R20, R27, R20, R24 ;  /* 0x000000141b149225 */ /* 0x000fc600078e0018 */
[----:B------:R-:W-:Y:S02]  /*0720*/  ISETP.GE.AND.EX P4, PT, R35, UR5, PT, P4 ;  /* 0x0000000523007c0c */ /* 0x000fe4000bf86340 */
[----:B------:R-:W-:Y:S02]  /*0730*/  @!P1 IADD3 R21, PT, PT, R21, R29, RZ ;  /* 0x0000001d15159210 */ /* 0x000fe40007ffe0ff */
[C---:B--2---:R-:W-:Y:S02]  /*0740*/  @!P1 LEA R18, P5, R20.reuse, R18, 0x2 ;  /* 0x0000001214129211 */ /* 0x044fe400078a10ff */
[----:B------:R-:W-:Y:S02]  /*0750*/  ISETP.GE.U32.AND P6, PT, R11, UR4, PT ;  /* 0x000000040b007c0c */ /* 0x000fe4000bfc6070 */
[----:B------:R-:W-:-:S05]  /*0760*/  @!P1 LEA.HI.X R19, R20, R19, R21, 0x2, P5 ;  /* 0x0000001314139211 */ /* 0x000fca00028f1415 */
[----:B----4-:R-:W2:Y:S01]  /*0770*/  @!P4 LDC.64 R22, c[0x0][0x3e0] ;  /* 0x0000f800ff16cb82 */ /* 0x010ea20000000a00 */
[----:B------:R-:W-:Y:S01]  /*0780*/  @!P2 MOV R20, R58 ;  /* 0x0000003a0014a202 */ /* 0x000fe20000000f00 */
[-C--:B---3--:R-:W-:Y:S01]  /*0790*/  @!P2 IMAD R24, R15, R16.reuse, RZ ;  /* 0x000000100f18a224 */ /* 0x088fe200078e02ff */
[----:B------:R-:W-:Y:S02]  /*07a0*/  @!P2 MOV R21, R61 ;  /* 0x0000003d0015a202 */ /* 0x000fe40000000f00 */
[----:B------:R-:W-:Y:S01]  /*07b0*/  ISETP.GE.AND.EX P6, PT, R53, UR5, PT, P6 ;  /* 0x0000000535007c0c */ /* 0x000fe2000bfc6360 */
[C---:B------:R-:W-:Y:S01]  /*07c0*/  @!P2 IMAD R27, R7.reuse, R17, R24 ;  /* 0x00000011071ba224 */ /* 0x040fe200078e0218 */
[----:B------:R-:W-:Y:S01]  /*07d0*/  ISETP.GE.U32.AND P5, PT, R12, UR4, PT ;  /* 0x000000040c007c0c */ /* 0x000fe2000bfa6070 */
[----:B------:R-:W-:Y:S01]  /*07e0*/  @!P2 IMAD.WIDE.U32 R16, R7, R16, R20 ;  /* 0x000000100710a225 */ /* 0x000fe200078e0014 */
[----:B------:R-:W-:Y:S01]  /*07f0*/  CS2R R38, SRZ ;  /* 0x0000000000267805 */ /* 0x000fe2000001ff00 */
[----:B------:R-:W3:Y:S01]  /*0800*/  @!P4 LDC.64 R30, c[0x0][0x390] ;  /* 0x0000e400ff1ecb82 */ /* 0x000ee20000000a00 */
[----:B------:R-:W-:-:S02]  /*0810*/  ISETP.GE.AND.EX P5, PT, R55, UR5, PT, P5 ;  /* 0x0000000537007c0c */ /* 0x000fc4000bfa6350 */
[----:B------:R-:W-:Y:S02]  /*0820*/  @!P2 IADD3 R17, PT, PT, R17, R27, RZ ;  /* 0x0000001b1111a210 */ /* 0x000fe40007ffe0ff */
[----:B------:R2:W4:Y:S01]  /*0830*/  @!P1 LDG.E.64 R38, desc[UR6][R18.64] ;  /* 0x0000000612269981 */ /* 0x000522000c1e1b00 */
[C---:B-1----:R-:W-:Y:S02]  /*0840*/  @!P2 LEA R46, P1, R16.reuse, R46, 0x2 ;  /* 0x0000002e102ea211 */ /* 0x042fe400078210ff */
[----:B------:R-:W1:Y:S02]  /*0850*/  @!P3 LDC.64 R26, c[0x0][0x390] ;  /* 0x0000e400ff1abb82 */ /* 0x000e640000000a00 */
[----:B------:R-:W-:Y:S01]  /*0860*/  @!P2 LEA.HI.X R47, R16, R47, R17, 0x2, P1 ;  /* 0x0000002f102fa211 */ /* 0x000fe200008f1411 */
[----:B0-----:R-:W-:Y:S01]  /*0870*/  @!P3 IMAD R16, R33, R44, RZ ;  /* 0x0000002c2110b224 */ /* 0x001fe200078e02ff */
[----:B------:R-:W-:-:S04]  /*0880*/  ISETP.GE.U32.AND P1, PT, R13, UR4, PT ;  /* 0x000000040d007c0c */ /* 0x000fc8000bf26070 */
[----:B------:R-:W0:Y:S01]  /*0890*/  @!P6 LDC.64 R24, c[0x0][0x3e0] ;  /* 0x0000f800ff18eb82 */ /* 0x000e220000000a00 */
[----:B------:R-:W-:Y:S01]  /*08a0*/  ISETP.GE.AND.EX P1, PT, R57, UR5, PT, P1 ;  /* 0x0000000539007c0c */ /* 0x000fe2000bf26310 */
[----:B------:R-:W-:Y:S01]  /*08b0*/  @!P3 IMAD R43, R9, R45, R16 ;  /* 0x0000002d092bb224 */ /* 0x000fe200078e0210 */
[----:B------:R-:W-:Y:S02]  /*08c0*/  @!P3 MOV R16, R58 ;  /* 0x0000003a0010b202 */ /* 0x000fe40000000f00 */
[----:B------:R-:W-:-:S03]  /*08d0*/  @!P3 MOV R17, R61 ;  /* 0x0000003d0011b202 */ /* 0x000fc60000000f00 */
[----:B------:R-:W3:Y:S01]  /*08e0*/  @!P5 LDC.64 R28, c[0x0][0x3e0] ;  /* 0x0000f800ff1cdb82 */ /* 0x000ee20000000a00 */
[----:B------:R-:W-:Y:S01]  /*08f0*/  CS2R R40, SRZ ;  /* 0x0000000000287805 */ /* 0x000fe2000001ff00 */
[----:B--2---:R-:W-:Y:S02]  /*0900*/  @!P4 IMAD R18, R35, R22, RZ ;  /* 0x000000162312c224 */ /* 0x004fe400078e02ff */
[----:B------:R-:W-:Y:S01]  /*0910*/  @!P3 IMAD.WIDE.U32 R44, R9, R44, R16 ;  /* 0x0000002c092cb225 */ /* 0x000fe200078e0010 */
[----:B------:R-:W-:Y:S02]  /*0920*/  @!P4 MOV R42, R58 ;  /* 0x0000003a002ac202 */ /* 0x000fe40000000f00 */
[----:B------:R2:W4:Y:S01]  /*0930*/  @!P2 LDG.E.64 R40, desc[UR6][R46.64] ;  /* 0x000000062e28a981 */ /* 0x000522000c1e1b00 */
[----:B------:R-:W2:Y:S01]  /*0940*/  @!P6 LDC.64 R20, c[0x0][0x390] ;  /* 0x0000e400ff14eb82 */ /* 0x000ea20000000a00 */
[----:B------:R-:W-:Y:S01]  /*0950*/  @!P4 IMAD R49, R10, R23, R18 ;  /* 0x000000170a31c224 */ /* 0x000fe200078e0212 */
[----:B------:R-:W-:-:S02]  /*0960*/  @!P3 IADD3 R23, PT, PT, R45, R43, RZ ;  /* 0x0000002b2d17b210 */ /* 0x000fc40007ffe0ff */
[----:B------:R-:W-:Y:S02]  /*0970*/  @!P4 MOV R43, R61 ;  /* 0x0000003d002bc202 */ /* 0x000fe40000000f00 */
[----:B-1----:R-:W-:Y:S02]  /*0980*/  @!P3 LEA R26, P2, R44, R26, 0x2 ;  /* 0x0000001a2c1ab211 */ /* 0x002fe400078410ff */
[----:B------:R-:W1:Y:S01]  /*0990*/  @!P1 LDC.64 R16, c[0x0][0x3e0] ;  /* 0x0000f800ff109b82 */ /* 0x000e620000000a00 */
[----:B------:R-:W-:Y:S01]  /*09a0*/  @!P4 IMAD.WIDE.U32 R42, R10, R22, R42 ;  /* 0x000000160a2ac225 */ /* 0x000fe200078e002a */
[----:B------:R-:W-:Y:S02]  /*09b0*/  @!P3 LEA.HI.X R27, R44, R27, R23, 0x2, P2 ;  /* 0x0000001b2c1bb211 */ /* 0x000fe400010f1417 */
[----:B------:R-:W-:Y:S01]  /*09c0*/  @!P6 MOV R22, R58 ;  /* 0x0000003a0016e202 */ /* 0x000fe20000000f00 */
[----:B0-----:R-:W-:-:S03]  /*09d0*/  @!P6 IMAD R48, R53, R24, RZ ;  /* 0x000000183530e224 */ /* 0x001fc600078e02ff */
[----:B------:R-:W0:Y:S01]  /*09e0*/  @!P5 LDC.64 R18, c[0x0][0x390] ;  /* 0x0000e400ff12db82 */ /* 0x000e220000000a00 */
[----:B------:R-:W-:Y:S01]  /*09f0*/  @!P6 MOV R23, R61 ;  /* 0x0000003d0017e202 */ /* 0x000fe20000000f00 */
[----:B------:R-:W-:Y:S02]  /*0a00*/  @!P6 IMAD R45, R11, R25, R48 ;  /* 0x000000190b2de224 */ /* 0x000fe400078e0230 */
[----:B---3--:R-:W-:Y:S02]  /*0a10*/  @!P5 IMAD R44, R55, R28, RZ ;  /* 0x0000001c372cd224 */ /* 0x008fe400078e02ff */
[----:B------:R-:W-:Y:S01]  /*0a20*/  @!P6 IMAD.WIDE.U32 R24, R11, R24, R22 ;  /* 0x000000180b18e225 */ /* 0x000fe200078e0016 */
[----:B------:R-:W-:Y:S02]  /*0a30*/  @!P5 MOV R22, R58 ;  /* 0x0000003a0016d202 */ /* 0x000fe40000000f00 */
[----:B------:R-:W-:Y:S01]  /*0a40*/  @!P5 MOV R23, R61 ;  /* 0x0000003d0017d202 */ /* 0x000fe20000000f00 */
[----:B--2---:R-:W-:Y:S01]  /*0a50*/  @!P5 IMAD R47, R12, R29, R44 ;  /* 0x0000001d0c2fd224 */ /* 0x004fe200078e022c */
[----:B------:R-:W-:-:S02]  /*0a60*/  @!P4 IADD3 R43, PT, PT, R43, R49, RZ ;  /* 0x000000312b2bc210 */ /* 0x000fc40007ffe0ff */
[----:B------:R-:W-:Y:S01]  /*0a70*/  @!P4 LEA R30, P2, R42, R30, 0x2 ;  /* 0x0000001e2a1ec211 */ /* 0x000fe200078410ff */
[----:B------:R-:W-:Y:S02]  /*0a80*/  @!P5 IMAD.WIDE.U32 R28, R12, R28, R22 ;  /* 0x0000001c0c1cd225 */ /* 0x000fe400078e0016 */
[----:B------:R-:W2:Y:S01]  /*0a90*/  @!P1 LDC.64 R22, c[0x0][0x390] ;  /* 0x0000e400ff169b82 */ /* 0x000ea20000000a00 */
[----:B------:R-:W-:Y:S02]  /*0aa0*/  @!P4 LEA.HI.X R31, R42, R31, R43, 0x2, P2 ;  /* 0x0000001f2a1fc211 */ /* 0x000fe400010f142b */
[----:B------:R-:W-:Y:S02]  /*0ab0*/  @!P6 IADD3 R25, PT, PT, R25, R45, RZ ;  /* 0x0000002d1919e210 */ /* 0x000fe40007ffe0ff */
[C---:B------:R-:W-:Y:S02]  /*0ac0*/  @!P6 LEA R20, P2, R24.reuse, R20, 0x2 ;  /* 0x000000141814e211 */ /* 0x040fe400078410ff */
[----:B------:R-:W-:Y:S01]  /*0ad0*/  CS2R R42, SRZ ;  /* 0x00000000002a7805 */ /* 0x000fe2000001ff00 */
[----:B-1----:R-:W-:Y:S01]  /*0ae0*/  @!P1 IMAD R44, R57, R16, RZ ;  /* 0x00000010392c9224 */ /* 0x002fe200078e02ff */
[----:B------:R-:W-:-:S02]  /*0af0*/  @!P6 LEA.HI.X R21, R24, R21, R25, 0x2, P2 ;  /* 0x000000151815e211 */ /* 0x000fc400010f1419 */
[----:B------:R-:W-:Y:S02]  /*0b00*/  @!P5 IADD3 R24, PT, PT, R29, R47, RZ ;  /* 0x0000002f1d18d210 */ /* 0x000fe40007ffe0ff */
[----:B------:R-:W3:Y:S01]  /*0b10*/  @!P3 LDG.E.64 R42, desc[UR6][R26.64] ;  /* 0x000000061a2ab981 */ /* 0x000ee2000c1e1b00 */
[C---:B0-----:R-:W-:Y:S01]  /*0b20*/  @!P5 LEA R18, P2, R28.reuse, R18, 0x2 ;  /* 0x000000121c12d211 */ /* 0x041fe200078410ff */
[----:B------:R-:W-:Y:S01]  /*0b30*/  @!P1 IMAD R17, R13, R17, R44 ;  /* 0x000000110d119224 */ /* 0x000fe200078e022c */
[----:B------:R-:W-:Y:S02]  /*0b40*/  CS2R R44, SRZ ;  /* 0x00000000002c7805 */ /* 0x000fe4000001ff00 */
[----:B------:R-:W-:Y:S02]  /*0b50*/  @!P1 MOV R25, R61 ;  /* 0x0000003d00199202 */ /* 0x000fe40000000f00 */
[----:B------:R-:W-:Y:S02]  /*0b60*/  @!P5 LEA.HI.X R19, R28, R19, R24, 0x2, P2 ;  /* 0x000000131c13d211 */ /* 0x000fe400010f1418 */
[----:B------:R-:W-:-:S02]  /*0b70*/  @!P1 MOV R24, R58 ;  /* 0x0000003a00189202 */ /* 0x000fc40000000f00 */
[----:B------:R-:W-:Y:S01]  /*0b80*/  CS2R R46, SRZ ;  /* 0x00000000002e7805 */ /* 0x000fe2000001ff00 */
[----:B------:R-:W3:Y:S02]  /*0b90*/  @!P4 LDG.E.64 R44, desc[UR6][R30.64] ;  /* 0x000000061e2cc981 */ /* 0x000ee4000c1e1b00 */
[----:B------:R-:W-:Y:S01]  /*0ba0*/  @!P1 IMAD.WIDE.U32 R24, R13, R16, R24 ;  /* 0x000000100d189225 */ /* 0x000fe200078e0018 */
[----:B------:R-:W-:Y:S02]  /*0bb0*/  CS2R R48, SRZ ;  /* 0x0000000000307805 */ /* 0x000fe4000001ff00 */
[----:B------:R-:W3:Y:S02]  /*0bc0*/  @!P6 LDG.E.64 R46, desc[UR6][R20.64] ;  /* 0x00000006142ee981 */ /* 0x000ee4000c1e1b00 */
[----:B------:R-:W-:Y:S02]  /*0bd0*/  @!P1 IADD3 R16, PT, PT, R25, R17, RZ ;  /* 0x0000001119109210 */ /* 0x000fe40007ffe0ff */
[----:B--2---:R-:W-:-:S02]  /*0be0*/  @!P1 LEA R22, P2, R24, R22, 0x2 ;  /* 0x0000001618169211 */ /* 0x004fc400078410ff */
[----:B------:R-:W-:Y:S01]  /*0bf0*/  CS2R R50, SRZ ;  /* 0x0000000000327805 */ /* 0x000fe2000001ff00 */
[----:B------:R4:W2:Y:S01]  /*0c00*/  @!P5 LDG.E.64 R48, desc[UR6][R18.64] ;  /* 0x000000061230d981 */ /* 0x0008a2000c1e1b00 */
[----:B------:R-:W-:-:S05]  /*0c10*/  @!P1 LEA.HI.X R23, R24, R23, R16, 0x2, P2 ;  /* 0x0000001718179211 */ /* 0x000fca00010f1410 */
[----:B------:R-:W2:Y:S01]  /*0c20*/  @!P1 LDG.E.64 R50, desc[UR6][R22.64] ;  /* 0x0000000616329981 */ /* 0x000ea2000c1e1b00 */
[C---:B------:R-:W-:Y:S02]  /*0c30*/  ISETP.GT.AND P1, PT, R4.reuse, 0x1e, PT ;  /* 0x0000001e0400780c */ /* 0x040fe40003f24270 */
[----:B------:R-:W-:Y:S01]  /*0c40*/  ISETP.GT.AND P3, PT, R4, 0xf, PT ;  /* 0x0000000f0400780c */ /* 0x000fe20003f64270 */
[----:B-----5:R-:W-:Y:S01]  /*0c50*/  FMUL.FTZ R17, R37, R37 ;  /* 0x0000002525117220 */ /* 0x020fe20000410000 */
[----:B------:R-:W-:-:S03]  /*0c60*/  FADD.FTZ R16, R36, R37 ;  /* 0x0000002524107221 */ /* 0x000fc60000010000 */
[----:B------:R-:W-:Y:S01]  /*0c70*/  FFMA.FTZ R17, R36, R36, R17 ;  /* 0x0000002424117223 */ /* 0x000fe20000010011 */
[----:B------:R-:W-:-:S03]  /*0c80*/  FADD.FTZ R16, RZ, R16 ;  /* 0x00000010ff107221 */ /* 0x000fc60000010000 */
[----:B------:R-:W-:Y:S01]  /*0c90*/  FADD.FTZ R17, RZ, R17 ;  /* 0x00000011ff117221 */ /* 0x000fe20000010000 */
[----:B----4-:R-:W-:Y:S01]  /*0ca0*/  FADD.FTZ R19, R38, R39 ;  /* 0x0000002726137221 */ /* 0x010fe20000010000 */
[----:B------:R-:W-:Y:S01]  /*0cb0*/  FMUL.FTZ R25, R41, R41 ;  /* 0x0000002929197220 */ /* 0x000fe20000410000 */
[----:B------:R-:W-:-:S03]  /*0cc0*/  FADD.FTZ R21, R40, R41 ;  /* 0x0000002928157221 */ /* 0x000fc60000010000 */
[----:B------:R-:W-:Y:S01]  /*0cd0*/  FFMA.FTZ R20, R40, R40, R25 ;  /* 0x0000002828147223 */ /* 0x000fe20000010019 */
[----:B------:R-:W-:Y:S01]  /*0ce0*/  FMUL.FTZ R25, R39, R39 ;  /* 0x0000002727197220 */ /* 0x000fe20000410000 */
[----:B------:R-:W-:Y:S02]  /*0cf0*/  FADD.FTZ R16, R16, R21 ;  /* 0x0000001510107221 */ /* 0x000fe40000010000 */
[----:B------:R-:W-:Y:S01]  /*0d00*/  FADD.FTZ R17, R17, R20 ;  /* 0x0000001411117221 */ /* 0x000fe20000010000 */
[----:B------:R-:W-:Y:S01]  /*0d10*/  FFMA.FTZ R18, R38, R38, R25 ;  /* 0x0000002626127223 */ /* 0x000fe20000010019 */
[----:B------:R-:W-:-:S03]  /*0d20*/  FADD.FTZ R16, R16, R19 ;  /* 0x0000001310107221 */ /* 0x000fc60000010000 */
[----:B------:R-:W-:Y:S01]  /*0d30*/  FADD.FTZ R17, R17, R18 ;  /* 0x0000001211117221 */ /* 0x000fe20000010000 */
[----:B---3--:R-:W-:Y:S01]  /*0d40*/  FMUL.FTZ R21, R43, R43 ;  /* 0x0000002b2b157220 */ /* 0x008fe20000410000 */
[----:B------:R-:W-:-:S03]  /*0d50*/  FADD.FTZ R19, R42, R43 ;  /* 0x0000002b2a137221 */ /* 0x000fc60000010000 */
[----:B------:R-:W-:Y:S01]  /*0d60*/  FFMA.FTZ R18, R42, R42, R21 ;  /* 0x0000002a2a127223 */ /* 0x000fe20000010015 */
[----:B------:R-:W-:Y:S01]  /*0d70*/  FADD.FTZ R16, R16, R19 ;  /* 0x0000001310107221 */ /* 0x000fe20000010000 */
[----:B------:R-:W-:Y:S02]  /*0d80*/  FMUL.FTZ R21, R45, R45 ;  /* 0x0000002d2d157220 */ /* 0x000fe40000410000 */
[----:B------:R-:W-:Y:S01]  /*0d90*/  FADD.FTZ R17, R17, R18 ;  /* 0x0000001211117221 */ /* 0x000fe20000010000 */
[C---:B------:R-:W-:Y:S01]  /*0da0*/  FADD.FTZ R19, R44.reuse, R45 ;  /* 0x0000002d2c137221 */ /* 0x040fe20000010000 */
[----:B------:R-:W-:Y:S01]  /*0db0*/  FFMA.FTZ R18, R44, R44, R21 ;  /* 0x0000002c2c127223 */ /* 0x000fe20000010015 */
[----:B------:R-:W-:Y:S02]  /*0dc0*/  FMUL.FTZ R21, R47, R47 ;  /* 0x0000002f2f157220 */ /* 0x000fe40000410000 */
[----:B------:R-:W-:Y:S01]  /*0dd0*/  FADD.FTZ R16, R16, R19 ;  /* 0x0000001310107221 */ /* 0x000fe20000010000 */
[C---:B------:R-:W-:Y:S01]  /*0de0*/  FADD.FTZ R19, R46.reuse, R47 ;  /* 0x0000002f2e137221 */ /* 0x040fe20000010000 */
[----:B------:R-:W-:Y:S01]  /*0df0*/  FADD.FTZ R17, R17, R18 ;  /* 0x0000001211117221 */ /* 0x000fe20000010000 */
[----:B------:R-:W-:Y:S01]  /*0e00*/  FFMA.FTZ R18, R46, R46, R21 ;  /* 0x0000002e2e127223 */ /* 0x000fe20000010015 */
[----:B--2---:R-:W-:Y:S01]  /*0e10*/  FMUL.FTZ R21, R49, R49 ;  /* 0x0000003131157220 */ /* 0x004fe20000410000 */
[----:B------:R-:W-:-:S02]  /*0e20*/  FADD.FTZ R16, R16, R19 ;  /* 0x0000001310107221 */ /* 0x000fc40000010000 */
[----:B------:R-:W-:Y:S01]  /*0e30*/  FADD.FTZ R17, R17, R18 ;  /* 0x0000001211117221 */ /* 0x000fe20000010000 */
        /* <DEDUP_REMOVED lines=45> */
.L_x_2941:
[----:B------:R-:W-:Y:S05]  /*1110*/  BSYNC.RECONVERGENT B0 ;  /* 0x0000000000007941 */ /* 0x000fea0003800200 */
.L_x_2940:
        /* <DEDUP_REMOVED lines=37> */
.L_x_2943:
[----:B------:R-:W-:Y:S05]  /*1370*/  BSYNC.RECONVERGENT B0 ;  /* 0x0000000000007941 */ /* 0x000fea0003800200 */
.L_x_2942:
        /* <DEDUP_REMOVED lines=26> */
.L_x_2946:
[----:B---3--:R-:W2:Y:S04]  /*1520*/  LDG.E.STRONG.GPU R18, desc[UR6][R16.64] ;  /* 0x0000000610127981 */ /* 0x008ea8000c1ef900 */
[----:B--2---:R-:W-:Y:S01]  /*1530*/  CCTL.IVALL ;  /* 0x00000000ff00798f */ /* 0x004fe20002000000 */
[----:B------:R-:W-:Y:S05]  /*1540*/  YIELD ;  /* 0x0000000000007946 */ /* 0x000fea0003800000 */
[----:B------:R-:W-:-:S13]  /*1550*/  ISETP.NE.AND P1, PT, R18, R25, PT ;  /* 0x000000191200720c */ /* 0x000fda0003f25270 */
[----:B------:R-:W-:Y:S05]  /*1560*/  @P1 BRA `(.L_x_2946) ;  /* 0xfffffffc00ec1947 */ /* 0x000fea000383ffff */
.L_x_2945:
        /* <DEDUP_REMOVED lines=14> */
.L_x_2948:
        /* <DEDUP_REMOVED lines=62> */
.L_x_2947:
        /* <DEDUP_REMOVED lines=36> */
.L_x_2949:
        /* <DEDUP_REMOVED lines=18> */
.L_x_2950:
        /* <DEDUP_REMOVED lines=9> */
.L_x_2951:
[----:B------:R-:W-:Y:S05]  /*1e20*/  BSYNC.RECONVERGENT B0 ;  /* 0x0000000000007941 */ /* 0x000fea0003800200 */
.L_x_2944:
[----:B------:R-:W4:Y:S01]  /*1e30*/  S2UR UR5, SR_CgaCtaId ;  /* 0x00000000000579c3 */ /* 0x000f220000008800 */
[----:B------:R-:W1:Y:S01]  /*1e40*/  LDCU UR8, c[0x0][0x414] ;  /* 0x00008280ff0877ac */ /* 0x000e620008000800 */
[----:B--23--:R-:W-:Y:S01]  /*1e50*/  LOP3.LUT R23, R14, 0xffff, RZ, 0xc0, !PT ;  /* 0x0000ffff0e177812 */ /* 0x00cfe200078ec0ff */
[----:B------:R-:W-:-:S03]  /*1e60*/  UMOV UR4, 0x400 ;  /* 0x0000040000047882 */ /* 0x000fc60000000000 */
[----:B------:R-:W-:Y:S02]  /*1e70*/  IADD3 R23, PT, PT, R32, R23, RZ ;  /* 0x0000001720177210 */ /* 0x000fe40007ffe0ff */
[----:B------:R-:W2:Y:S08]  /*1e80*/  @P0 LDC.64 R28, c[0x0][0x388] ;  /* 0x0000e200ff1c0b82 */ /* 0x000eb00000000a00 */
[----:B------:R-:W3:Y:S01]  /*1e90*/  LDC.64 R18, c[0x0][0x398] ;  /* 0x0000e600ff127b82 */ /* 0x000ee20000000a00 */
[----:B-1----:R-:W-:Y:S01]  /*1ea0*/  @P0 FMUL.FTZ R24, R20, UR8 ;  /* 0x0000000814180c20 */ /* 0x002fe20008410000 */
[----:B------:R-:W-:Y:S01]  /*1eb0*/  @P0 FMUL.FTZ R25, R21, UR8 ;  /* 0x0000000815190c20 */ /* 0x000fe20008410000 */
[----:B----4-:R-:W-:-:S05]  /*1ec0*/  ULEA UR4, UR5, UR4, 0x18 ;  /* 0x0000000405047291 */ /* 0x010fca000f8ec0ff */
[----:B------:R-:W1:Y:S01]  /*1ed0*/  LDC.64 R16, c[0x0][0x3a0] ;  /* 0x0000e800ff107b82 */ /* 0x000e620000000a00 */
[----:B------:R-:W4:Y:S01]  /*1ee0*/  LDCU UR5, c[0x0][0x404] ;  /* 0x00008080ff0577ac */ /* 0x000f220008000800 */
[----:B--2---:R-:W-:Y:S02]  /*1ef0*/  @P0 IMAD.WIDE R28, R8, 0x8, R28 ;  /* 0x00000008081c0825 */ /* 0x004fe400078e021c */
[----:B------:R-:W-:Y:S04]  /*1f00*/  @!P2 STS.64 [UR4+0x80], R20 ;  /* 0x00008014ff00a988 */ /* 0x000fe80008000a04 */
[----:B------:R4:W-:Y:S01]  /*1f10*/  @P0 STG.E.64 desc[UR6][R28.64], R24 ;  /* 0x000000181c000986 */ /* 0x0009e2000c101b06 */
[----:B---3--:R-:W-:-:S04]  /*1f20*/  IMAD.WIDE R30, R23, 0x4, R18 ;  /* 0x00000004171e7825 */ /* 0x008fc800078e0212 */
[----:B-1----:R-:W-:Y:S01]  /*1f30*/  IMAD.WIDE R18, R23, 0x4, R16 ;  /* 0x0000000417127825 */ /* 0x002fe200078e0210 */
[----:B------:R-:W-:Y:S06]  /*1f40*/  BAR.SYNC.DEFER_BLOCKING 0x0 ;  /* 0x0000000000007b1d */ /* 0x000fec0000010000 */
[----:B------:R1:W5:Y:S04]  /*1f50*/  LDG.E.64 R16, desc[UR6][R30.64] ;  /* 0x000000061e107981 */ /* 0x000368000c1e1b00 */
[----:B------:R-:W5:Y:S01]  /*1f60*/  LDG.E.64 R18, desc[UR6][R18.64] ;  /* 0x0000000612127981 */ /* 0x000f62000c1e1b00 */
[----:B------:R-:W-:-:S02]  /*1f70*/  HFMA2 R27, -RZ, RZ, 1.875, 0 ;  /* 0x3f800000ff1b7431 */ /* 0x000fc400000001ff */
[----:B----4-:R-:W-:Y:S01]  /*1f80*/  IMAD R25, R3, UR5, R34 ;  /* 0x0000000503197c24 */ /* 0x010fe2000f8e0222 */
[----:B------:R-:W-:Y:S01]  /*1f90*/  BSSY.RECONVERGENT B0, `(.L_x_2952) ;  /* 0x00001bd000007945 */ /* 0x000fe20003800200 */
[----:B------:R-:W2:Y:S01]  /*1fa0*/  LDS.64 R22, [UR4+0x80] ;  /* 0x00008004ff167984 */ /* 0x000ea20008000a00 */
[----:B------:R-:W3:Y:S02]  /*1fb0*/  LDCU.U8 UR4, c[0x0][0x3fc] ;  /* 0x00007f80ff0477ac */ /* 0x000ee40008000000 */
[----:B------:R-:W-:-:S04]  /*1fc0*/  IADD3 R28, PT, PT, R25, 0x40, RZ ;  /* 0x00000040191c7810 */ /* 0x000fc80007ffe0ff */
[----:B------:R-:W-:Y:S01]  /*1fd0*/  SHF.R.S32.HI R29, RZ, 0x1f, R28 ;  /* 0x0000001fff1d7819 */ /* 0x000fe2000001141c */
[----:B---3--:R-:W-:Y:S01]  /*1fe0*/  UISETP.NE.AND UP0, UPT, UR4, URZ, UPT ;  /* 0x000000ff0400728c */ /* 0x008fe2000bf05270 */
[----:B--2---:R-:W-:-:S04]  /*1ff0*/  FMUL.FTZ R26, R22, UR8 ;  /* 0x00000008161a7c20 */ /* 0x004fc80008410000 */
[----:B------:R-:W-:-:S04]  /*2000*/  FMUL.FTZ R22, R26, R26 ;  /* 0x0000001a1a167220 */ /* 0x000fc80000410000 */
[----:B------:R-:W-:-:S05]  /*2010*/  FFMA.FTZ R22, R23, UR8, -R22 ;  /* 0x0000000817167c23 */ /* 0x000fca0008010816 */
[----:B------:R-:W-:-:S13]  /*2020*/  FSETP.GTU.FTZ.AND P1, PT, R22, RZ, PT ;  /* 0x000000ff1600720b */ /* 0x000fda0003f3c000 */
[----:B------:R-:W2:Y:S02]  /*2030*/  @P1 LDC R23, c[0x0][0x3a8] ;  /* 0x0000ea00ff171b82 */ /* 0x000ea40000000800 */
[----:B--2---:R-:W-:Y:S01]  /*2040*/  @P1 FADD.FTZ R22, R22, R23 ;  /* 0x0000001716161221 */ /* 0x004fe20000010000 */
[----:B------:R-:W-:-:S03]  /*2050*/  SHF.R.S32.HI R23, RZ, 0x1f, R25 ;  /* 0x0000001fff177819 */ /* 0x000fc60000011419 */
[----:B------:R1:W2:Y:S01]  /*2060*/  @P1 MUFU.RSQ R27, R22 ;  /* 0x00000016001b1308 */ /* 0x0002a20000001400 */
[----:B------:R-:W-:Y:S05]  /*2070*/  BRA.U UP0, `(.L_x_2953) ;  /* 0x0000000900c07547 */ /* 0x000fea000b800000 */
[----:B------:R-:W3:Y:S01]  /*2080*/  LDCU.64 UR8, c[0x0][0x3e8] ;  /* 0x00007d00ff0877ac */ /* 0x000ee20008000a00 */
[----:B------:R-:W-:Y:S01]  /*2090*/  BSSY.RECONVERGENT B1, `(.L_x_2954) ;  /* 0x0000019000017945 */ /* 0x000fe20003800200 */
[----:B---3--:R-:W-:Y:S02]  /*20a0*/  ISETP.GE.U32.AND P2, PT, R25, UR8, PT ;  /* 0x0000000819007c0c */ /* 0x008fe4000bf46070 */
[----:B------:R-:W-:Y:S02]  /*20b0*/  ISETP.GE.U32.AND P3, PT, R7, UR8, PT ;  /* 0x0000000807007c0c */ /* 0x000fe4000bf66070 */
[----:B------:R-:W-:Y:S02]  /*20c0*/  ISETP.GE.AND.EX P2, PT, R23, UR9, PT, P2 ;  /* 0x0000000917007c0c */ /* 0x000fe4000bf46320 */
[----:B------:R-:W-:Y:S02]  /*20d0*/  ISETP.GE.U32.AND P5, PT, R28, UR8, PT ;  /* 0x000000081c007c0c */ /* 0x000fe4000bfa6070 */
[----:B------:R-:W-:-:S02]  /*20e0*/  ISETP.GE.U32.AND P1, PT, R9, UR8, PT ;  /* 0x0000000809007c0c */ /* 0x000fc4000bf26070 */
[----:B------:R-:W-:-:S07]  /*20f0*/  ISETP.GE.AND.EX P3, PT, R15, UR9, PT, P3 ;  /* 0x000000090f007c0c */ /* 0x000fce000bf66330 */
[----:B------:R-:W-:Y:S06]  /*2100*/  @P2 BRA `(.L_x_2955) ;  /* 0x0000000000442947 */ /* 0x000fec0003800000 */
[----:B------:R-:W1:Y:S01]  /*2110*/  LDCU.64 UR10, c[0x0][0x3e0] ;  /* 0x00007c00ff0a77ac */ /* 0x000e620008000a00 */
[----:B0-----:R-:W-:Y:S01]  /*2120*/  MOV R20, R58 ;  /* 0x0000003a00147202 */ /* 0x001fe20000000f00 */
[----:B------:R-:W-:Y:S01]  /*2130*/  FADD.FTZ R36, -R26, R36 ;  /* 0x000000241a247221 */ /* 0x000fe20000010100 */
[----:B------:R-:W-:Y:S01]  /*2140*/  MOV R21, R61 ;  /* 0x0000003d00157202 */ /* 0x000fe20000000f00 */
[----:B------:R-:W0:Y:S01]  /*2150*/  LDCU.64 UR4, c[0x0][0x380] ;  /* 0x00007000ff0477ac */ /* 0x000e220008000a00 */
[----:B-1----:R-:W-:Y:S02]  /*2160*/  IMAD R22, R23, UR10, RZ ;  /* 0x0000000a17167c24 */ /* 0x002fe4000f8e02ff */
[----:B--2---:R-:W-:Y:S01]  /*2170*/  FMUL.FTZ R23, R36, R27 ;  /* 0x0000001b24177220 */ /* 0x004fe20000410000 */
[----:B------:R-:W-:-:S04]  /*2180*/  IMAD.WIDE.U32 R20, R25, UR10, R20 ;  /* 0x0000000a19147c25 */ /* 0x000fc8000f8e0014 */
[----:B------:R-:W-:Y:S02]  /*2190*/  IMAD R25, R25, UR11, R22 ;  /* 0x0000000b19197c24 */ /* 0x000fe4000f8e0216 */
[----:B------:R-:W-:Y:S01]  /*21a0*/  FADD.FTZ R22, -R26, R37 ;  /* 0x000000251a167221 */ /* 0x000fe20000010100 */
[----:B0-----:R-:W-:Y:S02]  /*21b0*/  LEA R24, P2, R20, UR4, 0x2 ;  /* 0x0000000414187c11 */ /* 0x001fe4000f8410ff */
[----:B------:R-:W-:Y:S01]  /*21c0*/  IADD3 R25, PT, PT, R21, R25, RZ ;  /* 0x0000001915197210 */ /* 0x000fe20007ffe0ff */
[----:B------:R-:W-:Y:S01]  /*21d0*/  FMUL.FTZ R30, R22, R27 ;  /* 0x0000001b161e7220 */ /* 0x000fe20000410000 */
[----:B-----5:R-:W-:Y:S02]  /*21e0*/  FFMA.FTZ R22, R16, R23, R18 ;  /* 0x0000001710167223 */ /* 0x020fe40000010012 */
[----:B------:R-:W-:Y:S01]  /*21f0*/  LEA.HI.X R25, R20, UR5, R25, 0x2, P2 ;  /* 0x0000000514197c11 */ /* 0x000fe200090f1419 */
[----:B------:R-:W-:-:S05]  /*2200*/  FFMA.FTZ R23, R17, R30, R19 ;  /* 0x0000001e11177223 */ /* 0x000fca0000010013 */
[----:B------:R3:W-:Y:S02]  /*2210*/  STG.E.64 desc[UR6][R24.64], R22 ;  /* 0x0000001618007986 */ /* 0x0007e4000c101b06 */
.L_x_2955:
[----:B------:R-:W-:Y:S05]  /*2220*/  BSYNC.RECONVERGENT B1 ;  /* 0x0000000000017941 */ /* 0x000fea0003800200 */
.L_x_2954:
[----:B------:R-:W-:Y:S04]  /*2230*/  BSSY.RECONVERGENT B1, `(.L_x_2956) ;  /* 0x0000013000017945 */ /* 0x000fe80003800200 */
[----:B------:R-:W-:Y:S05]  /*2240*/  @P3 BRA `(.L_x_2957) ;  /* 0x0000000000443947 */ /* 0x000fea0003800000 */
[----:B------:R-:W1:Y:S01]  /*2250*/  LDCU.64 UR4, c[0x0][0x3e0] ;  /* 0x00007c00ff0477ac */ /* 0x000e620008000a00 */
[----:B0-----:R-:W-:Y:S01]  /*2260*/  MOV R20, R58 ;  /* 0x0000003a00147202 */ /* 0x001fe20000000f00 */
[----:B------:R-:W-:Y:S01]  /*2270*/  FADD.FTZ R40, -R26, R40 ;  /* 0x000000281a287221 */ /* 0x000fe20000010100 */
[----:B------:R-:W-:Y:S01]  /*2280*/  MOV R21, R61 ;  /* 0x0000003d00157202 */ /* 0x000fe20000000f00 */
[----:B------:R-:W0:Y:S02]  /*2290*/  LDCU.64 UR10, c[0x0][0x380] ;  /* 0x00007000ff0a77ac */ /* 0x000e240008000a00 */
[----:B--23--:R-:W-:Y:S01]  /*22a0*/  FMUL.FTZ R23, R40, R27 ;  /* 0x0000001b28177220 */ /* 0x00cfe20000410000 */
[----:B-1----:R-:W-:Y:S02]  /*22b0*/  IMAD R22, R15, UR4, RZ ;  /* 0x000000040f167c24 */ /* 0x002fe4000f8e02ff */
        /* <DEDUP_REMOVED lines=10> */
.L_x_2957:
[----:B------:R-:W-:Y:S05]  /*2360*/  BSYNC.RECONVERGENT B1 ;  /* 0x0000000000017941 */ /* 0x000fea0003800200 */
.L_x_2956:
        /* <DEDUP_REMOVED lines=13> */
[----:B0-----:R-:W-:Y:S01]  /*2440*/  MOV R20, R58 ;  /* 0x0000003a00147202 */ /* 0x001fe20000000f00 */
[C---:B------:R-:W-:Y:S01]  /*2450*/  FADD.FTZ R38, -R26.reuse, R38 ;  /* 0x000000261a267221 */ /* 0x040fe20000010100 */
[----:B------:R-:W-:Y:S01]  /*2460*/  MOV R21, R61 ;  /* 0x0000003d00157202 */ /* 0x000fe20000000f00 */
[----:B------:R-:W0:Y:S01]  /*2470*/  LDCU.64 UR10, c[0x0][0x380] ;  /* 0x00007000ff0a77ac */ /* 0x000e220008000a00 */
[----:B-1-34-:R-:W-:Y:S01]  /*2480*/  FADD.FTZ R22, -R26, R39 ;  /* 0x000000271a167221 */ /* 0x01afe20000010100 */
[----:B--2---:R-:W-:Y:S01]  /*2490*/  FMUL.FTZ R23, R38, R27 ;  /* 0x0000001b26177220 */ /* 0x004fe20000410000 */
[----:B------:R-:W-:Y:S02]  /*24a0*/  IMAD R29, R29, UR4, RZ ;  /* 0x000000041d1d7c24 */ /* 0x000fe4000f8e02ff */
[----:B------:R-:W-:-:S04]  /*24b0*/  IMAD.WIDE.U32 R20, R28, UR4, R20 ;  /* 0x000000041c147c25 */ /* 0x000fc8000f8e0014 */
[----:B------:R-:W-:Y:S01]  /*24c0*/  IMAD R29, R28, UR5, R29 ;  /* 0x000000051c1d7c24 */ /* 0x000fe2000f8e021d */
[----:B0-----:R-:W-:Y:S01]  /*24d0*/  LEA R24, P5, R20, UR10, 0x2 ;  /* 0x0000000a14187c11 */ /* 0x001fe2000f8a10ff */
[----:B------:R-:W-:Y:S01]  /*24e0*/  FMUL.FTZ R28, R22, R27 ;  /* 0x0000001b161c7220 */ /* 0x000fe20000410000 */
[----:B-----5:R-:W-:Y:S02]  /*24f0*/  FFMA.FTZ R22, R16, R23, R18 ;  /* 0x0000001710167223 */ /* 0x020fe40000010012 */
[----:B------:R-:W-:Y:S01]  /*2500*/  IADD3 R29, PT, PT, R21, R29, RZ ;  /* 0x0000001d151d7210 */ /* 0x000fe20007ffe0ff */
[----:B------:R-:W-:-:S03]  /*2510*/  FFMA.FTZ R23, R17, R28, R19 ;  /* 0x0000001c11177223 */ /* 0x000fc60000010013 */
[----:B------:R-:W-:-:S05]  /*2520*/  LEA.HI.X R25, R20, UR11, R29, 0x2, P5 ;  /* 0x0000000b14197c11 */ /* 0x000fca000a8f141d */
[----:B------:R0:W-:Y:S02]  /*2530*/  STG.E.64 desc[UR6][R24.64], R22 ;  /* 0x0000001618007986 */ /* 0x0001e4000c101b06 */
.L_x_2959:
[----:B------:R-:W-:Y:S05]  /*2540*/  BSYNC.RECONVERGENT B1 ;  /* 0x0000000000017941 */ /* 0x000fea0003800200 */
.L_x_2958:
[----:B------:R-:W-:Y:S04]  /*2550*/  BSSY.RECONVERGENT B1, `(.L_x_2960) ;  /* 0x0000013000017945 */ /* 0x000fe80003800200 */
[----:B------:R-:W-:Y:S05]  /*2560*/  @P1 BRA `(.L_x_2961) ;  /* 0x0000000000441947 */ /* 0x000fea0003800000 */
[----:B------:R-:W1:Y:S01]  /*2570*/  LDCU.64 UR4, c[0x0][0x3e0] ;  /* 0x00007c00ff0477ac */ /* 0x000e620008000a00 */
[----:B0-----:R-:W-:Y:S01]  /*2580*/  MOV R20, R58 ;  /* 0x0000003a00147202 */ /* 0x001fe20000000f00 */
[C---:B------:R-:W-:Y:S01]  /*2590*/  FADD.FTZ R42, -R26.reuse, R42 ;  /* 0x0000002a1a2a7221 */ /* 0x040fe20000010100 */
[----:B------:R-:W-:Y:S01]  /*25a0*/  MOV R21, R61 ;  /* 0x0000003d00157202 */ /* 0x000fe20000000f00 */
[----:B------:R-:W0:Y:S01]  /*25b0*/  LDCU.64 UR10, c[0x0][0x380] ;  /* 0x00007000ff0a77ac */ /* 0x000e220008000a00 */
[----:B---34-:R-:W-:Y:S01]  /*25c0*/  FADD.FTZ R24, -R26, R43 ;  /* 0x0000002b1a187221 */ /* 0x018fe20000010100 */
[----:B--2---:R-:W-:-:S03]  /*25d0*/  FMUL.FTZ R23, R42, R27 ;  /* 0x0000001b2a177220 */ /* 0x004fc60000410000 */
[----:B------:R-:W-:Y:S01]  /*25e0*/  FMUL.FTZ R28, R24, R27 ;  /* 0x0000001b181c7220 */ /* 0x000fe20000410000 */
[----:B-----5:R-:W-:Y:S01]  /*25f0*/  FFMA.FTZ R24, R16, R23, R18 ;  /* 0x0000001710187223 */ /* 0x020fe20000010012 */
[----:B-1----:R-:W-:Y:S02]  /*2600*/  IMAD R22, R33, UR4, RZ ;  /* 0x0000000421167c24 */ /* 0x002fe4000f8e02ff */
[----:B------:R-:W-:-:S04]  /*2610*/  IMAD.WIDE.U32 R20, R9, UR4, R20 ;  /* 0x0000000409147c25 */ /* 0x000fc8000f8e0014 */
[----:B------:R-:W-:Y:S01]  /*2620*/  IMAD R25, R9, UR5, R22 ;  /* 0x0000000509197c24 */ /* 0x000fe2000f8e0216 */
[----:B0-----:R-:W-:-:S04]  /*2630*/  LEA R22, P1, R20, UR10, 0x2 ;  /* 0x0000000a14167c11 */ /* 0x001fc8000f8210ff */
[----:B------:R-:W-:-:S04]  /*2640*/  IADD3 R25, PT, PT, R21, R25, RZ ;  /* 0x0000001915197210 */ /* 0x000fc80007ffe0ff */
[----:B------:R-:W-:Y:S01]  /*2650*/  LEA.HI.X R23, R20, UR11, R25, 0x2, P1 ;  /* 0x0000000b14177c11 */ /* 0x000fe200088f1419 */
[----:B------:R-:W-:-:S05]  /*2660*/  FFMA.FTZ R25, R17, R28, R19 ;  /* 0x0000001c11197223 */ /* 0x000fca0000010013 */
[----:B------:R0:W-:Y:S02]  /*2670*/  STG.E.64 desc[UR6][R22.64], R24 ;  /* 0x0000001816007986 */ /* 0x0001e4000c101b06 */
.L_x_2961:
[----:B------:R-:W-:Y:S05]  /*2680*/  BSYNC.RECONVERGENT B1 ;  /* 0x0000000000017941 */ /* 0x000fea0003800200 */
.L_x_2960:
[----:B------:R-:W-:Y:S04]  /*2690*/  BSSY.RECONVERGENT B1, `(.L_x_2962) ;  /* 0x0000013000017945 */ /* 0x000fe80003800200 */
[----:B------:R-:W-:Y:S05]  /*26a0*/  @P6 BRA `(.L_x_2963) ;  /* 0x0000000000446947 */ /* 0x000fea0003800000 */
[----:B------:R-:W1:Y:S01]  /*26b0*/  LDCU.64 UR4, c[0x0][0x3e0] ;  /* 0x00007c00ff0477ac */ /* 0x000e620008000a00 */
[----:B0-----:R-:W-:Y:S01]  /*26c0*/  MOV R20, R58 ;  /* 0x0000003a00147202 */ /* 0x001fe20000000f00 */
[C---:B------:R-:W-:Y:S01]  /*26d0*/  FADD.FTZ R44, -R26.reuse, R44 ;  /* 0x0000002c1a2c7221 */ /* 0x040fe20000010100 */
[----:B------:R-:W-:Y:S01]  /*26e0*/  MOV R21, R61 ;  /* 0x0000003d00157202 */ /* 0x000fe20000000f00 */
[----:B------:R-:W0:Y:S01]  /*26f0*/  LDCU.64 UR10, c[0x0][0x380] ;  /* 0x00007000ff0a77ac */ /* 0x000e220008000a00 */
[----:B---34-:R-:W-:-:S04]  /*2700*/  FADD.FTZ R24, -R26, R45 ;  /* 0x0000002d1a187221 */ /* 0x018fc80000010100 */
[----:B--2---:R-:W-:Y:S01]  /*2710*/  FMUL.FTZ R28, R24, R27 ;  /* 0x0000001b181c7220 */ /* 0x004fe20000410000 */
[----:B-1----:R-:W-:Y:S02]  /*2720*/  IMAD R23, R35, UR4, RZ ;  /* 0x0000000423177c24 */ /* 0x002fe4000f8e02ff */
[----:B------:R-:W-:-:S04]  /*2730*/  IMAD.WIDE.U32 R20, R10, UR4, R20 ;  /* 0x000000040a147c25 */ /* 0x000fc8000f8e0014 */
[----:B------:R-:W-:Y:S02]  /*2740*/  IMAD R25, R10, UR5, R23 ;  /* 0x000000050a197c24 */ /* 0x000fe4000f8e0217 */
[----:B------:R-:W-:Y:S01]  /*2750*/  FMUL.FTZ R23, R44, R27 ;  /* 0x0000001b2c177220 */ /* 0x000fe20000410000 */
[----:B0-----:R-:W-:Y:S02]  /*2760*/  LEA R22, P1, R20, UR10, 0x2 ;  /* 0x0000000a14167c11 */ /* 0x001fe4000f8210ff */
[----:B------:R-:W-:Y:S01]  /*2770*/  IADD3 R25, PT, PT, R21, R25, RZ ;  /* 0x0000001915197210 */ /* 0x000fe20007ffe0ff */
[----:B-----5:R-:W-:-:S03]  /*2780*/  FFMA.FTZ R24, R16, R23, R18 ;  /* 0x0000001710187223 */ /* 0x020fc60000010012 */
[----:B------:R-:W-:Y:S01]  /*2790*/  LEA.HI.X R23, R20, UR11, R25, 0x2, P1 ;  /* 0x0000000b14177c11 */ /* 0x000fe200088f1419 */
[----:B------:R-:W-:-:S05]  /*27a0*/  FFMA.FTZ R25, R17, R28, R19 ;  /* 0x0000001c11197223 */ /* 0x000fca0000010013 */
[----:B------:R0:W-:Y:S02]  /*27b0*/  STG.E.64 desc[UR6][R22.64], R24 ;  /* 0x0000001816007986 */ /* 0x0001e4000c101b06 */
.L_x_2963:
[----:B------:R-:W-:Y:S05]  /*27c0*/  BSYNC.RECONVERGENT B1 ;  /* 0x0000000000017941 */ /* 0x000fea0003800200 */
.L_x_2962:
        /* <DEDUP_REMOVED lines=10> */
[----:B-----5:R-:W-:-:S03]  /*2870*/  FFMA.FTZ R28, R16, R23, R18 ;  /* 0x00000017101c7223 */ /* 0x020fc60000010012 */
[----:B------:R-:W-:Y:S01]  /*2880*/  FFMA.FTZ R29, R17, R24, R19 ;  /* 0x00000018111d7223 */ /* 0x000fe20000010013 */
[----:B-1----:R-:W-:Y:S02]  /*2890*/  IMAD R22, R53, UR4, RZ ;  /* 0x0000000435167c24 */ /* 0x002fe4000f8e02ff */
[----:B------:R-:W-:-:S04]  /*28a0*/  IMAD.WIDE.U32 R20, R11, UR4, R20 ;  /* 0x000000040b147c25 */ /* 0x000fc8000f8e0014 */
[----:B------:R-:W-:Y:S01]  /*28b0*/  IMAD R25, R11, UR5, R22 ;  /* 0x000000050b197c24 */ /* 0x000fe2000f8e0216 */
[----:B0-----:R-:W-:-:S04]  /*28c0*/  LEA R22, P1, R20, UR10, 0x2 ;  /* 0x0000000a14167c11 */ /* 0x001fc8000f8210ff */
[----:B------:R-:W-:-:S04]  /*28d0*/  IADD3 R25, PT, PT, R21, R25, RZ ;  /* 0x0000001915197210 */ /* 0x000fc80007ffe0ff */
[----:B------:R-:W-:-:S05]  /*28e0*/  LEA.HI.X R23, R20, UR11, R25, 0x2, P1 ;  /* 0x0000000b14177c11 */ /* 0x000fca00088f1419 */
[----:B------:R0:W-:Y:S02]  /*28f0*/  STG.E.64 desc[UR6][R22.64], R28 ;  /* 0x0000001c16007986 */ /* 0x0001e4000c101b06 */
.L_x_2965:
[----:B------:R-:W-:Y:S05]  /*2900*/  BSYNC.RECONVERGENT B1 ;  /* 0x0000000000017941 */ /* 0x000fea0003800200 */
.L_x_2964:
        /* <DEDUP_REMOVED lines=8> */
[----:B--2---:R-:W-:-:S04]  /*2990*/  FMUL.FTZ R24, R24, R27 ;  /* 0x0000001b18187220 */ /* 0x004fc80000410000 */
[----:B-----5:R-:W-:Y:S01]  /*29a0*/  FFMA.FTZ R29, R17, R24, R19 ;  /* 0x00000018111d7223 */ /* 0x020fe20000010013 */
[----:B-1----:R-:W-:Y:S02]  /*29b0*/  IMAD R23, R55, UR4, RZ ;  /* 0x0000000437177c24 */ /* 0x002fe4000f8e02ff */
[----:B------:R-:W-:-:S04]  /*29c0*/  IMAD.WIDE.U32 R20, R12, UR4, R20 ;  /* 0x000000040c147c25 */ /* 0x000fc8000f8e0014 */
[----:B------:R-:W-:Y:S02]  /*29d0*/  IMAD R25, R12, UR5, R23 ;  /* 0x000000050c197c24 */ /* 0x000fe4000f8e0217 */
[----:B------:R-:W-:Y:S01]  /*29e0*/  FMUL.FTZ R23, R48, R27 ;  /* 0x0000001b30177220 */ /* 0x000fe20000410000 */
[----:B0-----:R-:W-:Y:S02]  /*29f0*/  LEA R22, P1, R20, UR10, 0x2 ;  /* 0x0000000a14167c11 */ /* 0x001fe4000f8210ff */
[----:B------:R-:W-:Y:S01]  /*2a00*/  IADD3 R25, PT, PT, R21, R25, RZ ;  /* 0x0000001915197210 */ /* 0x000fe20007ffe0ff */
[----:B------:R-:W-:-:S03]  /*2a10*/  FFMA.FTZ R28, R16, R23, R18 ;  /* 0x00000017101c7223 */ /* 0x000fc60000010012 */
[----:B------:R-:W-:-:S05]  /*2a20*/  LEA.HI.X R23, R20, UR11, R25, 0x2, P1 ;  /* 0x0000000b14177c11 */ /* 0x000fca00088f1419 */
[----:B------:R0:W-:Y:S02]  /*2a30*/  STG.E.64 desc[UR6][R22.64], R28 ;  /* 0x0000001c16007986 */ /* 0x0001e4000c101b06 */
.L_x_2967:
[----:B------:R-:W-:Y:S05]  /*2a40*/  BSYNC.RECONVERGENT B1 ;  /* 0x0000000000017941 */ /* 0x000fea0003800200 */
.L_x_2966:
[----:B------:R-:W-:Y:S05]  /*2a50*/  @P4 BRA `(.L_x_2968) ;  /* 0x0000001000404947 */ /* 0x000fea0003800000 */
[----:B------:R-:W1:Y:S01]  /*2a60*/  LDCU.64 UR4, c[0x0][0x3e0] ;  /* 0x00007c00ff0477ac */ /* 0x000e620008000a00 */
[----:B0-----:R-:W-:Y:S01]  /*2a70*/  MOV R20, R58 ;  /* 0x0000003a00147202 */ /* 0x001fe20000000f00 */
[C---:B------:R-:W-:Y:S01]  /*2a80*/  FADD.FTZ R50, -R26.reuse, R50 ;  /* 0x000000321a327221 */ /* 0x040fe20000010100 */
[----:B------:R-:W-:Y:S01]  /*2a90*/  MOV R21, R61 ;  /* 0x0000003d00157202 */ /* 0x000fe20000000f00 */
[----:B------:R-:W0:Y:S01]  /*2aa0*/  LDCU.64 UR8, c[0x0][0x380] ;  /* 0x00007000ff0877ac */ /* 0x000e220008000a00 */
[----:B------:R-:W-:Y:S01]  /*2ab0*/  FADD.FTZ R26, -R26, R51 ;  /* 0x000000331a1a7221 */ /* 0x000fe20000010100 */
[----:B--234-:R-:W-:-:S03]  /*2ac0*/  FMUL.FTZ R23, R50, R27 ;  /* 0x0000001b32177220 */ /* 0x01cfc60000410000 */
        /* <DEDUP_REMOVED lines=9> */
[----:B------:R0:W-:Y:S01]  /*2b60*/  STG.E.64 desc[UR6][R22.64], R16 ;  /* 0x0000001016007986 */ /* 0x0001e2000c101b06 */
[----:B------:R-:W-:Y:S05]  /*2b70*/  BRA `(.L_x_2968) ;  /* 0x0000000c00f87947 */ /* 0x000fea0003800000 */
.L_x_2953:
        /* <DEDUP_REMOVED lines=9> */
[C---:B0-----:R-:W-:Y:S01]  /*2c10*/  FADD.FTZ R20, -R26.reuse, R37 ;  /* 0x000000251a147221 */ /* 0x041fe20000010100 */
[----:B------:R-:W-:Y:S01]  /*2c20*/  FADD.FTZ R36, -R26, R36 ;  /* 0x000000241a247221 */ /* 0x000fe20000010100 */
[----:B------:R-:W0:Y:S02]  /*2c30*/  LDCU.64 UR8, c[0x0][0x3e0] ;  /* 0x00007c00ff0877ac */ /* 0x000e240008000a00 */
[-C--:B-12---:R-:W-:Y:S01]  /*2c40*/  FMUL.FTZ R22, R20, R27.reuse ;  /* 0x0000001b14167220 */ /* 0x086fe20000410000 */
        /* <DEDUP_REMOVED lines=8> */
[----:B0-----:R-:W-:Y:S01]  /*2cd0*/  IMAD R36, R23, UR8, RZ ;  /* 0x0000000817247c24 */ /* 0x001fe2000f8e02ff */
[----:B------:R-:W-:-:S06]  /*2ce0*/  MOV R23, R61 ;  /* 0x0000003d00177202 */ /* 0x000fcc0000000f00 */
[----:B------:R-:W0:Y:S01]  /*2cf0*/  MUFU.EX2 R20, R20 ;  /* 0x0000001400147308 */ /* 0x000e220000000800 */
[----:B------:R-:W-:-:S04]  /*2d00*/  IMAD.WIDE.U32 R22, R25, UR8, R22 ;  /* 0x0000000819167c25 */ /* 0x000fc8000f8e0016 */
[----:B------:R-:W-:Y:S02]  /*2d10*/  IMAD R25, R25, UR9, R36 ;  /* 0x0000000919197c24 */ /* 0x000fe4000f8e0224 */
[----:B--2---:R-:W-:-:S03]  /*2d20*/  FADD.FTZ R32, R21, 1 ;  /* 0x3f80000015207421 */ /* 0x004fc60000010000 */
[----:B------:R-:W-:-:S03]  /*2d30*/  IADD3 R25, PT, PT, R23, R25, RZ ;  /* 0x0000001917197210 */ /* 0x000fc60007ffe0ff */
[----:B------:R-:W2:Y:S01]  /*2d40*/  MUFU.RCP R32, R32 ;  /* 0x0000002000207308 */ /* 0x000ea20000001000 */
[----:B0-----:R-:W-:Y:S01]  /*2d50*/  FADD.FTZ R30, R20, 1 ;  /* 0x3f800000141e7421 */ /* 0x001fe20000010000 */
[----:B-1----:R-:W-:-:S04]  /*2d60*/  LEA R20, P2, R22, UR10, 0x2 ;  /* 0x0000000a16147c11 */ /* 0x002fc8000f8410ff */
[----:B------:R-:W-:Y:S02]  /*2d70*/  LEA.HI.X R21, R22, UR11, R25, 0x2, P2 ;  /* 0x0000000b16157c11 */ /* 0x000fe400090f1419 */
[----:B------:R-:W0:Y:S01]  /*2d80*/  MUFU.RCP R31, R30 ;  /* 0x0000001e001f7308 */ /* 0x000e220000001000 */
[----:B--2---:R-:W-:Y:S01]  /*2d90*/  FMUL.FTZ R23, R37, R32 ;  /* 0x0000002025177220 */ /* 0x004fe20000410000 */
[----:B0-----:R-:W-:-:S05]  /*2da0*/  FMUL.FTZ R22, R24, R31 ;  /* 0x0000001f18167220 */ /* 0x001fca0000410000 */
[----:B------:R3:W-:Y:S02]  /*2db0*/  STG.E.64 desc[UR6][R20.64], R22 ;  /* 0x0000001614007986 */ /* 0x0007e4000c101b06 */
.L_x_2970:
[----:B------:R-:W-:Y:S05]  /*2dc0*/  BSYNC.RECONVERGENT B1 ;  /* 0x0000000000017941 */ /* 0x000fea0003800200 */
.L_x_2969:
[----:B------:R-:W-:Y:S04]  /*2dd0*/  BSSY.RECONVERGENT B1, `(.L_x_2971) ;  /* 0x000001d000017945 */ /* 0x000fe80003800200 */
[----:B------:R-:W-:Y:S05]  /*2de0*/  @P3 BRA `(.L_x_2972) ;  /* 0x00000000006c3947 */ /* 0x000fea0003800000 */
[C---:B------:R-:W-:Y:S01]  /*2df0*/  FADD.FTZ R40, -R26.reuse, R40 ;  /* 0x000000281a287221 */ /* 0x040fe20000010100 */
[----:B0--3--:R-:W-:Y:S01]  /*2e00*/  FADD.FTZ R20, -R26, R41 ;  /* 0x000000291a147221 */ /* 0x009fe20000010100 */
[----:B------:R-:W0:Y:S02]  /*2e10*/  LDCU.64 UR8, c[0x0][0x3e0] ;  /* 0x00007c00ff0877ac */ /* 0x000e240008000a00 */
[-C--:B--2---:R-:W-:Y:S01]  /*2e20*/  FMUL.FTZ R21, R40, R27.reuse ;  /* 0x0000001b28157220 */ /* 0x084fe20000410000 */
[----:B-1----:R-:W-:Y:S01]  /*2e30*/  FMUL.FTZ R22, R20, R27 ;  /* 0x0000001b14167220 */ /* 0x002fe20000410000 */
[----:B------:R-:W1:Y:S02]  /*2e40*/  LDCU.64 UR10, c[0x0][0x380] ;  /* 0x00007000ff0a77ac */ /* 0x000e640008000a00 */
[----:B-----5:R-:W-:Y:S01]  /*2e50*/  FFMA.FTZ R31, R16, R21, R18 ;  /* 0x00000015101f7223 */ /* 0x020fe20000010012 */
[----:B------:R-:W-:Y:S01]  /*2e60*/  FFMA.FTZ R30, R17, R22, R19 ;  /* 0x00000016111e7223 */ /* 0x000fe20000010013 */
[----:B------:R-:W-:-:S02]  /*2e70*/  MOV R21, R61 ;  /* 0x0000003d00157202 */ /* 0x000fc40000000f00 */
        /* <DEDUP_REMOVED lines=11> */
[----:B-1----:R-:W-:-:S05]  /*2f30*/  LEA R22, P2, R20, UR10, 0x2 ;  /* 0x0000000a14167c11 */ /* 0x002fca000f8410ff */
[----:B------:R-:W0:Y:S01]  /*2f40*/  MUFU.RCP R25, R25 ;  /* 0x0000001900197308 */ /* 0x000e220000001000 */
[----:B------:R-:W-:-:S04]  /*2f50*/  IADD3 R23, PT, PT, R21, R23, RZ ;  /* 0x0000001715177210 */ /* 0x000fc80007ffe0ff */
[----:B------:R-:W-:Y:S01]  /*2f60*/  LEA.HI.X R23, R20, UR11, R23, 0x2, P2 ;  /* 0x0000000b14177c11 */ /* 0x000fe200090f1417 */
[----:B--2---:R-:W-:Y:S01]  /*2f70*/  FMUL.FTZ R20, R31, R24 ;  /* 0x000000181f147220 */ /* 0x004fe20000410000 */
[----:B0-----:R-:W-:-:S05]  /*2f80*/  FMUL.FTZ R21, R30, R25 ;  /* 0x000000191e157220 */ /* 0x001fca0000410000 */
[----:B------:R4:W-:Y:S02]  /*2f90*/  STG.E.64 desc[UR6][R22.64], R20 ;  /* 0x0000001416007986 */ /* 0x0009e4000c101b06 */
.L_x_2972:
[----:B------:R-:W-:Y:S05]  /*2fa0*/  BSYNC.RECONVERGENT B1 ;  /* 0x0000000000017941 */ /* 0x000fea0003800200 */
.L_x_2971:
        /* <DEDUP_REMOVED lines=12> */
[C---:B------:R-:W-:Y:S01]  /*3070*/  FADD.FTZ R38, -R26.reuse, R38 ;  /* 0x000000261a267221 */ /* 0x040fe20000010100 */
[----:B0--34-:R-:W-:Y:S01]  /*3080*/  FADD.FTZ R20, -R26, R39 ;  /* 0x000000271a147221 */ /* 0x019fe20000010100 */
        /* <DEDUP_REMOVED lines=25> */
.L_x_2974:
[----:B------:R-:W-:Y:S05]  /*3220*/  BSYNC.RECONVERGENT B1 ;  /* 0x0000000000017941 */ /* 0x000fea0003800200 */
.L_x_2973:
[----:B------:R-:W-:Y:S04]  /*3230*/  BSSY.RECONVERGENT B1, `(.L_x_2975) ;  /* 0x000001d000017945 */ /* 0x000fe80003800200 */
[----:B------:R-:W-:Y:S05]  /*3240*/  @P1 BRA `(.L_x_2976) ;  /* 0x00000000006c1947 */ /* 0x000fea0003800000 */
[C---:B------:R-:W-:Y:S01]  /*3250*/  FADD.FTZ R42, -R26.reuse, R42 ;  /* 0x0000002a1a2a7221 */ /* 0x040fe20000010100 */
[----:B0--34-:R-:W-:Y:S01]  /*3260*/  FADD.FTZ R20, -R26, R43 ;  /* 0x0000002b1a147221 */ /* 0x019fe20000010100 */
[----:B------:R-:W0:Y:S01]  /*3270*/  LDCU.64 UR8, c[0x0][0x3e0] ;  /* 0x00007c00ff0877ac */ /* 0x000e220008000a00 */
[----:B------:R-:W-:Y:S01]  /*3280*/  MOV R23, R61 ;  /* 0x0000003d00177202 */ /* 0x000fe20000000f00 */
        /* <DEDUP_REMOVED lines=15> */
[----:B-1----:R-:W-:-:S05]  /*3380*/  LEA R20, P1, R22, UR10, 0x2 ;  /* 0x0000000a16147c11 */ /* 0x002fca000f8210ff */
[----:B------:R-:W1:Y:S01]  /*3390*/  MUFU.RCP R24, R24 ;  /* 0x0000001800187308 */ /* 0x000e620000001000 */
[----:B0-----:R-:W-:Y:S01]  /*33a0*/  FADD.FTZ R25, R21, 1 ;  /* 0x3f80000015197421 */ /* 0x001fe20000010000 */
[----:B------:R-:W-:-:S06]  /*33b0*/  LEA.HI.X R21, R22, UR11, R31, 0x2, P1 ;  /* 0x0000000b16157c11 */ /* 0x000fcc00088f141f */
[----:B------:R-:W0:Y:S01]  /*33c0*/  MUFU.RCP R25, R25 ;  /* 0x0000001900197308 */ /* 0x000e220000001000 */
[----:B-1----:R-:W-:Y:S01]  /*33d0*/  FMUL.FTZ R22, R29, R24 ;  /* 0x000000181d167220 */ /* 0x002fe20000410000 */
[----:B0-----:R-:W-:-:S05]  /*33e0*/  FMUL.FTZ R23, R28, R25 ;  /* 0x000000191c177220 */ /* 0x001fca0000410000 */
[----:B------:R0:W-:Y:S02]  /*33f0*/  STG.E.64 desc[UR6][R20.64], R22 ;  /* 0x0000001614007986 */ /* 0x0001e4000c101b06 */
.L_x_2976:
[----:B------:R-:W-:Y:S05]  /*3400*/  BSYNC.RECONVERGENT B1 ;  /* 0x0000000000017941 */ /* 0x000fea0003800200 */
.L_x_2975:
        /* <DEDUP_REMOVED lines=29> */
.L_x_2978:
[----:B------:R-:W-:Y:S05]  /*35e0*/  BSYNC.RECONVERGENT B1 ;  /* 0x0000000000017941 */ /* 0x000fea0003800200 */
.L_x_2977:
        /* <DEDUP_REMOVED lines=29> */
.L_x_2980:
[----:B------:R-:W-:Y:S05]  /*37c0*/  BSYNC.RECONVERGENT B1 ;  /* 0x0000000000017941 */ /* 0x000fea0003800200 */
.L_x_2979:
        /* <DEDUP_REMOVED lines=29> */
.L_x_2982:
[----:B------:R-:W-:Y:S05]  /*39a0*/  BSYNC.RECONVERGENT B1 ;  /* 0x0000000000017941 */ /* 0x000fea0003800200 */
.L_x_2981:
[----:B------:R-:W-:Y:S05]  /*39b0*/  @P4 BRA `(.L_x_2968) ;  /* 0x0000000000684947 */ /* 0x000fea0003800000 */
[C---:B------:R-:W-:Y:S01]  /*39c0*/  FADD.FTZ R50, -R26.reuse, R50 ;  /* 0x000000321a327221 */ /* 0x040fe20000010100 */
[----:B------:R-:W-:Y:S01]  /*39d0*/  FADD.FTZ R26, -R26, R51 ;  /* 0x000000331a1a7221 */ /* 0x000fe20000010100 */
[----:B------:R-:W1:Y:S01]  /*39e0*/  LDCU.64 UR4, c[0x0][0x3e0] ;  /* 0x00007c00ff0477ac */ /* 0x000e620008000a00 */
[----:B------:R-:W-:Y:S01]  /*39f0*/  MOV R59, R61 ;  /* 0x0000003d003b7202 */ /* 0x000fe20000000f00 */
[-C--:B0-234-:R-:W-:Y:S01]  /*3a00*/  FMUL.FTZ R21, R50, R27.reuse ;  /* 0x0000001b32157220 */ /* 0x09dfe20000410000 */
[----:B------:R-:W-:Y:S01]  /*3a10*/  FMUL.FTZ R26, R26, R27 ;  /* 0x0000001b1a1a7220 */ /* 0x000fe20000410000 */
[----:B------:R-:W0:Y:S02]  /*3a20*/  LDCU.64 UR8, c[0x0][0x380] ;  /* 0x00007000ff0877ac */ /* 0x000e240008000a00 */
[----:B-----5:R-:W-:Y:S01]  /*3a30*/  FFMA.FTZ R21, R16, R21, R18 ;  /* 0x0000001510157223 */ /* 0x020fe20000010012 */
[----:B------:R-:W-:-:S03]  /*3a40*/  FFMA.FTZ R26, R17, R26, R19 ;  /* 0x0000001a111a7223 */ /* 0x000fc60000010013 */
[----:B------:R-:W-:Y:S01]  /*3a50*/  FMUL.FTZ R16, R21, -1.4426950216293334961 ;  /* 0xbfb8aa3b15107820 */ /* 0x000fe20000410000 */
[----:B------:R-:W-:-:S05]  /*3a60*/  FMUL.FTZ R17, R26, -1.4426950216293334961 ;  /* 0xbfb8aa3b1a117820 */ /* 0x000fca0000410000 */
[----:B------:R-:W2:Y:S01]  /*3a70*/  MUFU.EX2 R16, R16 ;  /* 0x0000001000107308 */ /* 0x000ea20000000800 */
[----:B-1----:R-:W-:Y:S02]  /*3a80*/  IMAD R20, R57, UR4, RZ ;  /* 0x0000000439147c24 */ /* 0x002fe4000f8e02ff */
[----:B------:R-:W-:-:S05]  /*3a90*/  IMAD.WIDE.U32 R58, R13, UR4, R58 ;  /* 0x000000040d3a7c25 */ /* 0x000fca000f8e003a */
[----:B------:R-:W1:Y:S01]  /*3aa0*/  MUFU.EX2 R17, R17 ;  /* 0x0000001100117308 */ /* 0x000e620000000800 */
[----:B------:R-:W-:-:S05]  /*3ab0*/  IMAD R23, R13, UR5, R20 ;  /* 0x000000050d177c24 */ /* 0x000fca000f8e0214 */
[----:B------:R-:W-:Y:S01]  /*3ac0*/  IADD3 R23, PT, PT, R59, R23, RZ ;  /* 0x000000173b177210 */ /* 0x000fe20007ffe0ff */
[----:B--2---:R-:W-:Y:S01]  /*3ad0*/  FADD.FTZ R18, R16, 1 ;  /* 0x3f80000010127421 */ /* 0x004fe20000010000 */
[----:B0-----:R-:W-:-:S05]  /*3ae0*/  LEA R16, P1, R58, UR8, 0x2 ;  /* 0x000000083a107c11 */ /* 0x001fca000f8210ff */
[----:B------:R-:W0:Y:S01]  /*3af0*/  MUFU.RCP R18, R18 ;  /* 0x0000001200127308 */ /* 0x000e220000001000 */
[----:B-1----:R-:W-:Y:S01]  /*3b00*/  FADD.FTZ R19, R17, 1 ;  /* 0x3f80000011137421 */ /* 0x002fe20000010000 */
[----:B------:R-:W-:-:S06]  /*3b10*/  LEA.HI.X R17, R58, UR9, R23, 0x2, P1 ;  /* 0x000000093a117c11 */ /* 0x000fcc00088f1417 */
[----:B------:R-:W1:Y:S01]  /*3b20*/  MUFU.RCP R19, R19 ;  /* 0x0000001300137308 */ /* 0x000e620000001000 */
[----:B0-----:R-:W-:Y:S01]  /*3b30*/  FMUL.FTZ R20, R21, R18 ;  /* 0x0000001215147220 */ /* 0x001fe20000410000 */
[----:B-1----:R-:W-:-:S05]  /*3b40*/  FMUL.FTZ R21, R26, R19 ;  /* 0x000000131a157220 */ /* 0x002fca0000410000 */
[----:B------:R0:W-:Y:S02]  /*3b50*/  STG.E.64 desc[UR6][R16.64], R20 ;  /* 0x0000001410007986 */ /* 0x0001e4000c101b06 */
.L_x_2968:
[----:B------:R-:W-:Y:S05]  /*3b60*/  BSYNC.RECONVERGENT B0 ;  /* 0x0000000000007941 */ /* 0x000fea0003800200 */
.L_x_2952:
        /* <DEDUP_REMOVED lines=8> */
.L_x_2984:
        /* <DEDUP_REMOVED lines=9> */
.L_x_3469:


//--------------------- .text._Z35group_norm_nhwc_fwd_one_pass_kernelI11Fp32IOFp32WLi512ELi26ELi416EEv26Group_norm_nhwc_fwd_params --------------------------
	.section	.text._Z35group_norm_nhwc_fwd_one_pass_kernelI11Fp32IOFp32WLi512ELi26ELi416EEv26Group_norm_nhwc_fwd_params,"ax",@progbits
	.align	128
        .global         _Z35group_norm_nhwc_fwd_one_pass_kernelI11Fp32IOFp32WLi512ELi26ELi416EEv26Group_norm_nhwc_fwd_params
        .type           _Z35group_norm_nhwc_fwd_one_pass_kernelI11Fp32IOFp32WLi512ELi26ELi416EEv26Group_norm_nhwc_fwd_params,@function
        .size           _Z35group_norm_nhwc_fwd_one_pass_kernelI11Fp32IOFp32WLi512ELi26ELi416EEv26Group_norm_nhwc_fwd_params,(.L_x_3470 - _Z35group_norm_nhwc_fwd_one_pass_kernelI11Fp32IOFp32WLi512ELi26ELi416EEv26Group_norm_nhwc_fwd_params)
        .other          _Z35group_norm_nhwc_fwd_one_pass_kernelI11Fp32IOFp32WLi512ELi26ELi416EEv26Group_norm_nhwc_fwd_params,@"STO_CUDA_ENTRY STV_DEFAULT"
_Z35group_norm_nhwc_fwd_one_pass_kernelI11Fp32IOFp32WLi512ELi26ELi416EEv26Group_norm_nhwc_fwd_params:
.text._Z35group_norm_nhwc_fwd_one_pass_kernelI11Fp32IOFp32WLi512ELi26ELi416EEv26Group_norm_nhwc_fwd_params:
        /* <DEDUP_REMOVED lines=23> */
[----:B-1----:R-:W-:Y:S01]  /*0170*/  IMAD R6, R3, UR4, R8 ;  /* 0x0000000403067c24 */ /* 0x002fe2000f8e0208 */
[----:B------:R-:W-:-:S03]  /*0180*/  MOV R8, R0 ;  /* 0x0000000000087202 */ /* 0x000fc60000000f00 */
        /* <DEDUP_REMOVED lines=36> */
.L_x_3060:
[----:B0-234-:R-:W0:Y:S01]  /*03d0*/  LDC R35, c[0x0][0x3f8] ;  /* 0x0000fe00ff237b82 */ /* 0x01de220000000800 */
[----:B-1----:R-:W1:Y:S01]  /*03e0*/  LDCU.64 UR6, c[0x0][0x3e8] ;  /* 0x00007d00ff0677ac */ /* 0x002e620008000a00 */
[----:B------:R-:W-:Y:S02]  /*03f0*/  LOP3.LUT R115, R26, 0xffff, RZ, 0xc0, !PT ;  /* 0x0000ffff1a737812 */ /* 0x000fe400078ec0ff */
[----:B------:R-:W-:Y:S01]  /*0400*/  CS2R R64, SRZ ;  /* 0x0000000000407805 */ /* 0x000fe2000001ff00 */
[----:B------:R-:W2:Y:S01]  /*0410*/  LDCU.64 UR10, c[0x0][0x3f0] ;  /* 0x00007e00ff0a77ac */ /* 0x000ea20008000a00 */
[----:B-1----:R-:W-:Y:S02]  /*0420*/  ISETP.GE.U32.AND P4, PT, R10, UR6, PT ;  /* 0x000000060a007c0c */ /* 0x002fe4000bf86070 */
[----:B------:R-:W-:Y:S02]  /*0430*/  ISETP.GE.U32.AND P5, PT, R12, UR6, PT ;  /* 0x000000060c007c0c */ /* 0x000fe4000bfa6070 */
[----:B------:R-:W-:-:S02]  /*0440*/  ISETP.GE.AND.EX P4, PT, R27, UR7, PT, P4 ;  /* 0x000000071b007c0c */ /* 0x000fc4000bf86340 */
[----:B0-----:R-:W-:Y:S02]  /*0450*/  IABS R31, R35 ;  /* 0x00000023001f7213 */ /* 0x001fe40000000000 */
[----:B------:R-:W-:Y:S02]  /*0460*/  ISETP.GE.AND.EX P5, PT, R49, UR7, PT, P5 ;  /* 0x0000000731007c0c */ /* 0x000fe4000bfa6350 */
[----:B------:R-:W0:Y:S07]  /*0470*/  I2F.RP R30, R31 ;  /* 0x0000001f001e7306 */ /* 0x000e2e0000209400 */
[----:B------:R-:W1:Y:S01]  /*0480*/  @!P4 LDC.64 R36, c[0x0][0x3e0] ;  /* 0x0000f800ff24cb82 */ /* 0x000e620000000a00 */
[----:B0-----:R-:W0:Y:S07]  /*0490*/  MUFU.RCP R30, R30 ;  /* 0x0000001e001e7308 */ /* 0x001e2e0000001000 */
[----:B------:R-:W3:Y:S01]  /*04a0*/  @!P4 LDC.64 R38, c[0x0][0x390] ;  /* 0x0000e400ff26cb82 */ /* 0x000ee20000000a00 */
[----:B0----5:R-:W-:-:S04]  /*04b0*/  IADD3 R28, PT, PT, R30, 0xffffffe, RZ ;  /* 0x0ffffffe1e1c7810 */ /* 0x021fc80007ffe0ff */
        /* <DEDUP_REMOVED lines=16> */
[----:B------:R-:W-:-:S04]  /*05c0*/  @P1 IADD3 R29, PT, PT, R29, 0x1, RZ ;  /* 0x000000011d1d1810 */ /* 0x000fc80007ffe0ff */
[----:B------:R-:W-:-:S04]  /*05d0*/  MOV R31, R29 ;  /* 0x0000001d001f7202 */ /* 0x000fc80000000f00 */
[----:B------:R-:W-:Y:S02]  /*05e0*/  @!P3 IADD3 R31, PT, PT, -R31, RZ, RZ ;  /* 0x000000ff1f1fb210 */ /* 0x000fe40007ffe1ff */
[----:B------:R-:W-:Y:S02]  /*05f0*/  @!P2 LOP3.LUT R31, RZ, R35, RZ, 0x33, !PT ;  /* 0x00000023ff1fa212 */ /* 0x000fe400078e33ff */
[----:B------:R-:W-:Y:S02]  /*0600*/  ISETP.GE.U32.AND P3, PT, R13, UR6, PT ;  /* 0x000000060d007c0c */ /* 0x000fe4000bf66070 */
[----:B------:R-:W-:Y:S02]  /*0610*/  IADD3 R29, PT, PT, -R31, RZ, RZ ;  /* 0x000000ff1f1d7210 */ /* 0x000fe40007ffe1ff */
[----:B------:R-:W-:Y:S02]  /*0620*/  ISETP.GE.AND.EX P3, PT, R51, UR7, PT, P3 ;  /* 0x0000000733007c0c */ /* 0x000fe4000bf66330 */
[----:B------:R-:W-:Y:S01]  /*0630*/  SHF.R.S32.HI R28, RZ, 0x1f, R31 ;  /* 0x0000001fff1c7819 */ /* 0x000fe2000001141f */
[----:B------:R-:W-:Y:S01]  /*0640*/  IMAD R48, R35, R29, R8 ;  /* 0x0000001d23307224 */ /* 0x000fe200078e0208 */
[----:B------:R-:W-:-:S03]  /*0650*/  ISETP.GE.U32.AND P2, PT, R14, UR6, PT ;  /* 0x000000060e007c0c */ /* 0x000fc6000bf46070 */
[----:B------:R-:W-:Y:S01]  /*0660*/  IMAD R48, R48, 0x1a, RZ ;  /* 0x0000001a30307824 */ /* 0x000fe200078e02ff */
[----:B------:R-:W-:Y:S01]  /*0670*/  ISETP.GE.AND.EX P2, PT, R53, UR7, PT, P2 ;  /* 0x0000000735007c0c */ /* 0x000fe2000bf46320 */
[----:B--2---:R-:W-:Y:S02]  /*0680*/  IMAD R30, R28, UR10, RZ ;  /* 0x0000000a1c1e7c24 */ /* 0x004fe4000f8e02ff */
[----:B------:R-:W0:Y:S01]  /*0690*/  @!P5 LDC.64 R28, c[0x0][0x3e0] ;  /* 0x0000f800ff1cdb82 */ /* 0x000e220000000a00 */
[C---:B------:R-:W-:Y:S01]  /*06a0*/  IADD3 R114, P1, PT, R48.reuse, R115, RZ ;  /* 0x0000007330727210 */ /* 0x040fe20007f3e0ff */
[----:B------:R-:W-:Y:S02]  /*06b0*/  IMAD R63, R31, UR11, R30 ;  /* 0x0000000b1f3f7c24 */ /* 0x000fe4000f8e021e */
[----:B-1----:R-:W-:Y:S01]  /*06c0*/  @!P4 IMAD R30, R27, R36, RZ ;  /* 0x000000241b1ec224 */ /* 0x002fe200078e02ff */
[----:B------:R-:W-:Y:S02]  /*06d0*/  LEA.HI.X.SX32 R115, R48, RZ, 0x1, P1 ;  /* 0x000000ff30737211 */ /* 0x000fe400008f0eff */
[----:B------:R-:W-:Y:S01]  /*06e0*/  ISETP.GE.U32.AND P1, PT, R15, UR6, PT ;  /* 0x000000060f007c0c */ /* 0x000fe2000bf26070 */
[----:B------:R-:W1:Y:S01]  /*06f0*/  @!P3 LDC.64 R34, c[0x0][0x3e0] ;  /* 0x0000f800ff22bb82 */ /* 0x000e620000000a00 */
[----:B------:R-:W-:-:S02]  /*0700*/  @!P4 IMAD R37, R10, R37, R30 ;  /* 0x000000250a25c224 */ /* 0x000fc400078e021e */
[----:B------:R-:W-:Y:S01]  /*0710*/  IMAD.WIDE.U32 R114, R31, UR10, R114 ;  /* 0x0000000a1f727c25 */ /* 0x000fe2000f8e0072 */
[----:B------:R-:W-:-:S04]  /*0720*/  ISETP.GE.AND.EX P1, PT, R55, UR7, PT, P1 ;  /* 0x0000000737007c0c */ /* 0x000fc8000bf26310 */
[----:B------:R-:W-:Y:S01]  /*0730*/  IADD3 R63, PT, PT, R115, R63, RZ ;  /* 0x0000003f733f7210 */ /* 0x000fe20007ffe0ff */
[----:B------:R-:W2:Y:S01]  /*0740*/  @!P5 LDC.64 R30, c[0x0][0x390] ;  /* 0x0000e400ff1edb82 */ /* 0x000ea20000000a00 */
[-C--:B------:R-:W-:Y:S02]  /*0750*/  @!P4 MOV R62, R114.reuse ;  /* 0x00000072003ec202 */ /* 0x080fe40000000f00 */
[----:B------:R-:W-:Y:S02]  /*0760*/  @!P5 MOV R42, R114 ;  /* 0x00000072002ad202 */ /* 0x000fe40000000f00 */
[----:B------:R-:W-:Y:S01]  /*0770*/  @!P5 MOV R43, R63 ;  /* 0x0000003f002bd202 */ /* 0x000fe20000000f00 */
[----:B------:R-:W-:Y:S02]  /*0780*/  @!P4 IMAD.WIDE.U32 R32, R10, R36, R62 ;  /* 0x000000240a20c225 */ /* 0x000fe400078e003e */
[----:B------:R-:W4:Y:S02]  /*0790*/  @!P3 LDC.64 R40, c[0x0][0x390] ;  /* 0x0000e400ff28bb82 */ /* 0x000f240000000a00 */
[-C--:B0-----:R-:W-:Y:S01]  /*07a0*/  @!P5 IMAD R36, R49, R28.reuse, RZ ;  /* 0x0000001c3124d224 */ /* 0x081fe200078e02ff */
[----:B------:R-:W-:Y:S01]  /*07b0*/  @!P4 IADD3 R33, PT, PT, R33, R37, RZ ;  /* 0x000000252121c210 */ /* 0x000fe20007ffe0ff */
[----:B------:R-:W-:Y:S01]  /*07c0*/  @!P5 IMAD.WIDE.U32 R42, R12, R28, R42 ;  /* 0x0000001c0c2ad225 */ /* 0x000fe200078e002a */
[----:B---3--:R-:W-:-:S02]  /*07d0*/  @!P4 LEA R38, P6, R32, R38, 0x2 ;  /* 0x000000262026c211 */ /* 0x008fc400078c10ff */
[----:B------:R-:W-:Y:S01]  /*07e0*/  @!P3 MOV R37, R63 ;  /* 0x0000003f0025b202 */ /* 0x000fe20000000f00 */
[----:B------:R-:W-:Y:S01]  /*07f0*/  @!P5 IMAD R45, R12, R29, R36 ;  /* 0x0000001d0c2dd224 */ /* 0x000fe200078e0224 */
[----:B------:R-:W-:Y:S01]  /*0800*/  @!P4 LEA.HI.X R39, R32, R39, R33, 0x2, P6 ;  /* 0x000000272027c211 */ /* 0x000fe200030f1421 */
[----:B-1----:R-:W-:Y:S01]  /*0810*/  @!P3 IMAD R44, R51, R34, RZ ;  /* 0x00000022332cb224 */ /* 0x002fe200078e02ff */
[----:B------:R-:W0:Y:S01]  /*0820*/  @!P2 LDC.64 R32, c[0x0][0x3e0] ;  /* 0x0000f800ff20ab82 */ /* 0x000e220000000a00 */
[----:B------:R-:W-:Y:S02]  /*0830*/  ISETP.GE.U32.AND P6, PT, R16, UR6, PT ;  /* 0x0000000610007c0c */ /* 0x000fe4000bfc6070 */
[----:B------:R-:W-:Y:S01]  /*0840*/  @!P3 MOV R36, R114 ;  /* 0x000000720024b202 */ /* 0x000fe20000000f00 */
[----:B------:R-:W-:Y:S01]  /*0850*/  @!P3 IMAD R47, R13, R35, R44 ;  /* 0x000000230d2fb224 */ /* 0x000fe200078e022c */
[----:B------:R-:W-:Y:S01]  /*0860*/  ISETP.GE.AND.EX P6, PT, R57, UR7, PT, P6 ;  /* 0x0000000739007c0c */ /* 0x000fe2000bfc6360 */
[----:B------:R1:W3:Y:S02]  /*0870*/  @!P4 LDG.E.64 R64, desc[UR8][R38.64] ;  /* 0x000000082640c981 */ /* 0x0002e4000c1e1b00 */
[----:B------:R-:W5:Y:S01]  /*0880*/  @!P1 LDC.64 R28, c[0x0][0x3e0] ;  /* 0x0000f800ff1c9b82 */ /* 0x000f620000000a00 */
[----:B------:R-:W-:Y:S01]  /*0890*/  @!P3 IMAD.WIDE.U32 R34, R13, R34, R36 ;  /* 0x000000220d22b225 */ /* 0x000fe200078e0024 */
[----:B------:R-:W-:-:S02]  /*08a0*/  @!P5 IADD3 R43, PT, PT, R43, R45, RZ ;  /* 0x0000002d2b2bd210 */ /* 0x000fc40007ffe0ff */
[----:B--2---:R-:W-:-:S04]  /*08b0*/  @!P5 LEA R44, P4, R42, R30, 0x2 ;  /* 0x0000001e2a2cd211 */ /* 0x004fc800078810ff */
[----:B------:R-:W2:Y:S01]  /*08c0*/  @!P2 LDC.64 R36, c[0x0][0x390] ;  /* 0x0000e400ff24ab82 */ /* 0x000ea20000000a00 */
[----:B------:R-:W-:Y:S02]  /*08d0*/  @!P5 LEA.HI.X R45, R42, R31, R43, 0x2, P4 ;  /* 0x0000001f2a2dd211 */ /* 0x000fe400020f142b */
[----:B------:R-:W-:Y:S02]  /*08e0*/  @!P3 IADD3 R35, PT, PT, R35, R47, RZ ;  /* 0x0000002f2323b210 */ /* 0x000fe40007ffe0ff */
[----:B------:R-:W-:Y:S02]  /*08f0*/  CS2R R66, SRZ ;  /* 0x0000000000427805 */ /* 0x000fe4000001ff00 */
[C---:B----4-:R-:W-:Y:S01]  /*0900*/  @!P3 LEA R40, P4, R34.reuse, R40, 0x2 ;  /* 0x000000282228b211 */ /* 0x050fe200078810ff */
[----:B------:R-:W4:Y:S03]  /*0910*/  @!P1 LDC.64 R30, c[0x0][0x390] ;  /* 0x0000e400ff1e9b82 */ /* 0x000f260000000a00 */
[----:B------:R-:W-:Y:S01]  /*0920*/  @!P3 LEA.HI.X R41, R34, R41, R35, 0x2, P4 ;  /* 0x000000292229b211 */ /* 0x000fe200020f1423 */
[----:B------:R4:W3:Y:S01]  /*0930*/  @!P5 LDG.E.64 R66, desc[UR8][R44.64] ;  /* 0x000000082c42d981 */ /* 0x0008e2000c1e1b00 */
[----:B0-----:R-:W-:Y:S01]  /*0940*/  @!P2 IMAD R42, R53, R32, RZ ;  /* 0x00000020352aa224 */ /* 0x001fe200078e02ff */
[----:B------:R-:W-:-:S02]  /*0950*/  ISETP.GE.U32.AND P5, PT, R17, UR6, PT ;  /* 0x0000000611007c0c */ /* 0x000fc4000bfa6070 */
[----:B------:R-:W0:Y:S01]  /*0960*/  @!P6 LDC.64 R34, c[0x0][0x3e0] ;  /* 0x0000f800ff22eb82 */ /* 0x000e220000000a00 */
[----:B-1----:R-:W-:Y:S02]  /*0970*/  @!P2 MOV R38, R114 ;  /* 0x000000720026a202 */ /* 0x002fe40000000f00 */
[----:B------:R-:W-:Y:S01]  /*0980*/  @!P2 MOV R39, R63 ;  /* 0x0000003f0027a202 */ /* 0x000fe20000000f00 */
[C---:B------:R-:W-:Y:S01]  /*0990*/  @!P2 IMAD R43, R14.reuse, R33, R42 ;  /* 0x000000210e2ba224 */ /* 0x040fe200078e022a */
[----:B------:R-:W-:Y:S01]  /*09a0*/  ISETP.GE.AND.EX P5, PT, R59, UR7, PT, P5 ;  /* 0x000000073b007c0c */ /* 0x000fe2000bfa6350 */
[----:B-----5:R-:W-:Y:S02]  /*09b0*/  @!P1 IMAD R42, R55, R28, RZ ;  /* 0x0000001c372a9224 */ /* 0x020fe400078e02ff */
[----:B------:R-:W-:Y:S01]  /*09c0*/  @!P2 IMAD.WIDE.U32 R32, R14, R32, R38 ;  /* 0x000000200e20a225 */ /* 0x000fe200078e0026 */
[----:B------:R-:W-:Y:S02]  /*09d0*/  @!P1 MOV R38, R114 ;  /* 0x0000007200269202 */ /* 0x000fe40000000f00 */
[----:B------:R-:W-:-:S02]  /*09e0*/  @!P1 MOV R39, R63 ;  /* 0x0000003f00279202 */ /* 0x000fc40000000f00 */
[----:B------:R-:W-:Y:S01]  /*09f0*/  CS2R R68, SRZ ;  /* 0x0000000000447805 */ /* 0x000fe2000001ff00 */
[----:B------:R-:W-:Y:S01]  /*0a00*/  @!P1 IMAD R47, R15, R29, R42 ;  /* 0x0000001d0f2f9224 */ /* 0x000fe200078e022a */
[----:B------:R-:W-:Y:S02]  /*0a10*/  @!P2 IADD3 R33, PT, PT, R33, R43, RZ ;  /* 0x0000002b2121a210 */ /* 0x000fe40007ffe0ff */
[C---:B--2---:R-:W-:Y:S01]  /*0a20*/  @!P2 LEA R36, P4, R32.reuse, R36, 0x2 ;  /* 0x000000242024a211 */ /* 0x044fe200078810ff */
[----:B------:R-:W-:Y:S01]  /*0a30*/  @!P1 IMAD.WIDE.U32 R28, R15, R28, R38 ;  /* 0x0000001c0f1c9225 */ /* 0x000fe200078e0026 */
[----:B------:R1:W2:Y:S01]  /*0a40*/  @!P3 LDG.E.64 R68, desc[UR8][R40.64] ;  /* 0x000000082844b981 */ /* 0x0002a2000c1e1b00 */
[----:B------:R-:W5:Y:S01]  /*0a50*/  @!P6 LDC.64 R38, c[0x0][0x390] ;  /* 0x0000e400ff26eb82 */ /* 0x000f620000000a00 */
[----:B------:R-:W-:Y:S02]  /*0a60*/  @!P2 LEA.HI.X R37, R32, R37, R33, 0x2, P4 ;  /* 0x000000252025a211 */ /* 0x000fe400020f1421 */
[----:B------:R-:W-:-:S02]  /*0a70*/  @!P1 IADD3 R29, PT, PT, R29, R47, RZ ;  /* 0x0000002f1d1d9210 */ /* 0x000fc40007ffe0ff */
[----:B----4-:R-:W-:Y:S02]  /*0a80*/  @!P1 LEA R44, P3, R28, R30, 0x2 ;  /* 0x0000001e1c2c9211 */ /* 0x010fe400078610ff */
[----:B------:R-:W-:Y:S01]  /*0a90*/  ISETP.GE.U32.AND P4, PT, R18, UR6, PT ;  /* 0x0000000612007c0c */ /* 0x000fe2000bf86070 */
[----:B------:R-:W4:Y:S01]  /*0aa0*/  @!P5 LDC.64 R32, c[0x0][0x3e0] ;  /* 0x0000f800ff20db82 */ /* 0x000f220000000a00 */
[----:B------:R-:W-:Y:S01]  /*0ab0*/  @!P1 LEA.HI.X R45, R28, R31, R29, 0x2, P3 ;  /* 0x0000001f1c2d9211 */ /* 0x000fe200018f141d */
[----:B0-----:R-:W-:Y:S01]  /*0ac0*/  @!P6 IMAD R28, R57, R34, RZ ;  /* 0x00000022391ce224 */ /* 0x001fe200078e02ff */
[----:B------:R-:W-:Y:S02]  /*0ad0*/  ISETP.GE.AND.EX P4, PT, R61, UR7, PT, P4 ;  /* 0x000000073d007c0c */ /* 0x000fe4000bf86340 */
[----:B------:R-:W-:Y:S01]  /*0ae0*/  ISETP.GE.U32.AND P3, PT, R19, UR6, PT ;  /* 0x0000000613007c0c */ /* 0x000fe2000bf66070 */
[----:B-1----:R-:W-:Y:S01]  /*0af0*/  @!P6 IMAD R41, R16, R35, R28 ;  /* 0x000000231029e224 */ /* 0x002fe200078e021c */
[----:B------:R-:W-:Y:S01]  /*0b00*/  @!P6 MOV R28, R114 ;  /* 0x00000072001ce202 */ /* 0x000fe20000000f00 */
[----:B------:R-:W0:Y:S01]  /*0b10*/  @!P5 LDC.64 R30, c[0x0][0x390] ;  /* 0x0000e400ff1edb82 */ /* 0x000e220000000a00 */
[----:B------:R-:W-:-:S02]  /*0b20*/  @!P6 MOV R29, R63 ;  /* 0x0000003f001de202 */ /* 0x000fc40000000f00 */
[----:B------:R-:W-:Y:S02]  /*0b30*/  ISETP.GE.AND.EX P3, PT, R101, UR7, PT, P3 ;  /* 0x0000000765007c0c */ /* 0x000fe4000bf66330 */
[----:B------:R-:W-:Y:S02]  /*0b40*/  CS2R R70, SRZ ;  /* 0x0000000000467805 */ /* 0x000fe4000001ff00 */
[----:B------:R-:W-:Y:S01]  /*0b50*/  CS2R R72, SRZ ;  /* 0x0000000000487805 */ /* 0x000fe2000001ff00 */
[----:B------:R-:W-:Y:S02]  /*0b60*/  @!P6 IMAD.WIDE.U32 R34, R16, R34, R28 ;  /* 0x000000221022e225 */ /* 0x000fe400078e001c */
[----:B------:R-:W1:Y:S01]  /*0b70*/  @!P4 LDC.64 R28, c[0x0][0x3e0] ;  /* 0x0000f800ff1ccb82 */ /* 0x000e620000000a00 */
[----:B------:R5:W2:Y:S02]  /*0b80*/  @!P2 LDG.E.64 R70, desc[UR8][R36.64] ;  /* 0x000000082446a981 */ /* 0x000aa4000c1e1b00 */
[----:B------:R-:W-:-:S02]  /*0b90*/  @!P6 IADD3 R35, PT, PT, R35, R41, RZ ;  /* 0x000000292323e210 */ /* 0x000fc40007ffe0ff */
[----:B------:R0:W2:Y:S01]  /*0ba0*/  @!P1 LDG.E.64 R72, desc[UR8][R44.64] ;  /* 0x000000082c489981 */ /* 0x0000a2000c1e1b00 */
[----:B------:R-:W-:Y:S02]  /*0bb0*/  ISETP.GE.U32.AND P2, PT, R20, UR6, PT ;  /* 0x0000000614007c0c */ /* 0x000fe4000bf46070 */
[----:B------:R-:W1:Y:S01]  /*0bc0*/  @!P3 LDC.64 R42, c[0x0][0x3e0] ;  /* 0x0000f800ff2abb82 */ /* 0x000e620000000a00 */
[----:B-----5:R-:W-:Y:S01]  /*0bd0*/  @!P6 LEA R36, P1, R34, R38, 0x2 ;  /* 0x000000262224e211 */ /* 0x020fe200078210ff */
[----:B----4-:R-:W-:-:S03]  /*0be0*/  @!P5 IMAD R38, R59, R32, RZ ;  /* 0x000000203b26d224 */ /* 0x010fc600078e02ff */
[----:B------:R-:W-:Y:S02]  /*0bf0*/  @!P6 LEA.HI.X R37, R34, R39, R35, 0x2, P1 ;  /* 0x000000272225e211 */ /* 0x000fe400008f1423 */
[----:B------:R-:W-:Y:S02]  /*0c00*/  @!P5 MOV R34, R114 ;  /* 0x000000720022d202 */ /* 0x000fe40000000f00 */
[----:B------:R-:W-:Y:S01]  /*0c10*/  @!P5 MOV R35, R63 ;  /* 0x0000003f0023d202 */ /* 0x000fe20000000f00 */
[----:B------:R-:W-:Y:S01]  /*0c20*/  @!P5 IMAD R47, R17, R33, R38 ;  /* 0x00000021112fd224 */ /* 0x000fe200078e0226 */
[----:B------:R-:W-:Y:S02]  /*0c30*/  ISETP.GE.AND.EX P2, PT, R103, UR7, PT, P2 ;  /* 0x0000000767007c0c */ /* 0x000fe4000bf46320 */
[----:B------:R-:W-:Y:S02]  /*0c40*/  CS2R R74, SRZ ;  /* 0x00000000004a7805 */ /* 0x000fe4000001ff00 */
[----:B------:R-:W-:Y:S01]  /*0c50*/  ISETP.GE.U32.AND P1, PT, R6, UR6, PT ;  /* 0x0000000606007c0c */ /* 0x000fe2000bf26070 */
[----:B------:R-:W-:Y:S01]  /*0c60*/  @!P5 IMAD.WIDE.U32 R32, R17, R32, R34 ;  /* 0x000000201120d225 */ /* 0x000fe200078e0022 */
[----:B------:R-:W4:Y:S02]  /*0c70*/  @!P4 LDC.64 R38, c[0x0][0x390] ;  /* 0x0000e400ff26cb82 */ /* 0x000f240000000a00 */
[----:B------:R-:W-:Y:S01]  /*0c80*/  ISETP.GE.AND.EX P1, PT, R11, UR7, PT, P1 ;  /* 0x000000070b007c0c */ /* 0x000fe2000bf26310 */
[----:B------:R5:W2:Y:S01]  /*0c90*/  @!P6 LDG.E.64 R74, desc[UR8][R36.64] ;  /* 0x00000008244ae981 */ /* 0x000aa2000c1e1b00 */
[----:B------:R-:W-:-:S02]  /*0ca0*/  @!P5 IADD3 R33, PT, PT, R33, R47, RZ ;  /* 0x0000002f2121d210 */ /* 0x000fc40007ffe0ff */
[C---:B0-----:R-:W-:Y:S01]  /*0cb0*/  @!P5 LEA R44, P6, R32.reuse, R30, 0x2 ;  /* 0x0000001e202cd211 */ /* 0x041fe200078c10ff */
[----:B-1----:R-:W-:Y:S01]  /*0cc0*/  @!P4 IMAD R30, R61, R28, RZ ;  /* 0x0000001c3d1ec224 */ /* 0x002fe200078e02ff */
[----:B------:R-:W-:Y:S01]  /*0cd0*/  CS2R R76, SRZ ;  /* 0x00000000004c7805 */ /* 0x000fe2000001ff00 */
[----:B------:R-:W0:Y:S01]  /*0ce0*/  @!P2 LDC.64 R40, c[0x0][0x3e0] ;  /* 0x0000f800ff28ab82 */ /* 0x000e220000000a00 */
[----:B------:R-:W-:Y:S01]  /*0cf0*/  @!P5 LEA.HI.X R45, R32, R31, R33, 0x2, P6 ;  /* 0x0000001f202dd211 */ /* 0x000fe200030f1421 */
[----:B------:R-:W-:Y:S01]  /*0d00*/  @!P4 IMAD R47, R18, R29, R30 ;  /* 0x0000001d122fc224 */ /* 0x000fe200078e021e */
[----:B------:R-:W-:-:S05]  /*0d10*/  @!P4 MOV R30, R114 ;  /* 0x00000072001ec202 */ /* 0x000fca0000000f00 */
[----:B------:R-:W1:Y:S01]  /*0d20*/  @!P3 LDC.64 R32, c[0x0][0x390] ;  /* 0x0000e400ff20bb82 */ /* 0x000e620000000a00 */
[----:B------:R-:W-:Y:S01]  /*0d30*/  @!P4 MOV R31, R63 ;  /* 0x0000003f001fc202 */ /* 0x000fe20000000f00 */
[----:B------:R4:W2:Y:S01]  /*0d40*/  @!P5 LDG.E.64 R76, desc[UR8][R44.64] ;  /* 0x000000082c4cd981 */ /* 0x0008a2000c1e1b00 */
[----:B------:R-:W-:Y:S01]  /*0d50*/  ISETP.GE.U32.AND P6, PT, R21, UR6, PT ;  /* 0x0000000615007c0c */ /* 0x000fe2000bfc6070 */
[----:B-----5:R-:W-:-:S04]  /*0d60*/  @!P3 IMAD R36, R101, R42, RZ ;  /* 0x0000002a6524b224 */ /* 0x020fc800078e02ff */
[----:B------:R-:W5:Y:S01]  /*0d70*/  @!P1 LDC.64 R34, c[0x0][0x3e0] ;  /* 0x0000f800ff229b82 */ /* 0x000f620000000a00 */
[----:B------:R-:W-:Y:S01]  /*0d80*/  @!P4 IMAD.WIDE.U32 R28, R18, R28, R30 ;  /* 0x0000001c121cc225 */ /* 0x000fe200078e001e */
[----:B----4-:R-:W-:Y:S02]  /*0d90*/  @!P3 MOV R44, R114 ;  /* 0x00000072002cb202 */ /* 0x010fe40000000f00 */
[----:B------:R-:W-:Y:S01]  /*0da0*/  @!P3 MOV R45, R63 ;  /* 0x0000003f002db202 */ /* 0x000fe20000000f00 */
[----:B------:R-:W-:Y:S01]  /*0db0*/  @!P3 IMAD R79, R19, R43, R36 ;  /* 0x0000002b134fb224 */ /* 0x000fe200078e0224 */
[----:B------:R-:W-:Y:S02]  /*0dc0*/  ISETP.GE.AND.EX P6, PT, R105, UR7, PT, P6 ;  /* 0x0000000769007c0c */ /* 0x000fe4000bfc6360 */
[----:B------:R-:W4:Y:S01]  /*0dd0*/  @!P2 LDC.64 R30, c[0x0][0x390] ;  /* 0x0000e400ff1eab82 */ /* 0x000f220000000a00 */
[----:B------:R-:W-:Y:S01]  /*0de0*/  @!P3 IMAD.WIDE.U32 R42, R19, R42, R44 ;  /* 0x0000002a132ab225 */ /* 0x000fe200078e002c */
[----:B------:R-:W-:-:S02]  /*0df0*/  @!P4 IADD3 R29, PT, PT, R29, R47, RZ ;  /* 0x0000002f1d1dc210 */ /* 0x000fc40007ffe0ff */
[C---:B------:R-:W-:Y:S02]  /*0e00*/  @!P4 LEA R38, P5, R28.reuse, R38, 0x2 ;  /* 0x000000261c26c211 */ /* 0x040fe400078a10ff */
[----:B------:R-:W-:Y:S02]  /*0e10*/  @!P3 IADD3 R43, PT, PT, R43, R79, RZ ;  /* 0x0000004f2b2bb210 */ /* 0x000fe40007ffe0ff */
[----:B------:R-:W4:Y:S01]  /*0e20*/  @!P1 LDC.64 R36, c[0x0][0x390] ;  /* 0x0000e400ff249b82 */ /* 0x000f220000000a00 */
[----:B------:R-:W-:Y:S02]  /*0e30*/  CS2R R78, SRZ ;  /* 0x00000000004e7805 */ /* 0x000fe4000001ff00 */
[----:B------:R-:W-:Y:S01]  /*0e40*/  @!P4 LEA.HI.X R39, R28, R39, R29, 0x2, P5 ;  /* 0x000000271c27c211 */ /* 0x000fe200028f141d */
[----:B0-----:R-:W-:Y:S01]  /*0e50*/  @!P2 IMAD R46, R103, R40, RZ ;  /* 0x00000028672ea224 */ /* 0x001fe200078e02ff */
[----:B-1----:R-:W-:-:S03]  /*0e60*/  @!P3 LEA R32, P5, R42, R32, 0x2 ;  /* 0x000000202a20b211 */ /* 0x002fc600078a10ff */
[----:B------:R-:W2:Y:S01]  /*0e70*/  @!P4 LDG.E.64 R78, desc[UR8][R38.64] ;  /* 0x00000008264ec981 */ /* 0x000ea2000c1e1b00 */
[----:B------:R-:W0:Y:S01]  /*0e80*/  @!P6 LDC.64 R28, c[0x0][0x3e0] ;  /* 0x0000f800ff1ceb82 */ /* 0x000e220000000a00 */
[----:B------:R-:W-:Y:S02]  /*0e90*/  ISETP.GE.U32.AND P4, PT, R22, UR6, PT ;  /* 0x0000000616007c0c */ /* 0x000fe4000bf86070 */
[----:B------:R-:W-:Y:S02]  /*0ea0*/  @!P2 MOV R44, R114 ;  /* 0x00000072002ca202 */ /* 0x000fe40000000f00 */
[----:B------:R-:W-:Y:S01]  /*0eb0*/  @!P2 MOV R45, R63 ;  /* 0x0000003f002da202 */ /* 0x000fe20000000f00 */
[----:B------:R-:W-:Y:S01]  /*0ec0*/  @!P2 IMAD R47, R20, R41, R46 ;  /* 0x00000029142fa224 */ /* 0x000fe200078e022e */
[----:B------:R-:W-:Y:S01]  /*0ed0*/  @!P3 LEA.HI.X R33, R42, R33, R43, 0x2, P5 ;  /* 0x000000212a21b211 */ /* 0x000fe200028f142b */
[----:B-----5:R-:W-:Y:S01]  /*0ee0*/  @!P1 IMAD R46, R11, R34, RZ ;  /* 0x000000220b2e9224 */ /* 0x020fe200078e02ff */
[----:B------:R-:W-:-:S02]  /*0ef0*/  @!P1 MOV R42, R114 ;  /* 0x00000072002a9202 */ /* 0x000fc40000000f00 */
[----:B------:R-:W-:Y:S02]  /*0f00*/  @!P1 MOV R43, R63 ;  /* 0x0000003f002b9202 */ /* 0x000fe40000000f00 */
[----:B------:R-:W-:Y:S01]  /*0f10*/  ISETP.GE.AND.EX P4, PT, R107, UR7, PT, P4 ;  /* 0x000000076b007c0c */ /* 0x000fe2000bf86340 */
[----:B------:R-:W-:Y:S01]  /*0f20*/  @!P2 IMAD.WIDE.U32 R40, R20, R40, R44 ;  /* 0x000000281428a225 */ /* 0x000fe200078e002c */
[----:B------:R-:W-:-:S03]  /*0f30*/  CS2R R80, SRZ ;  /* 0x0000000000507805 */ /* 0x000fc6000001ff00 */
[C---:B------:R-:W-:Y:S02]  /*0f40*/  @!P1 IMAD R45, R6.reuse, R35, R46 ;  /* 0x00000023062d9224 */ /* 0x040fe400078e022e */
[----:B------:R-:W-:Y:S01]  /*0f50*/  @!P1 IMAD.WIDE.U32 R34, R6, R34, R42 ;  /* 0x0000002206229225 */ /* 0x000fe200078e002a */
[----:B------:R-:W-:Y:S01]  /*0f60*/  @!P2 IADD3 R41, PT, PT, R41, R47, RZ ;  /* 0x0000002f2929a210 */ /* 0x000fe20007ffe0ff */
[----:B------:R-:W1:Y:S01]  /*0f70*/  @!P6 LDC.64 R42, c[0x0][0x390] ;  /* 0x0000e400ff2aeb82 */ /* 0x000e620000000a00 */
[C---:B----4-:R-:W-:Y:S01]  /*0f80*/  @!P2 LEA R30, P5, R40.reuse, R30, 0x2 ;  /* 0x0000001e281ea211 */ /* 0x050fe200078a10ff */
[----:B------:R4:W5:Y:S01]  /*0f90*/  @!P3 LDG.E.64 R80, desc[UR8][R32.64] ;  /* 0x000000082050b981 */ /* 0x000962000c1e1b00 */
[----:B------:R-:W-:Y:S02]  /*0fa0*/  ISETP.GE.U32.AND P3, PT, R23, UR6, PT ;  /* 0x0000000617007c0c */ /* 0x000fe4000bf66070 */
[----:B------:R-:W-:Y:S02]  /*0fb0*/  @!P2 LEA.HI.X R31, R40, R31, R41, 0x2, P5 ;  /* 0x0000001f281fa211 */ /* 0x000fe400028f1429 */
[----:B------:R-:W-:Y:S01]  /*0fc0*/  @!P1 IADD3 R35, PT, PT, R35, R45, RZ ;  /* 0x0000002d23239210 */ /* 0x000fe20007ffe0ff */
[----:B------:R-:W1:Y:S01]  /*0fd0*/  @!P4 LDC.64 R40, c[0x0][0x3e0] ;  /* 0x0000f800ff28cb82 */ /* 0x000e620000000a00 */
[----:B------:R-:W-:-:S02]  /*0fe0*/  @!P1 LEA R36, P5, R34, R36, 0x2 ;  /* 0x0000002422249211 */ /* 0x000fc400078a10ff */
[----:B------:R-:W-:Y:S02]  /*0ff0*/  ISETP.GE.AND.EX P3, PT, R109, UR7, PT, P3 ;  /* 0x000000076d007c0c */ /* 0x000fe4000bf66330 */
[----:B------:R-:W-:Y:S01]  /*1000*/  @!P1 LEA.HI.X R37, R34, R37, R35, 0x2, P5 ;  /* 0x0000002522259211 */ /* 0x000fe200028f1423 */
[----:B0-----:R-:W-:Y:S01]  /*1010*/  @!P6 IMAD R34, R105, R28, RZ ;  /* 0x0000001c6922e224 */ /* 0x001fe200078e02ff */
[----:B------:R-:W-:Y:S02]  /*1020*/  ISETP.GE.U32.AND P5, PT, R24, UR6, PT ;  /* 0x0000000618007c0c */ /* 0x000fe4000bfa6070 */
[----:B------:R-:W-:Y:S02]  /*1030*/  CS2R R82, SRZ ;  /* 0x0000000000527805 */ /* 0x000fe4000001ff00 */
[----:B----4-:R-:W-:Y:S02]  /*1040*/  @!P6 MOV R32, R114 ;  /* 0x000000720020e202 */ /* 0x010fe40000000f00 */
[----:B------:R-:W-:-:S02]  /*1050*/  CS2R R84, SRZ ;  /* 0x0000000000547805 */ /* 0x000fc4000001ff00 */
[----:B------:R-:W-:Y:S01]  /*1060*/  @!P6 MOV R33, R63 ;  /* 0x0000003f0021e202 */ /* 0x000fe20000000f00 */
[----:B------:R-:W-:Y:S01]  /*1070*/  @!P6 IMAD R35, R21, R29, R34 ;  /* 0x0000001d1523e224 */ /* 0x000fe200078e0222 */
[----:B------:R-:W-:Y:S01]  /*1080*/  ISETP.GE.AND.EX P5, PT, R111, UR7, PT, P5 ;  /* 0x000000076f007c0c */ /* 0x000fe2000bfa6350 */
[----:B------:R-:W0:Y:S01]  /*1090*/  @!P4 LDC.64 R38, c[0x0][0x390] ;  /* 0x0000e400ff26cb82 */ /* 0x000e220000000a00 */
[----:B------:R4:W2:Y:S01]  /*10a0*/  @!P1 LDG.E.64 R82, desc[UR8][R36.64] ;  /* 0x0000000824529981 */ /* 0x0008a2000c1e1b00 */
[----:B------:R-:W-:-:S03]  /*10b0*/  @!P6 IMAD.WIDE.U32 R28, R21, R28, R32 ;  /* 0x0000001c151ce225 */ /* 0x000fc600078e0020 */
[----:B------:R4:W5:Y:S02]  /*10c0*/  @!P2 LDG.E.64 R84, desc[UR8][R30.64] ;  /* 0x000000081e54a981 */ /* 0x000964000c1e1b00 */
[----:B------:R-:W-:Y:S02]  /*10d0*/  @!P6 IADD3 R29, PT, PT, R29, R35, RZ ;  /* 0x000000231d1de210 */ /* 0x000fe40007ffe0ff */
[C---:B-1----:R-:W-:Y:S01]  /*10e0*/  @!P6 LEA R42, P2, R28.reuse, R42, 0x2 ;  /* 0x0000002a1c2ae211 */ /* 0x042fe200078410ff */
[----:B----4-:R-:W1:Y:S03]  /*10f0*/  @!P3 LDC.64 R36, c[0x0][0x3e0] ;  /* 0x0000f800ff24bb82 */ /* 0x010e660000000a00 */
[----:B------:R-:W-:Y:S01]  /*1100*/  @!P6 LEA.HI.X R43, R28, R43, R29, 0x2, P2 ;  /* 0x0000002b1c2be211 */ /* 0x000fe200010f141d */
[----:B------:R-:W-:Y:S01]  /*1110*/  @!P4 IMAD R32, R107, R40, RZ ;  /* 0x000000286b20c224 */ /* 0x000fe200078e02ff */
[----:B------:R-:W-:-:S02]  /*1120*/  @!P4 MOV R30, R114 ;  /* 0x00000072001ec202 */ /* 0x000fc40000000f00 */
[----:B------:R-:W-:Y:S01]  /*1130*/  @!P4 MOV R31, R63 ;  /* 0x0000003f001fc202 */ /* 0x000fe20000000f00 */
[----:B------:R-:W4:Y:S01]  /*1140*/  @!P5 LDC.64 R28, c[0x0][0x3e0] ;  /* 0x0000f800ff1cdb82 */ /* 0x000f220000000a00 */
[----:B------:R-:W-:Y:S02]  /*1150*/  ISETP.GE.U32.AND P2, PT, R25, UR6, PT ;  /* 0x0000000619007c0c */ /* 0x000fe4000bf46070 */
[----:B------:R-:W-:Y:S01]  /*1160*/  CS2R R86, SRZ ;  /* 0x0000000000567805 */ /* 0x000fe2000001ff00 */
[C---:B------:R-:W-:Y:S01]  /*1170*/  @!P4 IMAD R45, R22.reuse, R41, R32 ;  /* 0x00000029162dc224 */ /* 0x040fe200078e0220 */
[----:B------:R-:W-:Y:S01]  /*1180*/  ISETP.GE.AND.EX P2, PT, R113, UR7, PT, P2 ;  /* 0x0000000771007c0c */ /* 0x000fe2000bf46320 */
[----:B------:R-:W-:Y:S02]  /*1190*/  @!P4 IMAD.WIDE.U32 R40, R22, R40, R30 ;  /* 0x000000281628c225 */ /* 0x000fe400078e001e */
[----:B------:R-:W3:Y:S01]  /*11a0*/  @!P3 LDC.64 R32, c[0x0][0x390] ;  /* 0x0000e400ff20bb82 */ /* 0x000ee20000000a00 */
[----:B------:R-:W5:Y:S02]  /*11b0*/  @!P6 LDG.E.64 R86, desc[UR8][R42.64] ;  /* 0x000000082a56e981 */ /* 0x000f64000c1e1b00 */
[----:B------:R-:W-:-:S02]  /*11c0*/  @!P4 IADD3 R41, PT, PT, R41, R45, RZ ;  /* 0x0000002d2929c210 */ /* 0x000fc40007ffe0ff */
[----:B0-----:R-:W-:-:S03]  /*11d0*/  @!P4 LEA R38, P6, R40, R38, 0x2 ;  /* 0x000000262826c211 */ /* 0x001fc600078c10ff */
[----:B------:R-:W0:Y:S01]  /*11e0*/  @!P5 LDC.64 R34, c[0x0][0x390] ;  /* 0x0000e400ff22db82 */ /* 0x000e220000000a00 */
[----:B------:R-:W-:Y:S01]  /*11f0*/  @!P4 LEA.HI.X R39, R40, R39, R41, 0x2, P6 ;  /* 0x000000272827c211 */ /* 0x000fe200030f1429 */
[----:B-1----:R-:W-:Y:S01]  /*1200*/  @!P3 IMAD R44, R109, R36, RZ ;  /* 0x000000246d2cb224 */ /* 0x002fe200078e02ff */
[----:B------:R-:W-:Y:S02]  /*1210*/  @!P3 MOV R40, R114 ;  /* 0x000000720028b202 */ /* 0x000fe40000000f00 */
[----:B------:R-:W-:Y:S01]  /*1220*/  @!P3 MOV R41, R63 ;  /* 0x0000003f0029b202 */ /* 0x000fe20000000f00 */
[C---:B------:R-:W-:Y:S02]  /*1230*/  @!P3 IMAD R45, R23.reuse, R37, R44 ;  /* 0x00000025172db224 */ /* 0x040fe400078e022c */
[----:B------:R-:W1:Y:S01]  /*1240*/  @!P2 LDC.64 R30, c[0x0][0x3e0] ;  /* 0x0000f800ff1eab82 */ /* 0x000e620000000a00 */
[----:B------:R-:W-:Y:S01]  /*1250*/  @!P5 MOV R37, R63 ;  /* 0x0000003f0025d202 */ /* 0x000fe20000000f00 */
[----:B------:R-:W-:Y:S01]  /*1260*/  @!P3 IMAD.WIDE.U32 R40, R23, R36, R40 ;  /* 0x000000241728b225 */ /* 0x000fe200078e0028 */
[----:B------:R-:W-:-:S03]  /*1270*/  @!P5 MOV R36, R114 ;  /* 0x000000720024d202 */ /* 0x000fc60000000f00 */
[-C--:B----4-:R-:W-:Y:S02]  /*1280*/  @!P5 IMAD R46, R111, R28.reuse, RZ ;  /* 0x0000001c6f2ed224 */ /* 0x090fe400078e02ff */
[----:B------:R-:W-:-:S04]  /*1290*/  @!P5 IMAD.WIDE.U32 R36, R24, R28, R36 ;  /* 0x0000001c1824d225 */ /* 0x000fc800078e0024 */
[----:B------:R-:W-:Y:S02]  /*12a0*/  @!P5 IMAD R47, R24, R29, R46 ;  /* 0x0000001d182fd224 */ /* 0x000fe400078e022e */
[----:B------:R-:W4:Y:S01]  /*12b0*/  @!P2 LDC.64 R28, c[0x0][0x390] ;  /* 0x0000e400ff1cab82 */ /* 0x000f220000000a00 */
[----:B------:R-:W-:Y:S02]  /*12c0*/  @!P3 IADD3 R41, PT, PT, R41, R45, RZ ;  /* 0x0000002d2929b210 */ /* 0x000fe40007ffe0ff */
[C---:B---3--:R-:W-:Y:S02]  /*12d0*/  @!P3 LEA R32, P6, R40.reuse, R32, 0x2 ;  /* 0x000000202820b211 */ /* 0x048fe400078c10ff */
[----:B------:R-:W-:Y:S02]  /*12e0*/  @!P5 IADD3 R37, PT, PT, R37, R47, RZ ;  /* 0x0000002f2525d210 */ /* 0x000fe40007ffe0ff */
[----:B------:R-:W-:Y:S02]  /*12f0*/  @!P3 LEA.HI.X R33, R40, R33, R41, 0x2, P6 ;  /* 0x000000212821b211 */ /* 0x000fe400030f1429 */
[----:B0-----:R-:W-:-:S02]  /*1300*/  @!P5 LEA R34, P6, R36, R34, 0x2 ;  /* 0x000000222422d211 */ /* 0x001fc400078c10ff */
[----:B------:R-:W-:Y:S01]  /*1310*/  CS2R R88, SRZ ;  /* 0x0000000000587805 */ /* 0x000fe2000001ff00 */
[----:B-1----:R-:W-:Y:S01]  /*1320*/  @!P2 IMAD R40, R113, R30, RZ ;  /* 0x0000001e7128a224 */ /* 0x002fe200078e02ff */
[----:B------:R-:W-:Y:S02]  /*1330*/  @!P5 LEA.HI.X R35, R36, R35, R37, 0x2, P6 ;  /* 0x000000232423d211 */ /* 0x000fe400030f1425 */
[----:B------:R-:W-:Y:S02]  /*1340*/  @!P2 MOV R36, R114 ;  /* 0x000000720024a202 */ /* 0x000fe40000000f00 */
[----:B------:R-:W-:Y:S02]  /*1350*/  CS2R R90, SRZ ;  /* 0x00000000005a7805 */ /* 0x000fe4000001ff00 */
[----:B------:R-:W-:Y:S01]  /*1360*/  @!P2 MOV R37, R63 ;  /* 0x0000003f0025a202 */ /* 0x000fe20000000f00 */
[C---:B------:R-:W-:Y:S01]  /*1370*/  @!P2 IMAD R31, R25.reuse, R31, R40 ;  /* 0x0000001f191fa224 */ /* 0x040fe200078e0228 */
[----:B------:R-:W3:Y:S01]  /*1380*/  @!P4 LDG.E.64 R88, desc[UR8][R38.64] ;  /* 0x000000082658c981 */ /* 0x000ee2000c1e1b00 */
[----:B------:R-:W-:-:S03]  /*1390*/  @!P2 IMAD.WIDE.U32 R36, R25, R30, R36 ;  /* 0x0000001e1924a225 */ /* 0x000fc600078e0024 */
[----:B------:R0:W3:Y:S01]  /*13a0*/  @!P3 LDG.E.64 R90, desc[UR8][R32.64] ;  /* 0x00000008205ab981 */ /* 0x0000e2000c1e1b00 */
[----:B------:R-:W-:Y:S02]  /*13b0*/  CS2R R92, SRZ ;  /* 0x00000000005c7805 */ /* 0x000fe4000001ff00 */
[----:B------:R-:W-:Y:S02]  /*13c0*/  @!P2 IADD3 R30, PT, PT, R37, R31, RZ ;  /* 0x0000001f251ea210 */ /* 0x000fe40007ffe0ff */
[C---:B----4-:R-:W-:Y:S02]  /*13d0*/  @!P2 LEA R28, P3, R36.reuse, R28, 0x2 ;  /* 0x0000001c241ca211 */ /* 0x050fe400078610ff */
[----:B------:R-:W-:Y:S01]  /*13e0*/  CS2R R94, SRZ ;  /* 0x00000000005e7805 */ /* 0x000fe2000001ff00 */
[----:B------:R-:W4:Y:S01]  /*13f0*/  @!P5 LDG.E.64 R92, desc[UR8][R34.64] ;  /* 0x00000008225cd981 */ /* 0x000f22000c1e1b00 */
[----:B------:R-:W-:-:S05]  /*1400*/  @!P2 LEA.HI.X R29, R36, R29, R30, 0x2, P3 ;  /* 0x0000001d241da211 */ /* 0x000fca00018f141e */
[----:B------:R1:W4:Y:S01]  /*1410*/  @!P2 LDG.E.64 R94, desc[UR8][R28.64] ;  /* 0x000000081c5ea981 */ /* 0x000322000c1e1b00 */
[----:B0-----:R-:W-:Y:S01]  /*1420*/  FADD.FTZ R33, R64, R65 ;  /* 0x0000004140217221 */ /* 0x001fe20000010000 */
[----:B------:R-:W-:-:S04]  /*1430*/  FMUL.FTZ R37, R65, R65 ;  /* 0x0000004141257220 */ /* 0x000fc80000410000 */
[----:B------:R-:W-:Y:S01]  /*1440*/  FFMA.FTZ R32, R64, R64, R37 ;  /* 0x0000004040207223 */ /* 0x000fe20000010025 */
[----:B-1----:R-:W-:Y:S01]  /*1450*/  FADD.FTZ R29, R66, R67 ;  /* 0x00000043421d7221 */ /* 0x002fe20000010000 */
[----:B------:R-:W-:-:S04]  /*1460*/  FMUL.FTZ R35, R67, R67 ;  /* 0x0000004343237220 */ /* 0x000fc80000410000 */
[----:B------:R-:W-:Y:S01]  /*1470*/  FFMA.FTZ R28, R66, R66, R35 ;  /* 0x00000042421c7223 */ /* 0x000fe20000010023 */
[----:B------:R-:W-:Y:S01]  /*1480*/  ISETP.GT.AND P2, PT, R4, 0x1e, PT ;  /* 0x0000001e0400780c */ /* 0x000fe20003f44270 */
[----:B--2---:R-:W-:Y:S01]  /*1490*/  FADD.FTZ R30, R82, R83 ;  /* 0x00000053521e7221 */ /* 0x004fe20000010000 */
[----:B------:R-:W-:-:S03]  /*14a0*/  FMUL.FTZ R31, R83, R83 ;  /* 0x00000053531f7220 */ /* 0x000fc60000410000 */
[----:B------:R-:W-:Y:S01]  /*14b0*/  FADD.FTZ R30, RZ, R30 ;  /* 0x0000001eff1e7221 */ /* 0x000fe20000010000 */
[----:B------:R-:W-:-:S03]  /*14c0*/  FFMA.FTZ R31, R82, R82, R31 ;  /* 0x00000052521f7223 */ /* 0x000fc6000001001f */
[----:B------:R-:W-:Y:S01]  /*14d0*/  FADD.FTZ R30, R30, R33 ;  /* 0x000000211e1e7221 */ /* 0x000fe20000010000 */
[----:B------:R-:W-:-:S03]  /*14e0*/  FADD.FTZ R31, RZ, R31 ;  /* 0x0000001fff1f7221 */ /* 0x000fc60000010000 */
[----:B------:R-:W-:Y:S01]  /*14f0*/  FADD.FTZ R29, R30, R29 ;  /* 0x0000001d1e1d7221 */ /* 0x000fe20000010000 */
[----:B------:R-:W-:Y:S01]  /*1500*/  FADD.FTZ R30, R68, R69 ;  /* 0x00000045441e7221 */ /* 0x000fe20000010000 */
[----:B------:R-:W-:Y:S01]  /*1510*/  FADD.FTZ R31, R31, R32 ;  /* 0x000000201f1f7221 */ /* 0x000fe20000010000 */
[----:B------:R-:W-:Y:S02]  /*1520*/  FMUL.FTZ R33, R69, R69 ;  /* 0x0000004545217220 */ /* 0x000fe40000410000 */
[----:B------:R-:W-:Y:S01]  /*1530*/  FADD.FTZ R29, R29, R30 ;  /* 0x0000001e1d1d7221 */ /* 0x000fe20000010000 */
[----:B------:R-:W-:Y:S01]  /*1540*/  FADD.FTZ R30, R70, R71 ;  /* 0x00000047461e7221 */ /* 0x000fe20000010000 */
[----:B------:R-:W-:Y:S01]  /*1550*/  FADD.FTZ R28, R31, R28 ;  /* 0x0000001c1f1c7221 */ /* 0x000fe20000010000 */
[----:B------:R-:W-:Y:S01]  /*1560*/  FFMA.FTZ R33, R68, R68, R33 ;  /* 0x0000004444217223 */ /* 0x000fe20000010021 */
[----:B------:R-:W-:Y:S01]  /*1570*/  FMUL.FTZ R31, R71, R71 ;  /* 0x00000047471f7220 */ /* 0x000fe20000410000 */
        /* <DEDUP_REMOVED lines=20> */
[----:B------:R-:W-:-:S02]  /*16c0*/  FADD.FTZ R29, R29, R30 ;  /* 0x0000001e1d1d7221 */ /* 0x000fc40000010000 */
[----:B------:R-:W-:Y:S01]  /*16d0*/  FADD.FTZ R28, R28, R33 ;  /* 0x000000211c1c7221 */ /* 0x000fe20000010000 */
[----:B------:R-:W-:Y:S01]  /*16e0*/  FFMA.FTZ R31, R78, R78, R31 ;  /* 0x0000004e4e1f7223 */ /* 0x000fe2000001001f */
[----:B-----5:R-:W-:Y:S01]  /*16f0*/  FMUL.FTZ R33, R81, R81 ;  /* 0x0000005151217220 */ /* 0x020fe20000410000 */
[----:B------:R-:W-:Y:S02]  /*1700*/  FADD.FTZ R30, R80, R81 ;  /* 0x00000051501e7221 */ /* 0x000fe40000010000 */
        /* <DEDUP_REMOVED lines=11> */
[----:B------:R-:W-:-:S02]  /*17c0*/  FFMA.FTZ R33, R86, R86, R33 ;  /* 0x0000005656217223 */ /* 0x000fc40000010021 */
[----:B------:R-:W-:Y:S02]  /*17d0*/  FADD.FTZ R29, R29, R30 ;  /* 0x0000001e1d1d7221 */ /* 0x000fe40000010000 */
[----:B------:R-:W-:Y:S01]  /*17e0*/  FADD.FTZ R28, R28, R33 ;  /* 0x000000211c1c7221 */ /* 0x000fe20000010000 */
[----:B---3--:R-:W-:Y:S01]  /*17f0*/  FMUL.FTZ R31, R89, R89 ;  /* 0x00000059591f7220 */ /* 0x008fe20000410000 */
[----:B------:R-:W-:-:S03]  /*1800*/  FADD.FTZ R30, R88, R89 ;  /* 0x00000059581e7221 */ /* 0x000fc60000010000 */
[----:B------:R-:W-:Y:S01]  /*1810*/  FFMA.FTZ R31, R88, R88, R31 ;  /* 0x00000058581f7223 */ /* 0x000fe2000001001f */
[----:B------:R-:W-:Y:S01]  /*1820*/  FMUL.FTZ R33, R91, R91 ;  /* 0x0000005b5b217220 */ /* 0x000fe20000410000 */
[----:B------:R-:W-:Y:S01]  /*1830*/  FADD.FTZ R29, R29, R30 ;  /* 0x0000001e1d1d7221 */ /* 0x000fe20000010000 */
[----:B------:R-:W-:Y:S01]  /*1840*/  FADD.FTZ R30, R90, R91 ;  /* 0x0000005b5a1e7221 */ /* 0x000fe20000010000 */
[----:B------:R-:W-:Y:S01]  /*1850*/  FADD.FTZ R28, R28, R31 ;  /* 0x0000001f1c1c7221 */ /* 0x000fe20000010000 */
[----:B------:R-:W-:Y:S01]  /*1860*/  FFMA.FTZ R33, R90, R90, R33 ;  /* 0x0000005a5a217223 */ /* 0x000fe20000010021 */
[----:B----4-:R-:W-:Y:S01]  /*1870*/  FMUL.FTZ R31, R93, R93 ;  /* 0x0000005d5d1f7220 */ /* 0x010fe20000410000 */
[----:B------:R-:W-:Y:S02]  /*1880*/  FADD.FTZ R29, R29, R30 ;  /* 0x0000001e1d1d7221 */ /* 0x000fe40000010000 */
[----:B------:R-:W-:Y:S01]  /*1890*/  FADD.FTZ R28, R28, R33 ;  /* 0x000000211c1c7221 */ /* 0x000fe20000010000 */
        /* <DEDUP_REMOVED lines=45> */
.L_x_2986:
[----:B------:R-:W-:Y:S05]  /*1b70*/  BSYNC.RECONVERGENT B0 ;  /* 0x0000000000007941 */ /* 0x000fea0003800200 */
.L_x_2985:
        /* <DEDUP_REMOVED lines=39> */
.L_x_2988:
[----:B------:R-:W-:Y:S05]  /*1df0*/  BSYNC.RECONVERGENT B0 ;  /* 0x0000000000007941 */ /* 0x000fea0003800200 */
.L_x_2987:
        /* <DEDUP_REMOVED lines=25> */
.L_x_2991:
[----:B----4-:R-:W3:Y:S04]  /*1f90*/  LDG.E.STRONG.GPU R30, desc[UR8][R28.64] ;  /* 0x000000081c1e7981 */ /* 0x010ee8000c1ef900 */
[----:B---3--:R-:W-:Y:S01]  /*1fa0*/  CCTL.IVALL ;  /* 0x00000000ff00798f */ /* 0x008fe20002000000 */
[----:B------:R-:W-:Y:S05]  /*1fb0*/  YIELD ;  /* 0x0000000000007946 */ /* 0x000fea0003800000 */
[----:B------:R-:W-:-:S13]  /*1fc0*/  ISETP.NE.AND P4, PT, R30, R35, PT ;  /* 0x000000231e00720c */ /* 0x000fda0003f85270 */
[----:B------:R-:W-:Y:S05]  /*1fd0*/  @P4 BRA `(.L_x_2991) ;  /* 0xfffffffc00ec4947 */ /* 0x000fea000383ffff */
.L_x_2990:
        /* <DEDUP_REMOVED lines=15> */
.L_x_2993:
        /* <DEDUP_REMOVED lines=60> */
.L_x_2992:
        /* <DEDUP_REMOVED lines=35> */
.L_x_2994:
        /* <DEDUP_REMOVED lines=18> */
.L_x_2995:
        /* <DEDUP_REMOVED lines=9> */
.L_x_2996:
[----:B------:R-:W-:Y:S05]  /*2870*/  BSYNC.RECONVERGENT B0 ;  /* 0x0000000000007941 */ /* 0x000fea0003800200 */
.L_x_2989:
[----:B------:R-:W0:Y:S01]  /*2880*/  S2UR UR6, SR_CgaCtaId ;  /* 0x00000000000679c3 */ /* 0x000e220000008800 */
[----:B------:R-:W2:Y:S01]  /*2890*/  LDCU UR7, c[0x0][0x414] ;  /* 0x00008280ff0777ac */ /* 0x000ea20008000800 */
[----:B------:R-:W-:Y:S01]  /*28a0*/  LOP3.LUT R37, R26, 0xffff, RZ, 0xc0, !PT ;  /* 0x0000ffff1a257812 */ /* 0x000fe200078ec0ff */
[----:B------:R-:W-:-:S03]  /*28b0*/  UMOV UR4, 0x400 ;  /* 0x0000040000047882 */ /* 0x000fc60000000000 */
[----:B------:R-:W-:Y:S02]  /*28c0*/  IADD3 R37, PT, PT, R48, R37, RZ ;  /* 0x0000002530257210 */ /* 0x000fe40007ffe0ff */
[----:B----4-:R-:W2:Y:S08]  /*28d0*/  @P0 LDC.64 R30, c[0x0][0x388] ;  /* 0x0000e200ff1e0b82 */ /* 0x010eb00000000a00 */
[----:B-1----:R-:W1:Y:S01]  /*28e0*/  LDC.64 R32, c[0x0][0x398] ;  /* 0x0000e600ff207b82 */ /* 0x002e620000000a00 */
[----:B0-----:R-:W-:-:S07]  /*28f0*/  ULEA UR4, UR6, UR4, 0x18 ;  /* 0x0000000406047291 */ /* 0x001fce000f8ec0ff */
[----:B---3--:R-:W0:Y:S01]  /*2900*/  LDC.64 R28, c[0x0][0x3a0] ;  /* 0x0000e800ff1c7b82 */ /* 0x008e220000000a00 */
[----:B--2---:R-:W-:-:S04]  /*2910*/  @P0 IMAD.WIDE R34, R8, 0x8, R30 ;  /* 0x0000000808220825 */ /* 0x004fc800078e021e */
[----:B------:R-:W-:Y:S01]  /*2920*/  @P0 FMUL.FTZ R30, R96, UR7 ;  /* 0x00000007601e0c20 */ /* 0x000fe20008410000 */
[----:B------:R-:W-:Y:S01]  /*2930*/  @P0 FMUL.FTZ R31, R97, UR7 ;  /* 0x00000007611f0c20 */ /* 0x000fe20008410000 */
[----:B------:R-:W-:Y:S04]  /*2940*/  @!P3 STS.64 [UR4+0x80], R96 ;  /* 0x00008060ff00b988 */ /* 0x000fe80008000a04 */
[----:B------:R-:W-:Y:S01]  /*2950*/  @P0 STG.E.64 desc[UR8][R34.64], R30 ;  /* 0x0000001e22000986 */ /* 0x000fe2000c101b08 */
[C---:B-1----:R-:W-:Y:S01]  /*2960*/  IMAD.WIDE R32, R37.reuse, 0x4, R32 ;  /* 0x0000000425207825 */ /* 0x042fe200078e0220 */
[----:B------:R-:W-:Y:S03]  /*2970*/  BAR.SYNC.DEFER_BLOCKING 0x0 ;  /* 0x0000000000007b1d */ /* 0x000fe60000010000 */
[----:B0-----:R-:W-:-:S03]  /*2980*/  IMAD.WIDE R28, R37, 0x4, R28 ;  /* 0x00000004251c7825 */ /* 0x001fc600078e021c */
[----:B------:R-:W5:Y:S04]  /*2990*/  LDG.E.64 R32, desc[UR8][R32.64] ;  /* 0x0000000820207981 */ /* 0x000f68000c1e1b00 */
[----:B------:R-:W5:Y:S01]  /*29a0*/  LDG.E.64 R28, desc[UR8][R28.64] ;  /* 0x000000081c1c7981 */ /* 0x000f62000c1e1b00 */
[----:B------:R-:W-:Y:S01]  /*29b0*/  HFMA2 R39, -RZ, RZ, 1.875, 0 ;  /* 0x3f800000ff277431 */ /* 0x000fe200000001ff */
[----:B------:R-:W-:Y:S02]  /*29c0*/  BSSY.RECONVERGENT B0, `(.L_x_2997) ;  /* 0x0000367000007945 */ /* 0x000fe40003800200 */
        /* <DEDUP_REMOVED lines=21> */
[----:B------:R-:W-:Y:S01]  /*2b20*/  MOV R30, R114 ;  /* 0x00000072001e7202 */ /* 0x000fe20000000f00 */
[C---:B------:R-:W-:Y:S01]  /*2b30*/  FADD.FTZ R82, -R38.reuse, R82 ;  /* 0x0000005226527221 */ /* 0x040fe20000010100 */
[----:B------:R-:W-:Y:S01]  /*2b40*/  MOV R31, R63 ;  /* 0x0000003f001f7202 */ /* 0x000fe20000000f00 */
[----:B------:R-:W0:Y:S01]  /*2b50*/  LDCU.64 UR6, c[0x0][0x380] ;  /* 0x00007000ff0677ac */ /* 0x000e220008000a00 */
[----:B------:R-:W-:-:S04]  /*2b60*/  FADD.FTZ R34, -R38, R83 ;  /* 0x0000005326227221 */ /* 0x000fc80000010100 */
[----:B-1----:R-:W-:Y:S01]  /*2b70*/  FMUL.FTZ R40, R34, R39 ;  /* 0x0000002722287220 */ /* 0x002fe20000410000 */
[----:B--2---:R-:W-:Y:S02]  /*2b80*/  IMAD R35, R11, UR12, RZ ;  /* 0x0000000c0b237c24 */ /* 0x004fe4000f8e02ff */
[----:B------:R-:W-:-:S04]  /*2b90*/  IMAD.WIDE.U32 R30, R6, UR12, R30 ;  /* 0x0000000c061e7c25 */ /* 0x000fc8000f8e001e */
[----:B------:R-:W-:Y:S02]  /*2ba0*/  IMAD R37, R6, UR13, R35 ;  /* 0x0000000d06257c24 */ /* 0x000fe4000f8e0223 */
[----:B------:R-:W-:Y:S01]  /*2bb0*/  FMUL.FTZ R35, R82, R39 ;  /* 0x0000002752237220 */ /* 0x000fe20000410000 */
[----:B0-----:R-:W-:Y:S02]  /*2bc0*/  LEA R36, P1, R30, UR6, 0x2 ;  /* 0x000000061e247c11 */ /* 0x001fe4000f8210ff */
[----:B------:R-:W-:Y:S01]  /*2bd0*/  IADD3 R37, PT, PT, R31, R37, RZ ;  /* 0x000000251f257210 */ /* 0x000fe20007ffe0ff */
[----:B-----5:R-:W-:Y:S01]  /*2be0*/  FFMA.FTZ R34, R32, R35, R28 ;  /* 0x0000002320227223 */ /* 0x020fe2000001001c */
[----:B------:R-:W-:Y:S02]  /*2bf0*/  FFMA.FTZ R35, R33, R40, R29 ;  /* 0x0000002821237223 */ /* 0x000fe4000001001d */
[----:B------:R-:W-:-:S05]  /*2c00*/  LEA.HI.X R37, R30, UR7, R37, 0x2, P1 ;  /* 0x000000071e257c11 */ /* 0x000fca00088f1425 */
[----:B------:R2:W-:Y:S02]  /*2c10*/  STG.E.64 desc[UR8][R36.64], R34 ;  /* 0x0000002224007986 */ /* 0x0005e4000c101b08 */
.L_x_3000:
[----:B------:R-:W-:Y:S05]  /*2c20*/  BSYNC.RECONVERGENT B1 ;  /* 0x0000000000017941 */ /* 0x000fea0003800200 */
.L_x_2999:
[----:B------:R-:W-:Y:S04]  /*2c30*/  BSSY.RECONVERGENT B1, `(.L_x_3001) ;  /* 0x0000013000017945 */ /* 0x000fe80003800200 */
[----:B------:R-:W-:Y:S05]  /*2c40*/  @P2 BRA `(.L_x_3002) ;  /* 0x0000000000442947 */ /* 0x000fea0003800000 */
[----:B------:R-:W3:Y:S01]  /*2c50*/  LDCU.64 UR6, c[0x0][0x3e0] ;  /* 0x00007c00ff0677ac */ /* 0x000ee20008000a00 */
[----:B------:R-:W-:Y:S01]  /*2c60*/  MOV R30, R114 ;  /* 0x00000072001e7202 */ /* 0x000fe20000000f00 */
[C---:B------:R-:W-:Y:S01]  /*2c70*/  FADD.FTZ R64, -R38.reuse, R64 ;  /* 0x0000004026407221 */ /* 0x040fe20000010100 */
[----:B------:R-:W-:Y:S01]  /*2c80*/  MOV R31, R63 ;  /* 0x0000003f001f7202 */ /* 0x000fe20000000f00 */
[----:B------:R-:W4:Y:S01]  /*2c90*/  LDCU.64 UR12, c[0x0][0x380] ;  /* 0x00007000ff0c77ac */ /* 0x000f220008000a00 */
[----:B0-2---:R-:W-:-:S04]  /*2ca0*/  FADD.FTZ R36, -R38, R65 ;  /* 0x0000004126247221 */ /* 0x005fc80000010100 */
[----:B-1----:R-:W-:Y:S01]  /*2cb0*/  FMUL.FTZ R40, R36, R39 ;  /* 0x0000002724287220 */ /* 0x002fe20000410000 */
[----:B---3--:R-:W-:Y:S02]  /*2cc0*/  IMAD R35, R27, UR6, RZ ;  /* 0x000000061b237c24 */ /* 0x008fe4000f8e02ff */
[----:B------:R-:W-:-:S04]  /*2cd0*/  IMAD.WIDE.U32 R30, R10, UR6, R30 ;  /* 0x000000060a1e7c25 */ /* 0x000fc8000f8e001e */
[----:B------:R-:W-:Y:S02]  /*2ce0*/  IMAD R37, R10, UR7, R35 ;  /* 0x000000070a257c24 */ /* 0x000fe4000f8e0223 */
[----:B------:R-:W-:Y:S01]  /*2cf0*/  FMUL.FTZ R35, R64, R39 ;  /* 0x0000002740237220 */ /* 0x000fe20000410000 */
[----:B----4-:R-:W-:Y:S02]  /*2d00*/  LEA R34, P1, R30, UR12, 0x2 ;  /* 0x0000000c1e227c11 */ /* 0x010fe4000f8210ff */
[----:B------:R-:W-:Y:S01]  /*2d10*/  IADD3 R37, PT, PT, R31, R37, RZ ;  /* 0x000000251f257210 */ /* 0x000fe20007ffe0ff */
[----:B-----5:R-:W-:-:S03]  /*2d20*/  FFMA.FTZ R36, R32, R35, R28 ;  /* 0x0000002320247223 */ /* 0x020fc6000001001c */
[----:B------:R-:W-:Y:S01]  /*2d30*/  LEA.HI.X R35, R30, UR13, R37, 0x2, P1 ;  /* 0x0000000d1e237c11 */ /* 0x000fe200088f1425 */
[----:B------:R-:W-:-:S05]  /*2d40*/  FFMA.FTZ R37, R33, R40, R29 ;  /* 0x0000002821257223 */ /* 0x000fca000001001d */
[----:B------:R3:W-:Y:S02]  /*2d50*/  STG.E.64 desc[UR8][R34.64], R36 ;  /* 0x0000002422007986 */ /* 0x0007e4000c101b08 */
.L_x_3002:
[----:B------:R-:W-:Y:S05]  /*2d60*/  BSYNC.RECONVERGENT B1 ;  /* 0x0000000000017941 */ /* 0x000fea0003800200 */
.L_x_3001:
        /* <DEDUP_REMOVED lines=11> */
[----:B------:R-:W-:Y:S01]  /*2e20*/  MOV R30, R114 ;  /* 0x00000072001e7202 */ /* 0x000fe20000000f00 */
[C---:B------:R-:W-:Y:S01]  /*2e30*/  FADD.FTZ R66, -R38.reuse, R66 ;  /* 0x0000004226427221 */ /* 0x040fe20000010100 */
[----:B------:R-:W-:Y:S01]  /*2e40*/  MOV R31, R63 ;  /* 0x0000003f001f7202 */ /* 0x000fe20000000f00 */
[----:B------:R-:W4:Y:S01]  /*2e50*/  LDCU.64 UR12, c[0x0][0x380] ;  /* 0x00007000ff0c77ac */ /* 0x000f220008000a00 */
[----:B0-23--:R-:W-:-:S04]  /*2e60*/  FADD.FTZ R36, -R38, R67 ;  /* 0x0000004326247221 */ /* 0x00dfc80000010100 */
[----:B-1----:R-:W-:Y:S01]  /*2e70*/  FMUL.FTZ R40, R36, R39 ;  /* 0x0000002724287220 */ /* 0x002fe20000410000 */
[----:B----4-:R-:W-:Y:S02]  /*2e80*/  IMAD R35, R49, UR6, RZ ;  /* 0x0000000631237c24 */ /* 0x010fe4000f8e02ff */
[----:B------:R-:W-:-:S04]  /*2e90*/  IMAD.WIDE.U32 R30, R12, UR6, R30 ;  /* 0x000000060c1e7c25 */ /* 0x000fc8000f8e001e */
[----:B------:R-:W-:Y:S02]  /*2ea0*/  IMAD R37, R12, UR7, R35 ;  /* 0x000000070c257c24 */ /* 0x000fe4000f8e0223 */
[----:B------:R-:W-:Y:S01]  /*2eb0*/  FMUL.FTZ R35, R66, R39 ;  /* 0x0000002742237220 */ /* 0x000fe20000410000 */
[----:B------:R-:W-:Y:S02]  /*2ec0*/  LEA R34, P5, R30, UR12, 0x2 ;  /* 0x0000000c1e227c11 */ /* 0x000fe4000f8a10ff */
[----:B------:R-:W-:Y:S01]  /*2ed0*/  IADD3 R37, PT, PT, R31, R37, RZ ;  /* 0x000000251f257210 */ /* 0x000fe20007ffe0ff */
[----:B-----5:R-:W-:-:S03]  /*2ee0*/  FFMA.FTZ R36, R32, R35, R28 ;  /* 0x0000002320247223 */ /* 0x020fc6000001001c */
[----:B------:R-:W-:Y:S01]  /*2ef0*/  LEA.HI.X R35, R30, UR13, R37, 0x2, P5 ;  /* 0x0000000d1e237c11 */ /* 0x000fe2000a8f1425 */
[----:B------:R-:W-:-:S05]  /*2f00*/  FFMA.FTZ R37, R33, R40, R29 ;  /* 0x0000002821257223 */ /* 0x000fca000001001d */
[----:B------:R4:W-:Y:S02]  /*2f10*/  STG.E.64 desc[UR8][R34.64], R36 ;  /* 0x0000002422007986 */ /* 0x0009e4000c101b08 */
.L_x_3004:
[----:B------:R-:W-:Y:S05]  /*2f20*/  BSYNC.RECONVERGENT B1 ;  /* 0x0000000000017941 */ /* 0x000fea0003800200 */
.L_x_3003:
[----:B------:R-:W-:Y:S04]  /*2f30*/  BSSY.RECONVERGENT B1, `(.L_x_3005) ;  /* 0x0000013000017945 */ /* 0x000fe80003800200 */
[----:B------:R-:W-:Y:S05]  /*2f40*/  @P6 BRA `(.L_x_3006) ;  /* 0x0000000000446947 */ /* 0x000fea0003800000 */
[----:B------:R-:W1:Y:S01]  /*2f50*/  LDCU.64 UR6, c[0x0][0x3e0] ;  /* 0x00007c00ff0677ac */ /* 0x000e620008000a00 */
[----:B------:R-:W-:Y:S01]  /*2f60*/  MOV R30, R114 ;  /* 0x00000072001e7202 */ /* 0x000fe20000000f00 */
[C---:B------:R-:W-:Y:S01]  /*2f70*/  FADD.FTZ R68, -R38.reuse, R68 ;  /* 0x0000004426447221 */ /* 0x040fe20000010100 */
[----:B------:R-:W-:Y:S01]  /*2f80*/  MOV R31, R63 ;  /* 0x0000003f001f7202 */ /* 0x000fe20000000f00 */
[----:B------:R-:W1:Y:S01]  /*2f90*/  LDCU.64 UR12, c[0x0][0x380] ;  /* 0x00007000ff0c77ac */ /* 0x000e620008000a00 */
[----:B0-234-:R-:W-:Y:S01]  /*2fa0*/  FADD.FTZ R36, -R38, R69 ;  /* 0x0000004526247221 */ /* 0x01dfe20000010100 */
[----:B-1----:R-:W-:-:S03]  /*2fb0*/  FMUL.FTZ R35, R68, R39 ;  /* 0x0000002744237220 */ /* 0x002fc60000410000 */
[----:B------:R-:W-:Y:S01]  /*2fc0*/  FMUL.FTZ R40, R36, R39 ;  /* 0x0000002724287220 */ /* 0x000fe20000410000 */
[----:B-----5:R-:W-:Y:S01]  /*2fd0*/  FFMA.FTZ R36, R32, R35, R28 ;  /* 0x0000002320247223 */ /* 0x020fe2000001001c */
[----:B------:R-:W-:Y:S02]  /*2fe0*/  IMAD R34, R51, UR6, RZ ;  /* 0x0000000633227c24 */ /* 0x000fe4000f8e02ff */
[----:B------:R-:W-:-:S04]  /*2ff0*/  IMAD.WIDE.U32 R30, R13, UR6, R30 ;  /* 0x000000060d1e7c25 */ /* 0x000fc8000f8e001e */
[----:B------:R-:W-:Y:S01]  /*3000*/  IMAD R37, R13, UR7, R34 ;  /* 0x000000070d257c24 */ /* 0x000fe2000f8e0222 */
[----:B------:R-:W-:-:S04]  /*3010*/  LEA R34, P5, R30, UR12, 0x2 ;  /* 0x0000000c1e227c11 */ /* 0x000fc8000f8a10ff */
[----:B------:R-:W-:-:S04]  /*3020*/  IADD3 R37, PT, PT, R31, R37, RZ ;  /* 0x000000251f257210 */ /* 0x000fc80007ffe0ff */
[----:B------:R-:W-:Y:S01]  /*3030*/  LEA.HI.X R35, R30, UR13, R37, 0x2, P5 ;  /* 0x0000000d1e237c11 */ /* 0x000fe2000a8f1425 */
[----:B------:R-:W-:-:S05]  /*3040*/  FFMA.FTZ R37, R33, R40, R29 ;  /* 0x0000002821257223 */ /* 0x000fca000001001d */
[----:B------:R0:W-:Y:S02]  /*3050*/  STG.E.64 desc[UR8][R34.64], R36 ;  /* 0x0000002422007986 */ /* 0x0001e4000c101b08 */
.L_x_3006:
[----:B------:R-:W-:Y:S05]  /*3060*/  BSYNC.RECONVERGENT B1 ;  /* 0x0000000000017941 */ /* 0x000fea0003800200 */
.L_x_3005:
[----:B------:R-:W-:Y:S04]  /*3070*/  BSSY.RECONVERGENT B1, `(.L_x_3007) ;  /* 0x0000013000017945 */ /* 0x000fe80003800200 */
[----:B------:R-:W-:Y:S05]  /*3080*/  @P1 BRA `(.L_x_3008) ;  /* 0x0000000000441947 */ /* 0x000fea0003800000 */
[----:B------:R-:W1:Y:S01]  /*3090*/  LDCU.64 UR6, c[0x0][0x3e0] ;  /* 0x00007c00ff0677ac */ /* 0x000e620008000a00 */
[----:B------:R-:W-:Y:S01]  /*30a0*/  MOV R30, R114 ;  /* 0x00000072001e7202 */ /* 0x000fe20000000f00 */
[C---:B------:R-:W-:Y:S01]  /*30b0*/  FADD.FTZ R70, -R38.reuse, R70 ;  /* 0x0000004626467221 */ /* 0x040fe20000010100 */
[----:B------:R-:W-:Y:S01]  /*30c0*/  MOV R31, R63 ;  /* 0x0000003f001f7202 */ /* 0x000fe20000000f00 */
[----:B------:R-:W1:Y:S01]  /*30d0*/  LDCU.64 UR12, c[0x0][0x380] ;  /* 0x00007000ff0c77ac */ /* 0x000e620008000a00 */
[----:B0-234-:R-:W-:-:S04]  /*30e0*/  FADD.FTZ R36, -R38, R71 ;  /* 0x0000004726247221 */ /* 0x01dfc80000010100 */
[----:B-1----:R-:W-:Y:S01]  /*30f0*/  FMUL.FTZ R40, R36, R39 ;  /* 0x0000002724287220 */ /* 0x002fe20000410000 */
[----:B------:R-:W-:Y:S02]  /*3100*/  IMAD R35, R53, UR6, RZ ;  /* 0x0000000635237c24 */ /* 0x000fe4000f8e02ff */
        /* <DEDUP_REMOVED lines=9> */
.L_x_3008:
[----:B------:R-:W-:Y:S05]  /*31a0*/  BSYNC.RECONVERGENT B1 ;  /* 0x0000000000017941 */ /* 0x000fea0003800200 */
.L_x_3007:
        /* <DEDUP_REMOVED lines=10> */
[----:B-----5:R-:W-:-:S03]  /*3250*/  FFMA.FTZ R40, R32, R35, R28 ;  /* 0x0000002320287223 */ /* 0x020fc6000001001c */
[----:B------:R-:W-:Y:S01]  /*3260*/  FFMA.FTZ R41, R33, R36, R29 ;  /* 0x0000002421297223 */ /* 0x000fe2000001001d */
[----:B------:R-:W-:Y:S02]  /*3270*/  IMAD R34, R55, UR6, RZ ;  /* 0x0000000637227c24 */ /* 0x000fe4000f8e02ff */
[----:B------:R-:W-:-:S04]  /*3280*/  IMAD.WIDE.U32 R30, R15, UR6, R30 ;  /* 0x000000060f1e7c25 */ /* 0x000fc8000f8e001e */
[----:B------:R-:W-:Y:S01]  /*3290*/  IMAD R37, R15, UR7, R34 ;  /* 0x000000070f257c24 */ /* 0x000fe2000f8e0222 */
[----:B------:R-:W-:-:S04]  /*32a0*/  LEA R34, P1, R30, UR12, 0x2 ;  /* 0x0000000c1e227c11 */ /* 0x000fc8000f8210ff */
[----:B------:R-:W-:-:S04]  /*32b0*/  IADD3 R37, PT, PT, R31, R37, RZ ;  /* 0x000000251f257210 */ /* 0x000fc80007ffe0ff */
[----:B------:R-:W-:-:S05]  /*32c0*/  LEA.HI.X R35, R30, UR13, R37, 0x2, P1 ;  /* 0x0000000d1e237c11 */ /* 0x000fca00088f1425 */
[----:B------:R0:W-:Y:S02]  /*32d0*/  STG.E.64 desc[UR8][R34.64], R40 ;  /* 0x0000002822007986 */ /* 0x0001e4000c101b08 */
.L_x_3010:
[----:B------:R-:W-:Y:S05]  /*32e0*/  BSYNC.RECONVERGENT B1 ;  /* 0x0000000000017941 */ /* 0x000fea0003800200 */
.L_x_3009:
        /* <DEDUP_REMOVED lines=11> */
[----:B------:R-:W-:Y:S01]  /*33a0*/  MOV R30, R114 ;  /* 0x00000072001e7202 */ /* 0x000fe20000000f00 */
[C---:B------:R-:W-:Y:S01]  /*33b0*/  FADD.FTZ R74, -R38.reuse, R74 ;  /* 0x0000004a264a7221 */ /* 0x040fe20000010100 */
[----:B------:R-:W-:Y:S01]  /*33c0*/  MOV R31, R63 ;  /* 0x0000003f001f7202 */ /* 0x000fe20000000f00 */
[----:B------:R-:W1:Y:S01]  /*33d0*/  LDCU.64 UR12, c[0x0][0x380] ;  /* 0x00007000ff0c77ac */ /* 0x000e620008000a00 */
[----:B0-234-:R-:W-:-:S04]  /*33e0*/  FADD.FTZ R36, -R38, R75 ;  /* 0x0000004b26247221 */ /* 0x01dfc80000010100 */
[----:B-1----:R-:W-:-:S04]  /*33f0*/  FMUL.FTZ R36, R36, R39 ;  /* 0x0000002724247220 */ /* 0x002fc80000410000 */
[----:B-----5:R-:W-:Y:S01]  /*3400*/  FFMA.FTZ R41, R33, R36, R29 ;  /* 0x0000002421297223 */ /* 0x020fe2000001001d */
[----:B------:R-:W-:Y:S02]  /*3410*/  IMAD R35, R57, UR6, RZ ;  /* 0x0000000639237c24 */ /* 0x000fe4000f8e02ff */
[----:B------:R-:W-:-:S04]  /*3420*/  IMAD.WIDE.U32 R30, R16, UR6, R30 ;  /* 0x00000006101e7c25 */ /* 0x000fc8000f8e001e */
[----:B------:R-:W-:Y:S02]  /*3430*/  IMAD R37, R16, UR7, R35 ;  /* 0x0000000710257c24 */ /* 0x000fe4000f8e0223 */
[----:B------:R-:W-:Y:S01]  /*3440*/  FMUL.FTZ R35, R74, R39 ;  /* 0x000000274a237220 */ /* 0x000fe20000410000 */
[----:B------:R-:W-:Y:S02]  /*3450*/  LEA R34, P4, R30, UR12, 0x2 ;  /* 0x0000000c1e227c11 */ /* 0x000fe4000f8810ff */
[----:B------:R-:W-:Y:S01]  /*3460*/  IADD3 R37, PT, PT, R31, R37, RZ ;  /* 0x000000251f257210 */ /* 0x000fe20007ffe0ff */
[----:B------:R-:W-:-:S03]  /*3470*/  FFMA.FTZ R40, R32, R35, R28 ;  /* 0x0000002320287223 */ /* 0x000fc6000001001c */
[----:B------:R-:W-:-:S05]  /*3480*/  LEA.HI.X R35, R30, UR13, R37, 0x2, P4 ;  /* 0x0000000d1e237c11 */ /* 0x000fca000a0f1425 */
[----:B------:R0:W-:Y:S02]  /*3490*/  STG.E.64 desc[UR8][R34.64], R40 ;  /* 0x0000002822007986 */ /* 0x0001e4000c101b08 */
.L_x_3012:
[----:B------:R-:W-:Y:S05]  /*34a0*/  BSYNC.RECONVERGENT B1 ;  /* 0x0000000000017941 */ /* 0x000fea0003800200 */
.L_x_3011:
        /* <DEDUP_REMOVED lines=19> */
.L_x_3014:
[----:B------:R-:W-:Y:S05]  /*35e0*/  BSYNC.RECONVERGENT B1 ;  /* 0x0000000000017941 */ /* 0x000fea0003800200 */
.L_x_3013:
        /* <DEDUP_REMOVED lines=19> */
.L_x_3016:
[----:B------:R-:W-:Y:S05]  /*3720*/  BSYNC.RECONVERGENT B1 ;  /* 0x0000000000017941 */ /* 0x000fea0003800200 */
.L_x_3015:
        /* <DEDUP_REMOVED lines=19> */
.L_x_3018:
[----:B------:R-:W-:Y:S05]  /*3860*/  BSYNC.RECONVERGENT B1 ;  /* 0x0000000000017941 */ /* 0x000fea0003800200 */
.L_x_3017:
        /* <DEDUP_REMOVED lines=29> */
.L_x_3020:
[----:B------:R-:W-:Y:S05]  /*3a40*/  BSYNC.RECONVERGENT B1 ;  /* 0x0000000000017941 */ /* 0x000fea0003800200 */
.L_x_3019:
[----:B------:R-:W-:Y:S04]  /*3a50*/  BSSY.RECONVERGENT B1, `(.L_x_3021) ;  /* 0x0000013000017945 */ /* 0x000fe80003800200 */
[----:B------:R-:W-:Y:S05]  /*3a60*/  @P5 BRA `(.L_x_3022) ;  /* 0x0000000000445947 */ /* 0x000fea0003800000 */
[----:B------:R-:W0:Y:S01]  /*3a70*/  LDCU.64 UR6, c[0x0][0x3e0] ;  /* 0x00007c00ff0677ac */ /* 0x000e220008000a00 */
[----:B------:R-:W-:Y:S01]  /*3a80*/  MOV R30, R114 ;  /* 0x00000072001e7202 */ /* 0x000fe20000000f00 */
[----:B------:R-:W-:Y:S01]  /*3a90*/  FADD.FTZ R86, -R38, R86 ;  /* 0x0000005626567221 */ /* 0x000fe20000010100 */
[----:B------:R-:W-:Y:S01]  /*3aa0*/  MOV R31, R63 ;  /* 0x0000003f001f7202 */ /* 0x000fe20000000f00 */
[----:B------:R-:W1:Y:S01]  /*3ab0*/  LDCU.64 UR12, c[0x0][0x380] ;  /* 0x00007000ff0c77ac */ /* 0x000e620008000a00 */
[----:B0-234-:R-:W-:Y:S02]  /*3ac0*/  IMAD R36, R105, UR6, RZ ;  /* 0x0000000669247c24 */ /* 0x01dfe4000f8e02ff */
[----:B------:R-:W-:-:S04]  /*3ad0*/  IMAD.WIDE.U32 R34, R21, UR6, R30 ;  /* 0x0000000615227c25 */ /* 0x000fc8000f8e001e */
[----:B-1----:R-:W-:Y:S01]  /*3ae0*/  FMUL.FTZ R31, R86, R39 ;  /* 0x00000027561f7220 */ /* 0x002fe20000410000 */
[----:B------:R-:W-:Y:S02]  /*3af0*/  IMAD R37, R21, UR7, R36 ;  /* 0x0000000715257c24 */ /* 0x000fe4000f8e0224 */
[----:B------:R-:W-:Y:S01]  /*3b00*/  FADD.FTZ R36, -R38, R87 ;  /* 0x0000005726247221 */ /* 0x000fe20000010100 */
[----:B------:R-:W-:Y:S01]  /*3b10*/  LEA R30, P5, R34, UR12, 0x2 ;  /* 0x0000000c221e7c11 */ /* 0x000fe2000f8a10ff */
[----:B-----5:R-:W-:Y:S01]  /*3b20*/  FFMA.FTZ R40, R32, R31, R28 ;  /* 0x0000001f20287223 */ /* 0x020fe2000001001c */
[----:B------:R-:W-:Y:S01]  /*3b30*/  IADD3 R37, PT, PT, R35, R37, RZ ;  /* 0x0000002523257210 */ /* 0x000fe20007ffe0ff */
[----:B------:R-:W-:-:S03]  /*3b40*/  FMUL.FTZ R36, R36, R39 ;  /* 0x0000002724247220 */ /* 0x000fc60000410000 */
[----:B------:R-:W-:Y:S01]  /*3b50*/  LEA.HI.X R31, R34, UR13, R37, 0x2, P5 ;  /* 0x0000000d221f7c11 */ /* 0x000fe2000a8f1425 */
[----:B------:R-:W-:-:S05]  /*3b60*/  FFMA.FTZ R41, R33, R36, R29 ;  /* 0x0000002421297223 */ /* 0x000fca000001001d */
[----:B------:R0:W-:Y:S02]  /*3b70*/  STG.E.64 desc[UR8][R30.64], R40 ;  /* 0x000000281e007986 */ /* 0x0001e4000c101b08 */
.L_x_3022:
[----:B------:R-:W-:Y:S05]  /*3b80*/  BSYNC.RECONVERGENT B1 ;  /* 0x0000000000017941 */ /* 0x000fea0003800200 */
.L_x_3021:
[----:B------:R-:W-:Y:S04]  /*3b90*/  BSSY.RECONVERGENT B1, `(.L_x_3023) ;  /* 0x0000013000017945 */ /* 0x000fe80003800200 */
[----:B------:R-:W-:Y:S05]  /*3ba0*/  @P1 BRA `(.L_x_3024) ;  /* 0x0000000000441947 */ /* 0x000fea0003800000 */
[----:B------:R-:W1:Y:S01]  /*3bb0*/  LDCU.64 UR6, c[0x0][0x3e0] ;  /* 0x00007c00ff0677ac */ /* 0x000e620008000a00 */
[----:B0-----:R-:W-:Y:S01]  /*3bc0*/  MOV R30, R114 ;  /* 0x00000072001e7202 */ /* 0x001fe20000000f00 */
[C---:B------:R-:W-:Y:S01]  /*3bd0*/  FADD.FTZ R88, -R38.reuse, R88 ;  /* 0x0000005826587221 */ /* 0x040fe20000010100 */
[----:B------:R-:W-:Y:S01]  /*3be0*/  MOV R31, R63 ;  /* 0x0000003f001f7202 */ /* 0x000fe20000000f00 */
[----:B------:R-:W0:Y:S01]  /*3bf0*/  LDCU.64 UR12, c[0x0][0x380] ;  /* 0x00007000ff0c77ac */ /* 0x000e220008000a00 */
[----:B--234-:R-:W-:-:S04]  /*3c00*/  FADD.FTZ R36, -R38, R89 ;  /* 0x0000005926247221 */ /* 0x01cfc80000010100 */
[----:B-1----:R-:W-:-:S04]  /*3c10*/  FMUL.FTZ R36, R36, R39 ;  /* 0x0000002724247220 */ /* 0x002fc80000410000 */
[----:B-----5:R-:W-:Y:S01]  /*3c20*/  FFMA.FTZ R41, R33, R36, R29 ;  /* 0x0000002421297223 */ /* 0x020fe2000001001d */
[----:B------:R-:W-:Y:S02]  /*3c30*/  IMAD R37, R107, UR6, RZ ;  /* 0x000000066b257c24 */ /* 0x000fe4000f8e02ff */
[----:B------:R-:W-:-:S04]  /*3c40*/  IMAD.WIDE.U32 R34, R22, UR6, R30 ;  /* 0x0000000616227c25 */ /* 0x000fc8000f8e001e */
[----:B------:R-:W-:Y:S01]  /*3c50*/  FMUL.FTZ R31, R88, R39 ;  /* 0x00000027581f7220 */ /* 0x000fe20000410000 */
[----:B------:R-:W-:Y:S01]  /*3c60*/  IMAD R37, R22, UR7, R37 ;  /* 0x0000000716257c24 */ /* 0x000fe2000f8e0225 */
[----:B0-----:R-:W-:Y:S02]  /*3c70*/  LEA R30, P1, R34, UR12, 0x2 ;  /* 0x0000000c221e7c11 */ /* 0x001fe4000f8210ff */
[----:B------:R-:W-:Y:S02]  /*3c80*/  FFMA.FTZ R40, R32, R31, R28 ;  /* 0x0000001f20287223 */ /* 0x000fe4000001001c */
[----:B------:R-:W-:-:S04]  /*3c90*/  IADD3 R37, PT, PT, R35, R37, RZ ;  /* 0x0000002523257210 */ /* 0x000fc80007ffe0ff */
[----:B------:R-:W-:-:S05]  /*3ca0*/  LEA.HI.X R31, R34, UR13, R37, 0x2, P1 ;  /* 0x0000000d221f7c11 */ /* 0x000fca00088f1425 */
[----:B------:R0:W-:Y:S02]  /*3cb0*/  STG.E.64 desc[UR8][R30.64], R40 ;  /* 0x000000281e007986 */ /* 0x0001e4000c101b08 */
.L_x_3024:
[----:B------:R-:W-:Y:S05]  /*3cc0*/  BSYNC.RECONVERGENT B1 ;  /* 0x0000000000017941 */ /* 0x000fea0003800200 */
.L_x_3023:
[----:B------:R-:W-:Y:S04]  /*3cd0*/  BSSY.RECONVERGENT B1, `(.L_x_3025) ;  /* 0x0000013000017945 */ /* 0x000fe80003800200 */
[----:B------:R-:W-:Y:S05]  /*3ce0*/  @P2 BRA `(.L_x_3026) ;  /* 0x0000000000442947 */ /* 0x000fea0003800000 */
[----:B------:R-:W2:Y:S01]  /*3cf0*/  LDCU.64 UR6, c[0x0][0x3e0] ;  /* 0x00007c00ff0677ac */ /* 0x000ea20008000a00 */
[----:B0-----:R-:W-:Y:S01]  /*3d00*/  MOV R30, R114 ;  /* 0x00000072001e7202 */ /* 0x001fe20000000f00 */
[----:B------:R-:W-:Y:S01]  /*3d10*/  FADD.FTZ R90, -R38, R90 ;  /* 0x0000005a265a7221 */ /* 0x000fe20000010100 */
[----:B------:R-:W-:Y:S01]  /*3d20*/  MOV R31, R63 ;  /* 0x0000003f001f7202 */ /* 0x000fe20000000f00 */
[----:B------:R-:W0:Y:S01]  /*3d30*/  LDCU.64 UR12, c[0x0][0x380] ;  /* 0x00007000ff0c77ac */ /* 0x000e220008000a00 */
[----:B--234-:R-:W-:Y:S02]  /*3d40*/  IMAD R36, R109, UR6, RZ ;  /* 0x000000066d247c24 */ /* 0x01cfe4000f8e02ff */
[----:B------:R-:W-:-:S04]  /*3d50*/  IMAD.WIDE.U32 R34, R23, UR6, R30 ;  /* 0x0000000617227c25 */ /* 0x000fc8000f8e001e */
[----:B-1----:R-:W-:Y:S01]  /*3d60*/  FMUL.FTZ R31, R90, R39 ;  /* 0x000000275a1f7220 */ /* 0x002fe20000410000 */
[----:B------:R-:W-:Y:S02]  /*3d70*/  IMAD R37, R23, UR7, R36 ;  /* 0x0000000717257c24 */ /* 0x000fe4000f8e0224 */
[----:B------:R-:W-:Y:S01]  /*3d80*/  FADD.FTZ R36, -R38, R91 ;  /* 0x0000005b26247221 */ /* 0x000fe20000010100 */
[----:B0-----:R-:W-:Y:S01]  /*3d90*/  LEA R30, P1, R34, UR12, 0x2 ;  /* 0x0000000c221e7c11 */ /* 0x001fe2000f8210ff */
[----:B-----5:R-:W-:Y:S01]  /*3da0*/  FFMA.FTZ R40, R32, R31, R28 ;  /* 0x0000001f20287223 */ /* 0x020fe2000001001c */
[----:B------:R-:W-:Y:S01]  /*3db0*/  IADD3 R37, PT, PT, R35, R37, RZ ;  /* 0x0000002523257210 */ /* 0x000fe20007ffe0ff */
[----:B------:R-:W-:-:S03]  /*3dc0*/  FMUL.FTZ R36, R36, R39 ;  /* 0x0000002724247220 */ /* 0x000fc60000410000 */
[----:B------:R-:W-:Y:S01]  /*3dd0*/  LEA.HI.X R31, R34, UR13, R37, 0x2, P1 ;  /* 0x0000000d221f7c11 */ /* 0x000fe200088f1425 */
[----:B------:R-:W-:-:S05]  /*3de0*/  FFMA.FTZ R41, R33, R36, R29 ;  /* 0x0000002421297223 */ /* 0x000fca000001001d */
[----:B------:R0:W-:Y:S02]  /*3df0*/  STG.E.64 desc[UR8][R30.64], R40 ;  /* 0x000000281e007986 */ /* 0x0001e4000c101b08 */
.L_x_3026:
[----:B------:R-:W-:Y:S05]  /*3e00*/  BSYNC.RECONVERGENT B1 ;  /* 0x0000000000017941 */ /* 0x000fea0003800200 */
.L_x_3025:
        /* <DEDUP_REMOVED lines=19> */
.L_x_3028:
[----:B------:R-:W-:Y:S05]  /*3f40*/  BSYNC.RECONVERGENT B1 ;  /* 0x0000000000017941 */ /* 0x000fea0003800200 */
.L_x_3027:
[----:B------:R-:W-:Y:S05]  /*3f50*/  @P4 BRA `(.L_x_3029) ;  /* 0x0000002000344947 */ /* 0x000fea0003800000 */
[----:B------:R-:W2:Y:S01]  /*3f60*/  LDCU.64 UR6, c[0x0][0x3e0] ;  /* 0x00007c00ff0677ac */ /* 0x000ea20008000a00 */
[----:B------:R-:W-:Y:S01]  /*3f70*/  MOV R62, R114 ;  /* 0x00000072003e7202 */ /* 0x000fe20000000f00 */
[C---:B------:R-:W-:Y:S01]  /*3f80*/  FADD.FTZ R94, -R38.reuse, R94 ;  /* 0x0000005e265e7221 */ /* 0x040fe20000010100 */
[----:B------:R-:W-:Y:S01]  /*3f90*/  FADD.FTZ R38, -R38, R95 ;  /* 0x0000005f26267221 */ /* 0x000fe20000010100 */
[----:B------:R-:W3:Y:S02]  /*3fa0*/  LDCU.64 UR10, c[0x0][0x380] ;  /* 0x00007000ff0a77ac */ /* 0x000ee40008000a00 */
[-C--:B01----:R-:W-:Y:S01]  /*3fb0*/  FMUL.FTZ R31, R94, R39.reuse ;  /* 0x000000275e1f7220 */ /* 0x083fe20000410000 */
[----:B------:R-:W-:-:S03]  /*3fc0*/  FMUL.FTZ R38, R38, R39 ;  /* 0x0000002726267220 */ /* 0x000fc60000410000 */
[----:B-----5:R-:W-:Y:S01]  /*3fd0*/  FFMA.FTZ R28, R32, R31, R28 ;  /* 0x0000001f201c7223 */ /* 0x020fe2000001001c */
[----:B------:R-:W-:Y:S01]  /*3fe0*/  FFMA.FTZ R29, R33, R38, R29 ;  /* 0x00000026211d7223 */ /* 0x000fe2000001001d */
[----:B--2---:R-:W-:Y:S02]  /*3ff0*/  IMAD R30, R113, UR6, RZ ;  /* 0x00000006711e7c24 */ /* 0x004fe4000f8e02ff */
[----:B------:R-:W-:-:S04]  /*4000*/  IMAD.WIDE.U32 R62, R25, UR6, R62 ;  /* 0x00000006193e7c25 */ /* 0x000fc8000f8e003e */
[----:B---34-:R-:W-:Y:S01]  /*4010*/  IMAD R35, R25, UR7, R30 ;  /* 0x0000000719237c24 */ /* 0x018fe2000f8e021e */
[----:B------:R-:W-:-:S04]  /*4020*/  LEA R30, P1, R62, UR10, 0x2 ;  /* 0x0000000a3e1e7c11 */ /* 0x000fc8000f8210ff */
[----:B------:R-:W-:-:S04]  /*4030*/  IADD3 R35, PT, PT, R63, R35, RZ ;  /* 0x000000233f237210 */ /* 0x000fc80007ffe0ff */
[----:B------:R-:W-:-:S05]  /*4040*/  LEA.HI.X R31, R62, UR11, R35, 0x2, P1 ;  /* 0x0000000b3e1f7c11 */ /* 0x000fca00088f1423 */
[----:B------:R0:W-:Y:S01]  /*4050*/  STG.E.64 desc[UR8][R30.64], R28 ;  /* 0x0000001c1e007986 */ /* 0x0001e2000c101b08 */
[----:B------:R-:W-:Y:S05]  /*4060*/  BRA `(.L_x_3029) ;  /* 0x0000001c00f07947 */ /* 0x000fea0003800000 */
.L_x_2998:
[----:B------:R-:W2:Y:S01]  /*4070*/  LDCU.64 UR12, c[0x0][0x3e8] ;  /* 0x00007d00ff0c77ac */ /* 0x000ea20008000a00 */
[----:B------:R-:W-:Y:S01]  /*4080*/  BSSY.RECONVERGENT B1, `(.L_x_3030) ;  /* 0x0000021000017945 */ /* 0x000fe20003800200 */
[----:B--2---:R-:W-:Y:S02]  /*4090*/  ISETP.GE.U32.AND P3, PT, R10, UR12, PT ;  /* 0x0000000c0a007c0c */ /* 0x004fe4000bf66070 */
[----:B------:R-:W-:Y:S02]  /*40a0*/  ISETP.GE.U32.AND P5, PT, R12, UR12, PT ;  /* 0x0000000c0c007c0c */ /* 0x000fe4000bfa6070 */
[----:B------:R-:W-:Y:S02]  /*40b0*/  ISETP.GE.U32.AND P2, PT, R13, UR12, PT ;  /* 0x0000000c0d007c0c */ /* 0x000fe4000bf46070 */
[----:B------:R-:W-:Y:S01]  /*40c0*/  ISETP.GE.AND.EX P3, PT, R27, UR13, PT, P3 ;  /* 0x0000000d1b007c0c */ /* 0x000fe2000bf66330 */
[----:B------:R-:W-:-:S12]  /*40d0*/  @P1 BRA `(.L_x_3031) ;  /* 0x00000000006c1947 */ /* 0x000fd80003800000 */
[C---:B------:R-:W-:Y:S01]  /*40e0*/  FADD.FTZ R82, -R38.reuse, R82 ;  /* 0x0000005226527221 */ /* 0x040fe20000010100 */
[----:B------:R-:W-:Y:S01]  /*40f0*/  FADD.FTZ R30, -R38, R83 ;  /* 0x00000053261e7221 */ /* 0x000fe20000010100 */
[----:B------:R-:W2:Y:S01]  /*4100*/  LDCU.64 UR6, c[0x0][0x3e0] ;  /* 0x00007c00ff0677ac */ /* 0x000ea20008000a00 */
        /* <DEDUP_REMOVED lines=15> */
[----:B0-----:R-:W-:Y:S01]  /*4200*/  FADD.FTZ R36, R30, 1 ;  /* 0x3f8000001e247421 */ /* 0x001fe20000010000 */
[----:B-1----:R-:W-:-:S05]  /*4210*/  LEA R30, P1, R34, UR10, 0x2 ;  /* 0x0000000a221e7c11 */ /* 0x002fca000f8210ff */
[----:B------:R-:W0:Y:S01]  /*4220*/  MUFU.RCP R36, R36 ;  /* 0x0000002400247308 */ /* 0x000e220000001000 */
[----:B--2---:R-:W-:Y:S01]  /*4230*/  FADD.FTZ R37, R31, 1 ;  /* 0x3f8000001f257421 */ /* 0x004fe20000010000 */
[----:B------:R-:W-:-:S06]  /*4240*/  LEA.HI.X R31, R34, UR11, R43, 0x2, P1 ;  /* 0x0000000b221f7c11 */ /* 0x000fcc00088f142b */
[----:B------:R-:W1:Y:S01]  /*4250*/  MUFU.RCP R37, R37 ;  /* 0x0000002500257308 */ /* 0x000e620000001000 */
[----:B0-----:R-:W-:Y:S01]  /*4260*/  FMUL.FTZ R34, R41, R36 ;  /* 0x0000002429227220 */ /* 0x001fe20000410000 */
[----:B-1----:R-:W-:-:S05]  /*4270*/  FMUL.FTZ R35, R40, R37 ;  /* 0x0000002528237220 */ /* 0x002fca0000410000 */
[----:B------:R2:W-:Y:S02]  /*4280*/  STG.E.64 desc[UR8][R30.64], R34 ;  /* 0x000000221e007986 */ /* 0x0005e4000c101b08 */
.L_x_3031:
[----:B------:R-:W-:Y:S05]  /*4290*/  BSYNC.RECONVERGENT B1 ;  /* 0x0000000000017941 */ /* 0x000fea0003800200 */
.L_x_3030:
[----:B------:R-:W-:Y:S04]  /*42a0*/  BSSY.RECONVERGENT B1, `(.L_x_3032) ;  /* 0x000001d000017945 */ /* 0x000fe80003800200 */
[----:B------:R-:W-:Y:S05]  /*42b0*/  @P3 BRA `(.L_x_3033) ;  /* 0x00000000006c3947 */ /* 0x000fea0003800000 */
[C---:B------:R-:W-:Y:S01]  /*42c0*/  FADD.FTZ R64, -R38.reuse, R64 ;  /* 0x0000004026407221 */ /* 0x040fe20000010100 */
[----:B--2---:R-:W-:Y:S01]  /*42d0*/  FADD.FTZ R30, -R38, R65 ;  /* 0x00000041261e7221 */ /* 0x004fe20000010100 */
        /* <DEDUP_REMOVED lines=25> */
.L_x_3033:
[----:B------:R-:W-:Y:S05]  /*4470*/  BSYNC.RECONVERGENT B1 ;  /* 0x0000000000017941 */ /* 0x000fea0003800200 */
.L_x_3032:
        /* <DEDUP_REMOVED lines=10> */
[C---:B------:R-:W-:Y:S01]  /*4520*/  FADD.FTZ R66, -R38.reuse, R66 ;  /* 0x0000004226427221 */ /* 0x040fe20000010100 */
[----:B--23--:R-:W-:Y:S01]  /*4530*/  FADD.FTZ R30, -R38, R67 ;  /* 0x00000043261e7221 */ /* 0x00cfe20000010100 */
        /* <DEDUP_REMOVED lines=25> */
.L_x_3035:
[----:B------:R-:W-:Y:S05]  /*46d0*/  BSYNC.RECONVERGENT B1 ;  /* 0x0000000000017941 */ /* 0x000fea0003800200 */
.L_x_3034:
[----:B------:R-:W-:Y:S04]  /*46e0*/  BSSY.RECONVERGENT B1, `(.L_x_3036) ;  /* 0x000001d000017945 */ /* 0x000fe80003800200 */
[----:B------:R-:W-:Y:S05]  /*46f0*/  @P2 BRA `(.L_x_3037) ;  /* 0x00000000006c2947 */ /* 0x000fea0003800000 */
[C---:B------:R-:W-:Y:S01]  /*4700*/  FADD.FTZ R68, -R38.reuse, R68 ;  /* 0x0000004426447221 */ /* 0x040fe20000010100 */
[----:B--234-:R-:W-:Y:S01]  /*4710*/  FADD.FTZ R30, -R38, R69 ;  /* 0x00000045261e7221 */ /* 0x01cfe20000010100 */
        /* <DEDUP_REMOVED lines=25> */
.L_x_3037:
[----:B------:R-:W-:Y:S05]  /*48b0*/  BSYNC.RECONVERGENT B1 ;  /* 0x0000000000017941 */ /* 0x000fea0003800200 */
.L_x_3036:
[----:B------:R-:W-:Y:S04]  /*48c0*/  BSSY.RECONVERGENT B1, `(.L_x_3038) ;  /* 0x000001d000017945 */ /* 0x000fe80003800200 */
[----:B------:R-:W-:Y:S05]  /*48d0*/  @P1 BRA `(.L_x_3039) ;  /* 0x00000000006c1947 */ /* 0x000fea0003800000 */
[C---:B------:R-:W-:Y:S01]  /*48e0*/  FADD.FTZ R70, -R38.reuse, R70 ;  /* 0x0000004626467221 */ /* 0x040fe20000010100 */
[----:B0-234-:R-:W-:Y:S01]  /*48f0*/  FADD.FTZ R30, -R38, R71 ;  /* 0x00000047261e7221 */ /* 0x01dfe20000010100 */
        /* <DEDUP_REMOVED lines=25> */
.L_x_3039:
[----:B------:R-:W-:Y:S05]  /*4a90*/  BSYNC.RECONVERGENT B1 ;  /* 0x0000000000017941 */ /* 0x000fea0003800200 */
.L_x_3038:
        /* <DEDUP_REMOVED lines=29> */
.L_x_3041:
[----:B------:R-:W-:Y:S05]  /*4c70*/  BSYNC.RECONVERGENT B1 ;  /* 0x0000000000017941 */ /* 0x000fea0003800200 */
.L_x_3040:
        /* <DEDUP_REMOVED lines=37> */
.L_x_3043:
[----:B------:R-:W-:Y:S05]  /*4ed0*/  BSYNC.RECONVERGENT B1 ;  /* 0x0000000000017941 */ /* 0x000fea0003800200 */
.L_x_3042:
[----:B------:R-:W-:Y:S04]  /*4ee0*/  BSSY.RECONVERGENT B1, `(.L_x_3044) ;  /* 0x000001d000017945 */ /* 0x000fe80003800200 */
[----:B------:R-:W-:Y:S05]  /*4ef0*/  @P3 BRA `(.L_x_3045) ;  /* 0x00000000006c3947 */ /* 0x000fea0003800000 */
[C---:B------:R-:W-:Y:S01]  /*4f00*/  FADD.FTZ R76, -R38.reuse, R76 ;  /* 0x0000004c264c7221 */ /* 0x040fe20000010100 */
[----:B0-234-:R-:W-:Y:S01]  /*4f10*/  FADD.FTZ R30, -R38, R77 ;  /* 0x0000004d261e7221 */ /* 0x01dfe20000010100 */
[----:B------:R-:W0:Y:S02]  /*4f20*/  LDCU.64 UR6, c[0x0][0x3e0] ;  /* 0x00007c00ff0677ac */ /* 0x000e240008000a00 */
        /* <DEDUP_REMOVED lines=24> */
.L_x_3045:
[----:B------:R-:W-:Y:S05]  /*50b0*/  BSYNC.RECONVERGENT B1 ;  /* 0x0000000000017941 */ /* 0x000fea0003800200 */
.L_x_3044:
        /* <DEDUP_REMOVED lines=29> */
.L_x_3047:
[----:B------:R-:W-:Y:S05]  /*5290*/  BSYNC.RECONVERGENT B1 ;  /* 0x0000000000017941 */ /* 0x000fea0003800200 */
.L_x_3046:
        /* <DEDUP_REMOVED lines=29> */
.L_x_3049:
[----:B------:R-:W-:Y:S05]  /*5470*/  BSYNC.RECONVERGENT B1 ;  /* 0x0000000000017941 */ /* 0x000fea0003800200 */
.L_x_3048:
        /* <DEDUP_REMOVED lines=39> */
.L_x_3051:
[----:B------:R-:W-:Y:S05]  /*56f0*/  BSYNC.RECONVERGENT B1 ;  /* 0x0000000000017941 */ /* 0x000fea0003800200 */
.L_x_3050:
        /* <DEDUP_REMOVED lines=29> */
.L_x_3053:
[----:B------:R-:W-:Y:S05]  /*58d0*/  BSYNC.RECONVERGENT B1 ;  /* 0x0000000000017941 */ /* 0x000fea0003800200 */
.L_x_3052:
        /* <DEDUP_REMOVED lines=29> */
.L_x_3055:
[----:B------:R-:W-:Y:S05]  /*5ab0*/  BSYNC.RECONVERGENT B1 ;  /* 0x0000000000017941 */ /* 0x000fea0003800200 */
.L_x_3054:
        /* <DEDUP_REMOVED lines=29> */
.L_x_3057:
[----:B------:R-:W-:Y:S05]  /*5c90*/  BSYNC.RECONVERGENT B1 ;  /* 0x0000000000017941 */ /* 0x000fea0003800200 */
.L_x_3056:
        /* <DEDUP_REMOVED lines=29> */
.L_x_3059:
[----:B------:R-:W-:Y:S05]  /*5e70*/  BSYNC.RECONVERGENT B1 ;  /* 0x0000000000017941 */ /* 0x000fea0003800200 */
.L_x_3058:
[----:B------:R-:W-:Y:S05]  /*5e80*/  @P6 BRA `(.L_x_3029) ;  /* 0x0000000000686947 */ /* 0x000fea0003800000 */
[C---:B------:R-:W-:Y:S01]  /*5e90*/  FADD.FTZ R94, -R38.reuse, R94 ;  /* 0x0000005e265e7221 */ /* 0x040fe20000010100 */
[----:B------:R-:W-:Y:S01]  /*5ea0*/  FADD.FTZ R38, -R38, R95 ;  /* 0x0000005f26267221 */ /* 0x000fe20000010100 */
[----:B------:R-:W0:Y:S01]  /*5eb0*/  LDCU.64 UR6, c[0x0][0x3e0] ;  /* 0x00007c00ff0677ac */ /* 0x000e220008000a00 */
[----:B------:R-:W-:Y:S01]  /*5ec0*/  MOV R62, R114 ;  /* 0x00000072003e7202 */ /* 0x000fe20000000f00 */
[-C--:B01234-:R-:W-:Y:S01]  /*5ed0*/  FMUL.FTZ R31, R94, R39.reuse ;  /* 0x000000275e1f7220 */ /* 0x09ffe20000410000 */
[----:B------:R-:W-:Y:S01]  /*5ee0*/  FMUL.FTZ R38, R38, R39 ;  /* 0x0000002726267220 */ /* 0x000fe20000410000 */
[----:B------:R-:W0:Y:S02]  /*5ef0*/  LDCU.64 UR10, c[0x0][0x380] ;  /* 0x00007000ff0a77ac */ /* 0x000e240008000a00 */
[----:B-----5:R-:W-:Y:S01]  /*5f00*/  FFMA.FTZ R35, R32, R31, R28 ;  /* 0x0000001f20237223 */ /* 0x020fe2000001001c */
[----:B------:R-:W-:-:S03]  /*5f10*/  FFMA.FTZ R38, R33, R38, R29 ;  /* 0x0000002621267223 */ /* 0x000fc6000001001d */
[----:B------:R-:W-:Y:S01]  /*5f20*/  FMUL.FTZ R28, R35, -1.4426950216293334961 ;  /* 0xbfb8aa3b231c7820 */ /* 0x000fe20000410000 */
[----:B------:R-:W-:-:S05]  /*5f30*/  FMUL.FTZ R29, R38, -1.4426950216293334961 ;  /* 0xbfb8aa3b261d7820 */ /* 0x000fca0000410000 */
[----:B------:R-:W1:Y:S01]  /*5f40*/  MUFU.EX2 R28, R28 ;  /* 0x0000001c001c7308 */ /* 0x000e620000000800 */
[----:B------:R-:W-:Y:S02]  /*5f50*/  IMAD R32, R113, UR6, RZ ;  /* 0x0000000671207c24 */ /* 0x000fe4000f8e02ff */
[----:B------:R-:W-:-:S05]  /*5f60*/  IMAD.WIDE.U32 R62, R25, UR6, R62 ;  /* 0x00000006193e7c25 */ /* 0x000fca000f8e003e */
[----:B------:R-:W2:Y:S01]  /*5f70*/  MUFU.EX2 R29, R29 ;  /* 0x0000001d001d7308 */ /* 0x000ea20000000800 */
[----:B------:R-:W-:-:S05]  /*5f80*/  IMAD R33, R25, UR7, R32 ;  /* 0x0000000719217c24 */ /* 0x000fca000f8e0220 */
[----:B------:R-:W-:Y:S01]  /*5f90*/  IADD3 R33, PT, PT, R63, R33, RZ ;  /* 0x000000213f217210 */ /* 0x000fe20007ffe0ff */
[----:B-1----:R-:W-:Y:S01]  /*5fa0*/  FADD.FTZ R30, R28, 1 ;  /* 0x3f8000001c1e7421 */ /* 0x002fe20000010000 */
[----:B0-----:R-:W-:-:S05]  /*5fb0*/  LEA R28, P1, R62, UR10, 0x2 ;  /* 0x0000000a3e1c7c11 */ /* 0x001fca000f8210ff */
[----:B------:R-:W0:Y:S01]  /*5fc0*/  MUFU.RCP R30, R30 ;  /* 0x0000001e001e7308 */ /* 0x000e220000001000 */
[----:B--2---:R-:W-:Y:S01]  /*5fd0*/  FADD.FTZ R31, R29, 1 ;  /* 0x3f8000001d1f7421 */ /* 0x004fe20000010000 */
[----:B------:R-:W-:-:S06]  /*5fe0*/  LEA.HI.X R29, R62, UR11, R33, 0x2, P1 ;  /* 0x0000000b3e1d7c11 */ /* 0x000fcc00088f1421 */
[----:B------:R-:W1:Y:S01]  /*5ff0*/  MUFU.RCP R31, R31 ;  /* 0x0000001f001f7308 */ /* 0x000e620000001000 */
[----:B0-----:R-:W-:Y:S01]  /*6000*/  FMUL.FTZ R32, R35, R30 ;  /* 0x0000001e23207220 */ /* 0x001fe20000410000 */
[----:B-1----:R-:W-:-:S05]  /*6010*/  FMUL.FTZ R33, R38, R31 ;  /* 0x0000001f26217220 */ /* 0x002fca0000410000 */
[----:B------:R0:W-:Y:S02]  /*6020*/  STG.E.64 desc[UR8][R28.64], R32 ;  /* 0x000000201c007986 */ /* 0x0001e4000c101b08 */
.L_x_3029:
[----:B------:R-:W-:Y:S05]  /*6030*/  BSYNC.RECONVERGENT B0 ;  /* 0x0000000000007941 */ /* 0x000fea0003800200 */
.L_x_2997:
[----:B------:R-:W-:Y:S02]  /*6040*/  IADD3 R8, PT, PT, R5, R8, RZ ;  /* 0x0000000805087210 */ /* 0x000fe40007ffe0ff */
[----:B------:R-:W-:Y:S02]  /*6050*/  IADD3 R7, PT, PT, R7, 0x1, RZ ;  /* 0x0000000107077810 */ /* 0x000fe40007ffe0ff */
[----:B------:R-:W-:-:S13]  /*6060*/  ISETP.GE.AND P1, PT, R8, UR5, PT ;  /* 0x0000000508007c0c */ /* 0x000fda000bf26270 */
[----:B------:R-:W-:Y:S05]  /*6070*/  @!P1 BRA `(.L_x_3060) ;  /* 0xffffffa000d49947 */ /* 0x000fea000383ffff */
[----:B------:R-:W-:Y:S05]  /*6080*/  EXIT ;  /* 0x000000000000794d */ /* 0x000fea0003800000 */
.L_x_3061:
        /* <DEDUP_REMOVED lines=15> */
.L_x_3470:


//--------------------- .text._Z35group_norm_nhwc_fwd_one_pass_kernelI11Fp32IOBf16WLi64ELi26ELi416EEv26Group_norm_nhwc_fwd_params --------------------------
	.section	.text._Z35group_norm_nhwc_fwd_one_pass_kernelI11Fp32IOBf16WLi64ELi26ELi416EEv26Group_norm_nhwc_fwd_params,"ax",@progbits
	.align	128
        .global         _Z35group_norm_nhwc_fwd_one_pass_kernelI11Fp32IOBf16WLi64ELi26ELi416EEv26Group_norm_nhwc_fwd_params
        .type           _Z35group_norm_nhwc_fwd_one_pass_kernelI11Fp32IOBf16WLi64ELi26ELi416EEv26Group_norm_nhwc_fwd_params,@function
        .size           _Z35group_norm_nhwc_fwd_one_pass_kernelI11Fp32IOBf16WLi64ELi26ELi416EEv26Group_norm_nhwc_fwd_params,(.L_x_3471 - _Z35group_norm_nhwc_fwd_one_pass_kernelI11Fp32IOBf16WLi64ELi26ELi416EEv26Group_norm_nhwc_fwd_params)
        .other          _Z35group_norm_nhwc_fwd_one_pass_kernelI11Fp32IOBf16WLi64ELi26ELi416EEv26Group_norm_nhwc_fwd_params,@"STO_CUDA_ENTRY STV_DEFAULT"
_Z35group_norm_nhwc_fwd_one_pass_kernelI11Fp32IOBf16WLi64ELi26ELi416EEv26Group_norm_nhwc_fwd_params:
.text._Z35group_norm_nhwc_fwd_one_pass_kernelI11Fp32IOBf16WLi64ELi26ELi416EEv26Group_norm_nhwc_fwd_params:
        /* <DEDUP_REMOVED lines=35> */
[----:B0-----:R-:W-:Y:S01]  /*0230*/  LOP3.LUT R21, R0, 0x7, RZ, 0xc0, !PT ;  /* 0x0000000700157812 */ /* 0x001fe200078ec0ff */
[----:B---3--:R-:W-:-:S07]  /*0240*/  IMAD.IADD R22, R5, 0x1, R18 ;  /* 0x0000000105167824 */ /* 0x008fce00078e0212 */
.L_x_3081:
[----:B01----:R-:W0:Y:S01]  /*0250*/  LDC R6, c[0x0][0x3f8] ;  /* 0x0000fe00ff067b82 */ /* 0x003e220000000800 */
[----:B------:R-:W-:Y:S01]  /*0260*/  IABS R10, UR8 ;  /* 0x00000008000a7c13 */ /* 0x000fe20008000000 */
[----:B------:R-:W1:Y:S01]  /*0270*/  LDCU.64 UR10, c[0x0][0x3e8] ;  /* 0x00007d00ff0a77ac */ /* 0x000e620008000a00 */
[----:B------:R-:W-:-:S05]  /*0280*/  IMAD.SHL.U32 R19, R22, 0x2, RZ ;  /* 0x0000000216137824 */ /* 0x000fca00078e00ff */
[----:B------:R-:W-:Y:S02]  /*0290*/  LOP3.LUT R25, R19, 0xffff, RZ, 0xc0, !PT ;  /* 0x0000ffff13197812 */ /* 0x000fe400078ec0ff */
[----:B0-----:R-:W-:Y:S02]  /*02a0*/  IABS R8, R6 ;  /* 0x0000000600087213 */ /* 0x001fe40000000000 */
[----:B------:R-:W-:Y:S02]  /*02b0*/  ISETP.NE.AND P3, PT, R6, RZ, PT ;  /* 0x000000ff0600720c */ /* 0x000fe40003f65270 */
[----:B------:R-:W0:Y:S08]  /*02c0*/  I2F.RP R7, R8 ;  /* 0x0000000800077306 */ /* 0x000e300000209400 */
[----:B0-----:R-:W0:Y:S02]  /*02d0*/  MUFU.RCP R7, R7 ;  /* 0x0000000700077308 */ /* 0x001e240000001000 */
[----:B0-2---:R-:W-:-:S06]  /*02e0*/  IADD3 R4, PT, PT, R7, 0xffffffe, RZ ;  /* 0x0ffffffe07047810 */ /* 0x005fcc0007ffe0ff */
        /* <DEDUP_REMOVED lines=19> */
[----:B------:R-:W-:Y:S01]  /*0420*/  MOV R13, R5 ;  /* 0x00000005000d7202 */ /* 0x000fe20000000f00 */
[----:B------:R-:W0:Y:S01]  /*0430*/  @!P2 LDC.64 R8, c[0x0][0x3e0] ;  /* 0x0000f800ff08ab82 */ /* 0x000e220000000a00 */
[----:B------:R-:W-:Y:S01]  /*0440*/  ISETP.GE.AND.EX P1, PT, R3, UR11, PT, P1 ;  /* 0x0000000b03007c0c */ /* 0x000fe2000bf26310 */
[----:B------:R-:W1:Y:S01]  /*0450*/  LDCU.64 UR10, c[0x0][0x3f0] ;  /* 0x00007e00ff0a77ac */ /* 0x000e620008000a00 */
[----:B------:R-:W-:Y:S02]  /*0460*/  @!P4 IADD3 R13, PT, PT, -R13, RZ, RZ ;  /* 0x000000ff0d0dc210 */ /* 0x000fe40007ffe1ff */
[----:B------:R-:W-:-:S04]  /*0470*/  @!P3 LOP3.LUT R13, RZ, R6, RZ, 0x33, !PT ;  /* 0x00000006ff0db212 */ /* 0x000fc800078e33ff */
[----:B------:R-:W-:-:S05]  /*0480*/  IADD3 R7, PT, PT, -R13, RZ, RZ ;  /* 0x000000ff0d077210 */ /* 0x000fca0007ffe1ff */
        /* <DEDUP_REMOVED lines=25> */
[----:B------:R-:W-:Y:S01]  /*0620*/  @!P2 IADD3 R9, PT, PT, R13, R9, RZ ;  /* 0x000000090d09a210 */ /* 0x000fe20007ffe0ff */
[----:B------:R-:W-:Y:S01]  /*0630*/  IMAD.MOV.U32 R4, RZ, RZ, RZ ;  /* 0x000000ffff047224 */ /* 0x000fe200078e00ff */
[----:B---3--:R-:W-:-:S04]  /*0640*/  @!P2 LEA R8, P4, R12, R6, 0x2 ;  /* 0x000000060c08a211 */ /* 0x008fc800078810ff */
[----:B------:R-:W-:Y:S02]  /*0650*/  @!P2 LEA.HI.X R9, R12, R7, R9, 0x2, P4 ;  /* 0x000000070c09a211 */ /* 0x000fe400020f1409 */
[----:B------:R-:W-:Y:S01]  /*0660*/  CS2R R6, SRZ ;  /* 0x0000000000067805 */ /* 0x000fe2000001ff00 */
[----:B------:R-:W2:Y:S05]  /*0670*/  @!P1 LDG.E.64 R4, desc[UR14][R10.64] ;  /* 0x0000000e0a049981 */ /* 0x000eaa000c1e1b00 */
        /* <DEDUP_REMOVED lines=48> */
.L_x_3063:
[----:B------:R-:W-:Y:S05]  /*0980*/  BSYNC.RECONVERGENT B0 ;  /* 0x0000000000007941 */ /* 0x000fea0003800200 */
.L_x_3062:
        /* <DEDUP_REMOVED lines=39> */
.L_x_3065:
[----:B------:R-:W-:Y:S05]  /*0c00*/  BSYNC.RECONVERGENT B0 ;  /* 0x0000000000007941 */ /* 0x000fea0003800200 */
.L_x_3064:
        /* <DEDUP_REMOVED lines=23> */
[----:B--2---:R-:W-:-:S04]  /*0d80*/  IMAD.WIDE.U32 R10, R9, 0x4, R10 ;  /* 0x00000004090a7825 */ /* 0x004fc800078e000a */
[----:B------:R-:W-:-:S05]  /*0d90*/  IMAD.U32 R9, RZ, RZ, UR11 ;  /* 0x0000000bff097e24 */ /* 0x000fca000f8e00ff */
[----:B------:R2:W-:Y:S01]  /*0da0*/  STG.E.64 desc[UR14][R8.64], R12 ;  /* 0x0000000c08007986 */ /* 0x0005e2000c101b0e */
[----:B------:R-:W-:Y:S06]  /*0db0*/  MEMBAR.ALL.GPU ;  /* 0x0000000000007992 */ /* 0x000fec000000a000 */
[----:B------:R-:W-:-:S00]  /*0dc0*/  ERRBAR ;  /* 0x00000000000079ab */ /* 0x000fc00000000000 */
[----:B------:R-:W-:Y:S06]  /*0dd0*/  CGAERRBAR ;  /* 0x00000000000075ab */ /* 0x000fec0000000000 */
[----:B------:R2:W-:Y:S01]  /*0de0*/  REDG.E.ADD.S32.STRONG.GPU desc[UR14][R10.64], R29 ;  /* 0x0000001d0a00798e */ /* 0x0005e2000c12e30e */
[----:B------:R-:W-:Y:S05]  /*0df0*/  @!P2 BRA `(.L_x_3067) ;  /* 0x000000000014a947 */ /* 0x000fea0003800000 */
.L_x_3068:
[----:B--2---:R-:W2:Y:S04]  /*0e00*/  LDG.E.STRONG.GPU R8, desc[UR14][R10.64] ;  /* 0x0000000e0a087981 */ /* 0x004ea8000c1ef900 */
[----:B--2---:R-:W-:Y:S01]  /*0e10*/  CCTL.IVALL ;  /* 0x00000000ff00798f */ /* 0x004fe20002000000 */
[----:B------:R-:W-:Y:S05]  /*0e20*/  YIELD ;  /* 0x0000000000007946 */ /* 0x000fea0003800000 */
[----:B------:R-:W-:-:S13]  /*0e30*/  ISETP.NE.AND P2, PT, R8, R15, PT ;  /* 0x0000000f0800720c */ /* 0x000fda0003f45270 */
[----:B------:R-:W-:Y:S05]  /*0e40*/  @P2 BRA `(.L_x_3068) ;  /* 0xfffffffc00ec2947 */ /* 0x000fea000383ffff */
.L_x_3067:
        /* <DEDUP_REMOVED lines=15> */
.L_x_3070:
        /* <DEDUP_REMOVED lines=22> */
[----:B------:R-:W-:Y:S01]  /*10a0*/  MOV R14, UR24 ;  /* 0x00000018000e7c02 */ /* 0x000fe20008000f00 */
[----:B------:R-:W-:-:S06]  /*10b0*/  IMAD.U32 R15, RZ, RZ, UR25 ;  /* 0x00000019ff0f7e24 */ /* 0x000fcc000f8e00ff */
[----:B------:R-:W3:Y:S01]  /*10c0*/  @!P5 LDG.E.64 R14, desc[UR14][R14.64] ;  /* 0x0000000e0e0ed981 */ /* 0x000ee2000c1e1b00 */
[----:B------:R-:W-:-:S05]  /*10d0*/  VOTEU.ALL UP1, P6 ;  /* 0x0000000000ff7886 */ /* 0x000fca0003020000 */
[----:B------:R-:W-:Y:S01]  /*10e0*/  @!UP1 UIMAD.WIDE.U32 UR24, UR10, 0x8, UR16 ;  /* 0x000000080a1898a5 */ /* 0x000fe2000f8e0010 */
[----:B0-----:R-:W-:Y:S01]  /*10f0*/  @!P2 FADD.FTZ R12, R12, R8 ;  /* 0x000000080c0ca221 */ /* 0x001fe20000010000 */
[----:B------:R-:W-:-:S04]  /*1100*/  @!P2 FADD.FTZ R13, R13, R9 ;  /* 0x000000090d0da221 */ /* 0x000fc80000010000 */
[----:B------:R-:W-:Y:S02]  /*1110*/  MOV R8, UR24 ;  /* 0x0000001800087c02 */ /* 0x000fe40008000f00 */
        /* <DEDUP_REMOVED lines=13> */
[----:B------:R-:W-:Y:S01]  /*11f0*/  IMAD.U32 R14, RZ, RZ, UR24 ;  /* 0x00000018ff0e7e24 */ /* 0x000fe2000f8e00ff */
[----:B------:R-:W-:-:S06]  /*1200*/  MOV R15, UR25 ;  /* 0x00000019000f7c02 */ /* 0x000fcc0008000f00 */
        /* <DEDUP_REMOVED lines=46> */
.L_x_3069:
[----:B------:R-:W-:-:S13]  /*14f0*/  ISETP.NE.AND P2, PT, R21, RZ, PT ;  /* 0x000000ff1500720c */ /* 0x000fda0003f45270 */
[----:B------:R-:W-:Y:S05]  /*1500*/  @!P2 BRA `(.L_x_3066) ;  /* 0x00000004006ca947 */ /* 0x000fea0003800000 */
[----:B--2---:R-:W-:-:S05]  /*1510*/  VIADD R8, R21, 0xffffffff ;  /* 0xffffffff15087836 */ /* 0x004fca0000000000 */
        /* <DEDUP_REMOVED lines=31> */
[----:B-1----:R-:W-:Y:S01]  /*1710*/  MOV R28, UR10 ;  /* 0x0000000a001c7c02 */ /* 0x002fe20008000f00 */
[----:B------:R-:W-:-:S03]  /*1720*/  IMAD.U32 R29, RZ, RZ, UR11 ;  /* 0x0000000bff1d7e24 */ /* 0x000fc6000f8e00ff */
[----:B------:R-:W-:Y:S02]  /*1730*/  MOV R14, UR12 ;  /* 0x0000000c000e7c02 */ /* 0x000fe40008000f00 */
        /* <DEDUP_REMOVED lines=14> */
.L_x_3071:
        /* <DEDUP_REMOVED lines=20> */
[----:B------:R-:W2:Y:S01]  /*1960*/  @!P2 LDG.E.64 R10, desc[UR14][R10.64] ;  /* 0x0000000e0a0aa981 */ /* 0x000ea2000c1e1b00 */
[----:B------:R-:W-:-:S04]  /*1970*/  MOV R14, UR5 ;  /* 0x00000005000e7c02 */ /* 0x000fc80008000f00 */
[----:B------:R-:W-:-:S04]  /*1980*/  IADD3 R14, PT, PT, R14, 0x2, RZ ;  /* 0x000000020e0e7810 */ /* 0x000fc80007ffe0ff */
[----:B------:R-:W-:Y:S01]  /*1990*/  R2UR UR5, R14 ;  /* 0x000000000e0572ca */ /* 0x000fe200000e0000 */
[----:B0-----:R-:W-:Y:S01]  /*19a0*/  @!P4 FADD.FTZ R12, R12, R8 ;  /* 0x000000080c0cc221 */ /* 0x001fe20000010000 */
[----:B------:R-:W-:-:S03]  /*19b0*/  @!P4 FADD.FTZ R13, R13, R9 ;  /* 0x000000090d0dc221 */ /* 0x000fc60000010000 */
[----:B--2---:R-:W-:Y:S01]  /*19c0*/  @!P2 FADD.FTZ R12, R12, R10 ;  /* 0x0000000a0c0ca221 */ /* 0x004fe20000010000 */
[----:B------:R-:W-:-:S09]  /*19d0*/  @!P2 FADD.FTZ R13, R13, R11 ;  /* 0x0000000b0d0da221 */ /* 0x000fd20000010000 */
.L_x_3072:
        /* <DEDUP_REMOVED lines=13> */
.L_x_3073:
[----:B------:R-:W-:Y:S05]  /*1ab0*/  BSYNC.RECONVERGENT B0 ;  /* 0x0000000000007941 */ /* 0x000fea0003800200 */
.L_x_3066:
[----:B------:R-:W4:Y:S01]  /*1ac0*/  S2UR UR9, SR_CgaCtaId ;  /* 0x00000000000979c3 */ /* 0x000f220000008800 */
[----:B------:R-:W5:Y:S01]  /*1ad0*/  LDCU UR10, c[0x0][0x414] ;  /* 0x00008280ff0a77ac */ /* 0x000f620008000800 */
[----:B--2---:R-:W-:Y:S02]  /*1ae0*/  MOV R29, UR8 ;  /* 0x00000008001d7c02 */ /* 0x004fe40008000f00 */
[----:B------:R-:W-:Y:S01]  /*1af0*/  LOP3.LUT R19, R19, 0xffff, RZ, 0xc0, !PT ;  /* 0x0000ffff13137812 */ /* 0x000fe200078ec0ff */
[----:B------:R-:W-:-:S03]  /*1b00*/  UMOV UR5, 0x400 ;  /* 0x0000040000057882 */ /* 0x000fc60000000000 */
[----:B------:R-:W1:Y:S01]  /*1b10*/  @P0 LDC.64 R14, c[0x0][0x388] ;  /* 0x0000e200ff0e0b82 */ /* 0x000e620000000a00 */
[----:B------:R-:W-:-:S07]  /*1b20*/  IADD3 R19, PT, PT, R16, R19, RZ ;  /* 0x0000001310137210 */ /* 0x000fce0007ffe0ff */
[----:B------:R-:W0:Y:S01]  /*1b30*/  LDC.64 R8, c[0x0][0x398] ;  /* 0x0000e600ff087b82 */ /* 0x000e220000000a00 */
[----:B----4-:R-:W-:-:S07]  /*1b40*/  ULEA UR5, UR9, UR5, 0x18 ;  /* 0x0000000509057291 */ /* 0x010fce000f8ec0ff */
[----:B---3--:R-:W2:Y:S01]  /*1b50*/  LDC.64 R10, c[0x0][0x3a0] ;  /* 0x0000e800ff0a7b82 */ /* 0x008ea20000000a00 */
[----:B-1----:R-:W-:-:S04]  /*1b60*/  @P0 IMAD.WIDE R28, R29, 0x8, R14 ;  /* 0x000000081d1c0825 */ /* 0x002fc800078e020e */
[----:B-----5:R-:W-:Y:S01]  /*1b70*/  @P0 FMUL.FTZ R14, R12, UR10 ;  /* 0x0000000a0c0e0c20 */ /* 0x020fe20008410000 */
[----:B------:R-:W-:Y:S01]  /*1b80*/  @P0 FMUL.FTZ R15, R13, UR10 ;  /* 0x0000000a0d0f0c20 */ /* 0x000fe20008410000 */
[----:B------:R0:W-:Y:S04]  /*1b90*/  @!P3 STS.64 [UR5+0x80], R12 ;  /* 0x0000800cff00b988 */ /* 0x0001e80008000a05 */
[----:B------:R1:W-:Y:S01]  /*1ba0*/  @P0 STG.E.64 desc[UR14][R28.64], R14 ;  /* 0x0000000e1c000986 */ /* 0x0003e2000c101b0e */
[C---:B0-----:R-:W-:Y:S01]  /*1bb0*/  IMAD.WIDE R12, R19.reuse, 0x2, R8 ;  /* 0x00000002130c7825 */ /* 0x041fe200078e0208 */
[----:B------:R-:W-:Y:S03]  /*1bc0*/  BAR.SYNC.DEFER_BLOCKING 0x0 ;  /* 0x0000000000007b1d */ /* 0x000fe60000010000 */
[----:B--2---:R-:W-:-:S03]  /*1bd0*/  IMAD.WIDE R8, R19, 0x2, R10 ;  /* 0x0000000213087825 */ /* 0x004fc600078e020a */
[----:B-1----:R-:W2:Y:S04]  /*1be0*/  LDG.E.U16 R14, desc[UR14][R12.64+0x2] ;  /* 0x0000020e0c0e7981 */ /* 0x002ea8000c1e1500 */
[----:B------:R-:W3:Y:S04]  /*1bf0*/  LDG.E.U16 R16, desc[UR14][R12.64] ;  /* 0x0000000e0c107981 */ /* 0x000ee8000c1e1500 */
[----:B------:R-:W4:Y:S04]  /*1c00*/  LDG.E.U16 R19, desc[UR14][R8.64] ;  /* 0x0000000e08137981 */ /* 0x000f28000c1e1500 */
        /* <DEDUP_REMOVED lines=11> */
[----:B--2---:R-:W-:Y:S01]  /*1cc0*/  IMAD.U32 R13, R14, 0x10000, RZ ;  /* 0x000100000e0d7824 */ /* 0x004fe200078e00ff */
        /* <DEDUP_REMOVED lines=13> */
[C---:B------:R-:W-:Y:S01]  /*1da0*/  FADD.FTZ R4, -R10.reuse, R4 ;  /* 0x000000040a047221 */ /* 0x040fe20000010100 */
[----:B------:R-:W-:Y:S01]  /*1db0*/  MOV R29, R27 ;  /* 0x0000001b001d7202 */ /* 0x000fe20000000f00 */
[----:B------:R-:W1:Y:S01]  /*1dc0*/  LDCU.64 UR10, c[0x0][0x380] ;  /* 0x00007000ff0a77ac */ /* 0x000e620008000a00 */
[----:B------:R-:W-:Y:S01]  /*1dd0*/  FADD.FTZ R16, -R10, R5 ;  /* 0x000000050a107221 */ /* 0x000fe20000010100 */
[----:B------:R-:W-:-:S03]  /*1de0*/  FMUL.FTZ R4, R4, R11 ;  /* 0x0000000b04047220 */ /* 0x000fc60000410000 */
[----:B------:R-:W-:Y:S01]  /*1df0*/  FMUL.FTZ R5, R16, R11 ;  /* 0x0000000b10057220 */ /* 0x000fe20000410000 */
[----:B------:R-:W-:-:S03]  /*1e00*/  FFMA.FTZ R4, R12, R4, R15 ;  /* 0x000000040c047223 */ /* 0x000fc6000001000f */
[----:B------:R-:W-:Y:S01]  /*1e10*/  FFMA.FTZ R5, R13, R5, R14 ;  /* 0x000000050d057223 */ /* 0x000fe2000001000e */
[----:B0-----:R-:W-:Y:S02]  /*1e20*/  IMAD R8, R3, UR16, RZ ;  /* 0x0000001003087c24 */ /* 0x001fe4000f8e02ff */
[----:B------:R-:W-:-:S04]  /*1e30*/  IMAD.WIDE.U32 R28, R23, UR16, R28 ;  /* 0x00000010171c7c25 */ /* 0x000fc8000f8e001c */
[----:B------:R-:W-:Y:S01]  /*1e40*/  IMAD R9, R23, UR17, R8 ;  /* 0x0000001117097c24 */ /* 0x000fe2000f8e0208 */
[----:B-1----:R-:W-:-:S03]  /*1e50*/  LEA R8, P1, R28, UR10, 0x2 ;  /* 0x0000000a1c087c11 */ /* 0x002fc6000f8210ff */
[----:B------:R-:W-:-:S05]  /*1e60*/  IMAD.IADD R9, R29, 0x1, R9 ;  /* 0x000000011d097824 */ /* 0x000fca00078e0209 */
[----:B------:R-:W-:-:S05]  /*1e70*/  LEA.HI.X R9, R28, UR11, R9, 0x2, P1 ;  /* 0x0000000b1c097c11 */ /* 0x000fca00088f1409 */
[----:B------:R0:W-:Y:S02]  /*1e80*/  STG.E.64 desc[UR14][R8.64], R4 ;  /* 0x0000000408007986 */ /* 0x0001e4000c101b0e */
.L_x_3077:
[----:B------:R-:W-:Y:S05]  /*1e90*/  BSYNC.RECONVERGENT B1 ;  /* 0x0000000000017941 */ /* 0x000fea0003800200 */
.L_x_3076:
[----:B------:R-:W-:Y:S05]  /*1ea0*/  @P2 BRA `(.L_x_3078) ;  /* 0x00000004003c2947 */ /* 0x000fea0003800000 */
[----:B------:R-:W1:Y:S01]  /*1eb0*/  LDCU.64 UR10, c[0x0][0x3e0] ;  /* 0x00007c00ff0a77ac */ /* 0x000e620008000a00 */
[----:B0-----:R-:W-:Y:S01]  /*1ec0*/  MOV R4, R24 ;  /* 0x0000001800047202 */ /* 0x001fe20000000f00 */
[C---:B------:R-:W-:Y:S01]  /*1ed0*/  FADD.FTZ R6, -R10.reuse, R6 ;  /* 0x000000060a067221 */ /* 0x040fe20000010100 */
[----:B------:R-:W-:Y:S01]  /*1ee0*/  MOV R5, R27 ;  /* 0x0000001b00057202 */ /* 0x000fe20000000f00 */
[----:B------:R-:W0:Y:S01]  /*1ef0*/  LDCU.64 UR12, c[0x0][0x380] ;  /* 0x00007000ff0c77ac */ /* 0x000e220008000a00 */
[----:B------:R-:W-:Y:S01]  /*1f00*/  FADD.FTZ R10, -R10, R7 ;  /* 0x000000070a0a7221 */ /* 0x000fe20000010100 */
        /* <DEDUP_REMOVED lines=12> */
.L_x_3075:
[----:B------:R-:W-:Y:S04]  /*1fd0*/  BSSY.RECONVERGENT B1, `(.L_x_3079) ;  /* 0x000001d000017945 */ /* 0x000fe80003800200 */
[----:B------:R-:W-:Y:S05]  /*1fe0*/  @P1 BRA `(.L_x_3080) ;  /* 0x00000000006c1947 */ /* 0x000fea0003800000 */
[----:B------:R-:W0:Y:S01]  /*1ff0*/  LDCU.64 UR10, c[0x0][0x3e0] ;  /* 0x00007c00ff0a77ac */ /* 0x000e220008000a00 */
[----:B------:R-:W-:Y:S01]  /*2000*/  MOV R28, R24 ;  /* 0x00000018001c7202 */ /* 0x000fe20000000f00 */
[----:B------:R-:W-:Y:S02]  /*2010*/  IMAD.MOV.U32 R29, RZ, RZ, R27 ;  /* 0x000000ffff1d7224 */ /* 0x000fe400078e001b */
[C---:B------:R-:W-:Y:S01]  /*2020*/  FADD.FTZ R4, -R10.reuse, R4 ;  /* 0x000000040a047221 */ /* 0x040fe20000010100 */
[----:B------:R-:W1:Y:S01]  /*2030*/  LDCU.64 UR12, c[0x0][0x380] ;  /* 0x00007000ff0c77ac */ /* 0x000e620008000a00 */
[----:B------:R-:W-:Y:S02]  /*2040*/  FADD.FTZ R16, -R10, R5 ;  /* 0x000000050a107221 */ /* 0x000fe40000010100 */
[-C--:B------:R-:W-:Y:S02]  /*2050*/  FMUL.FTZ R4, R4, R11.reuse ;  /* 0x0000000b04047220 */ /* 0x080fe40000410000 */
[----:B------:R-:W-:-:S02]  /*2060*/  FMUL.FTZ R5, R16, R11 ;  /* 0x0000000b10057220 */ /* 0x000fc40000410000 */
[----:B------:R-:W-:Y:S02]  /*2070*/  FFMA.FTZ R4, R12, R4, R15 ;  /* 0x000000040c047223 */ /* 0x000fe4000001000f */
[----:B------:R-:W-:Y:S02]  /*2080*/  FFMA.FTZ R5, R13, R5, R14 ;  /* 0x000000050d057223 */ /* 0x000fe4000001000e */
[----:B------:R-:W-:Y:S01]  /*2090*/  FMUL.FTZ R16, R4, -1.4426950216293334961 ;  /* 0xbfb8aa3b04107820 */ /* 0x000fe20000410000 */
[----:B0-----:R-:W-:Y:S02]  /*20a0*/  IMAD R8, R3, UR10, RZ ;  /* 0x0000000a03087c24 */ /* 0x001fe4000f8e02ff */
[----:B------:R-:W-:-:S03]  /*20b0*/  IMAD.WIDE.U32 R28, R23, UR10, R28 ;  /* 0x0000000a171c7c25 */ /* 0x000fc6000f8e001c */
[----:B------:R-:W0:Y:S01]  /*20c0*/  MUFU.EX2 R16, R16 ;  /* 0x0000001000107308 */ /* 0x000e220000000800 */
[----:B------:R-:W-:Y:S01]  /*20d0*/  IMAD R9, R23, UR11, R8 ;  /* 0x0000000b17097c24 */ /* 0x000fe2000f8e0208 */
[----:B-1----:R-:W-:-:S04]  /*20e0*/  LEA R8, P1, R28, UR12, 0x2 ;  /* 0x0000000c1c087c11 */ /* 0x002fc8000f8210ff */
[----:B------:R-:W-:-:S04]  /*20f0*/  IADD3 R9, PT, PT, R29, R9, RZ ;  /* 0x000000091d097210 */ /* 0x000fc80007ffe0ff */
[----:B------:R-:W-:Y:S01]  /*2100*/  LEA.HI.X R9, R28, UR13, R9, 0x2, P1 ;  /* 0x0000000d1c097c11 */ /* 0x000fe200088f1409 */
[----:B------:R-:W-:Y:S01]  /*2110*/  FMUL.FTZ R28, R5, -1.4426950216293334961 ;  /* 0xbfb8aa3b051c7820 */ /* 0x000fe20000410000 */
[----:B0-----:R-:W-:-:S05]  /*2120*/  FADD.FTZ R19, R16, 1 ;  /* 0x3f80000010137421 */ /* 0x001fca0000010000 */
[----:B------:R-:W0:Y:S08]  /*2130*/  MUFU.EX2 R28, R28 ;  /* 0x0000001c001c7308 */ /* 0x000e300000000800 */
[----:B------:R-:W1:Y:S01]  /*2140*/  MUFU.RCP R19, R19 ;  /* 0x0000001300137308 */ /* 0x000e620000001000 */
[----:B0-----:R-:W-:-:S07]  /*2150*/  FADD.FTZ R29, R28, 1 ;  /* 0x3f8000001c1d7421 */ /* 0x001fce0000010000 */
[----:B------:R-:W0:Y:S01]  /*2160*/  MUFU.RCP R29, R29 ;  /* 0x0000001d001d7308 */ /* 0x000e220000001000 */
[----:B-1----:R-:W-:Y:S01]  /*2170*/  FMUL.FTZ R4, R4, R19 ;  /* 0x0000001304047220 */ /* 0x002fe20000410000 */
[----:B0-----:R-:W-:-:S05]  /*2180*/  FMUL.FTZ R5, R5, R29 ;  /* 0x0000001d05057220 */ /* 0x001fca0000410000 */
[----:B------:R0:W-:Y:S02]  /*2190*/  STG.E.64 desc[UR14][R8.64], R4 ;  /* 0x0000000408007986 */ /* 0x0001e4000c101b0e */
.L_x_3080:
[----:B------:R-:W-:Y:S05]  /*21a0*/  BSYNC.RECONVERGENT B1 ;  /* 0x0000000000017941 */ /* 0x000fea0003800200 */
.L_x_3079:
[----:B------:R-:W1:Y:S02]  /*21b0*/  LDCU.64 UR10, c[0x0][0x3e8] ;  /* 0x00007d00ff0a77ac */ /* 0x000e640008000a00 */
[----:B-1----:R-:W-:-:S04]  /*21c0*/  ISETP.GE.U32.AND P1, PT, R20, UR10, PT ;  /* 0x0000000a14007c0c */ /* 0x002fc8000bf26070 */
[----:B------:R-:W-:-:S13]  /*21d0*/  ISETP.GE.AND.EX P1, PT, R17, UR11, PT, P1 ;  /* 0x0000000b11007c0c */ /* 0x000fda000bf26310 */
[----:B------:R-:W-:Y:S05]  /*21e0*/  @P1 BRA `(.L_x_3078) ;  /* 0x00000000006c1947 */ /* 0x000fea0003800000 */
[C---:B------:R-:W-:Y:S01]  /*21f0*/  FADD.FTZ R6, -R10.reuse, R6 ;  /* 0x000000060a067221 */ /* 0x040fe20000010100 */
[----:B------:R-:W-:Y:S01]  /*2200*/  FADD.FTZ R10, -R10, R7 ;  /* 0x000000070a0a7221 */ /* 0x000fe20000010100 */
[----:B------:R-:W1:Y:S01]  /*2210*/  LDCU.64 UR10, c[0x0][0x3e0] ;  /* 0x00007c00ff0a77ac */ /* 0x000e620008000a00 */
[----:B------:R-:W-:Y:S01]  /*2220*/  MOV R7, R27 ;  /* 0x0000001b00077202 */ /* 0x000fe20000000f00 */
[-C--:B------:R-:W-:Y:S01]  /*2230*/  FMUL.FTZ R6, R6, R11.reuse ;  /* 0x0000000b06067220 */ /* 0x080fe20000410000 */
[----:B------:R-:W-:Y:S01]  /*2240*/  FMUL.FTZ R10, R10, R11 ;  /* 0x0000000b0a0a7220 */ /* 0x000fe20000410000 */
[----:B------:R-:W2:Y:S02]  /*2250*/  LDCU.64 UR12, c[0x0][0x380] ;  /* 0x00007000ff0c77ac */ /* 0x000ea40008000a00 */
[----:B------:R-:W-:Y:S01]  /*2260*/  FFMA.FTZ R12, R12, R6, R15 ;  /* 0x000000060c0c7223 */ /* 0x000fe2000001000f */
[----:B------:R-:W-:Y:S01]  /*2270*/  FFMA.FTZ R13, R13, R10, R14 ;  /* 0x0000000a0d0d7223 */ /* 0x000fe2000001000e */
[----:B------:R-:W-:-:S02]  /*2280*/  MOV R6, R24 ;  /* 0x0000001800067202 */ /* 0x000fc40000000f00 */
[----:B0-----:R-:W-:Y:S01]  /*2290*/  FMUL.FTZ R4, R12, -1.4426950216293334961 ;  /* 0xbfb8aa3b0c047820 */ /* 0x001fe20000410000 */
[----:B------:R-:W-:-:S05]  /*22a0*/  FMUL.FTZ R5, R13, -1.4426950216293334961 ;  /* 0xbfb8aa3b0d057820 */ /* 0x000fca0000410000 */
[----:B------:R-:W0:Y:S01]  /*22b0*/  MUFU.EX2 R4, R4 ;  /* 0x0000000400047308 */ /* 0x000e220000000800 */
[----:B-1----:R-:W-:Y:S02]  /*22c0*/  IMAD R11, R17, UR10, RZ ;  /* 0x0000000a110b7c24 */ /* 0x002fe4000f8e02ff */
[----:B------:R-:W-:-:S05]  /*22d0*/  IMAD.WIDE.U32 R6, R20, UR10, R6 ;  /* 0x0000000a14067c25 */ /* 0x000fca000f8e0006 */
[----:B------:R-:W1:Y:S01]  /*22e0*/  MUFU.EX2 R5, R5 ;  /* 0x0000000500057308 */ /* 0x000e620000000800 */
[----:B------:R-:W-:-:S05]  /*22f0*/  IMAD R11, R20, UR11, R11 ;  /* 0x0000000b140b7c24 */ /* 0x000fca000f8e020b */
[----:B------:R-:W-:Y:S01]  /*2300*/  IADD3 R11, PT, PT, R7, R11, RZ ;  /* 0x0000000b070b7210 */ /* 0x000fe20007ffe0ff */
[----:B0-----:R-:W-:Y:S01]  /*2310*/  FADD.FTZ R8, R4, 1 ;  /* 0x3f80000004087421 */ /* 0x001fe20000010000 */
[----:B--2---:R-:W-:-:S03]  /*2320*/  LEA R4, P1, R6, UR12, 0x2 ;  /* 0x0000000c06047c11 */ /* 0x004fc6000f8210ff */
[----:B------:R-:W0:Y:S01]  /*2330*/  MUFU.RCP R9, R8 ;  /* 0x0000000800097308 */ /* 0x000e220000001000 */
[----:B-1----:R-:W-:Y:S01]  /*2340*/  FADD.FTZ R10, R5, 1 ;  /* 0x3f800000050a7421 */ /* 0x002fe20000010000 */
[----:B------:R-:W-:-:S06]  /*2350*/  LEA.HI.X R5, R6, UR13, R11, 0x2, P1 ;  /* 0x0000000d06057c11 */ /* 0x000fcc00088f140b */
[----:B------:R-:W1:Y:S01]  /*2360*/  MUFU.RCP R10, R10 ;  /* 0x0000000a000a7308 */ /* 0x000e620000001000 */
[----:B0-----:R-:W-:Y:S01]  /*2370*/  FMUL.FTZ R12, R12, R9 ;  /* 0x000000090c0c7220 */ /* 0x001fe20000410000 */
[----:B-1----:R-:W-:-:S05]  /*2380*/  FMUL.FTZ R13, R13, R10 ;  /* 0x0000000a0d0d7220 */ /* 0x002fca0000410000 */
[----:B------:R2:W-:Y:S02]  /*2390*/  STG.E.64 desc[UR14][R4.64], R12 ;  /* 0x0000000c04007986 */ /* 0x0005e4000c101b0e */
.L_x_3078:
[----:B------:R-:W-:Y:S05]  /*23a0*/  BSYNC.RECONVERGENT B0 ;  /* 0x0000000000007941 */ /* 0x000fea0003800200 */
.L_x_3074:
[----:B------:R-:W-:Y:S02]  /*23b0*/  UIADD3 UR8, UPT, UPT, UR19, UR8, URZ ;  /* 0x0000000813087290 */ /* 0x000fe4000fffe0ff */
[----:B------:R-:W-:Y:S02]  /*23c0*/  UIADD3 UR4, UPT, UPT, UR4, 0x1, URZ ;  /* 0x0000000104047890 */ /* 0x000fe4000fffe0ff */
[----:B------:R-:W-:-:S09]  /*23d0*/  UISETP.GE.AND UP1, UPT, UR8, UR7, UPT ;  /* 0x000000070800728c */ /* 0x000fd2000bf26270 */
[----:B------:R-:W-:Y:S05]  /*23e0*/  BRA.U !UP1, `(.L_x_3081) ;  /* 0xffffffdd09987547 */ /* 0x000fea000b83ffff */
[----:B------:R-:W-:Y:S05]  /*23f0*/  EXIT ;  /* 0x000000000000794d */ /* 0x000fea0003800000 */
.L_x_3082:
        /* <DEDUP_REMOVED lines=16> */
.L_x_3471:


//--------------------- .text._Z35group_norm_nhwc_fwd_one_pass_kernelI11Fp32IOBf16WLi128ELi26ELi416EEv26Group_norm_nhwc_fwd_params --------------------------
	.section	.text._Z35group_norm_nhwc_fwd_one_pass_kernelI11Fp32IOBf16WLi128ELi26ELi416EEv26Group_norm_nhwc_fwd_params,"ax",@progbits
	.align	128
        .global         _Z35group_norm_nhwc_fwd_one_pass_kernelI11Fp32IOBf16WLi128ELi26ELi416EEv26Group_norm_nhwc_fwd_params
        .type           _Z35group_norm_nhwc_fwd_one_pass_kernelI11Fp32IOBf16WLi128ELi26ELi416EEv26Group_norm_nhwc_fwd_params,@function
        .size           _Z35group_norm_nhwc_fwd_one_pass_kernelI11Fp32IOBf16WLi128ELi26ELi416EEv26Group_norm_nhwc_fwd_params,(.L_x_3472 - _Z35group_norm_nhwc_fwd_one_pass_kernelI11Fp32IOBf16WLi128ELi26ELi416EEv26Group_norm_nhwc_fwd_params)
        .other          _Z35group_norm_nhwc_fwd_one_pass_kernelI11Fp32IOBf16WLi128ELi26ELi416EEv26Group_norm_nhwc_fwd_params,@"STO_CUDA_ENTRY STV_DEFAULT"
_Z35group_norm_nhwc_fwd_one_pass_kernelI11Fp32IOBf16WLi128ELi26ELi416EEv26Group_norm_nhwc_fwd_params:
.text._Z35group_norm_nhwc_fwd_one_pass_kernelI11Fp32IOBf16WLi128ELi26ELi416EEv26Group_norm_nhwc_fwd_params:
        /* <DEDUP_REMOVED lines=36> */
.L_x_3110:
[----:B0-----:R-:W0:Y:S01]  /*0240*/  LDCU UR5, c[0x0][0x3f8] ;  /* 0x00007f00ff0577ac */ /* 0x001e220008000800 */
[----:B------:R-:W-:Y:S02]  /*0250*/  IABS R8, UR7 ;  /* 0x0000000700087c13 */ /* 0x000fe40008000000 */
[----:B------:R-:W-:Y:S01]  /*0260*/  IADD3 R35, PT, PT, R27, 0x20, RZ ;  /* 0x000000201b237810 */ /* 0x000fe20007ffe0ff */
[----:B-1----:R-:W1:Y:S01]  /*0270*/  LDCU.64 UR12, c[0x0][0x3e8] ;  /* 0x00007d00ff0c77ac */ /* 0x002e620008000a00 */
[----:B------:R-:W-:Y:S02]  /*0280*/  SHF.R.S32.HI R17, RZ, 0x1f, R27 ;  /* 0x0000001fff117819 */ /* 0x000fe4000001141b */
[----:B------:R-:W-:Y:S02]  /*0290*/  SHF.R.S32.HI R21, RZ, 0x1f, R35 ;  /* 0x0000001fff157819 */ /* 0x000fe40000011423 */
[----:B0---4-:R-:W-:-:S04]  /*02a0*/  MOV R2, UR5 ;  /* 0x0000000500027c02 */ /* 0x011fc80008000f00 */
[----:B--23--:R-:W-:Y:S02]  /*02b0*/  IABS R5, R2 ;  /* 0x0000000200057213 */ /* 0x00cfe40000000000 */
        /* <DEDUP_REMOVED lines=8> */
[----:B------:R-:W1:Y:S08]  /*0340*/  @!P2 LDC.64 R18, c[0x0][0x3e0] ;  /* 0x0000f800ff12ab82 */ /* 0x000e700000000a00 */
[----:B------:R-:W2:Y:S01]  /*0350*/  @!P3 LDC.64 R12, c[0x0][0x390] ;  /* 0x0000e400ff0cbb82 */ /* 0x000ea20000000a00 */
[----:B0-----:R-:W-:-:S04]  /*0360*/  VIADD R2, R4, 0xffffffe ;  /* 0x0ffffffe04027836 */ /* 0x001fc80000000000 */
[----:B------:R0:W3:Y:S01]  /*0370*/  F2I.FTZ.U32.TRUNC.NTZ R3, R2 ;  /* 0x0000000200037305 */ /* 0x0000e2000021f000 */
[----:B-1----:R-:W-:-:S04]  /*0380*/  @!P2 IMAD R16, R17, R18, RZ ;  /* 0x000000121110a224 */ /* 0x002fc800078e02ff */
[----:B------:R-:W-:Y:S02]  /*0390*/  @!P2 IMAD R23, R27, R19, R16 ;  /* 0x000000131b17a224 */ /* 0x000fe400078e0210 */
[----:B0-----:R-:W-:Y:S01]  /*03a0*/  HFMA2 R2, -RZ, RZ, 0, 0 ;  /* 0x00000000ff027431 */ /* 0x001fe200000001ff */
[----:B---3--:R-:W-:Y:S02]  /*03b0*/  R2UR UR9, R3 ;  /* 0x00000000030972ca */ /* 0x008fe400000e0000 */
[----:B------:R-:W-:Y:S02]  /*03c0*/  IADD3 R6, PT, PT, RZ, -R3, RZ ;  /* 0x80000003ff067210 */ /* 0x000fe40007ffe0ff */
[----:B------:R-:W-:-:S03]  /*03d0*/  R2UR UR8, R2 ;  /* 0x00000000020872ca */ /* 0x000fc600000e0000 */
[----:B------:R-:W-:Y:S01]  /*03e0*/  IMAD R7, R6, R5, RZ ;  /* 0x0000000506077224 */ /* 0x000fe200078e02ff */
[----:B------:R-:W-:Y:S02]  /*03f0*/  MOV R6, R8 ;  /* 0x0000000800067202 */ /* 0x000fe40000000f00 */
[----:B------:R-:W0:Y:S02]  /*0400*/  @!P2 LDC.64 R8, c[0x0][0x390] ;  /* 0x0000e400ff08ab82 */ /* 0x000e240000000a00 */
[----:B------:R-:W-:-:S05]  /*0410*/  R2UR UR10, R6 ;  /* 0x00000000060a72ca */ /* 0x000fca00000e0000 */
        /* <DEDUP_REMOVED lines=9> */
[----:B------:R-:W-:Y:S01]  /*04b0*/  PLOP3.LUT P1, PT, PT, PT, UP1, 0x80, 0x8 ;  /* 0x000000000008781c */ /* 0x000fe20003f2f018 */
[----:B-1----:R-:W-:-:S03]  /*04c0*/  IMAD.U32 R7, RZ, RZ, UR10 ;  /* 0x0000000aff077e24 */ /* 0x002fc6000f8e00ff */
        /* <DEDUP_REMOVED lines=29> */
[----:B------:R-:W-:Y:S02]  /*06a0*/  IADD3 R17, PT, PT, R3, UR5, RZ ;  /* 0x0000000503117c10 */ /* 0x000fe4000fffe0ff */
[----:B------:R-:W-:-:S02]  /*06b0*/  @!P1 MOV R20, R2 ;  /* 0x0000000200149202 */ /* 0x000fc40000000f00 */
[-C--:B------:R-:W-:Y:S02]  /*06c0*/  @!P1 MOV R21, R17.reuse ;  /* 0x0000001100159202 */ /* 0x080fe40000000f00 */
[----:B------:R-:W-:Y:S01]  /*06d0*/  @!P2 MOV R16, R2 ;  /* 0x000000020010a202 */ /* 0x000fe20000000f00 */
[----:B------:R-:W-:Y:S01]  /*06e0*/  @!P1 IMAD.WIDE.U32 R14, R35, R14, R20 ;  /* 0x0000000e230e9225 */ /* 0x000fe200078e0014 */
[----:B------:R-:W-:Y:S02]  /*06f0*/  @!P3 MOV R20, R2 ;  /* 0x000000020014b202 */ /* 0x000fe40000000f00 */
[----:B------:R-:W-:Y:S01]  /*0700*/  @!P3 MOV R21, R17 ;  /* 0x000000110015b202 */ /* 0x000fe20000000f00 */
[----:B------:R-:W-:-:S04]  /*0710*/  @!P2 IMAD.WIDE.U32 R18, R27, R18, R16 ;  /* 0x000000121b12a225 */ /* 0x000fc800078e0010 */
[C---:B------:R-:W-:Y:S01]  /*0720*/  @!P3 IMAD R35, R26.reuse, R5, R22 ;  /* 0x000000051a23b224 */ /* 0x040fe200078e0216 */
[----:B------:R-:W-:Y:S01]  /*0730*/  @!P2 IADD3 R19, PT, PT, R19, R23, RZ ;  /* 0x000000171313a210 */ /* 0x000fe20007ffe0ff */
[----:B------:R-:W-:Y:S01]  /*0740*/  @!P3 IMAD.WIDE.U32 R20, R26, R4, R20 ;  /* 0x000000041a14b225 */ /* 0x000fe200078e0014 */
[C---:B0-----:R-:W-:Y:S01]  /*0750*/  @!P2 LEA R8, P5, R18.reuse, R8, 0x2 ;  /* 0x000000081208a211 */ /* 0x041fe200078a10ff */
[----:B------:R-:W0:Y:S03]  /*0760*/  @!P4 LDC.64 R4, c[0x0][0x390] ;  /* 0x0000e400ff04cb82 */ /* 0x000e260000000a00 */
[----:B------:R-:W-:Y:S01]  /*0770*/  @!P2 LEA.HI.X R9, R18, R9, R19, 0x2, P5 ;  /* 0x000000091209a211 */ /* 0x000fe200028f1413 */
[----:B------:R-:W-:Y:S01]  /*0780*/  @!P1 IMAD.IADD R18, R15, 0x1, R25 ;  /* 0x000000010f129824 */ /* 0x000fe200078e0219 */
[----:B---3--:R-:W-:Y:S01]  /*0790*/  @!P1 LEA R10, P5, R14, R10, 0x2 ;  /* 0x0000000a0e0a9211 */ /* 0x008fe200078a10ff */
[----:B-1----:R-:W-:Y:S01]  /*07a0*/  @!P4 IMAD R19, R31, R6, RZ ;  /* 0x000000061f13c224 */ /* 0x002fe200078e02ff */
[----:B------:R-:W-:-:S02]  /*07b0*/  @!P3 IADD3 R15, PT, PT, R21, R35, RZ ;  /* 0x00000023150fb210 */ /* 0x000fc40007ffe0ff */
[----:B--2---:R-:W-:Y:S01]  /*07c0*/  @!P3 LEA R12, P6, R20, R12, 0x2 ;  /* 0x0000000c140cb211 */ /* 0x004fe200078c10ff */
[----:B------:R-:W-:Y:S01]  /*07d0*/  @!P4 IMAD R25, R28, R7, R19 ;  /* 0x000000071c19c224 */ /* 0x000fe200078e0213 */
[----:B------:R-:W-:Y:S02]  /*07e0*/  @!P1 LEA.HI.X R11, R14, R11, R18, 0x2, P5 ;  /* 0x0000000b0e0b9211 */ /* 0x000fe400028f1412 */
[----:B------:R-:W-:Y:S02]  /*07f0*/  CS2R R18, SRZ ;  /* 0x0000000000127805 */ /* 0x000fe4000001ff00 */
[----:B------:R-:W-:Y:S02]  /*0800*/  @!P3 LEA.HI.X R13, R20, R13, R15, 0x2, P6 ;  /* 0x0000000d140db211 */ /* 0x000fe400030f140f */
[----:B------:R-:W-:Y:S02]  /*0810*/  CS2R R20, SRZ ;  /* 0x0000000000147805 */ /* 0x000fe4000001ff00 */
[----:B------:R-:W-:-:S02]  /*0820*/  @!P4 MOV R14, R2 ;  /* 0x00000002000ec202 */ /* 0x000fc40000000f00 */
[----:B------:R-:W-:Y:S01]  /*0830*/  @!P4 MOV R15, R17 ;  /* 0x00000011000fc202 */ /* 0x000fe20000000f00 */
[----:B------:R-:W2:Y:S02]  /*0840*/  @!P2 LDG.E.64 R18, desc[UR14][R8.64] ;  /* 0x0000000e0812a981 */ /* 0x000ea4000c1e1b00 */
[----:B------:R-:W-:Y:S01]  /*0850*/  @!P4 IMAD.WIDE.U32 R6, R28, R6, R14 ;  /* 0x000000061c06c225 */ /* 0x000fe200078e000e */
[----:B------:R-:W-:Y:S01]  /*0860*/  CS2R R22, SRZ ;  /* 0x0000000000167805 */ /* 0x000fe2000001ff00 */
[----:B------:R-:W3:Y:S03]  /*0870*/  @!P1 LDG.E.64 R20, desc[UR14][R10.64] ;  /* 0x0000000e0a149981 */ /* 0x000ee6000c1e1b00 */
        /* <DEDUP_REMOVED lines=10> */
[----:B------:R-:W-:-:S03]  /*0920*/  FADD.FTZ R6, R18, R19 ;  /* 0x0000001312067221 */ /* 0x000fc60000010000 */
[----:B------:R-:W-:Y:S01]  /*0930*/  FFMA.FTZ R7, R18, R18, R7 ;  /* 0x0000001212077223 */ /* 0x000fe20000010007 */
[----:B---3--:R-:W-:Y:S01]  /*0940*/  FMUL.FTZ R11, R21, R21 ;  /* 0x00000015150b7220 */ /* 0x008fe20000410000 */
[C---:B------:R-:W-:Y:S01]  /*0950*/  FADD.FTZ R9, R20.reuse, R21 ;  /* 0x0000001514097221 */ /* 0x040fe20000010000 */
[----:B------:R-:W-:Y:S01]  /*0960*/  FADD.FTZ R6, RZ, R6 ;  /* 0x00000006ff067221 */ /* 0x000fe20000010000 */
[----:B------:R-:W-:Y:S01]  /*0970*/  FADD.FTZ R7, RZ, R7 ;  /* 0x00000007ff077221 */ /* 0x000fe20000010000 */
[----:B------:R-:W-:Y:S01]  /*0980*/  FFMA.FTZ R8, R20, R20, R11 ;  /* 0x0000001414087223 */ /* 0x000fe2000001000b */
        /* <DEDUP_REMOVED lines=36> */
[----:B------:R-:W-:-:S13]  /*0bd0*/  ISETP.NE.AND P2, PT, R32, RZ, PT ;  /* 0x000000ff2000720c */ /* 0x000fda0003f45270 */
[----:B------:R-:W3:Y:S01]  /*0be0*/  @!P2 S2R R6, SR_CgaCtaId ;  /* 0x000000000006a919 */ /* 0x000ee20000008800 */
[----:B0-----:R-:W-:Y:S02]  /*0bf0*/  @!P2 MOV R5, 0x400 ;  /* 0x000004000005a802 */ /* 0x001fe40000000f00 */
[----:B------:R-:W-:Y:S02]  /*0c00*/  @!P2 SHF.R.U32.HI R4, RZ, 0x2, R0 ;  /* 0x00000002ff04a819 */ /* 0x000fe40000011600 */
[----:B---3--:R-:W-:Y:S01]  /*0c10*/  @!P2 LEA R7, R6, R5, 0x18 ;  /* 0x000000050607a211 */ /* 0x008fe200078ec0ff */
[----:B--2---:R-:W-:Y:S01]  /*0c20*/  FADD.FTZ R5, R8, R13 ;  /* 0x0000000d08057221 */ /* 0x004fe20000010000 */
[----:B------:R-:W-:Y:S01]  /*0c30*/  @!P2 LOP3.LUT R6, R4, 0xf8, RZ, 0xc0, !PT ;  /* 0x000000f80406a812 */ /* 0x000fe200078ec0ff */
[----:B-1----:R-:W-:-:S03]  /*0c40*/  FADD.FTZ R4, R11, R10 ;  /* 0x0000000a0b047221 */ /* 0x002fc60000010000 */
[----:B------:R-:W-:-:S05]  /*0c50*/  @!P2 IADD3 R6, PT, PT, R6, R7, RZ ;  /* 0x000000070606a210 */ /* 0x000fca0007ffe0ff */
[----:B------:R3:W-:Y:S02]  /*0c60*/  @!P2 STS.64 [R6+0x10], R4 ;  /* 0x000010040600a388 */ /* 0x0007e40000000a00 */
.L_x_3084:
[----:B------:R-:W-:Y:S05]  /*0c70*/  BSYNC.RECONVERGENT B0 ;  /* 0x0000000000007941 */ /* 0x000fea0003800200 */
.L_x_3083:
        /* <DEDUP_REMOVED lines=9> */
[----:B--2---:R-:W2:Y:S04]  /*0d10*/  LDS.128 R12, [UR5+0x20] ;  /* 0x00002005ff0c7984 */ /* 0x004ea80008000c00 */
[----:B-1----:R-:W1:Y:S01]  /*0d20*/  LDS.128 R8, [UR5+0x30] ;  /* 0x00003005ff087984 */ /* 0x002e620008000c00 */
[----:B---3--:R-:W-:Y:S01]  /*0d30*/  FADD.FTZ R35, R4, R6 ;  /* 0x0000000604237221 */ /* 0x008fe20000010000 */
[----:B------:R-:W-:-:S02]  /*0d40*/  FADD.FTZ R34, R5, R7 ;  /* 0x0000000705227221 */ /* 0x000fc40000010000 */
[----:B0-----:R-:W0:Y:S01]  /*0d50*/  LDS.128 R4, [UR5+0x40] ;  /* 0x00004005ff047984 */ /* 0x001e220008000c00 */
[----:B--2---:R-:W-:Y:S01]  /*0d60*/  FADD.FTZ R35, R35, R12 ;  /* 0x0000000c23237221 */ /* 0x004fe20000010000 */
        /* <DEDUP_REMOVED lines=24> */
.L_x_3086:
[----:B------:R-:W-:Y:S05]  /*0ef0*/  BSYNC.RECONVERGENT B0 ;  /* 0x0000000000007941 */ /* 0x000fea0003800200 */
.L_x_3085:
        /* <DEDUP_REMOVED lines=20> */
[----:B--2---:R-:W-:Y:S02]  /*1040*/  MOV R13, UR5 ;  /* 0x00000005000d7c02 */ /* 0x004fe40008000f00 */
        /* <DEDUP_REMOVED lines=10> */
.L_x_3089:
[----:B---3--:R-:W2:Y:S04]  /*10f0*/  LDG.E.STRONG.GPU R8, desc[UR14][R6.64] ;  /* 0x0000000e06087981 */ /* 0x008ea8000c1ef900 */
[----:B--2---:R-:W-:Y:S01]  /*1100*/  CCTL.IVALL ;  /* 0x00000000ff00798f */ /* 0x004fe20002000000 */
[----:B------:R-:W-:Y:S05]  /*1110*/  YIELD ;  /* 0x0000000000007946 */ /* 0x000fea0003800000 */
[----:B------:R-:W-:-:S13]  /*1120*/  ISETP.NE.AND P2, PT, R8, R11, PT ;  /* 0x0000000b0800720c */ /* 0x000fda0003f45270 */
[----:B------:R-:W-:Y:S05]  /*1130*/  @P2 BRA `(.L_x_3089) ;  /* 0xfffffffc00ec2947 */ /* 0x000fea000383ffff */
.L_x_3088:
        /* <DEDUP_REMOVED lines=15> */
.L_x_3091:
        /* <DEDUP_REMOVED lines=20> */
[----:B------:R-:W-:Y:S01]  /*1370*/  IMAD.U32 R8, RZ, RZ, UR24 ;  /* 0x00000018ff087e24 */ /* 0x000fe2000f8e00ff */
[----:B------:R-:W-:Y:S01]  /*1380*/  MOV R9, UR25 ;  /* 0x0000001900097c02 */ /* 0x000fe20008000f00 */
[----:B------:R-:W-:Y:S01]  /*1390*/  @!UP0 UIMAD.WIDE.U32 UR24, UR21, 0x8, UR16 ;  /* 0x00000008151888a5 */ /* 0x000fe2000f8e0010 */
[----:B-1----:R-:W-:-:S02]  /*13a0*/  MOV R10, UR26 ;  /* 0x0000001a000a7c02 */ /* 0x002fc40008000f00 */
[----:B------:R-:W-:Y:S02]  /*13b0*/  MOV R11, UR27 ;  /* 0x0000001b000b7c02 */ /* 0x000fe40008000f00 */
[----:B------:R-:W3:Y:S01]  /*13c0*/  @!P4 LDG.E.64 R8, desc[UR14][R8.64] ;  /* 0x0000000e0808c981 */ /* 0x000ee2000c1e1b00 */
[----:B------:R-:W-:Y:S02]  /*13d0*/  MOV R12, UR24 ;  /* 0x00000018000c7c02 */ /* 0x000fe40008000f00 */
[----:B--2---:R-:W-:Y:S01]  /*13e0*/  MOV R13, UR25 ;  /* 0x00000019000d7c02 */ /* 0x004fe20008000f00 */
        /* <DEDUP_REMOVED lines=13> */
[----:B------:R-:W-:Y:S01]  /*14c0*/  ISETP.EQ.OR P4, PT, R6, UR18, P3 ;  /* 0x0000001206007c0c */ /* 0x000fe20009f82670 */
[----:B------:R-:W-:-:S02]  /*14d0*/  IMAD.U32 R6, RZ, RZ, UR24 ;  /* 0x00000018ff067e24 */ /* 0x000fc4000f8e00ff */
        /* <DEDUP_REMOVED lines=20> */
[----:B------:R-:W-:Y:S02]  /*1620*/  MOV R10, UR24 ;  /* 0x00000018000a7c02 */ /* 0x000fe40008000f00 */
[----:B------:R-:W-:Y:S02]  /*1630*/  MOV R11, UR25 ;  /* 0x00000019000b7c02 */ /* 0x000fe40008000f00 */
[----:B------:R-:W3:Y:S01]  /*1640*/  @!P4 LDG.E.64 R8, desc[UR14][R8.64] ;  /* 0x0000000e0808c981 */ /* 0x000ee2000c1e1b00 */
[----:B------:R-:W-:Y:S01]  /*1650*/  IMAD.U32 R12, RZ, RZ, UR26 ;  /* 0x0000001aff0c7e24 */ /* 0x000fe2000f8e00ff */
        /* <DEDUP_REMOVED lines=24> */
.L_x_3090:
[----:B------:R-:W-:-:S13]  /*17e0*/  LOP3.LUT P2, RZ, R33, 0x7, RZ, 0xc0, !PT ;  /* 0x0000000721ff7812 */ /* 0x000fda000784c0ff */
[----:B------:R-:W-:Y:S05]  /*17f0*/  @!P2 BRA `(.L_x_3087) ;  /* 0x000000040070a947 */ /* 0x000fea0003800000 */
[C---:B---3--:R-:W-:Y:S02]  /*1800*/  LOP3.LUT R6, R33.reuse, 0x7, RZ, 0xc0, !PT ;  /* 0x0000000721067812 */ /* 0x048fe400078ec0ff */
[----:B--2---:R-:W-:Y:S02]  /*1810*/  LOP3.LUT P2, R13, R33, 0x3, RZ, 0xc0, !PT ;  /* 0x00000003210d7812 */ /* 0x004fe4000784c0ff */
        /* <DEDUP_REMOVED lines=15> */
[----:B------:R-:W-:Y:S02]  /*1910*/  MOV R9, UR12 ;  /* 0x0000000c00097c02 */ /* 0x000fe40008000f00 */
[----:B------:R-:W-:Y:S01]  /*1920*/  ISETP.EQ.OR P5, PT, R8, UR18, P3 ;  /* 0x0000001208007c0c */ /* 0x000fe20009fa2670 */
[----:B------:R-:W-:Y:S01]  /*1930*/  IMAD.U32 R8, RZ, RZ, UR9 ;  /* 0x00000009ff087e24 */ /* 0x000fe2000f8e00ff */
[----:B------:R-:W-:-:S11]  /*1940*/  ISETP.EQ.OR P4, PT, R9, UR18, P3 ;  /* 0x0000001209007c0c */ /* 0x000fd60009f82670 */
        /* <DEDUP_REMOVED lines=13> */
[----:B------:R-:W2:Y:S03]  /*1a20*/  @!P5 LDG.E.64 R6, desc[UR14][R6.64] ;  /* 0x0000000e0606d981 */ /* 0x000ea6000c1e1b00 */
[----:B------:R-:W-:Y:S01]  /*1a30*/  VOTEU.ALL UP2, P6 ;  /* 0x0000000000ff7886 */ /* 0x000fe20003040000 */
[----:B------:R-:W3:Y:S04]  /*1a40*/  @!P4 LDG.E.64 R8, desc[UR14][R8.64] ;  /* 0x0000000e0808c981 */ /* 0x000ee8000c1e1b00 */
[----:B------:R-:W-:-:S04]  /*1a50*/  @!UP2 UIMAD UR9, UR9, UR19, UR6 ;  /* 0x000000130909a2a4 */ /* 0x000fc8000f8e0206 */
[----:B------:R-:W-:-:S06]  /*1a60*/  @!UP2 UIMAD.WIDE.U32 UR10, UR9, 0x8, UR16 ;  /* 0x00000008090aa8a5 */ /* 0x000fcc000f8e0010 */
[----:B-1----:R-:W-:Y:S02]  /*1a70*/  MOV R10, UR10 ;  /* 0x0000000a000a7c02 */ /* 0x002fe40008000f00 */
[----:B------:R-:W-:-:S06]  /*1a80*/  MOV R11, UR11 ;  /* 0x0000000b000b7c02 */ /* 0x000fcc0008000f00 */
[----:B------:R-:W4:Y:S01]  /*1a90*/  @!P6 LDG.E.64 R10, desc[UR14][R10.64] ;  /* 0x0000000e0a0ae981 */ /* 0x000f22000c1e1b00 */
[----:B------:R-:W-:-:S05]  /*1aa0*/  MOV R12, UR5 ;  /* 0x00000005000c7c02 */ /* 0x000fca0008000f00 */
[----:B------:R-:W-:-:S05]  /*1ab0*/  VIADD R12, R12, 0x4 ;  /* 0x000000040c0c7836 */ /* 0x000fca0000000000 */
[----:B------:R-:W-:Y:S01]  /*1ac0*/  R2UR UR5, R12 ;  /* 0x000000000c0572ca */ /* 0x000fe200000e0000 */
[----:B--2---:R-:W-:Y:S01]  /*1ad0*/  @!P5 FADD.FTZ R4, R4, R6 ;  /* 0x000000060404d221 */ /* 0x004fe20000010000 */
[----:B------:R-:W-:-:S03]  /*1ae0*/  @!P5 FADD.FTZ R5, R5, R7 ;  /* 0x000000070505d221 */ /* 0x000fc60000010000 */
[----:B---3--:R-:W-:Y:S01]  /*1af0*/  @!P4 FADD.FTZ R4, R4, R8 ;  /* 0x000000080404c221 */ /* 0x008fe20000010000 */
[----:B------:R-:W-:-:S03]  /*1b00*/  @!P4 FADD.FTZ R5, R5, R9 ;  /* 0x000000090505c221 */ /* 0x000fc60000010000 */
[----:B----4-:R-:W-:Y:S01]  /*1b10*/  @!P6 FADD.FTZ R4, R4, R10 ;  /* 0x0000000a0404e221 */ /* 0x010fe20000010000 */
[----:B------:R-:W-:-:S07]  /*1b20*/  @!P6 FADD.FTZ R5, R5, R11 ;  /* 0x0000000b0505e221 */ /* 0x000fce0000010000 */
.L_x_3092:
        /* <DEDUP_REMOVED lines=20> */
[----:B-1----:R-:W-:-:S05]  /*1c70*/  MOV R10, UR5 ;  /* 0x00000005000a7c02 */ /* 0x002fca0008000f00 */
[----:B------:R-:W-:-:S05]  /*1c80*/  VIADD R10, R10, 0x2 ;  /* 0x000000020a0a7836 */ /* 0x000fca0000000000 */
[----:B------:R-:W-:Y:S01]  /*1c90*/  R2UR UR5, R10 ;  /* 0x000000000a0572ca */ /* 0x000fe200000e0000 */
[----:B0-----:R-:W-:Y:S01]  /*1ca0*/  @!P4 FADD.FTZ R4, R4, R6 ;  /* 0x000000060404c221 */ /* 0x001fe20000010000 */
[----:B------:R-:W-:-:S03]  /*1cb0*/  @!P4 FADD.FTZ R5, R5, R7 ;  /* 0x000000070505c221 */ /* 0x000fc60000010000 */
[----:B--2---:R-:W-:Y:S01]  /*1cc0*/  @!P2 FADD.FTZ R4, R4, R8 ;  /* 0x000000080404a221 */ /* 0x004fe20000010000 */
[----:B------:R-:W-:-:S09]  /*1cd0*/  @!P2 FADD.FTZ R5, R5, R9 ;  /* 0x000000090505a221 */ /* 0x000fd20000010000 */
.L_x_3093:
        /* <DEDUP_REMOVED lines=13> */
.L_x_3094:
[----:B------:R-:W-:Y:S05]  /*1db0*/  BSYNC.RECONVERGENT B0 ;  /* 0x0000000000007941 */ /* 0x000fea0003800200 */
.L_x_3087:
[----:B------:R-:W4:Y:S01]  /*1dc0*/  S2UR UR9, SR_CgaCtaId ;  /* 0x00000000000979c3 */ /* 0x000f220000008800 */
[----:B------:R-:W5:Y:S01]  /*1dd0*/  LDCU UR10, c[0x0][0x414] ;  /* 0x00008280ff0a77ac */ /* 0x000f620008000800 */
[----:B--23--:R-:W-:Y:S02]  /*1de0*/  MOV R13, UR7 ;  /* 0x00000007000d7c02 */ /* 0x00cfe40008000f00 */
[----:B------:R-:W-:Y:S01]  /*1df0*/  LOP3.LUT R9, R30, 0xffff, RZ, 0xc0, !PT ;  /* 0x0000ffff1e097812 */ /* 0x000fe200078ec0ff */
[----:B------:R-:W-:-:S03]  /*1e00*/  UMOV UR5, 0x400 ;  /* 0x0000040000057882 */ /* 0x000fc60000000000 */
[----:B-1----:R-:W1:Y:S01]  /*1e10*/  @P0 LDC.64 R10, c[0x0][0x388] ;  /* 0x0000e200ff0a0b82 */ /* 0x002e620000000a00 */
[----:B------:R-:W-:-:S07]  /*1e20*/  IADD3 R9, PT, PT, R9, UR8, RZ ;  /* 0x0000000809097c10 */ /* 0x000fce000fffe0ff */
[----:B------:R-:W2:Y:S01]  /*1e30*/  LDC.64 R14, c[0x0][0x398] ;  /* 0x0000e600ff0e7b82 */ /* 0x000ea20000000a00 */
[----:B-----5:R-:W-:Y:S01]  /*1e40*/  @P0 FMUL.FTZ R12, R4, UR10 ;  /* 0x0000000a040c0c20 */ /* 0x020fe20008410000 */
[----:B----4-:R-:W-:-:S06]  /*1e50*/  ULEA UR5, UR9, UR5, 0x18 ;  /* 0x0000000509057291 */ /* 0x010fcc000f8ec0ff */
[----:B------:R-:W3:Y:S01]  /*1e60*/  LDC.64 R6, c[0x0][0x3a0] ;  /* 0x0000e800ff067b82 */ /* 0x000ee20000000a00 */
[----:B-1----:R-:W-:-:S04]  /*1e70*/  @P0 IMAD.WIDE R10, R13, 0x8, R10 ;  /* 0x000000080d0a0825 */ /* 0x002fc800078e020a */
[----:B------:R-:W-:Y:S01]  /*1e80*/  @P0 FMUL.FTZ R13, R5, UR10 ;  /* 0x0000000a050d0c20 */ /* 0x000fe20008410000 */
[----:B------:R-:W-:Y:S04]  /*1e90*/  @!P3 STS.64 [UR5+0x80], R4 ;  /* 0x00008004ff00b988 */ /* 0x000fe80008000a05 */
[----:B------:R-:W-:Y:S01]  /*1ea0*/  @P0 STG.E.64 desc[UR14][R10.64], R12 ;  /* 0x0000000c0a000986 */ /* 0x000fe2000c101b0e */
[C---:B--2---:R-:W-:Y:S01]  /*1eb0*/  IMAD.WIDE R14, R9.reuse, 0x2, R14 ;  /* 0x00000002090e7825 */ /* 0x044fe200078e020e */
[----:B------:R-:W-:Y:S03]  /*1ec0*/  BAR.SYNC.DEFER_BLOCKING 0x0 ;  /* 0x0000000000007b1d */ /* 0x000fe60000010000 */
[----:B---3--:R-:W-:-:S03]  /*1ed0*/  IMAD.WIDE R6, R9, 0x2, R6 ;  /* 0x0000000209067825 */ /* 0x008fc600078e0206 */
[----:B------:R-:W2:Y:S04]  /*1ee0*/  LDG.E.U16 R34, desc[UR14][R14.64] ;  /* 0x0000000e0e227981 */ /* 0x000ea8000c1e1500 */
[----:B------:R1:W3:Y:S04]  /*1ef0*/  LDG.E.U16 R35, desc[UR14][R14.64+0x2] ;  /* 0x0000020e0e237981 */ /* 0x0002e8000c1e1500 */
[----:B------:R-:W4:Y:S04]  /*1f00*/  LDG.E.U16 R36, desc[UR14][R6.64] ;  /* 0x0000000e06247981 */ /* 0x000f28000c1e1500 */
[----:B------:R-:W5:Y:S01]  /*1f10*/  LDG.E.U16 R37, desc[UR14][R6.64+0x2] ;  /* 0x0000020e06257981 */ /* 0x000f62000c1e1500 */
[----:B------:R-:W-:Y:S01]  /*1f20*/  BSSY.RECONVERGENT B0, `(.L_x_3095) ;  /* 0x00000e7000007945 */ /* 0x000fe20003800200 */
[----:B-1----:R-:W-:-:S02]  /*1f30*/  IADD3 R14, PT, PT, R27, 0x20, RZ ;  /* 0x000000201b0e7810 */ /* 0x002fc40007ffe0ff */
[----:B------:R-:W1:Y:S01]  /*1f40*/  LDS.64 R8, [UR5+0x80] ;  /* 0x00008005ff087984 */ /* 0x000e620008000a00 */
[----:B------:R-:W0:Y:S01]  /*1f50*/  LDCU.U8 UR5, c[0x0][0x3fc] ;  /* 0x00007f80ff0577ac */ /* 0x000e220008000000 */
[----:B------:R-:W-:Y:S01]  /*1f60*/  SHF.R.S32.HI R15, RZ, 0x1f, R14 ;  /* 0x0000001fff0f7819 */ /* 0x000fe2000001140e */
[----:B0-----:R-:W-:Y:S01]  /*1f70*/  UISETP.NE.AND UP0, UPT, UR5, URZ, UPT ;  /* 0x000000ff0500728c */ /* 0x001fe2000bf05270 */
[----:B-1----:R-:W-:-:S04]  /*1f80*/  FMUL.FTZ R8, R8, UR10 ;  /* 0x0000000a08087c20 */ /* 0x002fc80008410000 */
[----:B------:R-:W-:-:S04]  /*1f90*/  FMUL.FTZ R38, R8, R8 ;  /* 0x0000000808267220 */ /* 0x000fc80000410000 */
[----:B------:R-:W-:-:S05]  /*1fa0*/  FFMA.FTZ R9, R9, UR10, -R38 ;  /* 0x0000000a09097c23 */ /* 0x000fca0008010826 */
[----:B------:R-:W-:-:S13]  /*1fb0*/  FSETP.GTU.FTZ.AND P2, PT, R9, RZ, PT ;  /* 0x000000ff0900720b */ /* 0x000fda0003f5c000 */
[----:B------:R-:W0:Y:S02]  /*1fc0*/  @P2 LDC R4, c[0x0][0x3a8] ;  /* 0x0000ea00ff042b82 */ /* 0x000e240000000800 */
[----:B0-----:R-:W-:Y:S01]  /*1fd0*/  @P2 FADD.FTZ R5, R9, R4 ;  /* 0x0000000409052221 */ /* 0x001fe20000010000 */
[----:B------:R-:W-:Y:S02]  /*1fe0*/  MOV R9, 0x3f800000 ;  /* 0x3f80000000097802 */ /* 0x000fe40000000f00 */
[----:B------:R-:W-:-:S04]  /*1ff0*/  SHF.R.S32.HI R4, RZ, 0x1f, R27 ;  /* 0x0000001fff047819 */ /* 0x000fc8000001141b */
        /* <DEDUP_REMOVED lines=19> */
[C---:B------:R-:W-:Y:S01]  /*2130*/  FADD.FTZ R18, -R8.reuse, R18 ;  /* 0x0000001208127221 */ /* 0x040fe20000010100 */
[----:B------:R-:W-:Y:S01]  /*2140*/  FADD.FTZ R34, -R8, R19 ;  /* 0x0000001308227221 */ /* 0x000fe20000010100 */
[----:B------:R-:W1:Y:S02]  /*2150*/  LDCU.64 UR8, c[0x0][0x380] ;  /* 0x00007000ff0877ac */ /* 0x000e640008000a00 */
[----:B------:R-:W-:Y:S01]  /*2160*/  FMUL.FTZ R18, R18, R9 ;  /* 0x0000000912127220 */ /* 0x000fe20000410000 */
[----:B0-----:R-:W-:Y:S01]  /*2170*/  IMAD R6, R4, UR12, RZ ;  /* 0x0000000c04067c24 */ /* 0x001fe2000f8e02ff */
[----:B------:R-:W-:-:S03]  /*2180*/  MOV R4, R2 ;  /* 0x0000000200047202 */ /* 0x000fc60000000f00 */
[C---:B------:R-:W-:Y:S02]  /*2190*/  IMAD R7, R27.reuse, UR13, R6 ;  /* 0x0000000d1b077c24 */ /* 0x040fe4000f8e0206 */
[----:B------:R-:W-:-:S05]  /*21a0*/  IMAD.WIDE.U32 R4, R27, UR12, R4 ;  /* 0x0000000c1b047c25 */ /* 0x000fca000f8e0004 */
[----:B------:R-:W-:Y:S01]  /*21b0*/  IADD3 R7, PT, PT, R5, R7, RZ ;  /* 0x0000000705077210 */ /* 0x000fe20007ffe0ff */
[----:B------:R-:W-:Y:S01]  /*21c0*/  FMUL.FTZ R5, R34, R9 ;  /* 0x0000000922057220 */ /* 0x000fe20000410000 */
[----:B-1----:R-:W-:-:S03]  /*21d0*/  LEA R6, P2, R4, UR8, 0x2 ;  /* 0x0000000804067c11 */ /* 0x002fc6000f8410ff */
[----:B------:R-:W-:Y:S01]  /*21e0*/  FFMA.FTZ R5, R11, R5, R12 ;  /* 0x000000050b057223 */ /* 0x000fe2000001000c */
[----:B------:R-:W-:Y:S01]  /*21f0*/  LEA.HI.X R7, R4, UR9, R7, 0x2, P2 ;  /* 0x0000000904077c11 */ /* 0x000fe200090f1407 */
[----:B------:R-:W-:-:S05]  /*2200*/  FFMA.FTZ R4, R10, R18, R13 ;  /* 0x000000120a047223 */ /* 0x000fca000001000d */
[----:B------:R0:W-:Y:S03]  /*2210*/  STG.E.64 desc[UR14][R6.64], R4 ;  /* 0x0000000406007986 */ /* 0x0001e6000c101b0e */
.L_x_3098:
[----:B------:R-:W-:Y:S05]  /*2220*/  BSYNC.RECONVERGENT B1 ;  /* 0x0000000000017941 */ /* 0x000fea0003800200 */
.L_x_3097:
[----:B------:R-:W-:Y:S04]  /*2230*/  BSSY.RECONVERGENT B1, `(.L_x_3099) ;  /* 0x0000013000017945 */ /* 0x000fe80003800200 */
[----:B------:R-:W-:Y:S05]  /*2240*/  @P3 BRA `(.L_x_3100) ;  /* 0x0000000000443947 */ /* 0x000fea0003800000 */
[----:B------:R-:W1:Y:S01]  /*2250*/  LDCU.64 UR8, c[0x0][0x3e0] ;  /* 0x00007c00ff0877ac */ /* 0x000e620008000a00 */
[----:B0-----:R-:W-:Y:S01]  /*2260*/  MOV R4, R2 ;  /* 0x0000000200047202 */ /* 0x001fe20000000f00 */
[----:B------:R-:W-:Y:S02]  /*2270*/  IMAD.MOV.U32 R5, RZ, RZ, R17 ;  /* 0x000000ffff057224 */ /* 0x000fe400078e0011 */
[C---:B------:R-:W-:Y:S01]  /*2280*/  FADD.FTZ R20, -R8.reuse, R20 ;  /* 0x0000001408147221 */ /* 0x040fe20000010100 */
[----:B------:R-:W0:Y:S01]  /*2290*/  LDCU.64 UR12, c[0x0][0x380] ;  /* 0x00007000ff0c77ac */ /* 0x000e220008000a00 */
[----:B------:R-:W-:Y:S01]  /*22a0*/  FADD.FTZ R18, -R8, R21 ;  /* 0x0000001508127221 */ /* 0x000fe20000010100 */
[----:B-1----:R-:W-:Y:S02]  /*22b0*/  IMAD R15, R15, UR8, RZ ;  /* 0x000000080f0f7c24 */ /* 0x002fe4000f8e02ff */
[----:B------:R-:W-:-:S04]  /*22c0*/  IMAD.WIDE.U32 R4, R14, UR8, R4 ;  /* 0x000000080e047c25 */ /* 0x000fc8000f8e0004 */
[----:B------:R-:W-:Y:S02]  /*22d0*/  IMAD R15, R14, UR9, R15 ;  /* 0x000000090e0f7c24 */ /* 0x000fe4000f8e020f */
[----:B------:R-:W-:Y:S01]  /*22e0*/  FMUL.FTZ R14, R20, R9 ;  /* 0x00000009140e7220 */ /* 0x000fe20000410000 */
[----:B0-----:R-:W-:Y:S02]  /*22f0*/  LEA R6, P2, R4, UR12, 0x2 ;  /* 0x0000000c04067c11 */ /* 0x001fe4000f8410ff */
[----:B------:R-:W-:Y:S01]  /*2300*/  IADD3 R5, PT, PT, R5, R15, RZ ;  /* 0x0000000f05057210 */ /* 0x000fe20007ffe0ff */
[----:B------:R-:W-:Y:S01]  /*2310*/  FMUL.FTZ R15, R18, R9 ;  /* 0x00000009120f7220 */ /* 0x000fe20000410000 */
[----:B------:R-:W-:Y:S02]  /*2320*/  FFMA.FTZ R14, R10, R14, R13 ;  /* 0x0000000e0a0e7223 */ /* 0x000fe4000001000d */
[----:B------:R-:W-:Y:S01]  /*2330*/  LEA.HI.X R7, R4, UR13, R5, 0x2, P2 ;  /* 0x0000000d04077c11 */ /* 0x000fe200090f1405 */
[----:B------:R-:W-:-:S05]  /*2340*/  FFMA.FTZ R15, R11, R15, R12 ;  /* 0x0000000f0b0f7223 */ /* 0x000fca000001000c */
[----:B------:R1:W-:Y:S02]  /*2350*/  STG.E.64 desc[UR14][R6.64], R14 ;  /* 0x0000000e06007986 */ /* 0x0003e4000c101b0e */
.L_x_3100:
[----:B------:R-:W-:Y:S05]  /*2360*/  BSYNC.RECONVERGENT B1 ;  /* 0x0000000000017941 */ /* 0x000fea0003800200 */
.L_x_3099:
[----:B------:R-:W-:Y:S04]  /*2370*/  BSSY.RECONVERGENT B1, `(.L_x_3101) ;  /* 0x0000013000017945 */ /* 0x000fe80003800200 */
[----:B------:R-:W-:Y:S05]  /*2380*/  @P4 BRA `(.L_x_3102) ;  /* 0x0000000000444947 */ /* 0x000fea0003800000 */
[----:B------:R-:W2:Y:S01]  /*2390*/  LDCU.64 UR8, c[0x0][0x3e0] ;  /* 0x00007c00ff0877ac */ /* 0x000ea20008000a00 */
[----:B0-----:R-:W-:Y:S01]  /*23a0*/  MOV R4, R2 ;  /* 0x0000000200047202 */ /* 0x001fe20000000f00 */
[C---:B------:R-:W-:Y:S01]  /*23b0*/  FADD.FTZ R22, -R8.reuse, R22 ;  /* 0x0000001608167221 */ /* 0x040fe20000010100 */
[----:B------:R-:W-:Y:S01]  /*23c0*/  MOV R5, R17 ;  /* 0x0000001100057202 */ /* 0x000fe20000000f00 */
[----:B------:R-:W0:Y:S01]  /*23d0*/  LDCU.64 UR12, c[0x0][0x380] ;  /* 0x00007000ff0c77ac */ /* 0x000e220008000a00 */
[----:B------:R-:W-:Y:S01]  /*23e0*/  FADD.FTZ R18, -R8, R23 ;  /* 0x0000001708127221 */ /* 0x000fe20000010100 */
[----:B-1----:R-:W-:-:S03]  /*23f0*/  FMUL.FTZ R14, R22, R9 ;  /* 0x00000009160e7220 */ /* 0x002fc60000410000 */
[----:B------:R-:W-:Y:S01]  /*2400*/  FMUL.FTZ R15, R18, R9 ;  /* 0x00000009120f7220 */ /* 0x000fe20000410000 */
[----:B------:R-:W-:-:S03]  /*2410*/  FFMA.FTZ R14, R10, R14, R13 ;  /* 0x0000000e0a0e7223 */ /* 0x000fc6000001000d */
[----:B------:R-:W-:Y:S01]  /*2420*/  FFMA.FTZ R15, R11, R15, R12 ;  /* 0x0000000f0b0f7223 */ /* 0x000fe2000001000c */
[----:B--2---:R-:W-:Y:S02]  /*2430*/  IMAD R7, R29, UR8, RZ ;  /* 0x000000081d077c24 */ /* 0x004fe4000f8e02ff */
[----:B------:R-:W-:-:S04]  /*2440*/  IMAD.WIDE.U32 R4, R26, UR8, R4 ;  /* 0x000000081a047c25 */ /* 0x000fc8000f8e0004 */
[----:B------:R-:W-:Y:S01]  /*2450*/  IMAD R7, R26, UR9, R7 ;  /* 0x000000091a077c24 */ /* 0x000fe2000f8e0207 */
[----:B0-----:R-:W-:-:S04]  /*2460*/  LEA R6, P2, R4, UR12, 0x2 ;  /* 0x0000000c04067c11 */ /* 0x001fc8000f8410ff */
[----:B------:R-:W-:-:S04]  /*2470*/  IADD3 R7, PT, PT, R5, R7, RZ ;  /* 0x0000000705077210 */ /* 0x000fc80007ffe0ff */
[----:B------:R-:W-:-:S05]  /*2480*/  LEA.HI.X R7, R4, UR13, R7, 0x2, P2 ;  /* 0x0000000d04077c11 */ /* 0x000fca00090f1407 */
[----:B------:R2:W-:Y:S02]  /*2490*/  STG.E.64 desc[UR14][R6.64], R14 ;  /* 0x0000000e06007986 */ /* 0x0005e4000c101b0e */
.L_x_3102:
[----:B------:R-:W-:Y:S05]  /*24a0*/  BSYNC.RECONVERGENT B1 ;  /* 0x0000000000017941 */ /* 0x000fea0003800200 */
.L_x_3101:
[----:B------:R-:W-:Y:S05]  /*24b0*/  @P1 BRA `(.L_x_3103) ;  /* 0x0000000800341947 */ /* 0x000fea0003800000 */
[----:B------:R-:W0:Y:S01]  /*24c0*/  LDCU.64 UR8, c[0x0][0x3e0] ;  /* 0x00007c00ff0877ac */ /* 0x000e220008000a00 */
[----:B------:R-:W-:Y:S01]  /*24d0*/  MOV R3, R17 ;  /* 0x0000001100037202 */ /* 0x000fe20000000f00 */
[C---:B------:R-:W-:Y:S01]  /*24e0*/  FADD.FTZ R24, -R8.reuse, R24 ;  /* 0x0000001808187221 */ /* 0x040fe20000010100 */
[----:B------:R-:W-:Y:S01]  /*24f0*/  FADD.FTZ R8, -R8, R25 ;  /* 0x0000001908087221 */ /* 0x000fe20000010100 */
[----:B------:R-:W3:Y:S02]  /*2500*/  LDCU.64 UR10, c[0x0][0x380] ;  /* 0x00007000ff0a77ac */ /* 0x000ee40008000a00 */
[-C--:B------:R-:W-:Y:S01]  /*2510*/  FMUL.FTZ R24, R24, R9.reuse ;  /* 0x0000000918187220 */ /* 0x080fe20000410000 */
[----:B------:R-:W-:-:S03]  /*2520*/  FMUL.FTZ R8, R8, R9 ;  /* 0x0000000908087220 */ /* 0x000fc60000410000 */
[----:B------:R-:W-:Y:S01]  /*2530*/  FFMA.FTZ R10, R10, R24, R13 ;  /* 0x000000180a0a7223 */ /* 0x000fe2000001000d */
[----:B------:R-:W-:Y:S01]  /*2540*/  FFMA.FTZ R11, R11, R8, R12 ;  /* 0x000000080b0b7223 */ /* 0x000fe2000001000c */
[----:B0-----:R-:W-:Y:S02]  /*2550*/  IMAD R5, R31, UR8, RZ ;  /* 0x000000081f057c24 */ /* 0x001fe4000f8e02ff */
[----:B------:R-:W-:-:S04]  /*2560*/  IMAD.WIDE.U32 R2, R28, UR8, R2 ;  /* 0x000000081c027c25 */ /* 0x000fc8000f8e0002 */
[----:B------:R-:W-:Y:S01]  /*2570*/  IMAD R5, R28, UR9, R5 ;  /* 0x000000091c057c24 */ /* 0x000fe2000f8e0205 */
[----:B---3--:R-:W-:-:S04]  /*2580*/  LEA R4, P1, R2, UR10, 0x2 ;  /* 0x0000000a02047c11 */ /* 0x008fc8000f8210ff */
[----:B------:R-:W-:-:S04]  /*2590*/  IADD3 R5, PT, PT, R3, R5, RZ ;  /* 0x0000000503057210 */ /* 0x000fc80007ffe0ff */
[----:B------:R-:W-:-:S05]  /*25a0*/  LEA.HI.X R5, R2, UR11, R5, 0x2, P1 ;  /* 0x0000000b02057c11 */ /* 0x000fca00088f1405 */
[----:B------:R3:W-:Y:S01]  /*25b0*/  STG.E.64 desc[UR14][R4.64], R10 ;  /* 0x0000000a04007986 */ /* 0x0007e2000c101b0e */
[----:B------:R-:W-:Y:S05]  /*25c0*/  BRA `(.L_x_3103) ;  /* 0x0000000400f07947 */ /* 0x000fea0003800000 */
.L_x_3096:
        /* <DEDUP_REMOVED lines=9> */
[C---:B------:R-:W-:Y:S01]  /*2660*/  FADD.FTZ R18, -R8.reuse, R18 ;  /* 0x0000001208127221 */ /* 0x040fe20000010100 */
[----:B------:R-:W-:Y:S01]  /*2670*/  FADD.FTZ R6, -R8, R19 ;  /* 0x0000001308067221 */ /* 0x000fe20000010100 */
        /* <DEDUP_REMOVED lines=14> */
[----:B--2---:R-:W-:Y:S01]  /*2760*/  FADD.FTZ R34, R5, 1 ;  /* 0x3f80000005227421 */ /* 0x004fe20000010000 */
[----:B------:R-:W-:Y:S01]  /*2770*/  IMAD R5, R27, UR11, R4 ;  /* 0x0000000b1b057c24 */ /* 0x000fe2000f8e0204 */
[----:B-1----:R-:W-:-:S05]  /*2780*/  LEA R4, P4, R6, UR12, 0x2 ;  /* 0x0000000c06047c11 */ /* 0x002fca000f8810ff */
[----:B------:R-:W1:Y:S01]  /*2790*/  MUFU.RCP R35, R34 ;  /* 0x0000002200237308 */ /* 0x000e620000001000 */
[----:B------:R-:W-:Y:S02]  /*27a0*/  IMAD.IADD R5, R7, 0x1, R5 ;  /* 0x0000000107057824 */ /* 0x000fe400078e0205 */
[----:B0-----:R-:W-:-:S03]  /*27b0*/  FADD.FTZ R37, R36, 1 ;  /* 0x3f80000024257421 */ /* 0x001fc60000010000 */
[----:B------:R-:W-:Y:S02]  /*27c0*/  LEA.HI.X R5, R6, UR13, R5, 0x2, P4 ;  /* 0x0000000d06057c11 */ /* 0x000fe4000a0f1405 */
[----:B------:R-:W0:Y:S01]  /*27d0*/  MUFU.RCP R38, R37 ;  /* 0x0000002500267308 */ /* 0x000e220000001000 */
[----:B-1----:R-:W-:Y:S01]  /*27e0*/  FMUL.FTZ R6, R18, R35 ;  /* 0x0000002312067220 */ /* 0x002fe20000410000 */
[----:B0-----:R-:W-:-:S05]  /*27f0*/  FMUL.FTZ R7, R19, R38 ;  /* 0x0000002613077220 */ /* 0x001fca0000410000 */
[----:B------:R0:W-:Y:S02]  /*2800*/  STG.E.64 desc[UR14][R4.64], R6 ;  /* 0x0000000604007986 */ /* 0x0001e4000c101b0e */
.L_x_3105:
[----:B------:R-:W-:Y:S05]  /*2810*/  BSYNC.RECONVERGENT B1 ;  /* 0x0000000000017941 */ /* 0x000fea0003800200 */
.L_x_3104:
[----:B------:R-:W-:Y:S04]  /*2820*/  BSSY.RECONVERGENT B1, `(.L_x_3106) ;  /* 0x000001d000017945 */ /* 0x000fe80003800200 */
[----:B------:R-:W-:Y:S05]  /*2830*/  @P1 BRA `(.L_x_3107) ;  /* 0x00000000006c1947 */ /* 0x000fea0003800000 */
[C---:B------:R-:W-:Y:S01]  /*2840*/  FADD.FTZ R20, -R8.reuse, R20 ;  /* 0x0000001408147221 */ /* 0x040fe20000010100 */
[----:B0-----:R-:W-:Y:S01]  /*2850*/  FADD.FTZ R4, -R8, R21 ;  /* 0x0000001508047221 */ /* 0x001fe20000010100 */
[----:B------:R-:W0:Y:S02]  /*2860*/  LDCU.64 UR10, c[0x0][0x3e0] ;  /* 0x00007c00ff0a77ac */ /* 0x000e240008000a00 */
        /* <DEDUP_REMOVED lines=24> */
.L_x_3107:
[----:B------:R-:W-:Y:S05]  /*29f0*/  BSYNC.RECONVERGENT B1 ;  /* 0x0000000000017941 */ /* 0x000fea0003800200 */
.L_x_3106:
[----:B------:R-:W-:Y:S04]  /*2a00*/  BSSY.RECONVERGENT B1, `(.L_x_3108) ;  /* 0x000001d000017945 */ /* 0x000fe80003800200 */
[----:B------:R-:W-:Y:S05]  /*2a10*/  @P2 BRA `(.L_x_3109) ;  /* 0x00000000006c2947 */ /* 0x000fea0003800000 */
[C---:B------:R-:W-:Y:S01]  /*2a20*/  FADD.FTZ R22, -R8.reuse, R22 ;  /* 0x0000001608167221 */ /* 0x040fe20000010100 */
[----:B01----:R-:W-:Y:S01]  /*2a30*/  FADD.FTZ R4, -R8, R23 ;  /* 0x0000001708047221 */ /* 0x003fe20000010100 */
        /* <DEDUP_REMOVED lines=25> */
.L_x_3109:
[----:B------:R-:W-:Y:S05]  /*2bd0*/  BSYNC.RECONVERGENT B1 ;  /* 0x0000000000017941 */ /* 0x000fea0003800200 */
.L_x_3108:
[----:B------:R-:W-:Y:S05]  /*2be0*/  @P3 BRA `(.L_x_3103) ;  /* 0x0000000000683947 */ /* 0x000fea0003800000 */
[C---:B------:R-:W-:Y:S01]  /*2bf0*/  FADD.FTZ R24, -R8.reuse, R24 ;  /* 0x0000001808187221 */ /* 0x040fe20000010100 */
[----:B------:R-:W-:Y:S01]  /*2c00*/  FADD.FTZ R8, -R8, R25 ;  /* 0x0000001908087221 */ /* 0x000fe20000010100 */
[----:B------:R-:W3:Y:S02]  /*2c10*/  LDCU.64 UR8, c[0x0][0x3e0] ;  /* 0x00007c00ff0877ac */ /* 0x000ee40008000a00 */
[-C--:B------:R-:W-:Y:S01]  /*2c20*/  FMUL.FTZ R24, R24, R9.reuse ;  /* 0x0000000918187220 */ /* 0x080fe20000410000 */
[----:B------:R-:W-:Y:S01]  /*2c30*/  FMUL.FTZ R8, R8, R9 ;  /* 0x0000000908087220 */ /* 0x000fe20000410000 */
[----:B------:R-:W4:Y:S02]  /*2c40*/  LDCU.64 UR10, c[0x0][0x380] ;  /* 0x00007000ff0a77ac */ /* 0x000f240008000a00 */
[----:B------:R-:W-:Y:S01]  /*2c50*/  FFMA.FTZ R13, R10, R24, R13 ;  /* 0x000000180a0d7223 */ /* 0x000fe2000001000d */
[----:B------:R-:W-:-:S03]  /*2c60*/  FFMA.FTZ R8, R11, R8, R12 ;  /* 0x000000080b087223 */ /* 0x000fc6000001000c */
[----:B------:R-:W-:Y:S01]  /*2c70*/  FMUL.FTZ R3, R13, -1.4426950216293334961 ;  /* 0xbfb8aa3b0d037820 */ /* 0x000fe20000410000 */
[----:B012---:R-:W-:-:S05]  /*2c80*/  FMUL.FTZ R4, R8, -1.4426950216293334961 ;  /* 0xbfb8aa3b08047820 */ /* 0x007fca0000410000 */
[----:B------:R-:W0:Y:S01]  /*2c90*/  MUFU.EX2 R3, R3 ;  /* 0x0000000300037308 */ /* 0x000e220000000800 */
[----:B---3--:R-:W-:-:S04]  /*2ca0*/  IMAD R5, R31, UR8, RZ ;  /* 0x000000081f057c24 */ /* 0x008fc8000f8e02ff */
[----:B------:R-:W-:-:S03]  /*2cb0*/  IMAD R5, R28, UR9, R5 ;  /* 0x000000091c057c24 */ /* 0x000fc6000f8e0205 */
[----:B------:R-:W1:Y:S01]  /*2cc0*/  MUFU.EX2 R4, R4 ;  /* 0x0000000400047308 */ /* 0x000e620000000800 */
[----:B0-----:R-:W-:Y:S01]  /*2cd0*/  FADD.FTZ R6, R3, 1 ;  /* 0x3f80000003067421 */ /* 0x001fe20000010000 */
[----:B------:R-:W-:-:S06]  /*2ce0*/  MOV R3, R17 ;  /* 0x0000001100037202 */ /* 0x000fcc0000000f00 */
[----:B------:R-:W0:Y:S01]  /*2cf0*/  MUFU.RCP R6, R6 ;  /* 0x0000000600067308 */ /* 0x000e220000001000 */
[----:B------:R-:W-:-:S04]  /*2d00*/  IMAD.WIDE.U32 R2, R28, UR8, R2 ;  /* 0x000000081c027c25 */ /* 0x000fc8000f8e0002 */
[----:B-1----:R-:W-:Y:S01]  /*2d10*/  FADD.FTZ R7, R4, 1 ;  /* 0x3f80000004077421 */ /* 0x002fe20000010000 */
[----:B----4-:R-:W-:-:S05]  /*2d20*/  LEA R4, P1, R2, UR10, 0x2 ;  /* 0x0000000a02047c11 */ /* 0x010fca000f8210ff */
[----:B------:R-:W1:Y:S01]  /*2d30*/  MUFU.RCP R7, R7 ;  /* 0x0000000700077308 */ /* 0x000e620000001000 */
[----:B------:R-:W-:-:S04]  /*2d40*/  IADD3 R5, PT, PT, R3, R5, RZ ;  /* 0x0000000503057210 */ /* 0x000fc80007ffe0ff */
[----:B------:R-:W-:Y:S01]  /*2d50*/  LEA.HI.X R5, R2, UR11, R5, 0x2, P1 ;  /* 0x0000000b02057c11 */ /* 0x000fe200088f1405 */
[----:B0-----:R-:W-:Y:S01]  /*2d60*/  FMUL.FTZ R2, R13, R6 ;  /* 0x000000060d027220 */ /* 0x001fe20000410000 */
[----:B-1----:R-:W-:-:S05]  /*2d70*/  FMUL.FTZ R3, R8, R7 ;  /* 0x0000000708037220 */ /* 0x002fca0000410000 */
[----:B------:R4:W-:Y:S02]  /*2d80*/  STG.E.64 desc[UR14][R4.64], R2 ;  /* 0x0000000204007986 */ /* 0x0009e4000c101b0e */
.L_x_3103:
[----:B------:R-:W-:Y:S05]  /*2d90*/  BSYNC.RECONVERGENT B0 ;  /* 0x0000000000007941 */ /* 0x000fea0003800200 */
.L_x_3095:
        /* <DEDUP_REMOVED lines=8> */
.L_x_3111:
        /* <DEDUP_REMOVED lines=14> */
.L_x_3472:


//--------------------- .text._Z35group_norm_nhwc_fwd_one_pass_kernelI11Fp32IOBf16WLi256ELi26ELi416EEv26Group_norm_nhwc_fwd_params --------------------------
	.section	.text._Z35group_norm_nhwc_fwd_one_pass_kernelI11Fp32IOBf16WLi256ELi26ELi416EEv26Group_norm_nhwc_fwd_params,"ax",@progbits
	.align	128
        .global         _Z35group_norm_nhwc_fwd_one_pass_kernelI11Fp32IOBf16WLi256ELi26ELi416EEv26Group_norm_nhwc_fwd_params
        .type           _Z35group_norm_nhwc_fwd_one_pass_kernelI11Fp32IOBf16WLi256ELi26ELi416EEv26Group_norm_nhwc_fwd_params,@function
        .size           _Z35group_norm_nhwc_fwd_one_pass_kernelI11Fp32IOBf16WLi256ELi26ELi416EEv26Group_norm_nhwc_fwd_params,(.L_x_3473 - _Z35group_norm_nhwc_fwd_one_pass_kernelI11Fp32IOBf16WLi256ELi26ELi416EEv26Group_norm_nhwc_fwd_params)
        .other          _Z35group_norm_nhwc_fwd_one_pass_kernelI11Fp32IOBf16WLi256ELi26ELi416EEv26Group_norm_nhwc_fwd_params,@"STO_CUDA_ENTRY STV_DEFAULT"
_Z35group_norm_nhwc_fwd_one_pass_kernelI11Fp32IOBf16WLi256ELi26ELi416EEv26Group_norm_nhwc_fwd_params:
.text._Z35group_norm_nhwc_fwd_one_pass_kernelI11Fp32IOBf16WLi256ELi26ELi416EEv26Group_norm_nhwc_fwd_params:
        /* <DEDUP_REMOVED lines=41> */
.L_x_3155:
[----:B01234-:R-:W0:Y:S01]  /*0290*/  LDC R23, c[0x0][0x3f8] ;  /* 0x0000fe00ff177b82 */ /* 0x01fe220000000800 */
[----:B------:R-:W1:Y:S01]  /*02a0*/  LDCU UR8, c[0x0][0x404] ;  /* 0x00008080ff0877ac */ /* 0x000e620008000800 */
[----:B------:R-:W-:Y:S01]  /*02b0*/  LOP3.LUT R59, R14, 0xffff, RZ, 0xc0, !PT ;  /* 0x0000ffff0e3b7812 */ /* 0x000fe200078ec0ff */
[----:B------:R-:W2:Y:S01]  /*02c0*/  LDCU.64 UR4, c[0x0][0x3e8] ;  /* 0x00007d00ff0477ac */ /* 0x000ea20008000a00 */
[----:B-1----:R-:W-:Y:S01]  /*02d0*/  IMAD R37, R3, UR8, R34 ;  /* 0x0000000803257c24 */ /* 0x002fe2000f8e0222 */
[----:B------:R-:W1:Y:S01]  /*02e0*/  LDCU.64 UR8, c[0x0][0x3f0] ;  /* 0x00007e00ff0877ac */ /* 0x000e620008000a00 */
[----:B0-----:R-:W-:-:S03]  /*02f0*/  IABS R19, R23 ;  /* 0x0000001700137213 */ /* 0x001fc60000000000 */
        /* <DEDUP_REMOVED lines=225> */
.L_x_3113:
[----:B------:R-:W-:Y:S05]  /*1110*/  BSYNC.RECONVERGENT B0 ;  /* 0x0000000000007941 */ /* 0x000fea0003800200 */
.L_x_3112:
        /* <DEDUP_REMOVED lines=37> */
.L_x_3115:
[----:B------:R-:W-:Y:S05]  /*1370*/  BSYNC.RECONVERGENT B0 ;  /* 0x0000000000007941 */ /* 0x000fea0003800200 */
.L_x_3114:
        /* <DEDUP_REMOVED lines=26> */
.L_x_3118:
[----:B---3--:R-:W2:Y:S04]  /*1520*/  LDG.E.STRONG.GPU R18, desc[UR6][R16.64] ;  /* 0x0000000610127981 */ /* 0x008ea8000c1ef900 */
[----:B--2---:R-:W-:Y:S01]  /*1530*/  CCTL.IVALL ;  /* 0x00000000ff00798f */ /* 0x004fe20002000000 */
[----:B------:R-:W-:Y:S05]  /*1540*/  YIELD ;  /* 0x0000000000007946 */ /* 0x000fea0003800000 */
[----:B------:R-:W-:-:S13]  /*1550*/  ISETP.NE.AND P1, PT, R18, R25, PT ;  /* 0x000000191200720c */ /* 0x000fda0003f25270 */
[----:B------:R-:W-:Y:S05]  /*1560*/  @P1 BRA `(.L_x_3118) ;  /* 0xfffffffc00ec1947 */ /* 0x000fea000383ffff */
.L_x_3117:
        /* <DEDUP_REMOVED lines=14> */
.L_x_3120:
        /* <DEDUP_REMOVED lines=62> */
.L_x_3119:
        /* <DEDUP_REMOVED lines=36> */
.L_x_3121:
        /* <DEDUP_REMOVED lines=18> */
.L_x_3122:
        /* <DEDUP_REMOVED lines=9> */
.L_x_3123:
[----:B------:R-:W-:Y:S05]  /*1e20*/  BSYNC.RECONVERGENT B0 ;  /* 0x0000000000007941 */ /* 0x000fea0003800200 */
.L_x_3116:
[----:B------:R-:W4:Y:S01]  /*1e30*/  S2UR UR5, SR_CgaCtaId ;  /* 0x00000000000579c3 */ /* 0x000f220000008800 */
[----:B------:R-:W5:Y:S01]  /*1e40*/  LDCU UR8, c[0x0][0x414] ;  /* 0x00008280ff0877ac */ /* 0x000f620008000800 */
[----:B------:R-:W-:Y:S01]  /*1e50*/  LOP3.LUT R27, R14, 0xffff, RZ, 0xc0, !PT ;  /* 0x0000ffff0e1b7812 */ /* 0x000fe200078ec0ff */
        /* <DEDUP_REMOVED lines=16> */
[----:B------:R4:W3:Y:S04]  /*1f60*/  LDG.E.U16 R31, desc[UR6][R22.64+0x2] ;  /* 0x00000206161f7981 */ /* 0x0008e8000c1e1500 */
[----:B------:R-:W5:Y:S04]  /*1f70*/  LDG.E.U16 R32, desc[UR6][R26.64] ;  /* 0x000000061a207981 */ /* 0x000f68000c1e1500 */
[----:B------:R5:W5:Y:S01]  /*1f80*/  LDG.E.U16 R52, desc[UR6][R26.64+0x2] ;  /* 0x000002061a347981 */ /* 0x000b62000c1e1500 */
[----:B------:R-:W-:Y:S01]  /*1f90*/  BSSY.RECONVERGENT B0, `(.L_x_3124) ;  /* 0x00001c3000007945 */ /* 0x000fe20003800200 */
[----:B----4-:R-:W-:-:S02]  /*1fa0*/  IMAD R23, R3, UR5, R34 ;  /* 0x0000000503177c24 */ /* 0x010fc4000f8e0222 */
[----:B------:R-:W1:Y:S01]  /*1fb0*/  LDS.64 R16, [UR4+0x80] ;  /* 0x00008004ff107984 */ /* 0x000e620008000a00 */
[----:B------:R-:W4:Y:S02]  /*1fc0*/  LDCU.U8 UR4, c[0x0][0x3fc] ;  /* 0x00007f80ff0477ac */ /* 0x000f240008000000 */
[----:B0-----:R-:W-:Y:S01]  /*1fd0*/  SHF.R.S32.HI R20, RZ, 0x1f, R23 ;  /* 0x0000001fff147819 */ /* 0x001fe20000011417 */
[----:B----4-:R-:W-:Y:S01]  /*1fe0*/  UISETP.NE.AND UP0, UPT, UR4, URZ, UPT ;  /* 0x000000ff0400728c */ /* 0x010fe2000bf05270 */
[----:B-1----:R-:W-:-:S04]  /*1ff0*/  FMUL.FTZ R16, R16, UR8 ;  /* 0x0000000810107c20 */ /* 0x002fc80008410000 */
[----:B------:R-:W-:-:S04]  /*2000*/  FMUL.FTZ R28, R16, R16 ;  /* 0x00000010101c7220 */ /* 0x000fc80000410000 */
[----:B------:R-:W-:Y:S01]  /*2010*/  FFMA.FTZ R17, R17, UR8, -R28 ;  /* 0x0000000811117c23 */ /* 0x000fe2000801081c */
[----:B------:R-:W-:-:S04]  /*2020*/  IADD3 R28, PT, PT, R23, 0x40, RZ ;  /* 0x00000040171c7810 */ /* 0x000fc80007ffe0ff */
[----:B------:R-:W-:Y:S02]  /*2030*/  FSETP.GTU.FTZ.AND P1, PT, R17, RZ, PT ;  /* 0x000000ff1100720b */ /* 0x000fe40003f3c000 */
[----:B------:R-:W-:-:S11]  /*2040*/  SHF.R.S32.HI R29, RZ, 0x1f, R28 ;  /* 0x0000001fff1d7819 */ /* 0x000fd6000001141c */
[----:B------:R-:W0:Y:S02]  /*2050*/  @P1 LDC R18, c[0x0][0x3a8] ;  /* 0x0000ea00ff121b82 */ /* 0x000e240000000800 */
[----:B0-----:R-:W-:Y:S01]  /*2060*/  @P1 FADD.FTZ R18, R17, R18 ;  /* 0x0000001211121221 */ /* 0x001fe20000010000 */
[----:B------:R-:W-:-:S06]  /*2070*/  HFMA2 R17, -RZ, RZ, 1.875, 0 ;  /* 0x3f800000ff117431 */ /* 0x000fcc00000001ff */
        /* <DEDUP_REMOVED lines=17> */
[C---:B------:R-:W-:Y:S01]  /*2190*/  FADD.FTZ R36, -R16.reuse, R36 ;  /* 0x0000002410247221 */ /* 0x040fe20000010100 */
[----:B------:R-:W-:Y:S01]  /*21a0*/  MOV R19, R61 ;  /* 0x0000003d00137202 */ /* 0x000fe20000000f00 */
[----:B------:R-:W1:Y:S01]  /*21b0*/  LDCU.64 UR4, c[0x0][0x380] ;  /* 0x00007000ff0477ac */ /* 0x000e620008000a00 */
[----:B------:R-:W-:Y:S01]  /*21c0*/  FADD.FTZ R30, -R16, R37 ;  /* 0x00000025101e7221 */ /* 0x000fe20000010100 */
[----:B------:R-:W-:-:S04]  /*21d0*/  FMUL.FTZ R22, R36, R17 ;  /* 0x0000001124167220 */ /* 0x000fc80000410000 */
[----:B------:R-:W-:Y:S01]  /*21e0*/  FFMA.FTZ R22, R24, R22, R27 ;  /* 0x0000001618167223 */ /* 0x000fe2000001001b */
[----:B0-----:R-:W-:Y:S02]  /*21f0*/  IMAD R20, R20, UR10, RZ ;  /* 0x0000000a14147c24 */ /* 0x001fe4000f8e02ff */
[----:B------:R-:W-:-:S04]  /*2200*/  IMAD.WIDE.U32 R18, R23, UR10, R18 ;  /* 0x0000000a17127c25 */ /* 0x000fc8000f8e0012 */
[----:B------:R-:W-:Y:S01]  /*2210*/  IMAD R23, R23, UR11, R20 ;  /* 0x0000000b17177c24 */ /* 0x000fe2000f8e0214 */
[----:B-1----:R-:W-:-:S04]  /*2220*/  LEA R20, P2, R18, UR4, 0x2 ;  /* 0x0000000412147c11 */ /* 0x002fc8000f8410ff */
[----:B------:R-:W-:Y:S01]  /*2230*/  IADD3 R19, PT, PT, R19, R23, RZ ;  /* 0x0000001713137210 */ /* 0x000fe20007ffe0ff */
[----:B------:R-:W-:-:S03]  /*2240*/  FMUL.FTZ R23, R30, R17 ;  /* 0x000000111e177220 */ /* 0x000fc60000410000 */
[----:B------:R-:W-:Y:S01]  /*2250*/  LEA.HI.X R21, R18, UR5, R19, 0x2, P2 ;  /* 0x0000000512157c11 */ /* 0x000fe200090f1413 */
[----:B------:R-:W-:-:S05]  /*2260*/  FFMA.FTZ R23, R25, R23, R26 ;  /* 0x0000001719177223 */ /* 0x000fca000001001a */
[----:B------:R0:W-:Y:S02]  /*2270*/  STG.E.64 desc[UR6][R20.64], R22 ;  /* 0x0000001614007986 */ /* 0x0001e4000c101b06 */
.L_x_3127:
[----:B------:R-:W-:Y:S05]  /*2280*/  BSYNC.RECONVERGENT B1 ;  /* 0x0000000000017941 */ /* 0x000fea0003800200 */
.L_x_3126:
[----:B------:R-:W-:Y:S04]  /*2290*/  BSSY.RECONVERGENT B1, `(.L_x_3128) ;  /* 0x0000013000017945 */ /* 0x000fe80003800200 */
[----:B------:R-:W-:Y:S05]  /*22a0*/  @P3 BRA `(.L_x_3129) ;  /* 0x0000000000443947 */ /* 0x000fea0003800000 */
[----:B------:R-:W0:Y:S01]  /*22b0*/  LDCU.64 UR4, c[0x0][0x3e0] ;  /* 0x00007c00ff0477ac */ /* 0x000e220008000a00 */
[----:B------:R-:W-:Y:S01]  /*22c0*/  MOV R18, R58 ;  /* 0x0000003a00127202 */ /* 0x000fe20000000f00 */
[C---:B------:R-:W-:Y:S01]  /*22d0*/  FADD.FTZ R40, -R16.reuse, R40 ;  /* 0x0000002810287221 */ /* 0x040fe20000010100 */
[----:B------:R-:W-:Y:S01]  /*22e0*/  MOV R19, R61 ;  /* 0x0000003d00137202 */ /* 0x000fe20000000f00 */
[----:B------:R-:W1:Y:S01]  /*22f0*/  LDCU.64 UR10, c[0x0][0x380] ;  /* 0x00007000ff0a77ac */ /* 0x000e620008000a00 */
[----:B------:R-:W-:Y:S01]  /*2300*/  FADD.FTZ R30, -R16, R41 ;  /* 0x00000029101e7221 */ /* 0x000fe20000010100 */
[----:B0-----:R-:W-:Y:S02]  /*2310*/  IMAD R20, R15, UR4, RZ ;  /* 0x000000040f147c24 */ /* 0x001fe4000f8e02ff */
[----:B------:R-:W-:-:S04]  /*2320*/  IMAD.WIDE.U32 R18, R7, UR4, R18 ;  /* 0x0000000407127c25 */ /* 0x000fc8000f8e0012 */
[----:B------:R-:W-:Y:S02]  /*2330*/  IMAD R21, R7, UR5, R20 ;  /* 0x0000000507157c24 */ /* 0x000fe4000f8e0214 */
[----:B------:R-:W-:Y:S01]  /*2340*/  FMUL.FTZ R20, R40, R17 ;  /* 0x0000001128147220 */ /* 0x000fe20000410000 */
[----:B-1----:R-:W-:Y:S02]  /*2350*/  LEA R22, P2, R18, UR10, 0x2 ;  /* 0x0000000a12167c11 */ /* 0x002fe4000f8410ff */
[----:B------:R-:W-:Y:S01]  /*2360*/  IADD3 R19, PT, PT, R19, R21, RZ ;  /* 0x0000001513137210 */ /* 0x000fe20007ffe0ff */
[----:B------:R-:W-:Y:S01]  /*2370*/  FMUL.FTZ R21, R30, R17 ;  /* 0x000000111e157220 */ /* 0x000fe20000410000 */
[----:B------:R-:W-:Y:S02]  /*2380*/  FFMA.FTZ R20, R24, R20, R27 ;  /* 0x0000001418147223 */ /* 0x000fe4000001001b */
[----:B------:R-:W-:Y:S01]  /*2390*/  LEA.HI.X R23, R18, UR11, R19, 0x2, P2 ;  /* 0x0000000b12177c11 */ /* 0x000fe200090f1413 */
[----:B------:R-:W-:-:S05]  /*23a0*/  FFMA.FTZ R21, R25, R21, R26 ;  /* 0x0000001519157223 */ /* 0x000fca000001001a */
[----:B------:R1:W-:Y:S02]  /*23b0*/  STG.E.64 desc[UR6][R22.64], R20 ;  /* 0x0000001416007986 */ /* 0x0003e4000c101b06 */
.L_x_3129:
[----:B------:R-:W-:Y:S05]  /*23c0*/  BSYNC.RECONVERGENT B1 ;  /* 0x0000000000017941 */ /* 0x000fea0003800200 */
.L_x_3128:
        /* <DEDUP_REMOVED lines=13> */
[----:B01----:R-:W-:Y:S01]  /*24a0*/  MOV R20, R58 ;  /* 0x0000003a00147202 */ /* 0x003fe20000000f00 */
[----:B------:R-:W-:Y:S01]  /*24b0*/  FADD.FTZ R38, -R16, R38 ;  /* 0x0000002610267221 */ /* 0x000fe20000010100 */
[----:B------:R-:W-:Y:S01]  /*24c0*/  MOV R21, R61 ;  /* 0x0000003d00157202 */ /* 0x000fe20000000f00 */
[----:B------:R-:W0:Y:S02]  /*24d0*/  LDCU.64 UR10, c[0x0][0x380] ;  /* 0x00007000ff0a77ac */ /* 0x000e240008000a00 */
[----:B------:R-:W-:-:S04]  /*24e0*/  FMUL.FTZ R18, R38, R17 ;  /* 0x0000001126127220 */ /* 0x000fc80000410000 */
[----:B------:R-:W-:Y:S01]  /*24f0*/  FFMA.FTZ R18, R24, R18, R27 ;  /* 0x0000001218127223 */ /* 0x000fe2000001001b */
[----:B--2---:R-:W-:Y:S02]  /*2500*/  IMAD R29, R29, UR4, RZ ;  /* 0x000000041d1d7c24 */ /* 0x004fe4000f8e02ff */
[----:B------:R-:W-:-:S04]  /*2510*/  IMAD.WIDE.U32 R20, R28, UR4, R20 ;  /* 0x000000041c147c25 */ /* 0x000fc8000f8e0014 */
[----:B------:R-:W-:Y:S02]  /*2520*/  IMAD R29, R28, UR5, R29 ;  /* 0x000000051c1d7c24 */ /* 0x000fe4000f8e021d */
[----:B------:R-:W-:Y:S01]  /*2530*/  FADD.FTZ R28, -R16, R39 ;  /* 0x00000027101c7221 */ /* 0x000fe20000010100 */
[----:B0-----:R-:W-:Y:S02]  /*2540*/  LEA R22, P5, R20, UR10, 0x2 ;  /* 0x0000000a14167c11 */ /* 0x001fe4000f8a10ff */
[----:B------:R-:W-:Y:S01]  /*2550*/  IADD3 R29, PT, PT, R21, R29, RZ ;  /* 0x0000001d151d7210 */ /* 0x000fe20007ffe0ff */
[----:B------:R-:W-:-:S03]  /*2560*/  FMUL.FTZ R19, R28, R17 ;  /* 0x000000111c137220 */ /* 0x000fc60000410000 */
[----:B------:R-:W-:Y:S01]  /*2570*/  LEA.HI.X R23, R20, UR11, R29, 0x2, P5 ;  /* 0x0000000b14177c11 */ /* 0x000fe2000a8f141d */
[----:B------:R-:W-:-:S05]  /*2580*/  FFMA.FTZ R19, R25, R19, R26 ;  /* 0x0000001319137223 */ /* 0x000fca000001001a */
[----:B------:R2:W-:Y:S02]  /*2590*/  STG.E.64 desc[UR6][R22.64], R18 ;  /* 0x0000001216007986 */ /* 0x0005e4000c101b06 */
.L_x_3131:
[----:B------:R-:W-:Y:S05]  /*25a0*/  BSYNC.RECONVERGENT B1 ;  /* 0x0000000000017941 */ /* 0x000fea0003800200 */
.L_x_3130:
[----:B------:R-:W-:Y:S04]  /*25b0*/  BSSY.RECONVERGENT B1, `(.L_x_3132) ;  /* 0x0000013000017945 */ /* 0x000fe80003800200 */
[----:B------:R-:W-:Y:S05]  /*25c0*/  @P1 BRA `(.L_x_3133) ;  /* 0x0000000000441947 */ /* 0x000fea0003800000 */
[----:B------:R-:W2:Y:S01]  /*25d0*/  LDCU.64 UR4, c[0x0][0x3e0] ;  /* 0x00007c00ff0477ac */ /* 0x000ea20008000a00 */
[----:B01----:R-:W-:Y:S01]  /*25e0*/  MOV R20, R58 ;  /* 0x0000003a00147202 */ /* 0x003fe20000000f00 */
[C---:B------:R-:W-:Y:S01]  /*25f0*/  FADD.FTZ R42, -R16.reuse, R42 ;  /* 0x0000002a102a7221 */ /* 0x040fe20000010100 */
[----:B------:R-:W-:Y:S01]  /*2600*/  MOV R21, R61 ;  /* 0x0000003d00157202 */ /* 0x000fe20000000f00 */
[----:B------:R-:W0:Y:S01]  /*2610*/  LDCU.64 UR10, c[0x0][0x380] ;  /* 0x00007000ff0a77ac */ /* 0x000e220008000a00 */
[----:B------:R-:W-:Y:S01]  /*2620*/  FADD.FTZ R28, -R16, R43 ;  /* 0x0000002b101c7221 */ /* 0x000fe20000010100 */
[----:B--2---:R-:W-:Y:S02]  /*2630*/  IMAD R18, R33, UR4, RZ ;  /* 0x0000000421127c24 */ /* 0x004fe4000f8e02ff */
        /* <DEDUP_REMOVED lines=10> */
.L_x_3133:
[----:B------:R-:W-:Y:S05]  /*26e0*/  BSYNC.RECONVERGENT B1 ;  /* 0x0000000000017941 */ /* 0x000fea0003800200 */
.L_x_3132:
[----:B------:R-:W-:Y:S04]  /*26f0*/  BSSY.RECONVERGENT B1, `(.L_x_3134) ;  /* 0x0000013000017945 */ /* 0x000fe80003800200 */
[----:B------:R-:W-:Y:S05]  /*2700*/  @P6 BRA `(.L_x_3135) ;  /* 0x0000000000446947 */ /* 0x000fea0003800000 */
[----:B------:R-:W4:Y:S01]  /*2710*/  LDCU.64 UR4, c[0x0][0x3e0] ;  /* 0x00007c00ff0477ac */ /* 0x000f220008000a00 */
[----:B--23--:R-:W-:Y:S01]  /*2720*/  MOV R18, R58 ;  /* 0x0000003a00127202 */ /* 0x00cfe20000000f00 */
[C---:B------:R-:W-:Y:S01]  /*2730*/  FADD.FTZ R44, -R16.reuse, R44 ;  /* 0x0000002c102c7221 */ /* 0x040fe20000010100 */
[----:B------:R-:W-:Y:S01]  /*2740*/  MOV R19, R61 ;  /* 0x0000003d00137202 */ /* 0x000fe20000000f00 */
[----:B------:R-:W2:Y:S01]  /*2750*/  LDCU.64 UR10, c[0x0][0x380] ;  /* 0x00007000ff0a77ac */ /* 0x000ea20008000a00 */
[----:B------:R-:W-:Y:S01]  /*2760*/  FADD.FTZ R28, -R16, R45 ;  /* 0x0000002d101c7221 */ /* 0x000fe20000010100 */
[----:B01----:R-:W-:-:S04]  /*2770*/  FMUL.FTZ R20, R44, R17 ;  /* 0x000000112c147220 */ /* 0x003fc80000410000 */
[----:B------:R-:W-:Y:S01]  /*2780*/  FFMA.FTZ R20, R24, R20, R27 ;  /* 0x0000001418147223 */ /* 0x000fe2000001001b */
[----:B----4-:R-:W-:Y:S02]  /*2790*/  IMAD R21, R35, UR4, RZ ;  /* 0x0000000423157c24 */ /* 0x010fe4000f8e02ff */
[----:B------:R-:W-:-:S04]  /*27a0*/  IMAD.WIDE.U32 R18, R10, UR4, R18 ;  /* 0x000000040a127c25 */ /* 0x000fc8000f8e0012 */
[----:B------:R-:W-:Y:S01]  /*27b0*/  IMAD R21, R10, UR5, R21 ;  /* 0x000000050a157c24 */ /* 0x000fe2000f8e0215 */
[----:B--2---:R-:W-:-:S04]  /*27c0*/  LEA R22, P1, R18, UR10, 0x2 ;  /* 0x0000000a12167c11 */ /* 0x004fc8000f8210ff */
[----:B------:R-:W-:Y:S01]  /*27d0*/  IADD3 R19, PT, PT, R19, R21, RZ ;  /* 0x0000001513137210 */ /* 0x000fe20007ffe0ff */
[----:B------:R-:W-:-:S03]  /*27e0*/  FMUL.FTZ R21, R28, R17 ;  /* 0x000000111c157220 */ /* 0x000fc60000410000 */
[----:B------:R-:W-:Y:S01]  /*27f0*/  LEA.HI.X R23, R18, UR11, R19, 0x2, P1 ;  /* 0x0000000b12177c11 */ /* 0x000fe200088f1413 */
[----:B------:R-:W-:-:S05]  /*2800*/  FFMA.FTZ R21, R25, R21, R26 ;  /* 0x0000001519157223 */ /* 0x000fca000001001a */
[----:B------:R4:W-:Y:S02]  /*2810*/  STG.E.64 desc[UR6][R22.64], R20 ;  /* 0x0000001416007986 */ /* 0x0009e4000c101b06 */
.L_x_3135:
[----:B------:R-:W-:Y:S05]  /*2820*/  BSYNC.RECONVERGENT B1 ;  /* 0x0000000000017941 */ /* 0x000fea0003800200 */
.L_x_3134:
[----:B------:R-:W-:Y:S04]  /*2830*/  BSSY.RECONVERGENT B1, `(.L_x_3136) ;  /* 0x0000013000017945 */ /* 0x000fe80003800200 */
[----:B------:R-:W-:Y:S05]  /*2840*/  @P2 BRA `(.L_x_3137) ;  /* 0x0000000000442947 */ /* 0x000fea0003800000 */
[----:B------:R-:W5:Y:S01]  /*2850*/  LDCU.64 UR4, c[0x0][0x3e0] ;  /* 0x00007c00ff0477ac */ /* 0x000f620008000a00 */
[----:B--23--:R-:W-:Y:S01]  /*2860*/  MOV R18, R58 ;  /* 0x0000003a00127202 */ /* 0x00cfe20000000f00 */
[C---:B------:R-:W-:Y:S01]  /*2870*/  FADD.FTZ R46, -R16.reuse, R46 ;  /* 0x0000002e102e7221 */ /* 0x040fe20000010100 */
[----:B------:R-:W-:Y:S01]  /*2880*/  MOV R19, R61 ;  /* 0x0000003d00137202 */ /* 0x000fe20000000f00 */
[----:B------:R-:W2:Y:S01]  /*2890*/  LDCU.64 UR10, c[0x0][0x380] ;  /* 0x00007000ff0a77ac */ /* 0x000ea20008000a00 */
[----:B------:R-:W-:Y:S01]  /*28a0*/  FADD.FTZ R28, -R16, R47 ;  /* 0x0000002f101c7221 */ /* 0x000fe20000010100 */
[----:B01--4-:R-:W-:-:S03]  /*28b0*/  FMUL.FTZ R22, R46, R17 ;  /* 0x000000112e167220 */ /* 0x013fc60000410000 */
[----:B------:R-:W-:Y:S01]  /*28c0*/  FMUL.FTZ R23, R28, R17 ;  /* 0x000000111c177220 */ /* 0x000fe20000410000 */
[----:B------:R-:W-:-:S03]  /*28d0*/  FFMA.FTZ R22, R24, R22, R27 ;  /* 0x0000001618167223 */ /* 0x000fc6000001001b */
[----:B------:R-:W-:Y:S01]  /*28e0*/  FFMA.FTZ R23, R25, R23, R26 ;  /* 0x0000001719177223 */ /* 0x000fe2000001001a */
[----:B-----5:R-:W-:Y:S02]  /*28f0*/  IMAD R20, R53, UR4, RZ ;  /* 0x0000000435147c24 */ /* 0x020fe4000f8e02ff */
[----:B------:R-:W-:-:S04]  /*2900*/  IMAD.WIDE.U32 R18, R11, UR4, R18 ;  /* 0x000000040b127c25 */ /* 0x000fc8000f8e0012 */
[----:B------:R-:W-:Y:S01]  /*2910*/  IMAD R21, R11, UR5, R20 ;  /* 0x000000050b157c24 */ /* 0x000fe2000f8e0214 */
[----:B--2---:R-:W-:-:S04]  /*2920*/  LEA R20, P1, R18, UR10, 0x2 ;  /* 0x0000000a12147c11 */ /* 0x004fc8000f8210ff */
[----:B------:R-:W-:-:S04]  /*2930*/  IADD3 R21, PT, PT, R19, R21, RZ ;  /* 0x0000001513157210 */ /* 0x000fc80007ffe0ff */
[----:B------:R-:W-:-:S05]  /*2940*/  LEA.HI.X R21, R18, UR11, R21, 0x2, P1 ;  /* 0x0000000b12157c11 */ /* 0x000fca00088f1415 */
[----:B------:R0:W-:Y:S02]  /*2950*/  STG.E.64 desc[UR6][R20.64], R22 ;  /* 0x0000001614007986 */ /* 0x0001e4000c101b06 */
.L_x_3137:
[----:B------:R-:W-:Y:S05]  /*2960*/  BSYNC.RECONVERGENT B1 ;  /* 0x0000000000017941 */ /* 0x000fea0003800200 */
.L_x_3136:
        /* <DEDUP_REMOVED lines=19> */
.L_x_3139:
[----:B------:R-:W-:Y:S05]  /*2aa0*/  BSYNC.RECONVERGENT B1 ;  /* 0x0000000000017941 */ /* 0x000fea0003800200 */
.L_x_3138:
[----:B------:R-:W-:Y:S05]  /*2ab0*/  @P4 BRA `(.L_x_3140) ;  /* 0x0000001000404947 */ /* 0x000fea0003800000 */
[----:B------:R-:W0:Y:S01]  /*2ac0*/  LDCU.64 UR4, c[0x0][0x3e0] ;  /* 0x00007c00ff0477ac */ /* 0x000e220008000a00 */
[----:B--23--:R-:W-:Y:S01]  /*2ad0*/  MOV R18, R58 ;  /* 0x0000003a00127202 */ /* 0x00cfe20000000f00 */
[----:B------:R-:W-:Y:S01]  /*2ae0*/  FADD.FTZ R50, -R16, R50 ;  /* 0x0000003210327221 */ /* 0x000fe20000010100 */
[----:B------:R-:W-:Y:S01]  /*2af0*/  MOV R19, R61 ;  /* 0x0000003d00137202 */ /* 0x000fe20000000f00 */
[----:B------:R-:W2:Y:S02]  /*2b00*/  LDCU.64 UR8, c[0x0][0x380] ;  /* 0x00007000ff0877ac */ /* 0x000ea40008000a00 */
[----:B------:R-:W-:-:S04]  /*2b10*/  FMUL.FTZ R50, R50, R17 ;  /* 0x0000001132327220 */ /* 0x000fc80000410000 */
[----:B------:R-:W-:Y:S01]  /*2b20*/  FFMA.FTZ R24, R24, R50, R27 ;  /* 0x0000003218187223 */ /* 0x000fe2000001001b */
[----:B01--4-:R-:W-:Y:S02]  /*2b30*/  IMAD R20, R57, UR4, RZ ;  /* 0x0000000439147c24 */ /* 0x013fe4000f8e02ff */
[----:B------:R-:W-:-:S04]  /*2b40*/  IMAD.WIDE.U32 R18, R13, UR4, R18 ;  /* 0x000000040d127c25 */ /* 0x000fc8000f8e0012 */
[----:B------:R-:W-:Y:S02]  /*2b50*/  IMAD R21, R13, UR5, R20 ;  /* 0x000000050d157c24 */ /* 0x000fe4000f8e0214 */
[----:B------:R-:W-:Y:S01]  /*2b60*/  FADD.FTZ R20, -R16, R51 ;  /* 0x0000003310147221 */ /* 0x000fe20000010100 */
[----:B--2---:R-:W-:Y:S02]  /*2b70*/  LEA R16, P1, R18, UR8, 0x2 ;  /* 0x0000000812107c11 */ /* 0x004fe4000f8210ff */
[----:B------:R-:W-:Y:S01]  /*2b80*/  IADD3 R21, PT, PT, R19, R21, RZ ;  /* 0x0000001513157210 */ /* 0x000fe20007ffe0ff */
[----:B------:R-:W-:-:S03]  /*2b90*/  FMUL.FTZ R20, R20, R17 ;  /* 0x0000001114147220 */ /* 0x000fc60000410000 */
[----:B------:R-:W-:Y:S01]  /*2ba0*/  LEA.HI.X R17, R18, UR9, R21, 0x2, P1 ;  /* 0x0000000912117c11 */ /* 0x000fe200088f1415 */
[----:B------:R-:W-:-:S05]  /*2bb0*/  FFMA.FTZ R25, R25, R20, R26 ;  /* 0x0000001419197223 */ /* 0x000fca000001001a */
[----:B------:R0:W-:Y:S01]  /*2bc0*/  STG.E.64 desc[UR6][R16.64], R24 ;  /* 0x0000001810007986 */ /* 0x0001e2000c101b06 */
[----:B------:R-:W-:Y:S05]  /*2bd0*/  BRA `(.L_x_3140) ;  /* 0x0000000c00f87947 */ /* 0x000fea0003800000 */
.L_x_3125:
        /* <DEDUP_REMOVED lines=36> */
.L_x_3142:
[----:B------:R-:W-:Y:S05]  /*2e20*/  BSYNC.RECONVERGENT B1 ;  /* 0x0000000000017941 */ /* 0x000fea0003800200 */
.L_x_3141:
        /* <DEDUP_REMOVED lines=29> */
.L_x_3144:
[----:B------:R-:W-:Y:S05]  /*3000*/  BSYNC.RECONVERGENT B1 ;  /* 0x0000000000017941 */ /* 0x000fea0003800200 */
.L_x_3143:
        /* <DEDUP_REMOVED lines=13> */
[----:B01----:R-:W-:Y:S01]  /*30e0*/  FADD.FTZ R18, -R16, R39 ;  /* 0x0000002710127221 */ /* 0x003fe20000010100 */
        /* <DEDUP_REMOVED lines=25> */
.L_x_3146:
[----:B------:R-:W-:Y:S05]  /*3280*/  BSYNC.RECONVERGENT B1 ;  /* 0x0000000000017941 */ /* 0x000fea0003800200 */
.L_x_3145:
[----:B------:R-:W-:Y:S04]  /*3290*/  BSSY.RECONVERGENT B1, `(.L_x_3147) ;  /* 0x000001d000017945 */ /* 0x000fe80003800200 */
[----:B------:R-:W-:Y:S05]  /*32a0*/  @P1 BRA `(.L_x_3148) ;  /* 0x00000000006c1947 */ /* 0x000fea0003800000 */
[C---:B------:R-:W-:Y:S01]  /*32b0*/  FADD.FTZ R42, -R16.reuse, R42 ;  /* 0x0000002a102a7221 */ /* 0x040fe20000010100 */
[----:B012---:R-:W-:Y:S01]  /*32c0*/  FADD.FTZ R18, -R16, R43 ;  /* 0x0000002b10127221 */ /* 0x007fe20000010100 */
        /* <DEDUP_REMOVED lines=25> */
.L_x_3148:
[----:B------:R-:W-:Y:S05]  /*3460*/  BSYNC.RECONVERGENT B1 ;  /* 0x0000000000017941 */ /* 0x000fea0003800200 */
.L_x_3147:
[----:B------:R-:W-:Y:S04]  /*3470*/  BSSY.RECONVERGENT B1, `(.L_x_3149) ;  /* 0x000001d000017945 */ /* 0x000fe80003800200 */
[----:B------:R-:W-:Y:S05]  /*3480*/  @P6 BRA `(.L_x_3150) ;  /* 0x00000000006c6947 */ /* 0x000fea0003800000 */
[C---:B------:R-:W-:Y:S01]  /*3490*/  FADD.FTZ R44, -R16.reuse, R44 ;  /* 0x0000002c102c7221 */ /* 0x040fe20000010100 */
[----:B0123--:R-:W-:Y:S01]  /*34a0*/  FADD.FTZ R18, -R16, R45 ;  /* 0x0000002d10127221 */ /* 0x00ffe20000010100 */
        /* <DEDUP_REMOVED lines=25> */
.L_x_3150:
[----:B------:R-:W-:Y:S05]  /*3640*/  BSYNC.RECONVERGENT B1 ;  /* 0x0000000000017941 */ /* 0x000fea0003800200 */
.L_x_3149:
[----:B------:R-:W-:Y:S04]  /*3650*/  BSSY.RECONVERGENT B1, `(.L_x_3151) ;  /* 0x000001d000017945 */ /* 0x000fe80003800200 */
[----:B------:R-:W-:Y:S05]  /*3660*/  @P2 BRA `(.L_x_3152) ;  /* 0x00000000006c2947 */ /* 0x000fea0003800000 */
[C---:B------:R-:W-:Y:S01]  /*3670*/  FADD.FTZ R46, -R16.reuse, R46 ;  /* 0x0000002e102e7221 */ /* 0x040fe20000010100 */
[----:B01234-:R-:W-:Y:S01]  /*3680*/  FADD.FTZ R18, -R16, R47 ;  /* 0x0000002f10127221 */ /* 0x01ffe20000010100 */
        /* <DEDUP_REMOVED lines=25> */
.L_x_3152:
[----:B------:R-:W-:Y:S05]  /*3820*/  BSYNC.RECONVERGENT B1 ;  /* 0x0000000000017941 */ /* 0x000fea0003800200 */
.L_x_3151:
        /* <DEDUP_REMOVED lines=29> */
.L_x_3154:
[----:B------:R-:W-:Y:S05]  /*3a00*/  BSYNC.RECONVERGENT B1 ;  /* 0x0000000000017941 */ /* 0x000fea0003800200 */
.L_x_3153:
[----:B------:R-:W-:Y:S05]  /*3a10*/  @P4 BRA `(.L_x_3140) ;  /* 0x0000000000684947 */ /* 0x000fea0003800000 */
[C---:B------:R-:W-:Y:S01]  /*3a20*/  FADD.FTZ R50, -R16.reuse, R50 ;  /* 0x0000003210327221 */ /* 0x040fe20000010100 */
[----:B------:R-:W-:Y:S01]  /*3a30*/  FADD.FTZ R16, -R16, R51 ;  /* 0x0000003310107221 */ /* 0x000fe20000010100 */
[----:B------:R-:W0:Y:S01]  /*3a40*/  LDCU.64 UR4, c[0x0][0x3e0] ;  /* 0x00007c00ff0477ac */ /* 0x000e220008000a00 */
[----:B------:R-:W-:Y:S01]  /*3a50*/  MOV R59, R61 ;  /* 0x0000003d003b7202 */ /* 0x000fe20000000f00 */
[-C--:B------:R-:W-:Y:S01]  /*3a60*/  FMUL.FTZ R50, R50, R17.reuse ;  /* 0x0000001132327220 */ /* 0x080fe20000410000 */
[----:B------:R-:W-:Y:S01]  /*3a70*/  FMUL.FTZ R17, R16, R17 ;  /* 0x0000001110117220 */ /* 0x000fe20000410000 */
[----:B------:R-:W5:Y:S02]  /*3a80*/  LDCU.64 UR8, c[0x0][0x380] ;  /* 0x00007000ff0877ac */ /* 0x000f640008000a00 */
[----:B------:R-:W-:Y:S01]  /*3a90*/  FFMA.FTZ R27, R24, R50, R27 ;  /* 0x00000032181b7223 */ /* 0x000fe2000001001b */
[----:B------:R-:W-:-:S03]  /*3aa0*/  FFMA.FTZ R26, R25, R17, R26 ;  /* 0x00000011191a7223 */ /* 0x000fc6000001001a */
[----:B------:R-:W-:Y:S01]  /*3ab0*/  FMUL.FTZ R16, R27, -1.4426950216293334961 ;  /* 0xbfb8aa3b1b107820 */ /* 0x000fe20000410000 */
[----:B------:R-:W-:-:S05]  /*3ac0*/  FMUL.FTZ R17, R26, -1.4426950216293334961 ;  /* 0xbfb8aa3b1a117820 */ /* 0x000fca0000410000 */
[----:B------:R-:W5:Y:S01]  /*3ad0*/  MUFU.EX2 R16, R16 ;  /* 0x0000001000107308 */ /* 0x000f620000000800 */
[----:B01234-:R-:W-:Y:S02]  /*3ae0*/  IMAD R20, R57, UR4, RZ ;  /* 0x0000000439147c24 */ /* 0x01ffe4000f8e02ff */
[----:B------:R-:W-:-:S05]  /*3af0*/  IMAD.WIDE.U32 R58, R13, UR4, R58 ;  /* 0x000000040d3a7c25 */ /* 0x000fca000f8e003a */
[----:B------:R-:W0:Y:S01]  /*3b00*/  MUFU.EX2 R17, R17 ;  /* 0x0000001100117308 */ /* 0x000e220000000800 */
[----:B------:R-:W-:-:S05]  /*3b10*/  IMAD R21, R13, UR5, R20 ;  /* 0x000000050d157c24 */ /* 0x000fca000f8e0214 */
[----:B------:R-:W-:Y:S01]  /*3b20*/  IADD3 R21, PT, PT, R59, R21, RZ ;  /* 0x000000153b157210 */ /* 0x000fe20007ffe0ff */
[----:B-----5:R-:W-:Y:S01]  /*3b30*/  FADD.FTZ R18, R16, 1 ;  /* 0x3f80000010127421 */ /* 0x020fe20000010000 */
[----:B------:R-:W-:-:S05]  /*3b40*/  LEA R16, P1, R58, UR8, 0x2 ;  /* 0x000000083a107c11 */ /* 0x000fca000f8210ff */
[----:B------:R-:W1:Y:S01]  /*3b50*/  MUFU.RCP R18, R18 ;  /* 0x0000001200127308 */ /* 0x000e620000001000 */
[----:B0-----:R-:W-:Y:S01]  /*3b60*/  FADD.FTZ R19, R17, 1 ;  /* 0x3f80000011137421 */ /* 0x001fe20000010000 */
[----:B------:R-:W-:-:S06]  /*3b70*/  LEA.HI.X R17, R58, UR9, R21, 0x2, P1 ;  /* 0x000000093a117c11 */ /* 0x000fcc00088f1415 */
[----:B------:R-:W0:Y:S01]  /*3b80*/  MUFU.RCP R19, R19 ;  /* 0x0000001300137308 */ /* 0x000e220000001000 */
[----:B-1----:R-:W-:Y:S01]  /*3b90*/  FMUL.FTZ R20, R27, R18 ;  /* 0x000000121b147220 */ /* 0x002fe20000410000 */
[----:B0-----:R-:W-:-:S05]  /*3ba0*/  FMUL.FTZ R21, R26, R19 ;  /* 0x000000131a157220 */ /* 0x001fca0000410000 */
[----:B------:R0:W-:Y:S02]  /*3bb0*/  STG.E.64 desc[UR6][R16.64], R20 ;  /* 0x0000001410007986 */ /* 0x0001e4000c101b06 */
.L_x_3140:
[----:B------:R-:W-:Y:S05]  /*3bc0*/  BSYNC.RECONVERGENT B0 ;  /* 0x0000000000007941 */ /* 0x000fea0003800200 */
.L_x_3124:
        /* <DEDUP_REMOVED lines=8> */
.L_x_3156:
        /* <DEDUP_REMOVED lines=11> */
.L_x_3473:


//--------------------- .text._Z35group_norm_nhwc_fwd_one_pass_kernelI11Fp32IOBf16WLi512ELi26ELi416EEv26Group_norm_nhwc_fwd_params --------------------------
	.section	.text._Z35group_norm_nhwc_fwd_one_pass_kernelI11Fp32IOBf16WLi512ELi26ELi416EEv26Group_norm_nhwc_fwd_params,"ax",@progbits
	.align	128
        .global         _Z35group_norm_nhwc_fwd_one_pass_kernelI11Fp32IOBf16WLi512ELi26ELi416EEv26Group_norm_nhwc_fwd_params
        .type           _Z35group_norm_nhwc_fwd_one_pass_kernelI11Fp32IOBf16WLi512ELi26ELi416EEv26Group_norm_nhwc_fwd_params,@function
        .size           _Z35group_norm_nhwc_fwd_one_pass_kernelI11Fp32IOBf16WLi512ELi26ELi416EEv26Group_norm_nhwc_fwd_params,(.L_x_3474 - _Z35group_norm_nhwc_fwd_one_pass_kernelI11Fp32IOBf16WLi512ELi26ELi416EEv26Group_norm_nhwc_fwd_params)
        .other          _Z35group_norm_nhwc_fwd_one_pass_kernelI11Fp32IOBf16WLi512ELi26ELi416EEv26Group_norm_nhwc_fwd_params,@"STO_CUDA_ENTRY STV_DEFAULT"
_Z35group_norm_nhwc_fwd_one_pass_kernelI11Fp32IOBf16WLi512ELi26ELi416EEv26Group_norm_nhwc_fwd_params:
.text._Z35group_norm_nhwc_fwd_one_pass_kernelI11Fp32IOBf16WLi512ELi26ELi416EEv26Group_norm_nhwc_fwd_params:
        /* <DEDUP_REMOVED lines=61> */
.L_x_3232:
[----:B01234-:R-:W0:Y:S01]  /*03d0*/  LDC R35, c[0x0][0x3f8] ;  /* 0x0000fe00ff237b82 */ /* 0x01fe220000000800 */
[----:B------:R-:W1:Y:S01]  /*03e0*/  LDCU.64 UR6, c[0x0][0x3e8] ;  /* 0x00007d00ff0677ac */ /* 0x000e620008000a00 */
        /* <DEDUP_REMOVED lines=376> */
.L_x_3158:
[----:B------:R-:W-:Y:S05]  /*1b70*/  BSYNC.RECONVERGENT B0 ;  /* 0x0000000000007941 */ /* 0x000fea0003800200 */
.L_x_3157:
        /* <DEDUP_REMOVED lines=39> */
.L_x_3160:
[----:B------:R-:W-:Y:S05]  /*1df0*/  BSYNC.RECONVERGENT B0 ;  /* 0x0000000000007941 */ /* 0x000fea0003800200 */
.L_x_3159:
        /* <DEDUP_REMOVED lines=25> */
.L_x_3163:
[----:B----4-:R-:W3:Y:S04]  /*1f90*/  LDG.E.STRONG.GPU R30, desc[UR8][R28.64] ;  /* 0x000000081c1e7981 */ /* 0x010ee8000c1ef900 */
[----:B---3--:R-:W-:Y:S01]  /*1fa0*/  CCTL.IVALL ;  /* 0x00000000ff00798f */ /* 0x008fe20002000000 */
[----:B------:R-:W-:Y:S05]  /*1fb0*/  YIELD ;  /* 0x0000000000007946 */ /* 0x000fea0003800000 */
[----:B------:R-:W-:-:S13]  /*1fc0*/  ISETP.NE.AND P4, PT, R30, R35, PT ;  /* 0x000000231e00720c */ /* 0x000fda0003f85270 */
[----:B------:R-:W-:Y:S05]  /*1fd0*/  @P4 BRA `(.L_x_3163) ;  /* 0xfffffffc00ec4947 */ /* 0x000fea000383ffff */
.L_x_3162:
        /* <DEDUP_REMOVED lines=15> */
.L_x_3165:
        /* <DEDUP_REMOVED lines=60> */
.L_x_3164:
        /* <DEDUP_REMOVED lines=35> */
.L_x_3166:
        /* <DEDUP_REMOVED lines=18> */
.L_x_3167:
        /* <DEDUP_REMOVED lines=9> */
.L_x_3168:
[----:B------:R-:W-:Y:S05]  /*2870*/  BSYNC.RECONVERGENT B0 ;  /* 0x0000000000007941 */ /* 0x000fea0003800200 */
.L_x_3161:
[----:B------:R-:W5:Y:S01]  /*2880*/  S2UR UR6, SR_CgaCtaId ;  /* 0x00000000000679c3 */ /* 0x000f620000008800 */
[----:B------:R-:W0:Y:S01]  /*2890*/  LDCU UR7, c[0x0][0x414] ;  /* 0x00008280ff0777ac */ /* 0x000e220008000800 */
[----:B------:R-:W-:Y:S01]  /*28a0*/  LOP3.LUT R37, R26, 0xffff, RZ, 0xc0, !PT ;  /* 0x0000ffff1a257812 */ /* 0x000fe200078ec0ff */
[----:B------:R-:W-:-:S03]  /*28b0*/  UMOV UR4, 0x400 ;  /* 0x0000040000047882 */ /* 0x000fc60000000000 */
[----:B------:R-:W-:Y:S02]  /*28c0*/  IADD3 R37, PT, PT, R48, R37, RZ ;  /* 0x0000002530257210 */ /* 0x000fe40007ffe0ff */
[----:B----4-:R-:W2:Y:S08]  /*28d0*/  @P0 LDC.64 R30, c[0x0][0x388] ;  /* 0x0000e200ff1e0b82 */ /* 0x010eb00000000a00 */
[----:B-1----:R-:W1:Y:S01]  /*28e0*/  LDC.64 R32, c[0x0][0x398] ;  /* 0x0000e600ff207b82 */ /* 0x002e620000000a00 */
[----:B-----5:R-:W-:-:S07]  /*28f0*/  ULEA UR4, UR6, UR4, 0x18 ;  /* 0x0000000406047291 */ /* 0x020fce000f8ec0ff */
[----:B---3--:R-:W3:Y:S01]  /*2900*/  LDC.64 R28, c[0x0][0x3a0] ;  /* 0x0000e800ff1c7b82 */ /* 0x008ee20000000a00 */
        /* <DEDUP_REMOVED lines=12> */
[----:B------:R-:W-:Y:S03]  /*29d0*/  BSSY.RECONVERGENT B0, `(.L_x_3169) ;  /* 0x000036c000007945 */ /* 0x000fe60003800200 */
        /* <DEDUP_REMOVED lines=8> */
[----:B0-----:R-:W-:Y:S01]  /*2a60*/  @P2 FADD.FTZ R30, R29, R30 ;  /* 0x0000001e1d1e2221 */ /* 0x001fe20000010000 */
[----:B------:R-:W-:-:S06]  /*2a70*/  HFMA2 R29, -RZ, RZ, 1.875, 0 ;  /* 0x3f800000ff1d7431 */ /* 0x000fcc00000001ff */
        /* <DEDUP_REMOVED lines=29> */
[----:B------:R-:W-:-:S04]  /*2c50*/  IADD3 R33, PT, PT, R31, R33, RZ ;  /* 0x000000211f217210 */ /* 0x000fc80007ffe0ff */
[----:B------:R-:W-:-:S05]  /*2c60*/  LEA.HI.X R33, R30, UR7, R33, 0x2, P1 ;  /* 0x000000071e217c11 */ /* 0x000fca00088f1421 */
[----:B------:R0:W-:Y:S02]  /*2c70*/  STG.E.64 desc[UR8][R32.64], R34 ;  /* 0x0000002220007986 */ /* 0x0001e4000c101b08 */
.L_x_3172:
[----:B------:R-:W-:Y:S05]  /*2c80*/  BSYNC.RECONVERGENT B1 ;  /* 0x0000000000017941 */ /* 0x000fea0003800200 */
.L_x_3171:
[----:B------:R-:W-:Y:S04]  /*2c90*/  BSSY.RECONVERGENT B1, `(.L_x_3173) ;  /* 0x0000013000017945 */ /* 0x000fe80003800200 */
[----:B------:R-:W-:Y:S05]  /*2ca0*/  @P2 BRA `(.L_x_3174) ;  /* 0x0000000000442947 */ /* 0x000fea0003800000 */
[----:B------:R-:W1:Y:S01]  /*2cb0*/  LDCU.64 UR6, c[0x0][0x3e0] ;  /* 0x00007c00ff0677ac */ /* 0x000e620008000a00 */
[----:B------:R-:W-:Y:S01]  /*2cc0*/  MOV R30, R114 ;  /* 0x00000072001e7202 */ /* 0x000fe20000000f00 */
[C---:B------:R-:W-:Y:S01]  /*2cd0*/  FADD.FTZ R64, -R28.reuse, R64 ;  /* 0x000000401c407221 */ /* 0x040fe20000010100 */
[----:B------:R-:W-:Y:S01]  /*2ce0*/  MOV R31, R63 ;  /* 0x0000003f001f7202 */ /* 0x000fe20000000f00 */
[----:B------:R-:W2:Y:S01]  /*2cf0*/  LDCU.64 UR12, c[0x0][0x380] ;  /* 0x00007000ff0c77ac */ /* 0x000ea20008000a00 */
[----:B------:R-:W-:Y:S01]  /*2d00*/  FADD.FTZ R40, -R28, R65 ;  /* 0x000000411c287221 */ /* 0x000fe20000010100 */
[----:B0-----:R-:W-:-:S03]  /*2d10*/  FMUL.FTZ R34, R64, R29 ;  /* 0x0000001d40227220 */ /* 0x001fc60000410000 */
[----:B------:R-:W-:Y:S01]  /*2d20*/  FMUL.FTZ R35, R40, R29 ;  /* 0x0000001d28237220 */ /* 0x000fe20000410000 */
[----:B------:R-:W-:-:S03]  /*2d30*/  FFMA.FTZ R34, R36, R34, R39 ;  /* 0x0000002224227223 */ /* 0x000fc60000010027 */
[----:B------:R-:W-:Y:S01]  /*2d40*/  FFMA.FTZ R35, R37, R35, R38 ;  /* 0x0000002325237223 */ /* 0x000fe20000010026 */
[----:B-1----:R-:W-:Y:S02]  /*2d50*/  IMAD R33, R27, UR6, RZ ;  /* 0x000000061b217c24 */ /* 0x002fe4000f8e02ff */
[----:B------:R-:W-:-:S04]  /*2d60*/  IMAD.WIDE.U32 R30, R10, UR6, R30 ;  /* 0x000000060a1e7c25 */ /* 0x000fc8000f8e001e */
[----:B------:R-:W-:Y:S01]  /*2d70*/  IMAD R33, R10, UR7, R33 ;  /* 0x000000070a217c24 */ /* 0x000fe2000f8e0221 */
[----:B--2---:R-:W-:-:S04]  /*2d80*/  LEA R32, P1, R30, UR12, 0x2 ;  /* 0x0000000c1e207c11 */ /* 0x004fc8000f8210ff */
[----:B------:R-:W-:-:S04]  /*2d90*/  IADD3 R33, PT, PT, R31, R33, RZ ;  /* 0x000000211f217210 */ /* 0x000fc80007ffe0ff */
[----:B------:R-:W-:-:S05]  /*2da0*/  LEA.HI.X R33, R30, UR13, R33, 0x2, P1 ;  /* 0x0000000d1e217c11 */ /* 0x000fca00088f1421 */
[----:B------:R1:W-:Y:S02]  /*2db0*/  STG.E.64 desc[UR8][R32.64], R34 ;  /* 0x0000002220007986 */ /* 0x0003e4000c101b08 */
.L_x_3174:
[----:B------:R-:W-:Y:S05]  /*2dc0*/  BSYNC.RECONVERGENT B1 ;  /* 0x0000000000017941 */ /* 0x000fea0003800200 */
.L_x_3173:
        /* <DEDUP_REMOVED lines=12> */
[C---:B------:R-:W-:Y:S01]  /*2e90*/  FADD.FTZ R66, -R28.reuse, R66 ;  /* 0x000000421c427221 */ /* 0x040fe20000010100 */
[----:B------:R-:W-:Y:S01]  /*2ea0*/  MOV R31, R63 ;  /* 0x0000003f001f7202 */ /* 0x000fe20000000f00 */
[----:B------:R-:W3:Y:S01]  /*2eb0*/  LDCU.64 UR12, c[0x0][0x380] ;  /* 0x00007000ff0c77ac */ /* 0x000ee20008000a00 */
[----:B------:R-:W-:Y:S01]  /*2ec0*/  FADD.FTZ R40, -R28, R67 ;  /* 0x000000431c287221 */ /* 0x000fe20000010100 */
[----:B01----:R-:W-:-:S03]  /*2ed0*/  FMUL.FTZ R34, R66, R29 ;  /* 0x0000001d42227220 */ /* 0x003fc60000410000 */
[----:B------:R-:W-:Y:S01]  /*2ee0*/  FMUL.FTZ R35, R40, R29 ;  /* 0x0000001d28237220 */ /* 0x000fe20000410000 */
[----:B------:R-:W-:-:S03]  /*2ef0*/  FFMA.FTZ R34, R36, R34, R39 ;  /* 0x0000002224227223 */ /* 0x000fc60000010027 */
[----:B------:R-:W-:Y:S01]  /*2f00*/  FFMA.FTZ R35, R37, R35, R38 ;  /* 0x0000002325237223 */ /* 0x000fe20000010026 */
[----:B--2---:R-:W-:Y:S02]  /*2f10*/  IMAD R33, R49, UR6, RZ ;  /* 0x0000000631217c24 */ /* 0x004fe4000f8e02ff */
[----:B------:R-:W-:-:S04]  /*2f20*/  IMAD.WIDE.U32 R30, R12, UR6, R30 ;  /* 0x000000060c1e7c25 */ /* 0x000fc8000f8e001e */
[----:B------:R-:W-:Y:S01]  /*2f30*/  IMAD R33, R12, UR7, R33 ;  /* 0x000000070c217c24 */ /* 0x000fe2000f8e0221 */
[----:B---3--:R-:W-:-:S04]  /*2f40*/  LEA R32, P5, R30, UR12, 0x2 ;  /* 0x0000000c1e207c11 */ /* 0x008fc8000f8a10ff */
[----:B------:R-:W-:-:S04]  /*2f50*/  IADD3 R33, PT, PT, R31, R33, RZ ;  /* 0x000000211f217210 */ /* 0x000fc80007ffe0ff */
[----:B------:R-:W-:-:S05]  /*2f60*/  LEA.HI.X R33, R30, UR13, R33, 0x2, P5 ;  /* 0x0000000d1e217c11 */ /* 0x000fca000a8f1421 */
[----:B------:R2:W-:Y:S02]  /*2f70*/  STG.E.64 desc[UR8][R32.64], R34 ;  /* 0x0000002220007986 */ /* 0x0005e4000c101b08 */
.L_x_3176:
[----:B------:R-:W-:Y:S05]  /*2f80*/  BSYNC.RECONVERGENT B1 ;  /* 0x0000000000017941 */ /* 0x000fea0003800200 */
.L_x_3175:
[----:B------:R-:W-:Y:S04]  /*2f90*/  BSSY.RECONVERGENT B1, `(.L_x_3177) ;  /* 0x0000013000017945 */ /* 0x000fe80003800200 */
[----:B------:R-:W-:Y:S05]  /*2fa0*/  @P6 BRA `(.L_x_3178) ;  /* 0x0000000000446947 */ /* 0x000fea0003800000 */
[----:B------:R-:W3:Y:S01]  /*2fb0*/  LDCU.64 UR6, c[0x0][0x3e0] ;  /* 0x00007c00ff0677ac */ /* 0x000ee20008000a00 */
[----:B012---:R-:W-:Y:S01]  /*2fc0*/  MOV R32, R114 ;  /* 0x0000007200207202 */ /* 0x007fe20000000f00 */
[C---:B------:R-:W-:Y:S01]  /*2fd0*/  FADD.FTZ R68, -R28.reuse, R68 ;  /* 0x000000441c447221 */ /* 0x040fe20000010100 */
[----:B------:R-:W-:Y:S01]  /*2fe0*/  MOV R33, R63 ;  /* 0x0000003f00217202 */ /* 0x000fe20000000f00 */
[----:B------:R-:W0:Y:S01]  /*2ff0*/  LDCU.64 UR12, c[0x0][0x380] ;  /* 0x00007000ff0c77ac */ /* 0x000e220008000a00 */
[----:B------:R-:W-:Y:S01]  /*3000*/  FADD.FTZ R40, -R28, R69 ;  /* 0x000000451c287221 */ /* 0x000fe20000010100 */
[----:B---3--:R-:W-:Y:S02]  /*3010*/  IMAD R30, R51, UR6, RZ ;  /* 0x00000006331e7c24 */ /* 0x008fe4000f8e02ff */
        /* <DEDUP_REMOVED lines=10> */
.L_x_3178:
[----:B------:R-:W-:Y:S05]  /*30c0*/  BSYNC.RECONVERGENT B1 ;  /* 0x0000000000017941 */ /* 0x000fea0003800200 */
.L_x_3177:
[----:B------:R-:W-:Y:S04]  /*30d0*/  BSSY.RECONVERGENT B1, `(.L_x_3179) ;  /* 0x0000013000017945 */ /* 0x000fe80003800200 */
[----:B------:R-:W-:Y:S05]  /*30e0*/  @P1 BRA `(.L_x_3180) ;  /* 0x0000000000441947 */ /* 0x000fea0003800000 */
[----:B------:R-:W4:Y:S01]  /*30f0*/  LDCU.64 UR6, c[0x0][0x3e0] ;  /* 0x00007c00ff0677ac */ /* 0x000f220008000a00 */
[----:B---3--:R-:W-:Y:S01]  /*3100*/  MOV R30, R114 ;  /* 0x00000072001e7202 */ /* 0x008fe20000000f00 */
[C---:B------:R-:W-:Y:S01]  /*3110*/  FADD.FTZ R70, -R28.reuse, R70 ;  /* 0x000000461c467221 */ /* 0x040fe20000010100 */
[----:B------:R-:W-:Y:S01]  /*3120*/  MOV R31, R63 ;  /* 0x0000003f001f7202 */ /* 0x000fe20000000f00 */
[----:B------:R-:W3:Y:S01]  /*3130*/  LDCU.64 UR12, c[0x0][0x380] ;  /* 0x00007000ff0c77ac */ /* 0x000ee20008000a00 */
[----:B------:R-:W-:Y:S01]  /*3140*/  FADD.FTZ R40, -R28, R71 ;  /* 0x000000471c287221 */ /* 0x000fe20000010100 */
[----:B012---:R-:W-:-:S04]  /*3150*/  FMUL.FTZ R32, R70, R29 ;  /* 0x0000001d46207220 */ /* 0x007fc80000410000 */
[----:B------:R-:W-:Y:S01]  /*3160*/  FFMA.FTZ R32, R36, R32, R39 ;  /* 0x0000002024207223 */ /* 0x000fe20000010027 */
[----:B----4-:R-:W-:Y:S02]  /*3170*/  IMAD R33, R53, UR6, RZ ;  /* 0x0000000635217c24 */ /* 0x010fe4000f8e02ff */
[----:B------:R-:W-:-:S04]  /*3180*/  IMAD.WIDE.U32 R30, R14, UR6, R30 ;  /* 0x000000060e1e7c25 */ /* 0x000fc8000f8e001e */
[----:B------:R-:W-:Y:S01]  /*3190*/  IMAD R33, R14, UR7, R33 ;  /* 0x000000070e217c24 */ /* 0x000fe2000f8e0221 */
[----:B---3--:R-:W-:-:S04]  /*31a0*/  LEA R34, P1, R30, UR12, 0x2 ;  /* 0x0000000c1e227c11 */ /* 0x008fc8000f8210ff */
[----:B------:R-:W-:Y:S01]  /*31b0*/  IADD3 R31, PT, PT, R31, R33, RZ ;  /* 0x000000211f1f7210 */ /* 0x000fe20007ffe0ff */
[----:B------:R-:W-:-:S03]  /*31c0*/  FMUL.FTZ R33, R40, R29 ;  /* 0x0000001d28217220 */ /* 0x000fc60000410000 */
[----:B------:R-:W-:Y:S01]  /*31d0*/  LEA.HI.X R35, R30, UR13, R31, 0x2, P1 ;  /* 0x0000000d1e237c11 */ /* 0x000fe200088f141f */
[----:B------:R-:W-:-:S05]  /*31e0*/  FFMA.FTZ R33, R37, R33, R38 ;  /* 0x0000002125217223 */ /* 0x000fca0000010026 */
[----:B------:R4:W-:Y:S02]  /*31f0*/  STG.E.64 desc[UR8][R34.64], R32 ;  /* 0x0000002022007986 */ /* 0x0009e4000c101b08 */
.L_x_3180:
[----:B------:R-:W-:Y:S05]  /*3200*/  BSYNC.RECONVERGENT B1 ;  /* 0x0000000000017941 */ /* 0x000fea0003800200 */
.L_x_3179:
[----:B------:R-:W-:Y:S04]  /*3210*/  BSSY.RECONVERGENT B1, `(.L_x_3181) ;  /* 0x0000013000017945 */ /* 0x000fe80003800200 */
[----:B------:R-:W-:Y:S05]  /*3220*/  @P2 BRA `(.L_x_3182) ;  /* 0x0000000000442947 */ /* 0x000fea0003800000 */
[----:B------:R-:W5:Y:S01]  /*3230*/  LDCU.64 UR6, c[0x0][0x3e0] ;  /* 0x00007c00ff0677ac */ /* 0x000f620008000a00 */
[----:B---3--:R-:W-:Y:S01]  /*3240*/  MOV R30, R114 ;  /* 0x00000072001e7202 */ /* 0x008fe20000000f00 */
[C---:B------:R-:W-:Y:S01]  /*3250*/  FADD.FTZ R72, -R28.reuse, R72 ;  /* 0x000000481c487221 */ /* 0x040fe20000010100 */
[----:B------:R-:W-:Y:S01]  /*3260*/  MOV R31, R63 ;  /* 0x0000003f001f7202 */ /* 0x000fe20000000f00 */
[----:B------:R-:W3:Y:S01]  /*3270*/  LDCU.64 UR12, c[0x0][0x380] ;  /* 0x00007000ff0c77ac */ /* 0x000ee20008000a00 */
[----:B------:R-:W-:Y:S01]  /*3280*/  FADD.FTZ R40, -R28, R73 ;  /* 0x000000491c287221 */ /* 0x000fe20000010100 */
[----:B012-4-:R-:W-:-:S03]  /*3290*/  FMUL.FTZ R34, R72, R29 ;  /* 0x0000001d48227220 */ /* 0x017fc60000410000 */
[----:B------:R-:W-:Y:S01]  /*32a0*/  FMUL.FTZ R35, R40, R29 ;  /* 0x0000001d28237220 */ /* 0x000fe20000410000 */
[----:B------:R-:W-:-:S03]  /*32b0*/  FFMA.FTZ R34, R36, R34, R39 ;  /* 0x0000002224227223 */ /* 0x000fc60000010027 */
[----:B------:R-:W-:Y:S01]  /*32c0*/  FFMA.FTZ R35, R37, R35, R38 ;  /* 0x0000002325237223 */ /* 0x000fe20000010026 */
[----:B-----5:R-:W-:Y:S02]  /*32d0*/  IMAD R32, R55, UR6, RZ ;  /* 0x0000000637207c24 */ /* 0x020fe4000f8e02ff */
[----:B------:R-:W-:-:S04]  /*32e0*/  IMAD.WIDE.U32 R30, R15, UR6, R30 ;  /* 0x000000060f1e7c25 */ /* 0x000fc8000f8e001e */
[----:B------:R-:W-:Y:S01]  /*32f0*/  IMAD R33, R15, UR7, R32 ;  /* 0x000000070f217c24 */ /* 0x000fe2000f8e0220 */
[----:B---3--:R-:W-:-:S04]  /*3300*/  LEA R32, P1, R30, UR12, 0x2 ;  /* 0x0000000c1e207c11 */ /* 0x008fc8000f8210ff */
[----:B------:R-:W-:-:S04]  /*3310*/  IADD3 R33, PT, PT, R31, R33, RZ ;  /* 0x000000211f217210 */ /* 0x000fc80007ffe0ff */
[----:B------:R-:W-:-:S05]  /*3320*/  LEA.HI.X R33, R30, UR13, R33, 0x2, P1 ;  /* 0x0000000d1e217c11 */ /* 0x000fca00088f1421 */
[----:B------:R0:W-:Y:S02]  /*3330*/  STG.E.64 desc[UR8][R32.64], R34 ;  /* 0x0000002220007986 */ /* 0x0001e4000c101b08 */
.L_x_3182:
[----:B------:R-:W-:Y:S05]  /*3340*/  BSYNC.RECONVERGENT B1 ;  /* 0x0000000000017941 */ /* 0x000fea0003800200 */
.L_x_3181:
        /* <DEDUP_REMOVED lines=27> */
.L_x_3184:
[----:B------:R-:W-:Y:S05]  /*3500*/  BSYNC.RECONVERGENT B1 ;  /* 0x0000000000017941 */ /* 0x000fea0003800200 */
.L_x_3183:
[----:B------:R-:W-:Y:S04]  /*3510*/  BSSY.RECONVERGENT B1, `(.L_x_3185) ;  /* 0x0000013000017945 */ /* 0x000fe80003800200 */
[----:B------:R-:W-:Y:S05]  /*3520*/  @P3 BRA `(.L_x_3186) ;  /* 0x0000000000443947 */ /* 0x000fea0003800000 */
[----:B------:R-:W5:Y:S01]  /*3530*/  LDCU.64 UR6, c[0x0][0x3e0] ;  /* 0x00007c00ff0677ac */ /* 0x000f620008000a00 */
[----:B---3--:R-:W-:Y:S01]  /*3540*/  MOV R30, R114 ;  /* 0x00000072001e7202 */ /* 0x008fe20000000f00 */
[C---:B------:R-:W-:Y:S01]  /*3550*/  FADD.FTZ R76, -R28.reuse, R76 ;  /* 0x0000004c1c4c7221 */ /* 0x040fe20000010100 */
[----:B------:R-:W-:Y:S01]  /*3560*/  MOV R31, R63 ;  /* 0x0000003f001f7202 */ /* 0x000fe20000000f00 */
[----:B------:R-:W3:Y:S01]  /*3570*/  LDCU.64 UR12, c[0x0][0x380] ;  /* 0x00007000ff0c77ac */ /* 0x000ee20008000a00 */
[----:B012-4-:R-:W-:Y:S01]  /*3580*/  FADD.FTZ R34, -R28, R77 ;  /* 0x0000004d1c227221 */ /* 0x017fe20000010100 */
[----:B------:R-:W-:-:S03]  /*3590*/  FMUL.FTZ R76, R76, R29 ;  /* 0x0000001d4c4c7220 */ /* 0x000fc60000410000 */
        /* <DEDUP_REMOVED lines=10> */
.L_x_3186:
[----:B------:R-:W-:Y:S05]  /*3640*/  BSYNC.RECONVERGENT B1 ;  /* 0x0000000000017941 */ /* 0x000fea0003800200 */
.L_x_3185:
        /* <DEDUP_REMOVED lines=19> */
.L_x_3188:
[----:B------:R-:W-:Y:S05]  /*3780*/  BSYNC.RECONVERGENT B1 ;  /* 0x0000000000017941 */ /* 0x000fea0003800200 */
.L_x_3187:
        /* <DEDUP_REMOVED lines=19> */
.L_x_3190:
[----:B------:R-:W-:Y:S05]  /*38c0*/  BSYNC.RECONVERGENT B1 ;  /* 0x0000000000017941 */ /* 0x000fea0003800200 */
.L_x_3189:
        /* <DEDUP_REMOVED lines=29> */
.L_x_3192:
[----:B------:R-:W-:Y:S05]  /*3aa0*/  BSYNC.RECONVERGENT B1 ;  /* 0x0000000000017941 */ /* 0x000fea0003800200 */
.L_x_3191:
        /* <DEDUP_REMOVED lines=19> */
.L_x_3194:
[----:B------:R-:W-:Y:S05]  /*3be0*/  BSYNC.RECONVERGENT B1 ;  /* 0x0000000000017941 */ /* 0x000fea0003800200 */
.L_x_3193:
        /* <DEDUP_REMOVED lines=19> */
.L_x_3196:
[----:B------:R-:W-:Y:S05]  /*3d20*/  BSYNC.RECONVERGENT B1 ;  /* 0x0000000000017941 */ /* 0x000fea0003800200 */
.L_x_3195:
[----:B------:R-:W-:Y:S04]  /*3d30*/  BSSY.RECONVERGENT B1, `(.L_x_3197) ;  /* 0x0000013000017945 */ /* 0x000fe80003800200 */
[----:B------:R-:W-:Y:S05]  /*3d40*/  @P2 BRA `(.L_x_3198) ;  /* 0x0000000000442947 */ /* 0x000fea0003800000 */
[----:B------:R-:W0:Y:S01]  /*3d50*/  LDCU.64 UR6, c[0x0][0x3e0] ;  /* 0x00007c00ff0677ac */ /* 0x000e220008000a00 */
[----:B---3--:R-:W-:Y:S01]  /*3d60*/  MOV R30, R114 ;  /* 0x00000072001e7202 */ /* 0x008fe20000000f00 */
[----:B------:R-:W-:Y:S01]  /*3d70*/  FADD.FTZ R90, -R28, R90 ;  /* 0x0000005a1c5a7221 */ /* 0x000fe20000010100 */
[----:B------:R-:W-:Y:S01]  /*3d80*/  MOV R31, R63 ;  /* 0x0000003f001f7202 */ /* 0x000fe20000000f00 */
[----:B------:R-:W3:Y:S02]  /*3d90*/  LDCU.64 UR12, c[0x0][0x380] ;  /* 0x00007000ff0c77ac */ /* 0x000ee40008000a00 */
[----:B------:R-:W-:-:S04]  /*3da0*/  FMUL.FTZ R90, R90, R29 ;  /* 0x0000001d5a5a7220 */ /* 0x000fc80000410000 */
[----:B------:R-:W-:Y:S01]  /*3db0*/  FFMA.FTZ R90, R36, R90, R39 ;  /* 0x0000005a245a7223 */ /* 0x000fe20000010027 */
[----:B012-4-:R-:W-:Y:S02]  /*3dc0*/  IMAD R34, R109, UR6, RZ ;  /* 0x000000066d227c24 */ /* 0x017fe4000f8e02ff */
[----:B------:R-:W-:-:S04]  /*3dd0*/  IMAD.WIDE.U32 R32, R23, UR6, R30 ;  /* 0x0000000617207c25 */ /* 0x000fc8000f8e001e */
[----:B------:R-:W-:Y:S02]  /*3de0*/  IMAD R31, R23, UR7, R34 ;  /* 0x00000007171f7c24 */ /* 0x000fe4000f8e0222 */
[----:B------:R-:W-:Y:S01]  /*3df0*/  FADD.FTZ R34, -R28, R91 ;  /* 0x0000005b1c227221 */ /* 0x000fe20000010100 */
[----:B---3--:R-:W-:Y:S02]  /*3e00*/  LEA R30, P1, R32, UR12, 0x2 ;  /* 0x0000000c201e7c11 */ /* 0x008fe4000f8210ff */
[----:B------:R-:W-:Y:S01]  /*3e10*/  IADD3 R31, PT, PT, R33, R31, RZ ;  /* 0x0000001f211f7210 */ /* 0x000fe20007ffe0ff */
[----:B------:R-:W-:-:S03]  /*3e20*/  FMUL.FTZ R34, R34, R29 ;  /* 0x0000001d22227220 */ /* 0x000fc60000410000 */
[----:B------:R-:W-:Y:S01]  /*3e30*/  LEA.HI.X R31, R32, UR13, R31, 0x2, P1 ;  /* 0x0000000d201f7c11 */ /* 0x000fe200088f141f */
[----:B------:R-:W-:-:S05]  /*3e40*/  FFMA.FTZ R91, R37, R34, R38 ;  /* 0x00000022255b7223 */ /* 0x000fca0000010026 */
[----:B------:R0:W-:Y:S02]  /*3e50*/  STG.E.64 desc[UR8][R30.64], R90 ;  /* 0x0000005a1e007986 */ /* 0x0001e4000c101b08 */
.L_x_3198:
[----:B------:R-:W-:Y:S05]  /*3e60*/  BSYNC.RECONVERGENT B1 ;  /* 0x0000000000017941 */ /* 0x000fea0003800200 */
.L_x_3197:
[----:B------:R-:W-:Y:S04]  /*3e70*/  BSSY.RECONVERGENT B1, `(.L_x_3199) ;  /* 0x0000013000017945 */ /* 0x000fe80003800200 */
[----:B------:R-:W-:Y:S05]  /*3e80*/  @P3 BRA `(.L_x_3200) ;  /* 0x0000000000443947 */ /* 0x000fea0003800000 */
[----:B------:R-:W5:Y:S01]  /*3e90*/  LDCU.64 UR6, c[0x0][0x3e0] ;  /* 0x00007c00ff0677ac */ /* 0x000f620008000a00 */
[----:B0--3--:R-:W-:Y:S01]  /*3ea0*/  MOV R30, R114 ;  /* 0x00000072001e7202 */ /* 0x009fe20000000f00 */
[C---:B------:R-:W-:Y:S01]  /*3eb0*/  FADD.FTZ R92, -R28.reuse, R92 ;  /* 0x0000005c1c5c7221 */ /* 0x040fe20000010100 */
[----:B------:R-:W-:Y:S01]  /*3ec0*/  MOV R31, R63 ;  /* 0x0000003f001f7202 */ /* 0x000fe20000000f00 */
[----:B------:R-:W0:Y:S01]  /*3ed0*/  LDCU.64 UR12, c[0x0][0x380] ;  /* 0x00007000ff0c77ac */ /* 0x000e220008000a00 */
[----:B-12-4-:R-:W-:Y:S01]  /*3ee0*/  FADD.FTZ R34, -R28, R93 ;  /* 0x0000005d1c227221 */ /* 0x016fe20000010100 */
        /* <DEDUP_REMOVED lines=8> */
[----:B------:R-:W-:-:S04]  /*3f70*/  IADD3 R35, PT, PT, R33, R35, RZ ;  /* 0x0000002321237210 */ /* 0x000fc80007ffe0ff */
[----:B------:R-:W-:-:S05]  /*3f80*/  LEA.HI.X R31, R32, UR13, R35, 0x2, P1 ;  /* 0x0000000d201f7c11 */ /* 0x000fca00088f1423 */
[----:B------:R0:W-:Y:S02]  /*3f90*/  STG.E.64 desc[UR8][R30.64], R92 ;  /* 0x0000005c1e007986 */ /* 0x0001e4000c101b08 */
.L_x_3200:
[----:B------:R-:W-:Y:S05]  /*3fa0*/  BSYNC.RECONVERGENT B1 ;  /* 0x0000000000017941 */ /* 0x000fea0003800200 */
.L_x_3199:
[----:B------:R-:W-:Y:S05]  /*3fb0*/  @P4 BRA `(.L_x_3201) ;  /* 0x0000002000344947 */ /* 0x000fea0003800000 */
[----:B------:R-:W0:Y:S01]  /*3fc0*/  LDCU.64 UR6, c[0x0][0x3e0] ;  /* 0x00007c00ff0677ac */ /* 0x000e220008000a00 */
[----:B------:R-:W-:Y:S01]  /*3fd0*/  MOV R62, R114 ;  /* 0x00000072003e7202 */ /* 0x000fe20000000f00 */
[----:B------:R-:W-:Y:S01]  /*3fe0*/  FADD.FTZ R94, -R28, R94 ;  /* 0x0000005e1c5e7221 */ /* 0x000fe20000010100 */
[----:B------:R-:W5:Y:S03]  /*3ff0*/  LDCU.64 UR10, c[0x0][0x380] ;  /* 0x00007000ff0a77ac */ /* 0x000f660008000a00 */
[----:B------:R-:W-:-:S04]  /*4000*/  FMUL.FTZ R94, R94, R29 ;  /* 0x0000001d5e5e7220 */ /* 0x000fc80000410000 */
[----:B------:R-:W-:Y:S01]  /*4010*/  FFMA.FTZ R36, R36, R94, R39 ;  /* 0x0000005e24247223 */ /* 0x000fe20000010027 */
[----:B0--3--:R-:W-:Y:S02]  /*4020*/  IMAD R30, R113, UR6, RZ ;  /* 0x00000006711e7c24 */ /* 0x009fe4000f8e02ff */
[----:B------:R-:W-:-:S04]  /*4030*/  IMAD.WIDE.U32 R62, R25, UR6, R62 ;  /* 0x00000006193e7c25 */ /* 0x000fc8000f8e003e */
[----:B------:R-:W-:Y:S02]  /*4040*/  IMAD R31, R25, UR7, R30 ;  /* 0x00000007191f7c24 */ /* 0x000fe4000f8e021e */
[----:B------:R-:W-:Y:S01]  /*4050*/  FADD.FTZ R30, -R28, R95 ;  /* 0x0000005f1c1e7221 */ /* 0x000fe20000010100 */
[----:B-----5:R-:W-:Y:S02]  /*4060*/  LEA R28, P1, R62, UR10, 0x2 ;  /* 0x0000000a3e1c7c11 */ /* 0x020fe4000f8210ff */
[----:B------:R-:W-:Y:S01]  /*4070*/  IADD3 R31, PT, PT, R63, R31, RZ ;  /* 0x0000001f3f1f7210 */ /* 0x000fe20007ffe0ff */
[----:B------:R-:W-:-:S03]  /*4080*/  FMUL.FTZ R30, R30, R29 ;  /* 0x0000001d1e1e7220 */ /* 0x000fc60000410000 */
[----:B------:R-:W-:Y:S01]  /*4090*/  LEA.HI.X R29, R62, UR11, R31, 0x2, P1 ;  /* 0x0000000b3e1d7c11 */ /* 0x000fe200088f141f */
[----:B------:R-:W-:-:S05]  /*40a0*/  FFMA.FTZ R37, R37, R30, R38 ;  /* 0x0000001e25257223 */ /* 0x000fca0000010026 */
[----:B------:R0:W-:Y:S01]  /*40b0*/  STG.E.64 desc[UR8][R28.64], R36 ;  /* 0x000000241c007986 */ /* 0x0001e2000c101b08 */
[----:B------:R-:W-:Y:S05]  /*40c0*/  BRA `(.L_x_3201) ;  /* 0x0000001c00f07947 */ /* 0x000fea0003800000 */
.L_x_3170:
[----:B------:R-:W0:Y:S01]  /*40d0*/  LDCU.64 UR12, c[0x0][0x3e8] ;  /* 0x00007d00ff0c77ac */ /* 0x000e220008000a00 */
[----:B------:R-:W-:Y:S01]  /*40e0*/  BSSY.RECONVERGENT B1, `(.L_x_3202) ;  /* 0x0000021000017945 */ /* 0x000fe20003800200 */
[----:B0-----:R-:W-:Y:S02]  /*40f0*/  ISETP.GE.U32.AND P3, PT, R10, UR12, PT ;  /* 0x0000000c0a007c0c */ /* 0x001fe4000bf66070 */
[----:B------:R-:W-:Y:S02]  /*4100*/  ISETP.GE.U32.AND P5, PT, R12, UR12, PT ;  /* 0x0000000c0c007c0c */ /* 0x000fe4000bfa6070 */
[----:B------:R-:W-:Y:S02]  /*4110*/  ISETP.GE.U32.AND P2, PT, R13, UR12, PT ;  /* 0x0000000c0d007c0c */ /* 0x000fe4000bf46070 */
[----:B------:R-:W-:Y:S01]  /*4120*/  ISETP.GE.AND.EX P3, PT, R27, UR13, PT, P3 ;  /* 0x0000000d1b007c0c */ /* 0x000fe2000bf66330 */
[----:B------:R-:W-:-:S12]  /*4130*/  @P1 BRA `(.L_x_3203) ;  /* 0x00000000006c1947 */ /* 0x000fd80003800000 */
[C---:B------:R-:W-:Y:S01]  /*4140*/  FADD.FTZ R82, -R28.reuse, R82 ;  /* 0x000000521c527221 */ /* 0x040fe20000010100 */
[----:B------:R-:W-:Y:S01]  /*4150*/  FADD.FTZ R30, -R28, R83 ;  /* 0x000000531c1e7221 */ /* 0x000fe20000010100 */
        /* <DEDUP_REMOVED lines=25> */
.L_x_3203:
[----:B------:R-:W-:Y:S05]  /*42f0*/  BSYNC.RECONVERGENT B1 ;  /* 0x0000000000017941 */ /* 0x000fea0003800200 */
.L_x_3202:
[----:B------:R-:W-:Y:S04]  /*4300*/  BSSY.RECONVERGENT B1, `(.L_x_3204) ;  /* 0x000001d000017945 */ /* 0x000fe80003800200 */
[----:B------:R-:W-:Y:S05]  /*4310*/  @P3 BRA `(.L_x_3205) ;  /* 0x00000000006c3947 */ /* 0x000fea0003800000 */
[C---:B------:R-:W-:Y:S01]  /*4320*/  FADD.FTZ R64, -R28.reuse, R64 ;  /* 0x000000401c407221 */ /* 0x040fe20000010100 */
[----:B0-----:R-:W-:Y:S01]  /*4330*/  FADD.FTZ R30, -R28, R65 ;  /* 0x000000411c1e7221 */ /* 0x001fe20000010100 */
        /* <DEDUP_REMOVED lines=25> */
.L_x_3205:
[----:B------:R-:W-:Y:S05]  /*44d0*/  BSYNC.RECONVERGENT B1 ;  /* 0x0000000000017941 */ /* 0x000fea0003800200 */
.L_x_3204:
        /* <DEDUP_REMOVED lines=37> */
.L_x_3207:
[----:B------:R-:W-:Y:S05]  /*4730*/  BSYNC.RECONVERGENT B1 ;  /* 0x0000000000017941 */ /* 0x000fea0003800200 */
.L_x_3206:
        /* <DEDUP_REMOVED lines=29> */
.L_x_3209:
[----:B------:R-:W-:Y:S05]  /*4910*/  BSYNC.RECONVERGENT B1 ;  /* 0x0000000000017941 */ /* 0x000fea0003800200 */
.L_x_3208:
        /* <DEDUP_REMOVED lines=29> */
.L_x_3211:
[----:B------:R-:W-:Y:S05]  /*4af0*/  BSYNC.RECONVERGENT B1 ;  /* 0x0000000000017941 */ /* 0x000fea0003800200 */
.L_x_3210:
        /* <DEDUP_REMOVED lines=29> */
.L_x_3213:
[----:B------:R-:W-:Y:S05]  /*4cd0*/  BSYNC.RECONVERGENT B1 ;  /* 0x0000000000017941 */ /* 0x000fea0003800200 */
.L_x_3212:
        /* <DEDUP_REMOVED lines=37> */
.L_x_3215:
[----:B------:R-:W-:Y:S05]  /*4f30*/  BSYNC.RECONVERGENT B1 ;  /* 0x0000000000017941 */ /* 0x000fea0003800200 */
.L_x_3214:
        /* <DEDUP_REMOVED lines=29> */
.L_x_3217:
[----:B------:R-:W-:Y:S05]  /*5110*/  BSYNC.RECONVERGENT B1 ;  /* 0x0000000000017941 */ /* 0x000fea0003800200 */
.L_x_3216:
        /* <DEDUP_REMOVED lines=29> */
.L_x_3219:
[----:B------:R-:W-:Y:S05]  /*52f0*/  BSYNC.RECONVERGENT B1 ;  /* 0x0000000000017941 */ /* 0x000fea0003800200 */
.L_x_3218:
[----:B------:R-:W-:Y:S04]  /*5300*/  BSSY.RECONVERGENT B1, `(.L_x_3220) ;  /* 0x000001d000017945 */ /* 0x000fe80003800200 */
[----:B------:R-:W-:Y:S05]  /*5310*/  @P6 BRA `(.L_x_3221) ;  /* 0x00000000006c6947 */ /* 0x000fea0003800000 */
[C---:B------:R-:W-:Y:S01]  /*5320*/  FADD.FTZ R80, -R28.reuse, R80 ;  /* 0x000000501c507221 */ /* 0x040fe20000010100 */
[----:B01234-:R-:W-:Y:S01]  /*5330*/  FADD.FTZ R30, -R28, R81 ;  /* 0x000000511c1e7221 */ /* 0x01ffe20000010100 */
        /* <DEDUP_REMOVED lines=25> */
.L_x_3221:
[----:B------:R-:W-:Y:S05]  /*54d0*/  BSYNC.RECONVERGENT B1 ;  /* 0x0000000000017941 */ /* 0x000fea0003800200 */
.L_x_3220:
        /* <DEDUP_REMOVED lines=39> */
.L_x_3223:
[----:B------:R-:W-:Y:S05]  /*5750*/  BSYNC.RECONVERGENT B1 ;  /* 0x0000000000017941 */ /* 0x000fea0003800200 */
.L_x_3222:
        /* <DEDUP_REMOVED lines=29> */
.L_x_3225:
[----:B------:R-:W-:Y:S05]  /*5930*/  BSYNC.RECONVERGENT B1 ;  /* 0x0000000000017941 */ /* 0x000fea0003800200 */
.L_x_3224:
        /* <DEDUP_REMOVED lines=29> */
.L_x_3227:
[----:B------:R-:W-:Y:S05]  /*5b10*/  BSYNC.RECONVERGENT B1 ;  /* 0x0000000000017941 */ /* 0x000fea0003800200 */
.L_x_3226:
        /* <DEDUP_REMOVED lines=29> */
.L_x_3229:
[----:B------:R-:W-:Y:S05]  /*5cf0*/  BSYNC.RECONVERGENT B1 ;  /* 0x0000000000017941 */ /* 0x000fea0003800200 */
.L_x_3228:
        /* <DEDUP_REMOVED lines=29> */
.L_x_3231:
[----:B------:R-:W-:Y:S05]  /*5ed0*/  BSYNC.RECONVERGENT B1 ;  /* 0x0000000000017941 */ /* 0x000fea0003800200 */
.L_x_3230:
        /* <DEDUP_REMOVED lines=27> */
.L_x_3201:
[----:B------:R-:W-:Y:S05]  /*6090*/  BSYNC.RECONVERGENT B0 ;  /* 0x0000000000007941 */ /* 0x000fea0003800200 */
.L_x_3169:
[----:B------:R-:W-:Y:S02]  /*60a0*/  IADD3 R8, PT, PT, R5, R8, RZ ;  /* 0x0000000805087210 */ /* 0x000fe40007ffe0ff */
[----:B------:R-:W-:Y:S02]  /*60b0*/  IADD3 R7, PT, PT, R7, 0x1, RZ ;  /* 0x0000000107077810 */ /* 0x000fe40007ffe0ff */
[----:B------:R-:W-:-:S13]  /*60c0*/  ISETP.GE.AND P1, PT, R8, UR5, PT ;  /* 0x0000000508007c0c */ /* 0x000fda000bf26270 */
[----:B------:R-:W-:Y:S05]  /*60d0*/  @!P1 BRA `(.L_x_3232) ;  /* 0xffffffa000bc9947 */ /* 0x000fea000383ffff */
[----:B------:R-:W-:Y:S05]  /*60e0*/  EXIT ;  /* 0x000000000000794d */ /* 0x000fea0003800000 */
.L_x_3233:
        /* <DEDUP_REMOVED lines=9> */
.L_x_3474:


//--------------------- .text._Z35group_norm_nhwc_fwd_one_pass_kernelI11Fp32IOFp16WLi64ELi26ELi416EEv26Group_norm_nhwc_fwd_params --------------------------
	.section	.text._Z35group_norm_nhwc_fwd_one_pass_kernelI11Fp32IOFp16WLi64ELi26ELi416EEv26Group_norm_nhwc_fwd_params,"ax",@progbits
	.align	128
        .global         _Z35group_norm_nhwc_fwd_one_pass_kernelI11Fp32IOFp16WLi64ELi26ELi416EEv26Group_norm_nhwc_fwd_params
        .type           _Z35group_norm_nhwc_fwd_one_pass_kernelI11Fp32IOFp16WLi64ELi26ELi416EEv26Group_norm_nhwc_fwd_params,@function
        .size           _Z35group_norm_nhwc_fwd_one_pass_kernelI11Fp32IOFp16WLi64ELi26ELi416EEv26Group_norm_nhwc_fwd_params,(.L_x_3475 - _Z35group_norm_nhwc_fwd_one_pass_kernelI11Fp32IOFp16WLi64ELi26ELi416EEv26Group_norm_nhwc_fwd_params)
        .other          _Z35group_norm_nhwc_fwd_one_pass_kernelI11Fp32IOFp16WLi64ELi26ELi416EEv26Group_norm_nhwc_fwd_params,@"STO_CUDA_ENTRY STV_DEFAULT"
_Z35group_norm_nhwc_fwd_one_pass_kernelI11Fp32IOFp16WLi64ELi26ELi416EEv26Group_norm_nhwc_fwd_params:
.text._Z35group_norm_nhwc_fwd_one_pass_kernelI11Fp32IOFp16WLi64ELi26ELi416EEv26Group_norm_nhwc_fwd_params:
        /* <DEDUP_REMOVED lines=37> */
.L_x_3253:
[----:B01----:R-:W0:Y:S01]  /*0250*/  LDC R6, c[0x0][0x3f8] ;  /* 0x0000fe00ff067b82 */ /* 0x003e220000000800 */
[----:B------:R-:W-:Y:S01]  /*0260*/  IABS R10, UR8 ;  /* 0x00000008000a7c13 */ /* 0x000fe20008000000 */
[----:B------:R-:W1:Y:S01]  /*0270*/  LDCU.64 UR10, c[0x0][0x3e8] ;  /* 0x00007d00ff0a77ac */ /* 0x000e620008000a00 */
[----:B------:R-:W-:-:S04]  /*0280*/  SHF.L.U32 R19, R22, 0x1, RZ ;  /* 0x0000000116137819 */ /* 0x000fc800000006ff */
[----:B------:R-:W-:Y:S02]  /*0290*/  LOP3.LUT R25, R19, 0xffff, RZ, 0xc0, !PT ;  /* 0x0000ffff13197812 */ /* 0x000fe400078ec0ff */
[----:B0-----:R-:W-:Y:S02]  /*02a0*/  IABS R8, R6 ;  /* 0x0000000600087213 */ /* 0x001fe40000000000 */
        /* <DEDUP_REMOVED lines=109> */
.L_x_3235:
[----:B------:R-:W-:Y:S05]  /*0980*/  BSYNC.RECONVERGENT B0 ;  /* 0x0000000000007941 */ /* 0x000fea0003800200 */
.L_x_3234:
        /* <DEDUP_REMOVED lines=39> */
.L_x_3237:
[----:B------:R-:W-:Y:S05]  /*0c00*/  BSYNC.RECONVERGENT B0 ;  /* 0x0000000000007941 */ /* 0x000fea0003800200 */
.L_x_3236:
        /* <DEDUP_REMOVED lines=31> */
.L_x_3240:
[----:B--2---:R-:W2:Y:S04]  /*0e00*/  LDG.E.STRONG.GPU R8, desc[UR14][R10.64] ;  /* 0x0000000e0a087981 */ /* 0x004ea8000c1ef900 */
[----:B--2---:R-:W-:Y:S01]  /*0e10*/  CCTL.IVALL ;  /* 0x00000000ff00798f */ /* 0x004fe20002000000 */
[----:B------:R-:W-:Y:S05]  /*0e20*/  YIELD ;  /* 0x0000000000007946 */ /* 0x000fea0003800000 */
[----:B------:R-:W-:-:S13]  /*0e30*/  ISETP.NE.AND P2, PT, R8, R15, PT ;  /* 0x0000000f0800720c */ /* 0x000fda0003f45270 */
[----:B------:R-:W-:Y:S05]  /*0e40*/  @P2 BRA `(.L_x_3240) ;  /* 0xfffffffc00ec2947 */ /* 0x000fea000383ffff */
.L_x_3239:
        /* <DEDUP_REMOVED lines=15> */
.L_x_3242:
        /* <DEDUP_REMOVED lines=29> */
[----:B------:R-:W-:Y:S01]  /*1110*/  MOV R8, UR24 ;  /* 0x0000001800087c02 */ /* 0x000fe20008000f00 */
[----:B------:R-:W-:Y:S01]  /*1120*/  IMAD.U32 R9, RZ, RZ, UR25 ;  /* 0x00000019ff097e24 */ /* 0x000fe2000f8e00ff */
        /* <DEDUP_REMOVED lines=12> */
[----:B------:R-:W-:Y:S02]  /*11f0*/  MOV R14, UR24 ;  /* 0x00000018000e7c02 */ /* 0x000fe40008000f00 */
[----:B------:R-:W-:-:S06]  /*1200*/  MOV R15, UR25 ;  /* 0x00000019000f7c02 */ /* 0x000fcc0008000f00 */
[----:B------:R-:W3:Y:S01]  /*1210*/  @!P4 LDG.E.64 R14, desc[UR14][R14.64] ;  /* 0x0000000e0e0ec981 */ /* 0x000ee2000c1e1b00 */
[----:B------:R-:W-:-:S13]  /*1220*/  ISETP.EQ.OR P2, PT, R10, UR18, P3 ;  /* 0x000000120a007c0c */ /* 0x000fda0009f42670 */
[----:B------:R-:W-:-:S05]  /*1230*/  VOTEU.ALL UP1, P2 ;  /* 0x0000000000ff7886 */ /* 0x000fca0001020000 */
[----:B------:R-:W-:-:S06]  /*1240*/  @!UP1 UIMAD.WIDE.U32 UR24, UR20, 0x8, UR16 ;  /* 0x00000008141898a5 */ /* 0x000fcc000f8e0010 */
[----:B------:R-:W-:Y:S01]  /*1250*/  MOV R10, UR24 ;  /* 0x00000018000a7c02 */ /* 0x000fe20008000f00 */
[----:B------:R-:W-:Y:S01]  /*1260*/  UIADD3 UR24, UPT, UPT, UR5, 0x6, URZ ;  /* 0x0000000605187890 */ /* 0x000fe2000fffe0ff */
[----:B------:R-:W-:-:S06]  /*1270*/  IMAD.U32 R11, RZ, RZ, UR25 ;  /* 0x00000019ff0b7e24 */ /* 0x000fcc000f8e00ff */
        /* <DEDUP_REMOVED lines=14> */
[----:B------:R-:W2:Y:S01]  /*1360*/  @!P6 LDG.E.64 R8, desc[UR14][R8.64] ;  /* 0x0000000e0808e981 */ /* 0x000ea2000c1e1b00 */
[----:B---3--:R-:W-:Y:S01]  /*1370*/  @!P4 FADD.FTZ R12, R12, R14 ;  /* 0x0000000e0c0cc221 */ /* 0x008fe20000010000 */
[----:B------:R-:W-:Y:S01]  /*1380*/  @!P4 FADD.FTZ R13, R13, R15 ;  /* 0x0000000f0d0dc221 */ /* 0x000fe20000010000 */
[----:B------:R-:W-:Y:S01]  /*1390*/  MOV R14, UR24 ;  /* 0x00000018000e7c02 */ /* 0x000fe20008000f00 */
[----:B------:R-:W-:-:S06]  /*13a0*/  IMAD.U32 R15, RZ, RZ, UR25 ;  /* 0x00000019ff0f7e24 */ /* 0x000fcc000f8e00ff */
[----:B------:R-:W3:Y:S01]  /*13b0*/  @!P5 LDG.E.64 R14, desc[UR14][R14.64] ;  /* 0x0000000e0e0ed981 */ /* 0x000ee2000c1e1b00 */
        /* <DEDUP_REMOVED lines=19> */
.L_x_3241:
[----:B------:R-:W-:-:S13]  /*14f0*/  ISETP.NE.AND P2, PT, R21, RZ, PT ;  /* 0x000000ff1500720c */ /* 0x000fda0003f45270 */
[----:B------:R-:W-:Y:S05]  /*1500*/  @!P2 BRA `(.L_x_3238) ;  /* 0x00000004006ca947 */ /* 0x000fea0003800000 */
[----:B--2---:R-:W-:-:S04]  /*1510*/  IADD3 R8, PT, PT, R21, -0x1, RZ ;  /* 0xffffffff15087810 */ /* 0x004fc80007ffe0ff */
        /* <DEDUP_REMOVED lines=48> */
.L_x_3243:
        /* <DEDUP_REMOVED lines=14> */
[----:B------:R-:W-:Y:S01]  /*1900*/  IMAD.U32 R8, RZ, RZ, UR12 ;  /* 0x0000000cff087e24 */ /* 0x000fe2000f8e00ff */
[----:B------:R-:W-:Y:S01]  /*1910*/  @!UP2 UIMAD.WIDE.U32 UR10, UR10, 0x8, UR16 ;  /* 0x000000080a0aa8a5 */ /* 0x000fe2000f8e0010 */
[----:B------:R-:W-:-:S05]  /*1920*/  MOV R9, UR13 ;  /* 0x0000000d00097c02 */ /* 0x000fca0008000f00 */
[----:B------:R-:W-:Y:S01]  /*1930*/  MOV R10, UR10 ;  /* 0x0000000a000a7c02 */ /* 0x000fe20008000f00 */
[----:B------:R-:W0:Y:S01]  /*1940*/  @!P4 LDG.E.64 R8, desc[UR14][R8.64] ;  /* 0x0000000e0808c981 */ /* 0x000e22000c1e1b00 */
[----:B------:R-:W-:-:S06]  /*1950*/  MOV R11, UR11 ;  /* 0x0000000b000b7c02 */ /* 0x000fcc0008000f00 */
        /* <DEDUP_REMOVED lines=8> */
.L_x_3244:
        /* <DEDUP_REMOVED lines=13> */
.L_x_3245:
[----:B------:R-:W-:Y:S05]  /*1ab0*/  BSYNC.RECONVERGENT B0 ;  /* 0x0000000000007941 */ /* 0x000fea0003800200 */
.L_x_3238:
        /* <DEDUP_REMOVED lines=61> */
.L_x_3249:
[----:B------:R-:W-:Y:S05]  /*1e90*/  BSYNC.RECONVERGENT B1 ;  /* 0x0000000000017941 */ /* 0x000fea0003800200 */
.L_x_3248:
        /* <DEDUP_REMOVED lines=19> */
.L_x_3247:
        /* <DEDUP_REMOVED lines=29> */
.L_x_3252:
[----:B------:R-:W-:Y:S05]  /*21a0*/  BSYNC.RECONVERGENT B1 ;  /* 0x0000000000017941 */ /* 0x000fea0003800200 */
.L_x_3251:
        /* <DEDUP_REMOVED lines=31> */
.L_x_3250:
[----:B------:R-:W-:Y:S05]  /*23a0*/  BSYNC.RECONVERGENT B0 ;  /* 0x0000000000007941 */ /* 0x000fea0003800200 */
.L_x_3246:
[----:B------:R-:W-:Y:S02]  /*23b0*/  UIADD3 UR8, UPT, UPT, UR19, UR8, URZ ;  /* 0x0000000813087290 */ /* 0x000fe4000fffe0ff */
[----:B------:R-:W-:Y:S02]  /*23c0*/  UIADD3 UR4, UPT, UPT, UR4, 0x1, URZ ;  /* 0x0000000104047890 */ /* 0x000fe4000fffe0ff */
[----:B------:R-:W-:-:S09]  /*23d0*/  UISETP.GE.AND UP1, UPT, UR8, UR7, UPT ;  /* 0x000000070800728c */ /* 0x000fd2000bf26270 */
[----:B------:R-:W-:Y:S05]  /*23e0*/  BRA.U !UP1, `(.L_x_3253) ;  /* 0xffffffdd09987547 */ /* 0x000fea000b83ffff */
[----:B------:R-:W-:Y:S05]  /*23f0*/  EXIT ;  /* 0x000000000000794d */ /* 0x000fea0003800000 */
.L_x_3254:
        /* <DEDUP_REMOVED lines=16> */
.L_x_3475:


//--------------------- .text._Z35group_norm_nhwc_fwd_one_pass_kernelI11Fp32IOFp16WLi128ELi26ELi416EEv26Group_norm_nhwc_fwd_params --------------------------
	.section	.text._Z35group_norm_nhwc_fwd_one_pass_kernelI11Fp32IOFp16WLi128ELi26ELi416EEv26Group_norm_nhwc_fwd_params,"ax",@progbits
	.align	128
        .global         _Z35group_norm_nhwc_fwd_one_pass_kernelI11Fp32IOFp16WLi128ELi26ELi416EEv26Group_norm_nhwc_fwd_params
        .type           _Z35group_norm_nhwc_fwd_one_pass_kernelI11Fp32IOFp16WLi128ELi26ELi416EEv26Group_norm_nhwc_fwd_params,@function
        .size           _Z35group_norm_nhwc_fwd_one_pass_kernelI11Fp32IOFp16WLi128ELi26ELi416EEv26Group_norm_nhwc_fwd_params,(.L_x_3476 - _Z35group_norm_nhwc_fwd_one_pass_kernelI11Fp32IOFp16WLi128ELi26ELi416EEv26Group_norm_nhwc_fwd_params)
        .other          _Z35group_norm_nhwc_fwd_one_pass_kernelI11Fp32IOFp16WLi128ELi26ELi416EEv26Group_norm_nhwc_fwd_params,@"STO_CUDA_ENTRY STV_DEFAULT"
_Z35group_norm_nhwc_fwd_one_pass_kernelI11Fp32IOFp16WLi128ELi26ELi416EEv26Group_norm_nhwc_fwd_params:
.text._Z35group_norm_nhwc_fwd_one_pass_kernelI11Fp32IOFp16WLi128ELi26ELi416EEv26Group_norm_nhwc_fwd_params:
        /* <DEDUP_REMOVED lines=36> */
.L_x_3282:
        /* <DEDUP_REMOVED lines=18> */
[----:B0-----:R-:W-:-:S04]  /*0360*/  IADD3 R2, PT, PT, R4, 0xffffffe, RZ ;  /* 0x0ffffffe04027810 */ /* 0x001fc80007ffe0ff */
        /* <DEDUP_REMOVED lines=15> */
[----:B------:R-:W-:-:S04]  /*0460*/  IMAD R2, RZ, RZ, -UR9 ;  /* 0x80000009ff027e24 */ /* 0x000fc8000f8e02ff */
        /* <DEDUP_REMOVED lines=37> */
[----:B------:R-:W-:Y:S02]  /*06c0*/  @!P1 MOV R21, R17 ;  /* 0x0000001100159202 */ /* 0x000fe40000000f00 */
[----:B------:R-:W-:Y:S01]  /*06d0*/  @!P2 MOV R16, R2 ;  /* 0x000000020010a202 */ /* 0x000fe20000000f00 */
[----:B------:R-:W-:Y:S01]  /*06e0*/  @!P1 IMAD.WIDE.U32 R14, R35, R14, R20 ;  /* 0x0000000e230e9225 */ /* 0x000fe200078e0014 */
[----:B------:R-:W-:-:S03]  /*06f0*/  @!P3 MOV R20, R2 ;  /* 0x000000020014b202 */ /* 0x000fc60000000f00 */
[--C-:B------:R-:W-:Y:S02]  /*0700*/  @!P3 IMAD.MOV.U32 R21, RZ, RZ, R17.reuse ;  /* 0x000000ffff15b224 */ /* 0x100fe400078e0011 */
[----:B------:R-:W-:-:S04]  /*0710*/  @!P2 IMAD.WIDE.U32 R18, R27, R18, R16 ;  /* 0x000000121b12a225 */ /* 0x000fc800078e0010 */
[C---:B------:R-:W-:Y:S01]  /*0720*/  @!P3 IMAD R35, R26.reuse, R5, R22 ;  /* 0x000000051a23b224 */ /* 0x040fe200078e0216 */
[----:B------:R-:W-:Y:S01]  /*0730*/  @!P2 IADD3 R19, PT, PT, R19, R23, RZ ;  /* 0x000000171313a210 */ /* 0x000fe20007ffe0ff */
[----:B------:R-:W-:Y:S01]  /*0740*/  @!P3 IMAD.WIDE.U32 R20, R26, R4, R20 ;  /* 0x000000041a14b225 */ /* 0x000fe200078e0014 */
[C---:B0-----:R-:W-:Y:S01]  /*0750*/  @!P2 LEA R8, P5, R18.reuse, R8, 0x2 ;  /* 0x000000081208a211 */ /* 0x041fe200078a10ff */
[----:B------:R-:W0:Y:S03]  /*0760*/  @!P4 LDC.64 R4, c[0x0][0x390] ;  /* 0x0000e400ff04cb82 */ /* 0x000e260000000a00 */
[----:B------:R-:W-:Y:S01]  /*0770*/  @!P2 LEA.HI.X R9, R18, R9, R19, 0x2, P5 ;  /* 0x000000091209a211 */ /* 0x000fe200028f1413 */
[----:B-1----:R-:W-:Y:S01]  /*0780*/  @!P4 IMAD R19, R31, R6, RZ ;  /* 0x000000061f13c224 */ /* 0x002fe200078e02ff */
[----:B------:R-:W-:Y:S02]  /*0790*/  @!P1 IADD3 R18, PT, PT, R15, R25, RZ ;  /* 0x000000190f129210 */ /* 0x000fe40007ffe0ff */
[----:B---3--:R-:W-:Y:S01]  /*07a0*/  @!P1 LEA R10, P5, R14, R10, 0x2 ;  /* 0x0000000a0e0a9211 */ /* 0x008fe200078a10ff */
[----:B------:R-:W-:Y:S01]  /*07b0*/  @!P4 IMAD R25, R28, R7, R19 ;  /* 0x000000071c19c224 */ /* 0x000fe200078e0213 */
[----:B------:R-:W-:-:S02]  /*07c0*/  @!P3 IADD3 R15, PT, PT, R21, R35, RZ ;  /* 0x00000023150fb210 */ /* 0x000fc40007ffe0ff */
[----:B--2---:R-:W-:Y:S02]  /*07d0*/  @!P3 LEA R12, P6, R20, R12, 0x2 ;  /* 0x0000000c140cb211 */ /* 0x004fe400078c10ff */
        /* <DEDUP_REMOVED lines=73> */
.L_x_3256:
[----:B------:R-:W-:Y:S05]  /*0c70*/  BSYNC.RECONVERGENT B0 ;  /* 0x0000000000007941 */ /* 0x000fea0003800200 */
.L_x_3255:
        /* <DEDUP_REMOVED lines=39> */
.L_x_3258:
[----:B------:R-:W-:Y:S05]  /*0ef0*/  BSYNC.RECONVERGENT B0 ;  /* 0x0000000000007941 */ /* 0x000fea0003800200 */
.L_x_3257:
        /* <DEDUP_REMOVED lines=31> */
.L_x_3261:
[----:B---3--:R-:W2:Y:S04]  /*10f0*/  LDG.E.STRONG.GPU R8, desc[UR14][R6.64] ;  /* 0x0000000e06087981 */ /* 0x008ea8000c1ef900 */
[----:B--2---:R-:W-:Y:S01]  /*1100*/  CCTL.IVALL ;  /* 0x00000000ff00798f */ /* 0x004fe20002000000 */
[----:B------:R-:W-:Y:S05]  /*1110*/  YIELD ;  /* 0x0000000000007946 */ /* 0x000fea0003800000 */
[----:B------:R-:W-:-:S13]  /*1120*/  ISETP.NE.AND P2, PT, R8, R11, PT ;  /* 0x0000000b0800720c */ /* 0x000fda0003f45270 */
[----:B------:R-:W-:Y:S05]  /*1130*/  @P2 BRA `(.L_x_3261) ;  /* 0xfffffffc00ec2947 */ /* 0x000fea000383ffff */
.L_x_3260:
        /* <DEDUP_REMOVED lines=15> */
.L_x_3263:
        /* <DEDUP_REMOVED lines=23> */
[----:B-1----:R-:W-:Y:S02]  /*13a0*/  MOV R10, UR26 ;  /* 0x0000001a000a7c02 */ /* 0x002fe40008000f00 */
[----:B------:R-:W-:Y:S02]  /*13b0*/  MOV R11, UR27 ;  /* 0x0000001b000b7c02 */ /* 0x000fe40008000f00 */
[----:B------:R-:W3:Y:S01]  /*13c0*/  @!P4 LDG.E.64 R8, desc[UR14][R8.64] ;  /* 0x0000000e0808c981 */ /* 0x000ee2000c1e1b00 */
[----:B------:R-:W-:Y:S01]  /*13d0*/  IMAD.U32 R12, RZ, RZ, UR24 ;  /* 0x00000018ff0c7e24 */ /* 0x000fe2000f8e00ff */
[----:B--2---:R-:W-:Y:S02]  /*13e0*/  MOV R13, UR25 ;  /* 0x00000019000d7c02 */ /* 0x004fe40008000f00 */
[----:B------:R-:W2:Y:S04]  /*13f0*/  @!P6 LDG.E.64 R10, desc[UR14][R10.64] ;  /* 0x0000000e0a0ae981 */ /* 0x000ea8000c1e1b00 */
        /* <DEDUP_REMOVED lines=34> */
[----:B------:R-:W-:Y:S01]  /*1620*/  MOV R10, UR24 ;  /* 0x00000018000a7c02 */ /* 0x000fe20008000f00 */
[----:B------:R-:W-:Y:S01]  /*1630*/  IMAD.U32 R11, RZ, RZ, UR25 ;  /* 0x00000019ff0b7e24 */ /* 0x000fe2000f8e00ff */
        /* <DEDUP_REMOVED lines=26> */
.L_x_3262:
        /* <DEDUP_REMOVED lines=36> */
[----:B------:R-:W2:Y:S04]  /*1a20*/  @!P5 LDG.E.64 R6, desc[UR14][R6.64] ;  /* 0x0000000e0606d981 */ /* 0x000ea8000c1e1b00 */
[----:B------:R-:W3:Y:S01]  /*1a30*/  @!P4 LDG.E.64 R8, desc[UR14][R8.64] ;  /* 0x0000000e0808c981 */ /* 0x000ee2000c1e1b00 */
[----:B------:R-:W-:-:S05]  /*1a40*/  VOTEU.ALL UP2, P6 ;  /* 0x0000000000ff7886 */ /* 0x000fca0003040000 */
[----:B------:R-:W-:-:S04]  /*1a50*/  @!UP2 UIMAD UR9, UR9, UR19, UR6 ;  /* 0x000000130909a2a4 */ /* 0x000fc8000f8e0206 */
[----:B------:R-:W-:-:S06]  /*1a60*/  @!UP2 UIMAD.WIDE.U32 UR10, UR9, 0x8, UR16 ;  /* 0x00000008090aa8a5 */ /* 0x000fcc000f8e0010 */
[----:B-1----:R-:W-:Y:S02]  /*1a70*/  MOV R10, UR10 ;  /* 0x0000000a000a7c02 */ /* 0x002fe40008000f00 */
[----:B------:R-:W-:-:S06]  /*1a80*/  MOV R11, UR11 ;  /* 0x0000000b000b7c02 */ /* 0x000fcc0008000f00 */
[----:B------:R-:W4:Y:S01]  /*1a90*/  @!P6 LDG.E.64 R10, desc[UR14][R10.64] ;  /* 0x0000000e0a0ae981 */ /* 0x000f22000c1e1b00 */
[----:B------:R-:W-:-:S04]  /*1aa0*/  MOV R12, UR5 ;  /* 0x00000005000c7c02 */ /* 0x000fc80008000f00 */
[----:B------:R-:W-:-:S04]  /*1ab0*/  IADD3 R12, PT, PT, R12, 0x4, RZ ;  /* 0x000000040c0c7810 */ /* 0x000fc80007ffe0ff */
[----:B------:R-:W-:Y:S01]  /*1ac0*/  R2UR UR5, R12 ;  /* 0x000000000c0572ca */ /* 0x000fe200000e0000 */
[----:B--2---:R-:W-:Y:S01]  /*1ad0*/  @!P5 FADD.FTZ R4, R4, R6 ;  /* 0x000000060404d221 */ /* 0x004fe20000010000 */
[----:B------:R-:W-:-:S03]  /*1ae0*/  @!P5 FADD.FTZ R5, R5, R7 ;  /* 0x000000070505d221 */ /* 0x000fc60000010000 */
[----:B---3--:R-:W-:Y:S01]  /*1af0*/  @!P4 FADD.FTZ R4, R4, R8 ;  /* 0x000000080404c221 */ /* 0x008fe20000010000 */
[----:B------:R-:W-:-:S03]  /*1b00*/  @!P4 FADD.FTZ R5, R5, R9 ;  /* 0x000000090505c221 */ /* 0x000fc60000010000 */
[----:B----4-:R-:W-:Y:S01]  /*1b10*/  @!P6 FADD.FTZ R4, R4, R10 ;  /* 0x0000000a0404e221 */ /* 0x010fe20000010000 */
[----:B------:R-:W-:-:S07]  /*1b20*/  @!P6 FADD.FTZ R5, R5, R11 ;  /* 0x0000000b0505e221 */ /* 0x000fce0000010000 */
.L_x_3264:
        /* <DEDUP_REMOVED lines=19> */
[----:B------:R-:W2:Y:S01]  /*1c60*/  @!P2 LDG.E.64 R8, desc[UR14][R8.64] ;  /* 0x0000000e0808a981 */ /* 0x000ea2000c1e1b00 */
[----:B-1----:R-:W-:-:S04]  /*1c70*/  MOV R10, UR5 ;  /* 0x00000005000a7c02 */ /* 0x002fc80008000f00 */
[----:B------:R-:W-:-:S04]  /*1c80*/  IADD3 R10, PT, PT, R10, 0x2, RZ ;  /* 0x000000020a0a7810 */ /* 0x000fc80007ffe0ff */
[----:B------:R-:W-:Y:S01]  /*1c90*/  R2UR UR5, R10 ;  /* 0x000000000a0572ca */ /* 0x000fe200000e0000 */
[----:B0-----:R-:W-:Y:S01]  /*1ca0*/  @!P4 FADD.FTZ R4, R4, R6 ;  /* 0x000000060404c221 */ /* 0x001fe20000010000 */
[----:B------:R-:W-:-:S03]  /*1cb0*/  @!P4 FADD.FTZ R5, R5, R7 ;  /* 0x000000070505c221 */ /* 0x000fc60000010000 */
[----:B--2---:R-:W-:Y:S01]  /*1cc0*/  @!P2 FADD.FTZ R4, R4, R8 ;  /* 0x000000080404a221 */ /* 0x004fe20000010000 */
[----:B------:R-:W-:-:S09]  /*1cd0*/  @!P2 FADD.FTZ R5, R5, R9 ;  /* 0x000000090505a221 */ /* 0x000fd20000010000 */
.L_x_3265:
        /* <DEDUP_REMOVED lines=13> */
.L_x_3266:
[----:B------:R-:W-:Y:S05]  /*1db0*/  BSYNC.RECONVERGENT B0 ;  /* 0x0000000000007941 */ /* 0x000fea0003800200 */
.L_x_3259:
        /* <DEDUP_REMOVED lines=59> */
[----:B0-----:R-:W-:Y:S02]  /*2170*/  IMAD R6, R4, UR12, RZ ;  /* 0x0000000c04067c24 */ /* 0x001fe4000f8e02ff */
[----:B------:R-:W-:Y:S02]  /*2180*/  IMAD.MOV.U32 R4, RZ, RZ, R2 ;  /* 0x000000ffff047224 */ /* 0x000fe400078e0002 */
[----:B------:R-:W-:-:S02]  /*2190*/  IMAD R7, R27, UR13, R6 ;  /* 0x0000000d1b077c24 */ /* 0x000fc4000f8e0206 */
        /* <DEDUP_REMOVED lines=8> */
.L_x_3270:
[----:B------:R-:W-:Y:S05]  /*2220*/  BSYNC.RECONVERGENT B1 ;  /* 0x0000000000017941 */ /* 0x000fea0003800200 */
.L_x_3269:
[----:B------:R-:W-:Y:S04]  /*2230*/  BSSY.RECONVERGENT B1, `(.L_x_3271) ;  /* 0x0000013000017945 */ /* 0x000fe80003800200 */
[----:B------:R-:W-:Y:S05]  /*2240*/  @P3 BRA `(.L_x_3272) ;  /* 0x0000000000443947 */ /* 0x000fea0003800000 */
[----:B------:R-:W1:Y:S01]  /*2250*/  LDCU.64 UR8, c[0x0][0x3e0] ;  /* 0x00007c00ff0877ac */ /* 0x000e620008000a00 */
[----:B0-----:R-:W-:Y:S01]  /*2260*/  MOV R4, R2 ;  /* 0x0000000200047202 */ /* 0x001fe20000000f00 */
[C---:B------:R-:W-:Y:S01]  /*2270*/  FADD.FTZ R20, -R8.reuse, R20 ;  /* 0x0000001408147221 */ /* 0x040fe20000010100 */
[----:B------:R-:W-:Y:S01]  /*2280*/  MOV R5, R17 ;  /* 0x0000001100057202 */ /* 0x000fe20000000f00 */
        /* <DEDUP_REMOVED lines=13> */
.L_x_3272:
[----:B------:R-:W-:Y:S05]  /*2360*/  BSYNC.RECONVERGENT B1 ;  /* 0x0000000000017941 */ /* 0x000fea0003800200 */
.L_x_3271:
        /* <DEDUP_REMOVED lines=19> */
.L_x_3274:
[----:B------:R-:W-:Y:S05]  /*24a0*/  BSYNC.RECONVERGENT B1 ;  /* 0x0000000000017941 */ /* 0x000fea0003800200 */
.L_x_3273:
        /* <DEDUP_REMOVED lines=18> */
.L_x_3268:
        /* <DEDUP_REMOVED lines=18> */
[----:B------:R-:W-:-:S02]  /*26f0*/  IMAD.MOV.U32 R6, RZ, RZ, R2 ;  /* 0x000000ffff067224 */ /* 0x000fc400078e0002 */
        /* <DEDUP_REMOVED lines=10> */
[----:B------:R-:W-:Y:S01]  /*27a0*/  IADD3 R5, PT, PT, R7, R5, RZ ;  /* 0x0000000507057210 */ /* 0x000fe20007ffe0ff */
[----:B0-----:R-:W-:-:S03]  /*27b0*/  FADD.FTZ R37, R36, 1 ;  /* 0x3f80000024257421 */ /* 0x001fc60000010000 */
[----:B------:R-:W-:-:S03]  /*27c0*/  LEA.HI.X R5, R6, UR13, R5, 0x2, P4 ;  /* 0x0000000d06057c11 */ /* 0x000fc6000a0f1405 */
[----:B------:R-:W0:Y:S01]  /*27d0*/  MUFU.RCP R38, R37 ;  /* 0x0000002500267308 */ /* 0x000e220000001000 */
[----:B-1----:R-:W-:Y:S01]  /*27e0*/  FMUL.FTZ R6, R18, R35 ;  /* 0x0000002312067220 */ /* 0x002fe20000410000 */
[----:B0-----:R-:W-:-:S05]  /*27f0*/  FMUL.FTZ R7, R19, R38 ;  /* 0x0000002613077220 */ /* 0x001fca0000410000 */
[----:B------:R0:W-:Y:S02]  /*2800*/  STG.E.64 desc[UR14][R4.64], R6 ;  /* 0x0000000604007986 */ /* 0x0001e4000c101b0e */
.L_x_3277:
[----:B------:R-:W-:Y:S05]  /*2810*/  BSYNC.RECONVERGENT B1 ;  /* 0x0000000000017941 */ /* 0x000fea0003800200 */
.L_x_3276:
        /* <DEDUP_REMOVED lines=29> */
.L_x_3279:
[----:B------:R-:W-:Y:S05]  /*29f0*/  BSYNC.RECONVERGENT B1 ;  /* 0x0000000000017941 */ /* 0x000fea0003800200 */
.L_x_3278:
        /* <DEDUP_REMOVED lines=29> */
.L_x_3281:
[----:B------:R-:W-:Y:S05]  /*2bd0*/  BSYNC.RECONVERGENT B1 ;  /* 0x0000000000017941 */ /* 0x000fea0003800200 */
.L_x_3280:
        /* <DEDUP_REMOVED lines=27> */
.L_x_3275:
[----:B------:R-:W-:Y:S05]  /*2d90*/  BSYNC.RECONVERGENT B0 ;  /* 0x0000000000007941 */ /* 0x000fea0003800200 */
.L_x_3267:
        /* <DEDUP_REMOVED lines=8> */
.L_x_3283:
        /* <DEDUP_REMOVED lines=14> */
.L_x_3476:


//--------------------- .text._Z35group_norm_nhwc_fwd_one_pass_kernelI11Fp32IOFp16WLi256ELi26ELi416EEv26Group_norm_nhwc_fwd_params --------------------------
	.section	.text._Z35group_norm_nhwc_fwd_one_pass_kernelI11Fp32IOFp16WLi256ELi26ELi416EEv26Group_norm_nhwc_fwd_params,"ax",@progbits
	.align	128
        .global         _Z35group_norm_nhwc_fwd_one_pass_kernelI11Fp32IOFp16WLi256ELi26ELi416EEv26Group_norm_nhwc_fwd_params
        .type           _Z35group_norm_nhwc_fwd_one_pass_kernelI11Fp32IOFp16WLi256ELi26ELi416EEv26Group_norm_nhwc_fwd_params,@function
        .size           _Z35group_norm_nhwc_fwd_one_pass_kernelI11Fp32IOFp16WLi256ELi26ELi416EEv26Group_norm_nhwc_fwd_params,(.L_x_3477 - _Z35group_norm_nhwc_fwd_one_pass_kernelI11Fp32IOFp16WLi256ELi26ELi416EEv26Group_norm_nhwc_fwd_params)
        .other          _Z35group_norm_nhwc_fwd_one_pass_kernelI11Fp32IOFp16WLi256ELi26ELi416EEv26Group_norm_nhwc_fwd_params,@"STO_CUDA_ENTRY STV_DEFAULT"
_Z35group_norm_nhwc_fwd_one_pass_kernelI11Fp32IOFp16WLi256ELi26ELi416EEv26Group_norm_nhwc_fwd_params:
.text._Z35group_norm_nhwc_fwd_one_pass_kernelI11Fp32IOFp16WLi256ELi26ELi416EEv26Group_norm_nhwc_fwd_params:
        /* <DEDUP_REMOVED lines=41> */
.L_x_3327:
        /* <DEDUP_REMOVED lines=232> */
.L_x_3285:
[----:B------:R-:W-:Y:S05]  /*1110*/  BSYNC.RECONVERGENT B0 ;  /* 0x0000000000007941 */ /* 0x000fea0003800200 */
.L_x_3284:
        /* <DEDUP_REMOVED lines=37> */
.L_x_3287:
[----:B------:R-:W-:Y:S05]  /*1370*/  BSYNC.RECONVERGENT B0 ;  /* 0x0000000000007941 */ /* 0x000fea0003800200 */
.L_x_3286:
        /* <DEDUP_REMOVED lines=26> */
.L_x_3290:
[----:B---3--:R-:W2:Y:S04]  /*1520*/  LDG.E.STRONG.GPU R18, desc[UR6][R16.64] ;  /* 0x0000000610127981 */ /* 0x008ea8000c1ef900 */
[----:B--2---:R-:W-:Y:S01]  /*1530*/  CCTL.IVALL ;  /* 0x00000000ff00798f */ /* 0x004fe20002000000 */
[----:B------:R-:W-:Y:S05]  /*1540*/  YIELD ;  /* 0x0000000000007946 */ /* 0x000fea0003800000 */
[----:B------:R-:W-:-:S13]  /*1550*/  ISETP.NE.AND P1, PT, R18, R25, PT ;  /* 0x000000191200720c */ /* 0x000fda0003f25270 */
[----:B------:R-:W-:Y:S05]  /*1560*/  @P1 BRA `(.L_x_3290) ;  /* 0xfffffffc00ec1947 */ /* 0x000fea000383ffff */
.L_x_3289:
        /* <DEDUP_REMOVED lines=14> */
.L_x_3292:
        /* <DEDUP_REMOVED lines=62> */
.L_x_3291:
        /* <DEDUP_REMOVED lines=36> */
.L_x_3293:
        /* <DEDUP_REMOVED lines=18> */
.L_x_3294:
        /* <DEDUP_REMOVED lines=9> */
.L_x_3295:
[----:B------:R-:W-:Y:S05]  /*1e20*/  BSYNC.RECONVERGENT B0 ;  /* 0x0000000000007941 */ /* 0x000fea0003800200 */
.L_x_3288:
        /* <DEDUP_REMOVED lines=69> */
.L_x_3299:
[----:B------:R-:W-:Y:S05]  /*2280*/  BSYNC.RECONVERGENT B1 ;  /* 0x0000000000017941 */ /* 0x000fea0003800200 */
.L_x_3298:
        /* <DEDUP_REMOVED lines=19> */
.L_x_3301:
[----:B------:R-:W-:Y:S05]  /*23c0*/  BSYNC.RECONVERGENT B1 ;  /* 0x0000000000017941 */ /* 0x000fea0003800200 */
.L_x_3300:
        /* <DEDUP_REMOVED lines=29> */
.L_x_3303:
[----:B------:R-:W-:Y:S05]  /*25a0*/  BSYNC.RECONVERGENT B1 ;  /* 0x0000000000017941 */ /* 0x000fea0003800200 */
.L_x_3302:
        /* <DEDUP_REMOVED lines=19> */
.L_x_3305:
[----:B------:R-:W-:Y:S05]  /*26e0*/  BSYNC.RECONVERGENT B1 ;  /* 0x0000000000017941 */ /* 0x000fea0003800200 */
.L_x_3304:
        /* <DEDUP_REMOVED lines=19> */
.L_x_3307:
[----:B------:R-:W-:Y:S05]  /*2820*/  BSYNC.RECONVERGENT B1 ;  /* 0x0000000000017941 */ /* 0x000fea0003800200 */
.L_x_3306:
        /* <DEDUP_REMOVED lines=19> */
.L_x_3309:
[----:B------:R-:W-:Y:S05]  /*2960*/  BSYNC.RECONVERGENT B1 ;  /* 0x0000000000017941 */ /* 0x000fea0003800200 */
.L_x_3308:
        /* <DEDUP_REMOVED lines=19> */
.L_x_3311:
[----:B------:R-:W-:Y:S05]  /*2aa0*/  BSYNC.RECONVERGENT B1 ;  /* 0x0000000000017941 */ /* 0x000fea0003800200 */
.L_x_3310:
        /* <DEDUP_REMOVED lines=19> */
.L_x_3297:
        /* <DEDUP_REMOVED lines=36> */
.L_x_3314:
[----:B------:R-:W-:Y:S05]  /*2e20*/  BSYNC.RECONVERGENT B1 ;  /* 0x0000000000017941 */ /* 0x000fea0003800200 */
.L_x_3313:
        /* <DEDUP_REMOVED lines=29> */
.L_x_3316:
[----:B------:R-:W-:Y:S05]  /*3000*/  BSYNC.RECONVERGENT B1 ;  /* 0x0000000000017941 */ /* 0x000fea0003800200 */
.L_x_3315:
        /* <DEDUP_REMOVED lines=39> */
.L_x_3318:
[----:B------:R-:W-:Y:S05]  /*3280*/  BSYNC.RECONVERGENT B1 ;  /* 0x0000000000017941 */ /* 0x000fea0003800200 */
.L_x_3317:
        /* <DEDUP_REMOVED lines=29> */
.L_x_3320:
[----:B------:R-:W-:Y:S05]  /*3460*/  BSYNC.RECONVERGENT B1 ;  /* 0x0000000000017941 */ /* 0x000fea0003800200 */
.L_x_3319:
        /* <DEDUP_REMOVED lines=29> */
.L_x_3322:
[----:B------:R-:W-:Y:S05]  /*3640*/  BSYNC.RECONVERGENT B1 ;  /* 0x0000000000017941 */ /* 0x000fea0003800200 */
.L_x_3321:
        /* <DEDUP_REMOVED lines=29> */
.L_x_3324:
[----:B------:R-:W-:Y:S05]  /*3820*/  BSYNC.RECONVERGENT B1 ;  /* 0x0000000000017941 */ /* 0x000fea0003800200 */
.L_x_3323:
        /* <DEDUP_REMOVED lines=29> */
.L_x_3326:
[----:B------:R-:W-:Y:S05]  /*3a00*/  BSYNC.RECONVERGENT B1 ;  /* 0x0000000000017941 */ /* 0x000fea0003800200 */
.L_x_3325:
        /* <DEDUP_REMOVED lines=27> */
.L_x_3312:
[----:B------:R-:W-:Y:S05]  /*3bc0*/  BSYNC.RECONVERGENT B0 ;  /* 0x0000000000007941 */ /* 0x000fea0003800200 */
.L_x_3296:
        /* <DEDUP_REMOVED lines=8> */
.L_x_3328:
        /* <DEDUP_REMOVED lines=11> */
.L_x_3477:


//--------------------- .text._Z35group_norm_nhwc_fwd_one_pass_kernelI11Fp32IOFp16WLi512ELi26ELi416EEv26Group_norm_nhwc_fwd_params --------------------------
	.section	.text._Z35group_norm_nhwc_fwd_one_pass_kernelI11Fp32IOFp16WLi512ELi26ELi416EEv26Group_norm_nhwc_fwd_params,"ax",@progbits
	.align	128
        .global         _Z35group_norm_nhwc_fwd_one_pass_kernelI11Fp32IOFp16WLi512ELi26ELi416EEv26Group_norm_nhwc_fwd_params
        .type           _Z35group_norm_nhwc_fwd_one_pass_kernelI11Fp32IOFp16WLi512ELi26ELi416EEv26Group_norm_nhwc_fwd_params,@function
        .size           _Z35group_norm_nhwc_fwd_one_pass_kernelI11Fp32IOFp16WLi512ELi26ELi416EEv26Group_norm_nhwc_fwd_params,(.L_x_3478 - _Z35group_norm_nhwc_fwd_one_pass_kernelI11Fp32IOFp16WLi512ELi26ELi416EEv26Group_norm_nhwc_fwd_params)
        .other          _Z35group_norm_nhwc_fwd_one_pass_kernelI11Fp32IOFp16WLi512ELi26ELi416EEv26Group_norm_nhwc_fwd_params,@"STO_CUDA_ENTRY STV_DEFAULT"
_Z35group_norm_nhwc_fwd_one_pass_kernelI11Fp32IOFp16WLi512ELi26ELi416EEv26Group_norm_nhwc_fwd_params:
.text._Z35group_norm_nhwc_fwd_one_pass_kernelI11Fp32IOFp16WLi512ELi26ELi416EEv26Group_norm_nhwc_fwd_params:
        /* <DEDUP_REMOVED lines=61> */
.L_x_3404:
        /* <DEDUP_REMOVED lines=378> */
.L_x_3330:
[----:B------:R-:W-:Y:S05]  /*1b70*/  BSYNC.RECONVERGENT B0 ;  /* 0x0000000000007941 */ /* 0x000fea0003800200 */
.L_x_3329:
        /* <DEDUP_REMOVED lines=39> */
.L_x_3332:
[----:B------:R-:W-:Y:S05]  /*1df0*/  BSYNC.RECONVERGENT B0 ;  /* 0x0000000000007941 */ /* 0x000fea0003800200 */
.L_x_3331:
        /* <DEDUP_REMOVED lines=25> */
.L_x_3335:
[----:B----4-:R-:W3:Y:S04]  /*1f90*/  LDG.E.STRONG.GPU R30, desc[UR8][R28.64] ;  /* 0x000000081c1e7981 */ /* 0x010ee8000c1ef900 */
[----:B---3--:R-:W-:Y:S01]  /*1fa0*/  CCTL.IVALL ;  /* 0x00000000ff00798f */ /* 0x008fe20002000000 */
[----:B------:R-:W-:Y:S05]  /*1fb0*/  YIELD ;  /* 0x0000000000007946 */ /* 0x000fea0003800000 */
[----:B------:R-:W-:-:S13]  /*1fc0*/  ISETP.NE.AND P4, PT, R30, R35, PT ;  /* 0x000000231e00720c */ /* 0x000fda0003f85270 */
[----:B------:R-:W-:Y:S05]  /*1fd0*/  @P4 BRA `(.L_x_3335) ;  /* 0xfffffffc00ec4947 */ /* 0x000fea000383ffff */
.L_x_3334:
        /* <DEDUP_REMOVED lines=15> */
.L_x_3337:
        /* <DEDUP_REMOVED lines=60> */
.L_x_3336:
        /* <DEDUP_REMOVED lines=35> */
.L_x_3338:
        /* <DEDUP_REMOVED lines=18> */
.L_x_3339:
        /* <DEDUP_REMOVED lines=9> */
.L_x_3340:
[----:B------:R-:W-:Y:S05]  /*2870*/  BSYNC.RECONVERGENT B0 ;  /* 0x0000000000007941 */ /* 0x000fea0003800200 */
.L_x_3333:
        /* <DEDUP_REMOVED lines=64> */
.L_x_3344:
[----:B------:R-:W-:Y:S05]  /*2c80*/  BSYNC.RECONVERGENT B1 ;  /* 0x0000000000017941 */ /* 0x000fea0003800200 */
.L_x_3343:
        /* <DEDUP_REMOVED lines=19> */
.L_x_3346:
[----:B------:R-:W-:Y:S05]  /*2dc0*/  BSYNC.RECONVERGENT B1 ;  /* 0x0000000000017941 */ /* 0x000fea0003800200 */
.L_x_3345:
        /* <DEDUP_REMOVED lines=27> */
.L_x_3348:
[----:B------:R-:W-:Y:S05]  /*2f80*/  BSYNC.RECONVERGENT B1 ;  /* 0x0000000000017941 */ /* 0x000fea0003800200 */
.L_x_3347:
        /* <DEDUP_REMOVED lines=19> */
.L_x_3350:
[----:B------:R-:W-:Y:S05]  /*30c0*/  BSYNC.RECONVERGENT B1 ;  /* 0x0000000000017941 */ /* 0x000fea0003800200 */
.L_x_3349:
        /* <DEDUP_REMOVED lines=19> */
.L_x_3352:
[----:B------:R-:W-:Y:S05]  /*3200*/  BSYNC.RECONVERGENT B1 ;  /* 0x0000000000017941 */ /* 0x000fea0003800200 */
.L_x_3351:
        /* <DEDUP_REMOVED lines=19> */
.L_x_3354:
[----:B------:R-:W-:Y:S05]  /*3340*/  BSYNC.RECONVERGENT B1 ;  /* 0x0000000000017941 */ /* 0x000fea0003800200 */
.L_x_3353:
        /* <DEDUP_REMOVED lines=27> */
.L_x_3356:
[----:B------:R-:W-:Y:S05]  /*3500*/  BSYNC.RECONVERGENT B1 ;  /* 0x0000000000017941 */ /* 0x000fea0003800200 */
.L_x_3355:
        /* <DEDUP_REMOVED lines=19> */
.L_x_3358:
[----:B------:R-:W-:Y:S05]  /*3640*/  BSYNC.RECONVERGENT B1 ;  /* 0x0000000000017941 */ /* 0x000fea0003800200 */
.L_x_3357:
        /* <DEDUP_REMOVED lines=19> */
.L_x_3360:
[----:B------:R-:W-:Y:S05]  /*3780*/  BSYNC.RECONVERGENT B1 ;  /* 0x0000000000017941 */ /* 0x000fea0003800200 */
.L_x_3359:
        /* <DEDUP_REMOVED lines=19> */
.L_x_3362:
[----:B------:R-:W-:Y:S05]  /*38c0*/  BSYNC.RECONVERGENT B1 ;  /* 0x0000000000017941 */ /* 0x000fea0003800200 */
.L_x_3361:
        /* <DEDUP_REMOVED lines=29> */
.L_x_3364:
[----:B------:R-:W-:Y:S05]  /*3aa0*/  BSYNC.RECONVERGENT B1 ;  /* 0x0000000000017941 */ /* 0x000fea0003800200 */
.L_x_3363:
        /* <DEDUP_REMOVED lines=19> */
.L_x_3366:
[----:B------:R-:W-:Y:S05]  /*3be0*/  BSYNC.RECONVERGENT B1 ;  /* 0x0000000000017941 */ /* 0x000fea0003800200 */
.L_x_3365:
        /* <DEDUP_REMOVED lines=19> */
.L_x_3368:
[----:B------:R-:W-:Y:S05]  /*3d20*/  BSYNC.RECONVERGENT B1 ;  /* 0x0000000000017941 */ /* 0x000fea0003800200 */
.L_x_3367:
        /* <DEDUP_REMOVED lines=19> */
.L_x_3370:
[----:B------:R-:W-:Y:S05]  /*3e60*/  BSYNC.RECONVERGENT B1 ;  /* 0x0000000000017941 */ /* 0x000fea0003800200 */
.L_x_3369:
        /* <DEDUP_REMOVED lines=19> */
.L_x_3372:
[----:B------:R-:W-:Y:S05]  /*3fa0*/  BSYNC.RECONVERGENT B1 ;  /* 0x0000000000017941 */ /* 0x000fea0003800200 */
.L_x_3371:
        /* <DEDUP_REMOVED lines=18> */
.L_x_3342:
        /* <DEDUP_REMOVED lines=34> */
.L_x_3375:
[----:B------:R-:W-:Y:S05]  /*42f0*/  BSYNC.RECONVERGENT B1 ;  /* 0x0000000000017941 */ /* 0x000fea0003800200 */
.L_x_3374:
        /* <DEDUP_REMOVED lines=29> */
.L_x_3377:
[----:B------:R-:W-:Y:S05]  /*44d0*/  BSYNC.RECONVERGENT B1 ;  /* 0x0000000000017941 */ /* 0x000fea0003800200 */
.L_x_3376:
        /* <DEDUP_REMOVED lines=37> */
.L_x_3379:
[----:B------:R-:W-:Y:S05]  /*4730*/  BSYNC.RECONVERGENT B1 ;  /* 0x0000000000017941 */ /* 0x000fea0003800200 */
.L_x_3378:
        /* <DEDUP_REMOVED lines=29> */
.L_x_3381:
[----:B------:R-:W-:Y:S05]  /*4910*/  BSYNC.RECONVERGENT B1 ;  /* 0x0000000000017941 */ /* 0x000fea0003800200 */
.L_x_3380:
        /* <DEDUP_REMOVED lines=29> */
.L_x_3383:
[----:B------:R-:W-:Y:S05]  /*4af0*/  BSYNC.RECONVERGENT B1 ;  /* 0x0000000000017941 */ /* 0x000fea0003800200 */
.L_x_3382:
        /* <DEDUP_REMOVED lines=29> */
.L_x_3385:
[----:B------:R-:W-:Y:S05]  /*4cd0*/  BSYNC.RECONVERGENT B1 ;  /* 0x0000000000017941 */ /* 0x000fea0003800200 */
.L_x_3384:
        /* <DEDUP_REMOVED lines=37> */
.L_x_3387:
[----:B------:R-:W-:Y:S05]  /*4f30*/  BSYNC.RECONVERGENT B1 ;  /* 0x0000000000017941 */ /* 0x000fea0003800200 */
.L_x_3386:
        /* <DEDUP_REMOVED lines=29> */
.L_x_3389:
[----:B------:R-:W-:Y:S05]  /*5110*/  BSYNC.RECONVERGENT B1 ;  /* 0x0000000000017941 */ /* 0x000fea0003800200 */
.L_x_3388:
        /* <DEDUP_REMOVED lines=29> */
.L_x_3391:
[----:B------:R-:W-:Y:S05]  /*52f0*/  BSYNC.RECONVERGENT B1 ;  /* 0x0000000000017941 */ /* 0x000fea0003800200 */
.L_x_3390:
        /* <DEDUP_REMOVED lines=29> */
.L_x_3393:
[----:B------:R-:W-:Y:S05]  /*54d0*/  BSYNC.RECONVERGENT B1 ;  /* 0x0000000000017941 */ /* 0x000fea0003800200 */
.L_x_3392:
        /* <DEDUP_REMOVED lines=39> */
.L_x_3395:
[----:B------:R-:W-:Y:S05]  /*5750*/  BSYNC.RECONVERGENT B1 ;  /* 0x0000000000017941 */ /* 0x000fea0003800200 */
.L_x_3394:
        /* <DEDUP_REMOVED lines=29> */
.L_x_3397:
[----:B------:R-:W-:Y:S05]  /*5930*/  BSYNC.RECONVERGENT B1 ;  /* 0x0000000000017941 */ /* 0x000fea0003800200 */
.L_x_3396:
        /* <DEDUP_REMOVED lines=29> */
.L_x_3399:
[----:B------:R-:W-:Y:S05]  /*5b10*/  BSYNC.RECONVERGENT B1 ;  /* 0x0000000000017941 */ /* 0x000fea0003800200 */
.L_x_3398:
        /* <DEDUP_REMOVED lines=29> */
.L_x_3401:
[----:B------:R-:W-:Y:S05]  /*5cf0*/  BSYNC.RECONVERGENT B1 ;  /* 0x0000000000017941 */ /* 0x000fea0003800200 */
.L_x_3400:
        /* <DEDUP_REMOVED lines=29> */
.L_x_3403:
[----:B------:R-:W-:Y:S05]  /*5ed0*/  BSYNC.RECONVERGENT B1 ;  /* 0x0000000000017941 */ /* 0x000fea0003800200 */
.L_x_3402:
        /* <DEDUP_REMOVED lines=27> */
.L_x_3373:
[----:B------:R-:W-:Y:S05]  /*6090*/  BSYNC.RECONVERGENT B0 ;  /* 0x0000000000007941 */ /* 0x000fea0003800200 */
.L_x_3341:
[----:B------:R-:W-:Y:S02]  /*60a0*/  IADD3 R8, PT, PT, R5, R8, RZ ;  /* 0x0000000805087210 */ /* 0x000fe40007ffe0ff */
[----:B------:R-:W-:Y:S02]  /*60b0*/  IADD3 R7, PT, PT, R7, 0x1, RZ ;  /* 0x0000000107077810 */ /* 0x000fe40007ffe0ff */
[----:B------:R-:W-:-:S13]  /*60c0*/  ISETP.GE.AND P1, PT, R8, UR5, PT ;  /* 0x0000000508007c0c */ /* 0x000fda000bf26270 */
[----:B------:R-:W-:Y:S05]  /*60d0*/  @!P1 BRA `(.L_x_3404) ;  /* 0xffffffa000bc9947 */ /* 0x000fea000383ffff */
[----:B------:R-:W-:Y:S05]  /*60e0*/  EXIT ;  /* 0x000000000000794d */ /* 0x000fea0003800000 */
.L_x_3405:
        /* <DEDUP_REMOVED lines=9> */
.L_x_3478:


//--------------------- .nv.shared.reserved.0     --------------------------
	.section	.nv.shared.reserved.0,"aw",@nobits
	.weak		__nv_reservedSMEM_offset_0_alias
	.size		__nv_reservedSMEM_offset_0_alias, 0, 64
	.other		__nv_reservedSMEM_offset_0_alias,@"STO_CUDA_RESERVED_SHARED STV_DEFAULT"
__nv_reservedSMEM_offset_0_alias:
	.zero		0
	.zero		64


//--------------------- .nv.global                --------------------------
	.section	.nv.global,"aw",@nobits
.nv.global:
	.type		_ZN61_INTERNAL_a3f90e78_30_group_norm_nhwc_one_pass_26_cu_cc4e9e516thrust24THRUST_300001_SM_1000_NS12placeholders2_5E,@object
	.size		_ZN61_INTERNAL_a3f90e78_30_group_norm_nhwc_one_pass_26_cu_cc4e9e516thrust24THRUST_300001_SM_1000_NS12placeholders2_5E,(_ZN61_INTERNAL_a3f90e78_30_group_norm_nhwc_one_pass_26_cu_cc4e9e514cuda3std3__45__cpo6cbeginE - _ZN61_INTERNAL_a3f90e78_30_group_norm_nhwc_one_pass_26_cu_cc4e9e516thrust24THRUST_300001_SM_1000_NS12placeholders2_5E)
_ZN61_INTERNAL_a3f90e78_30_group_norm_nhwc_one_pass_26_cu_cc4e9e516thrust24THRUST_300001_SM_1000_NS12placeholders2_5E:
	.zero		1
	.type		_ZN61_INTERNAL_a3f90e78_30_group_norm_nhwc_one_pass_26_cu_cc4e9e514cuda3std3__45__cpo6cbeginE,@object
	.size		_ZN61_INTERNAL_a3f90e78_30_group_norm_nhwc_one_pass_26_cu_cc4e9e514cuda3std3__45__cpo6cbeginE,(_ZN61_INTERNAL_a3f90e78_30_group_norm_nhwc_one_pass_26_cu_cc4e9e514cuda3std6ranges3__45__cpo6cbeginE - _ZN61_INTERNAL_a3f90e78_30_group_norm_nhwc_one_pass_26_cu_cc4e9e514cuda3std3__45__cpo6cbeginE)
_ZN61_INTERNAL_a3f90e78_30_group_norm_nhwc_one_pass_26_cu_cc4e9e514cuda3std3__45__cpo6cbeginE:
	.zero		1
	.type		_ZN61_INTERNAL_a3f90e78_30_group_norm_nhwc_one_pass_26_cu_cc4e9e514cuda3std6ranges3__45__cpo6cbeginE,@object
	.size		_ZN61_INTERNAL_a3f90e78_30_group_norm_nhwc_one_pass_26_cu_cc4e9e514cuda3std6ranges3__45__cpo6cbeginE,(_ZN61_INTERNAL_a3f90e78_30_group_norm_nhwc_one_pass_26_cu_cc4e9e514cuda3std3__48in_placeE - _ZN61_INTERNAL_a3f90e78_30_group_norm_nhwc_one_pass_26_cu_cc4e9e514cuda3std6ranges3__45__cpo6cbeginE)
_ZN61_INTERNAL_a3f90e78_30_group_norm_nhwc_one_pass_26_cu_cc4e9e514cuda3std6ranges3__45__cpo6cbeginE:
	.zero		1
	.type		_ZN61_INTERNAL_a3f90e78_30_group_norm_nhwc_one_pass_26_cu_cc4e9e514cuda3std3__48in_placeE,@object
	.size		_ZN61_INTERNAL_a3f90e78_30_group_norm_nhwc_one_pass_26_cu_cc4e9e514cuda3std3__48in_placeE,(_ZN61_INTERNAL_a3f90e78_30_group_norm_nhwc_one_pass_26_cu_cc4e9e514cuda3std6ranges3__45__cpo4sizeE - _ZN61_INTERNAL_a3f90e78_30_group_norm_nhwc_one_pass_26_cu_cc4e9e514cuda3std3__48in_placeE)
_ZN61_INTERNAL_a3f90e78_30_group_norm_nhwc_one_pass_26_cu_cc4e9e514cuda3std3__48in_placeE:
	.zero		1
	.type		_ZN61_INTERNAL_a3f90e78_30_group_norm_nhwc_one_pass_26_cu_cc4e9e514cuda3std6ranges3__45__cpo4sizeE,@object
	.size		_ZN61_INTERNAL_a3f90e78_30_group_norm_nhwc_one_pass_26_cu_cc4e9e514cuda3std6ranges3__45__cpo4sizeE,(_ZN61_INTERNAL_a3f90e78_30_group_norm_nhwc_one_pass_26_cu_cc4e9e516thrust24THRUST_300001_SM_1000_NS12placeholders2_9E - _ZN61_INTERNAL_a3f90e78_30_group_norm_nhwc_one_pass_26_cu_cc4e9e514cuda3std6ranges3__45__cpo4sizeE)
_ZN61_INTERNAL_a3f90e78_30_group_norm_nhwc_one_pass_26_cu_cc4e9e514cuda3std6ranges3__45__cpo4sizeE:
	.zero		1
	.type		_ZN61_INTERNAL_a3f90e78_30_group_norm_nhwc_one_pass_26_cu_cc4e9e516thrust24THRUST_300001_SM_1000_NS12placeholders2_9E,@object
	.size		_ZN61_INTERNAL_a3f90e78_30_group_norm_nhwc_one_pass_26_cu_cc4e9e516thrust24THRUST_300001_SM_1000_NS12placeholders2_9E,(_ZN61_INTERNAL_a3f90e78_30_group_norm_nhwc_one_pass_26_cu_cc4e9e514cuda3std3__45__cpo7crbeginE - _ZN61_INTERNAL_a3f90e78_30_group_norm_nhwc_one_pass_26_cu_cc4e9e516thrust24THRUST_300001_SM_1000_NS12placeholders2_9E)
_ZN61_INTERNAL_a3f90e78_30_group_norm_nhwc_one_pass_26_cu_cc4e9e516thrust24THRUST_300001_SM_1000_NS12placeholders2_9E:
	.zero		1
	.type		_ZN61_INTERNAL_a3f90e78_30_group_norm_nhwc_one_pass_26_cu_cc4e9e514cuda3std3__45__cpo7crbeginE,@object
	.size		_ZN61_INTERNAL_a3f90e78_30_group_norm_nhwc_one_pass_26_cu_cc4e9e514cuda3std3__45__cpo7crbeginE,(_ZN61_INTERNAL_a3f90e78_30_group_norm_nhwc_one_pass_26_cu_cc4e9e514cuda3std6ranges3__45__cpo4nextE - _ZN61_INTERNAL_a3f90e78_30_group_norm_nhwc_one_pass_26_cu_cc4e9e514cuda3std3__45__cpo7crbeginE)
_ZN61_INTERNAL_a3f90e78_30_group_norm_nhwc_one_pass_26_cu_cc4e9e514cuda3std3__45__cpo7crbeginE:
	.zero		1
	.type		_ZN61_INTERNAL_a3f90e78_30_group_norm_nhwc_one_pass_26_cu_cc4e9e514cuda3std6ranges3__45__cpo4nextE,@object
	.size		_ZN61_INTERNAL_a3f90e78_30_group_norm_nhwc_one_pass_26_cu_cc4e9e514cuda3std6ranges3__45__cpo4nextE,(_ZN61_INTERNAL_a3f90e78_30_group_norm_nhwc_one_pass_26_cu_cc4e9e514cuda3std6ranges3__45__cpo4swapE - _ZN61_INTERNAL_a3f90e78_30_group_norm_nhwc_one_pass_26_cu_cc4e9e514cuda3std6ranges3__45__cpo4nextE)
_ZN61_INTERNAL_a3f90e78_30_group_norm_nhwc_one_pass_26_cu_cc4e9e514cuda3std6ranges3__45__cpo4nextE:
	.zero		1
	.type		_ZN61_INTERNAL_a3f90e78_30_group_norm_nhwc_one_pass_26_cu_cc4e9e514cuda3std6ranges3__45__cpo4swapE,@object
	.size		_ZN61_INTERNAL_a3f90e78_30_group_norm_nhwc_one_pass_26_cu_cc4e9e514cuda3std6ranges3__45__cpo4swapE,(_ZN61_INTERNAL_a3f90e78_30_group_norm_nhwc_one_pass_26_cu_cc4e9e516thrust24THRUST_300001_SM_1000_NS12placeholders2_1E - _ZN61_INTERNAL_a3f90e78_30_group_norm_nhwc_one_pass_26_cu_cc4e9e514cuda3std6ranges3__45__cpo4swapE)
_ZN61_INTERNAL_a3f90e78_30_group_norm_nhwc_one_pass_26_cu_cc4e9e514cuda3std6ranges3__45__cpo4swapE:
	.zero		1
	.type		_ZN61_INTERNAL_a3f90e78_30_group_norm_nhwc_one_pass_26_cu_cc4e9e516thrust24THRUST_300001_SM_1000_NS12placeholders2_1E,@object
	.size		_ZN61_INTERNAL_a3f90e78_30_group_norm_nhwc_one_pass_26_cu_cc4e9e516thrust24THRUST_300001_SM_1000_NS12placeholders2_1E,(_ZN61_INTERNAL_a3f90e78_30_group_norm_nhwc_one_pass_26_cu_cc4e9e516thrust24THRUST_300001_SM_1000_NS12placeholders2_3E - _ZN61_INTERNAL_a3f90e78_30_group_norm_nhwc_one_pass_26_cu_cc4e9e516thrust24THRUST_300001_SM_1000_NS12placeholders2_1E)
_ZN61_INTERNAL_a3f90e78_30_group_norm_nhwc_one_pass_26_cu_cc4e9e516thrust24THRUST_300001_SM_1000_NS12placeholders2_1E:
	.zero		1
	.type		_ZN61_INTERNAL_a3f90e78_30_group_norm_nhwc_one_pass_26_cu_cc4e9e516thrust24THRUST_300001_SM_1000_NS12placeholders2_3E,@object
	.size		_ZN61_INTERNAL_a3f90e78_30_group_norm_nhwc_one_pass_26_cu_cc4e9e516thrust24THRUST_300001_SM_1000_NS12placeholders2_3E,(_ZN61_INTERNAL_a3f90e78_30_group_norm_nhwc_one_pass_26_cu_cc4e9e514cuda3std3__45__cpo5beginE - _ZN61_INTERNAL_a3f90e78_30_group_norm_nhwc_one_pass_26_cu_cc4e9e516thrust24THRUST_300001_SM_1000_NS12placeholders2_3E)
_ZN61_INTERNAL_a3f90e78_30_group_norm_nhwc_one_pass_26_cu_cc4e9e516thrust24THRUST_300001_SM_1000_NS12placeholders2_3E:
	.zero		1
	.type		_ZN61_INTERNAL_a3f90e78_30_group_norm_nhwc_one_pass_26_cu_cc4e9e514cuda3std3__45__cpo5beginE,@object
	.size		_ZN61_INTERNAL_a3f90e78_30_group_norm_nhwc_one_pass_26_cu_cc4e9e514cuda3std3__45__cpo5beginE,(_ZN61_INTERNAL_a3f90e78_30_group_norm_nhwc_one_pass_26_cu_cc4e9e514cuda3std6ranges3__45__cpo5beginE - _ZN61_INTERNAL_a3f90e78_30_group_norm_nhwc_one_pass_26_cu_cc4e9e514cuda3std3__45__cpo5beginE)
_ZN61_INTERNAL_a3f90e78_30_group_norm_nhwc_one_pass_26_cu_cc4e9e514cuda3std3__45__cpo5beginE:
	.zero		1
	.type		_ZN61_INTERNAL_a3f90e78_30_group_norm_nhwc_one_pass_26_cu_cc4e9e514cuda3std6ranges3__45__cpo5beginE,@object
	.size		_ZN61_INTERNAL_a3f90e78_30_group_norm_nhwc_one_pass_26_cu_cc4e9e514cuda3std6ranges3__45__cpo5beginE,(_ZN61_INTERNAL_a3f90e78_30_group_norm_nhwc_one_pass_26_cu_cc4e9e514cuda3std3__463_GLOBAL__N__a3f90e78_30_group_norm_nhwc_one_pass_26_cu_cc4e9e516ignoreE - _ZN61_INTERNAL_a3f90e78_30_group_norm_nhwc_one_pass_26_cu_cc4e9e514cuda3std6ranges3__45__cpo5beginE)
_ZN61_INTERNAL_a3f90e78_30_group_norm_nhwc_one_pass_26_cu_cc4e9e514cuda3std6ranges3__45__cpo5beginE:
	.zero		1
	.type		_ZN61_INTERNAL_a3f90e78_30_group_norm_nhwc_one_pass_26_cu_cc4e9e514cuda3std3__463_GLOBAL__N__a3f90e78_30_group_norm_nhwc_one_pass_26_cu_cc4e9e516ignoreE,@object
	.size		_ZN61_INTERNAL_a3f90e78_30_group_norm_nhwc_one_pass_26_cu_cc4e9e514cuda3std3__463_GLOBAL__N__a3f90e78_30_group_norm_nhwc_one_pass_26_cu_cc4e9e516ignoreE,(_ZN61_INTERNAL_a3f90e78_30_group_norm_nhwc_one_pass_26_cu_cc4e9e514cuda3std6ranges3__45__cpo4dataE - _ZN61_INTERNAL_a3f90e78_30_group_norm_nhwc_one_pass_26_cu_cc4e9e514cuda3std3__463_GLOBAL__N__a3f90e78_30_group_norm_nhwc_one_pass_26_cu_cc4e9e516ignoreE)
_ZN61_INTERNAL_a3f90e78_30_group_norm_nhwc_one_pass_26_cu_cc4e9e514cuda3std3__463_GLOBAL__N__a3f90e78_30_group_norm_nhwc_one_pass_26_cu_cc4e9e516ignoreE:
	.zero		1
	.type		_ZN61_INTERNAL_a3f90e78_30_group_norm_nhwc_one_pass_26_cu_cc4e9e514cuda3std6ranges3__45__cpo4dataE,@object
	.size		_ZN61_INTERNAL_a3f90e78_30_group_norm_nhwc_one_pass_26_cu_cc4e9e514cuda3std6ranges3__45__cpo4dataE,(_ZN61_INTERNAL_a3f90e78_30_group_norm_nhwc_one_pass_26_cu_cc4e9e516thrust24THRUST_300001_SM_1000_NS12placeholders2_7E - _ZN61_INTERNAL_a3f90e78_30_group_norm_nhwc_one_pass_26_cu_cc4e9e514cuda3std6ranges3__45__cpo4dataE)
_ZN61_INTERNAL_a3f90e78_30_group_norm_nhwc_one_pass_26_cu_cc4e9e514cuda3std6ranges3__45__cpo4dataE:
	.zero		1
	.type		_ZN61_INTERNAL_a3f90e78_30_group_norm_nhwc_one_pass_26_cu_cc4e9e516thrust24THRUST_300001_SM_1000_NS12placeholders2_7E,@object
	.size		_ZN61_INTERNAL_a3f90e78_30_group_norm_nhwc_one_pass_26_cu_cc4e9e516thrust24THRUST_300001_SM_1000_NS12placeholders2_7E,(_ZN61_INTERNAL_a3f90e78_30_group_norm_nhwc_one_pass_26_cu_cc4e9e514cuda3std3__45__cpo6rbeginE - _ZN61_INTERNAL_a3f90e78_30_group_norm_nhwc_one_pass_26_cu_cc4e9e516thrust24THRUST_300001_SM_1000_NS12placeholders2_7E)
_ZN61_INTERNAL_a3f90e78_30_group_norm_nhwc_one_pass_26_cu_cc4e9e516thrust24THRUST_300001_SM_1000_NS12placeholders2_7E:
	.zero		1
	.type		_ZN61_INTERNAL_a3f90e78_30_group_norm_nhwc_one_pass_26_cu_cc4e9e514cuda3std3__45__cpo6rbeginE,@object
	.size		_ZN61_INTERNAL_a3f90e78_30_group_norm_nhwc_one_pass_26_cu_cc4e9e514cuda3std3__45__cpo6rbeginE,(_ZN61_INTERNAL_a3f90e78_30_group_norm_nhwc_one_pass_26_cu_cc4e9e514cuda3std6ranges3__45__cpo7advanceE - _ZN61_INTERNAL_a3f90e78_30_group_norm_nhwc_one_pass_26_cu_cc4e9e514cuda3std3__45__cpo6rbeginE)
_ZN61_INTERNAL_a3f90e78_30_group_norm_nhwc_one_pass_26_cu_cc4e9e514cuda3std3__45__cpo6rbeginE:
	.zero		1
	.type		_ZN61_INTERNAL_a3f90e78_30_group_norm_nhwc_one_pass_26_cu_cc4e9e514cuda3std6ranges3__45__cpo7advanceE,@object
	.size		_ZN61_INTERNAL_a3f90e78_30_group_norm_nhwc_one_pass_26_cu_cc4e9e514cuda3std6ranges3__45__cpo7advanceE,(_ZN61_INTERNAL_a3f90e78_30_group_norm_nhwc_one_pass_26_cu_cc4e9e514cuda3std3__47nulloptE - _ZN61_INTERNAL_a3f90e78_30_group_norm_nhwc_one_pass_26_cu_cc4e9e514cuda3std6ranges3__45__cpo7advanceE)
_ZN61_INTERNAL_a3f90e78_30_group_norm_nhwc_one_pass_26_cu_cc4e9e514cuda3std6ranges3__45__cpo7advanceE:
	.zero		1
	.type		_ZN61_INTERNAL_a3f90e78_30_group_norm_nhwc_one_pass_26_cu_cc4e9e514cuda3std3__47nulloptE,@object
	.size		_ZN61_INTERNAL_a3f90e78_30_group_norm_nhwc_one_pass_26_cu_cc4e9e514cuda3std3__47nulloptE,(_ZN61_INTERNAL_a3f90e78_30_group_norm_nhwc_one_pass_26_cu_cc4e9e514cuda3std6ranges3__45__cpo8distanceE - _ZN61_INTERNAL_a3f90e78_30_group_norm_nhwc_one_pass_26_cu_cc4e9e514cuda3std3__47nulloptE)
_ZN61_INTERNAL_a3f90e78_30_group_norm_nhwc_one_pass_26_cu_cc4e9e514cuda3std3__47nulloptE:
	.zero		1
	.type		_ZN61_INTERNAL_a3f90e78_30_group_norm_nhwc_one_pass_26_cu_cc4e9e514cuda3std6ranges3__45__cpo8distanceE,@object
	.size		_ZN61_INTERNAL_a3f90e78_30_group_norm_nhwc_one_pass_26_cu_cc4e9e514cuda3std6ranges3__45__cpo8distanceE,(_ZN61_INTERNAL_a3f90e78_30_group_norm_nhwc_one_pass_26_cu_cc4e9e516thrust24THRUST_300001_SM_1000_NS12placeholders2_6E - _ZN61_INTERNAL_a3f90e78_30_group_norm_nhwc_one_pass_26_cu_cc4e9e514cuda3std6ranges3__45__cpo8distanceE)
_ZN61_INTERNAL_a3f90e78_30_group_norm_nhwc_one_pass_26_cu_cc4e9e514cuda3std6ranges3__45__cpo8distanceE:
	.zero		1
	.type		_ZN61_INTERNAL_a3f90e78_30_group_norm_nhwc_one_pass_26_cu_cc4e9e516thrust24THRUST_300001_SM_1000_NS12placeholders2_6E,@object
	.size		_ZN61_INTERNAL_a3f90e78_30_group_norm_nhwc_one_pass_26_cu_cc4e9e516thrust24THRUST_300001_SM_1000_NS12placeholders2_6E,(_ZN61_INTERNAL_a3f90e78_30_group_norm_nhwc_one_pass_26_cu_cc4e9e514cuda3std3__45__cpo4cendE - _ZN61_INTERNAL_a3f90e78_30_group_norm_nhwc_one_pass_26_cu_cc4e9e516thrust24THRUST_300001_SM_1000_NS12placeholders2_6E)
_ZN61_INTERNAL_a3f90e78_30_group_norm_nhwc_one_pass_26_cu_cc4e9e516thrust24THRUST_300001_SM_1000_NS12placeholders2_6E:
	.zero		1
	.type		_ZN61_INTERNAL_a3f90e78_30_group_norm_nhwc_one_pass_26_cu_cc4e9e514cuda3std3__45__cpo4cendE,@object
	.size		_ZN61_INTERNAL_a3f90e78_30_group_norm_nhwc_one_pass_26_cu_cc4e9e514cuda3std3__45__cpo4cendE,(_ZN61_INTERNAL_a3f90e78_30_group_norm_nhwc_one_pass_26_cu_cc4e9e514cuda3std6ranges3__45__cpo4cendE - _ZN61_INTERNAL_a3f90e78_30_group_norm_nhwc_one_pass_26_cu_cc4e9e514cuda3std3__45__cpo4cendE)
_ZN61_INTERNAL_a3f90e78_30_group_norm_nhwc_one_pass_26_cu_cc4e9e514cuda3std3__45__cpo4cendE:
	.zero		1
	.type		_ZN61_INTERNAL_a3f90e78_30_group_norm_nhwc_one_pass_26_cu_cc4e9e514cuda3std6ranges3__45__cpo4cendE,@object
	.size		_ZN61_INTERNAL_a3f90e78_30_group_norm_nhwc_one_pass_26_cu_cc4e9e514cuda3std6ranges3__45__cpo4cendE,(_ZN61_INTERNAL_a3f90e78_30_group_norm_nhwc_one_pass_26_cu_cc4e9e514cuda3std3__420unreachable_sentinelE - _ZN61_INTERNAL_a3f90e78_30_group_norm_nhwc_one_pass_26_cu_cc4e9e514cuda3std6ranges3__45__cpo4cendE)
_ZN61_INTERNAL_a3f90e78_30_group_norm_nhwc_one_pass_26_cu_cc4e9e514cuda3std6ranges3__45__cpo4cendE:
	.zero		1
	.type		_ZN61_INTERNAL_a3f90e78_30_group_norm_nhwc_one_pass_26_cu_cc4e9e514cuda3std3__420unreachable_sentinelE,@object
	.size		_ZN61_INTERNAL_a3f90e78_30_group_norm_nhwc_one_pass_26_cu_cc4e9e514cuda3std3__420unreachable_sentinelE,(_ZN61_INTERNAL_a3f90e78_30_group_norm_nhwc_one_pass_26_cu_cc4e9e514cuda3std6ranges3__45__cpo5ssizeE - _ZN61_INTERNAL_a3f90e78_30_group_norm_nhwc_one_pass_26_cu_cc4e9e514cuda3std3__420unreachable_sentinelE)
_ZN61_INTERNAL_a3f90e78_30_group_norm_nhwc_one_pass_26_cu_cc4e9e514cuda3std3__420unreachable_sentinelE:
	.zero		1
	.type		_ZN61_INTERNAL_a3f90e78_30_group_norm_nhwc_one_pass_26_cu_cc4e9e514cuda3std6ranges3__45__cpo5ssizeE,@object
	.size		_ZN61_INTERNAL_a3f90e78_30_group_norm_nhwc_one_pass_26_cu_cc4e9e514cuda3std6ranges3__45__cpo5ssizeE,(_ZN61_INTERNAL_a3f90e78_30_group_norm_nhwc_one_pass_26_cu_cc4e9e516thrust24THRUST_300001_SM_1000_NS12placeholders3_10E - _ZN61_INTERNAL_a3f90e78_30_group_norm_nhwc_one_pass_26_cu_cc4e9e514cuda3std6ranges3__45__cpo5ssizeE)
_ZN61_INTERNAL_a3f90e78_30_group_norm_nhwc_one_pass_26_cu_cc4e9e514cuda3std6ranges3__45__cpo5ssizeE:
	.zero		1
	.type		_ZN61_INTERNAL_a3f90e78_30_group_norm_nhwc_one_pass_26_cu_cc4e9e516thrust24THRUST_300001_SM_1000_NS12placeholders3_10E,@object
	.size		_ZN61_INTERNAL_a3f90e78_30_group_norm_nhwc_one_pass_26_cu_cc4e9e516thrust24THRUST_300001_SM_1000_NS12placeholders3_10E,(_ZN61_INTERNAL_a3f90e78_30_group_norm_nhwc_one_pass_26_cu_cc4e9e514cuda3std3__45__cpo5crendE - _ZN61_INTERNAL_a3f90e78_30_group_norm_nhwc_one_pass_26_cu_cc4e9e516thrust24THRUST_300001_SM_1000_NS12placeholders3_10E)
_ZN61_INTERNAL_a3f90e78_30_group_norm_nhwc_one_pass_26_cu_cc4e9e516thrust24THRUST_300001_SM_1000_NS12placeholders3_10E:
	.zero		1
	.type		_ZN61_INTERNAL_a3f90e78_30_group_norm_nhwc_one_pass_26_cu_cc4e9e514cuda3std3__45__cpo5crendE,@object
	.size		_ZN61_INTERNAL_a3f90e78_30_group_norm_nhwc_one_pass_26_cu_cc4e9e514cuda3std3__45__cpo5crendE,(_ZN61_INTERNAL_a3f90e78_30_group_norm_nhwc_one_pass_26_cu_cc4e9e514cuda3std6ranges3__45__cpo4prevE - _ZN61_INTERNAL_a3f90e78_30_group_norm_nhwc_one_pass_26_cu_cc4e9e514cuda3std3__45__cpo5crendE)
_ZN61_INTERNAL_a3f90e78_30_group_norm_nhwc_one_pass_26_cu_cc4e9e514cuda3std3__45__cpo5crendE:
	.zero		1
	.type		_ZN61_INTERNAL_a3f90e78_30_group_norm_nhwc_one_pass_26_cu_cc4e9e514cuda3std6ranges3__45__cpo4prevE,@object
	.size		_ZN61_INTERNAL_a3f90e78_30_group_norm_nhwc_one_pass_26_cu_cc4e9e514cuda3std6ranges3__45__cpo4prevE,(_ZN61_INTERNAL_a3f90e78_30_group_norm_nhwc_one_pass_26_cu_cc4e9e514cuda3std6ranges3__45__cpo9iter_moveE - _ZN61_INTERNAL_a3f90e78_30_group_norm_nhwc_one_pass_26_cu_cc4e9e514cuda3std6ranges3__45__cpo4prevE)
_ZN61_INTERNAL_a3f90e78_30_group_norm_nhwc_one_pass_26_cu_cc4e9e514cuda3std6ranges3__45__cpo4prevE:
	.zero		1
	.type		_ZN61_INTERNAL_a3f90e78_30_group_norm_nhwc_one_pass_26_cu_cc4e9e514cuda3std6ranges3__45__cpo9iter_moveE,@object
	.size		_ZN61_INTERNAL_a3f90e78_30_group_norm_nhwc_one_pass_26_cu_cc4e9e514cuda3std6ranges3__45__cpo9iter_moveE,(_ZN61_INTERNAL_a3f90e78_30_group_norm_nhwc_one_pass_26_cu_cc4e9e516thrust24THRUST_300001_SM_1000_NS12placeholders2_2E - _ZN61_INTERNAL_a3f90e78_30_group_norm_nhwc_one_pass_26_cu_cc4e9e514cuda3std6ranges3__45__cpo9iter_moveE)
_ZN61_INTERNAL_a3f90e78_30_group_norm_nhwc_one_pass_26_cu_cc4e9e514cuda3std6ranges3__45__cpo9iter_moveE:
	.zero		1
	.type		_ZN61_INTERNAL_a3f90e78_30_group_norm_nhwc_one_pass_26_cu_cc4e9e516thrust24THRUST_300001_SM_1000_NS12placeholders2_2E,@object
	.size		_ZN61_INTERNAL_a3f90e78_30_group_norm_nhwc_one_pass_26_cu_cc4e9e516thrust24THRUST_300001_SM_1000_NS12placeholders2_2E,(_ZN61_INTERNAL_a3f90e78_30_group_norm_nhwc_one_pass_26_cu_cc4e9e516thrust24THRUST_300001_SM_1000_NS12placeholders2_4E - _ZN61_INTERNAL_a3f90e78_30_group_norm_nhwc_one_pass_26_cu_cc4e9e516thrust24THRUST_300001_SM_1000_NS12placeholders2_2E)
_ZN61_INTERNAL_a3f90e78_30_group_norm_nhwc_one_pass_26_cu_cc4e9e516thrust24THRUST_300001_SM_1000_NS12placeholders2_2E:
	.zero		1
	.type		_ZN61_INTERNAL_a3f90e78_30_group_norm_nhwc_one_pass_26_cu_cc4e9e516thrust24THRUST_300001_SM_1000_NS12placeholders2_4E,@object
	.size		_ZN61_INTERNAL_a3f90e78_30_group_norm_nhwc_one_pass_26_cu_cc4e9e516thrust24THRUST_300001_SM_1000_NS12placeholders2_4E,(_ZN61_INTERNAL_a3f90e78_30_group_norm_nhwc_one_pass_26_cu_cc4e9e514cuda3std3__45__cpo3endE - _ZN61_INTERNAL_a3f90e78_30_group_norm_nhwc_one_pass_26_cu_cc4e9e516thrust24THRUST_300001_SM_1000_NS12placeholders2_4E)
_ZN61_INTERNAL_a3f90e78_30_group_norm_nhwc_one_pass_26_cu_cc4e9e516thrust24THRUST_300001_SM_1000_NS12placeholders2_4E:
	.zero		1
	.type		_ZN61_INTERNAL_a3f90e78_30_group_norm_nhwc_one_pass_26_cu_cc4e9e514cuda3std3__45__cpo3endE,@object
	.size		_ZN61_INTERNAL_a3f90e78_30_group_norm_nhwc_one_pass_26_cu_cc4e9e514cuda3std3__45__cpo3endE,(_ZN61_INTERNAL_a3f90e78_30_group_norm_nhwc_one_pass_26_cu_cc4e9e514cuda3std6ranges3__45__cpo3endE - _ZN61_INTERNAL_a3f90e78_30_group_norm_nhwc_one_pass_26_cu_cc4e9e514cuda3std3__45__cpo3endE)
_ZN61_INTERNAL_a3f90e78_30_group_norm_nhwc_one_pass_26_cu_cc4e9e514cuda3std3__45__cpo3endE:
	.zero		1
	.type		_ZN61_INTERNAL_a3f90e78_30_group_norm_nhwc_one_pass_26_cu_cc4e9e514cuda3std6ranges3__45__cpo3endE,@object
	.size		_ZN61_INTERNAL_a3f90e78_30_group_norm_nhwc_one_pass_26_cu_cc4e9e514cuda3std6ranges3__45__cpo3endE,(_ZN61_INTERNAL_a3f90e78_30_group_norm_nhwc_one_pass_26_cu_cc4e9e514cuda3std3__419piecewise_constructE - _ZN61_INTERNAL_a3f90e78_30_group_norm_nhwc_one_pass_26_cu_cc4e9e514cuda3std6ranges3__45__cpo3endE)
_ZN61_INTERNAL_a3f90e78_30_group_norm_nhwc_one_pass_26_cu_cc4e9e514cuda3std6ranges3__45__cpo3endE:
	.zero		1
	.type		_ZN61_INTERNAL_a3f90e78_30_group_norm_nhwc_one_pass_26_cu_cc4e9e514cuda3std3__419piecewise_constructE,@object
	.size		_ZN61_INTERNAL_a3f90e78_30_group_norm_nhwc_one_pass_26_cu_cc4e9e514cuda3std3__419piecewise_constructE,(_ZN61_INTERNAL_a3f90e78_30_group_norm_nhwc_one_pass_26_cu_cc4e9e514cuda3std6ranges3__45__cpo5cdataE - _ZN61_INTERNAL_a3f90e78_30_group_norm_nhwc_one_pass_26_cu_cc4e9e514cuda3std3__419piecewise_constructE)
_ZN61_INTERNAL_a3f90e78_30_group_norm_nhwc_one_pass_26_cu_cc4e9e514cuda3std3__419piecewise_constructE:
	.zero		1
	.type		_ZN61_INTERNAL_a3f90e78_30_group_norm_nhwc_one_pass_26_cu_cc4e9e514cuda3std6ranges3__45__cpo5cdataE,@object
	.size		_ZN61_INTERNAL_a3f90e78_30_group_norm_nhwc_one_pass_26_cu_cc4e9e514cuda3std6ranges3__45__cpo5cdataE,(_ZN61_INTERNAL_a3f90e78_30_group_norm_nhwc_one_pass_26_cu_cc4e9e516thrust24THRUST_300001_SM_1000_NS12placeholders2_8E - _ZN61_INTERNAL_a3f90e78_30_group_norm_nhwc_one_pass_26_cu_cc4e9e514cuda3std6ranges3__45__cpo5cdataE)
_ZN61_INTERNAL_a3f90e78_30_group_norm_nhwc_one_pass_26_cu_cc4e9e514cuda3std6ranges3__45__cpo5cdataE:
	.zero		1
	.type		_ZN61_INTERNAL_a3f90e78_30_group_norm_nhwc_one_pass_26_cu_cc4e9e516thrust24THRUST_300001_SM_1000_NS12placeholders2_8E,@object
	.size		_ZN61_INTERNAL_a3f90e78_30_group_norm_nhwc_one_pass_26_cu_cc4e9e516thrust24THRUST_300001_SM_1000_NS12placeholders2_8E,(_ZN61_INTERNAL_a3f90e78_30_group_norm_nhwc_one_pass_26_cu_cc4e9e514cuda3std3__45__cpo4rendE - _ZN61_INTERNAL_a3f90e78_30_group_norm_nhwc_one_pass_26_cu_cc4e9e516thrust24THRUST_300001_SM_1000_NS12placeholders2_8E)
_ZN61_INTERNAL_a3f90e78_30_group_norm_nhwc_one_pass_26_cu_cc4e9e516thrust24THRUST_300001_SM_1000_NS12placeholders2_8E:
	.zero		1
	.type		_ZN61_INTERNAL_a3f90e78_30_group_norm_nhwc_one_pass_26_cu_cc4e9e514cuda3std3__45__cpo4rendE,@object
	.size		_ZN61_INTERNAL_a3f90e78_30_group_norm_nhwc_one_pass_26_cu_cc4e9e514cuda3std3__45__cpo4rendE,(_ZN61_INTERNAL_a3f90e78_30_group_norm_nhwc_one_pass_26_cu_cc4e9e514cuda3std6ranges3__45__cpo9iter_swapE - _ZN61_INTERNAL_a3f90e78_30_group_norm_nhwc_one_pass_26_cu_cc4e9e514cuda3std3__45__cpo4rendE)
_ZN61_INTERNAL_a3f90e78_30_group_norm_nhwc_one_pass_26_cu_cc4e9e514cuda3std3__45__cpo4rendE:
	.zero		1
	.type		_ZN61_INTERNAL_a3f90e78_30_group_norm_nhwc_one_pass_26_cu_cc4e9e514cuda3std6ranges3__45__cpo9iter_swapE,@object
	.size		_ZN61_INTERNAL_a3f90e78_30_group_norm_nhwc_one_pass_26_cu_cc4e9e514cuda3std6ranges3__45__cpo9iter_swapE,(_ZN61_INTERNAL_a3f90e78_30_group_norm_nhwc_one_pass_26_cu_cc4e9e514cuda3std3__48unexpectE - _ZN61_INTERNAL_a3f90e78_30_group_norm_nhwc_one_pass_26_cu_cc4e9e514cuda3std6ranges3__45__cpo9iter_swapE)
_ZN61_INTERNAL_a3f90e78_30_group_norm_nhwc_one_pass_26_cu_cc4e9e514cuda3std6ranges3__45__cpo9iter_swapE:
	.zero		1
	.type		_ZN61_INTERNAL_a3f90e78_30_group_norm_nhwc_one_pass_26_cu_cc4e9e514cuda3std3__48unexpectE,@object
	.size		_ZN61_INTERNAL_a3f90e78_30_group_norm_nhwc_one_pass_26_cu_cc4e9e514cuda3std3__48unexpectE,(_ZN61_INTERNAL_a3f90e78_30_group_norm_nhwc_one_pass_26_cu_cc4e9e516thrust24THRUST_300001_SM_1000_NS6system6detail10sequential3seqE - _ZN61_INTERNAL_a3f90e78_30_group_norm_nhwc_one_pass_26_cu_cc4e9e514cuda3std3__48unexpectE)
_ZN61_INTERNAL_a3f90e78_30_group_norm_nhwc_one_pass_26_cu_cc4e9e514cuda3std3__48unexpectE:
	.zero		1
	.type		_ZN61_INTERNAL_a3f90e78_30_group_norm_nhwc_one_pass_26_cu_cc4e9e516thrust24THRUST_300001_SM_1000_NS6system6detail10sequential3seqE,@object
	.size		_ZN61_INTERNAL_a3f90e78_30_group_norm_nhwc_one_pass_26_cu_cc4e9e516thrust24THRUST_300001_SM_1000_NS6system6detail10sequential3seqE,(.L_29 - _ZN61_INTERNAL_a3f90e78_30_group_norm_nhwc_one_pass_26_cu_cc4e9e516thrust24THRUST_300001_SM_1000_NS6system6detail10sequential3seqE)
_ZN61_INTERNAL_a3f90e78_30_group_norm_nhwc_one_pass_26_cu_cc4e9e516thrust24THRUST_300001_SM_1000_NS6system6detail10sequential3seqE:
	.zero		1
.L_29:


//--------------------- .nv.shared._Z35group_norm_nhwc_bwd_one_pass_kernelI11Bf16IOFp32WLi64ELi26ELi416EEv26Group_norm_nhwc_bwd_params --------------------------
	.section	.nv.shared._Z35group_norm_nhwc_bwd_one_pass_kernelI11Bf16IOFp32WLi64ELi26ELi416EEv26Group_norm_nhwc_bwd_params,"aw",@nobits
	.sectionflags	@""
	.align	16
.nv.shared._Z35group_norm_nhwc_bwd_one_pass_kernelI11Bf16IOFp32WLi64ELi26ELi416EEv26Group_norm_nhwc_bwd_params:
	.zero		7824


//--------------------- .nv.shared._Z35group_norm_nhwc_bwd_one_pass_kernelI11Bf16IOFp32WLi128ELi26ELi416EEv26Group_norm_nhwc_bwd_params --------------------------
	.section	.nv.shared._Z35group_norm_nhwc_bwd_one_pass_kernelI11Bf16IOFp32WLi128ELi26ELi416EEv26Group_norm_nhwc_bwd_params,"aw",@nobits
	.sectionflags	@""
	.align	16
.nv.shared._Z35group_norm_nhwc_bwd_one_pass_kernelI11Bf16IOFp32WLi128ELi26ELi416EEv26Group_norm_nhwc_bwd_params:
	.zero		7824


//--------------------- .nv.shared._Z35group_norm_nhwc_bwd_one_pass_kernelI11Bf16IOFp32WLi256ELi26ELi416EEv26Group_norm_nhwc_bwd_params --------------------------
	.section	.nv.shared._Z35group_norm_nhwc_bwd_one_pass_kernelI11Bf16IOFp32WLi256ELi26ELi416EEv26Group_norm_nhwc_bwd_params,"aw",@nobits
	.sectionflags	@""
	.align	16
.nv.shared._Z35group_norm_nhwc_bwd_one_pass_kernelI11Bf16IOFp32WLi256ELi26ELi416EEv26Group_norm_nhwc_bwd_params:
	.zero		7824


//--------------------- .nv.shared._Z35group_norm_nhwc_bwd_one_pass_kernelI11Bf16IOFp32WLi512ELi26ELi416EEv26Group_norm_nhwc_bwd_params --------------------------
	.section	.nv.shared._Z35group_norm_nhwc_bwd_one_pass_kernelI11Bf16IOFp32WLi512ELi26ELi416EEv26Group_norm_nhwc_bwd_params,"aw",@nobits
	.sectionflags	@""
	.align	16
.nv.shared._Z35group_norm_nhwc_bwd_one_pass_kernelI11Bf16IOFp32WLi512ELi26ELi416EEv26Group_norm_nhwc_bwd_params:
	.zero		7824


//--------------------- .nv.shared._Z35group_norm_nhwc_bwd_one_pass_kernelI11Bf16IOBf16WLi64ELi26ELi416EEv26Group_norm_nhwc_bwd_params --------------------------
	.section	.nv.shared._Z35group_norm_nhwc_bwd_one_pass_kernelI11Bf16IOBf16WLi64ELi26ELi416EEv26Group_norm_nhwc_bwd_params,"aw",@nobits
	.sectionflags	@""
	.align	16
.nv.shared._Z35group_norm_nhwc_bwd_one_pass_kernelI11Bf16IOBf16WLi64ELi26ELi416EEv26Group_norm_nhwc_bwd_params:
	.zero		7824


//--------------------- .nv.shared._Z35group_norm_nhwc_bwd_one_pass_kernelI11Bf16IOBf16WLi128ELi26ELi416EEv26Group_norm_nhwc_bwd_params --------------------------
	.section	.nv.shared._Z35group_norm_nhwc_bwd_one_pass_kernelI11Bf16IOBf16WLi128ELi26ELi416EEv26Group_norm_nhwc_bwd_params,"aw",@nobits
	.sectionflags	@""
	.align	16
.nv.shared._Z35group_norm_nhwc_bwd_one_pass_kernelI11Bf16IOBf16WLi128ELi26ELi416EEv26Group_norm_nhwc_bwd_params:
	.zero		7824


//--------------------- .nv.shared._Z35group_norm_nhwc_bwd_one_pass_kernelI11Bf16IOBf16WLi256ELi26ELi416EEv26Group_norm_nhwc_bwd_params --------------------------
	.section	.nv.shared._Z35group_norm_nhwc_bwd_one_pass_kernelI11Bf16IOBf16WLi256ELi26ELi416EEv26Group_norm_nhwc_bwd_params,"aw",@nobits
	.sectionflags	@""
	.align	16
.nv.shared._Z35group_norm_nhwc_bwd_one_pass_kernelI11Bf16IOBf16WLi256ELi26ELi416EEv26Group_norm_nhwc_bwd_params:
	.zero		7824


//--------------------- .nv.shared._Z35group_norm_nhwc_bwd_one_pass_kernelI11Bf16IOBf16WLi512ELi26ELi416EEv26Group_norm_nhwc_bwd_params --------------------------
	.section	.nv.shared._Z35group_norm_nhwc_bwd_one_pass_kernelI11Bf16IOBf16WLi512ELi26ELi416EEv26Group_norm_nhwc_bwd_params,"aw",@nobits
	.sectionflags	@""
	.align	16
.nv.shared._Z35group_norm_nhwc_bwd_one_pass_kernelI11Bf16IOBf16WLi512ELi26ELi416EEv26Group_norm_nhwc_bwd_params:
	.zero		7824


//--------------------- .nv.shared._Z35group_norm_nhwc_bwd_one_pass_kernelI11Bf16IOFp16WLi64ELi26ELi416EEv26Group_norm_nhwc_bwd_params --------------------------
	.section	.nv.shared._Z35group_norm_nhwc_bwd_one_pass_kernelI11Bf16IOFp16WLi64ELi26ELi416EEv26Group_norm_nhwc_bwd_params,"aw",@nobits
	.sectionflags	@""
	.align	16
.nv.shared._Z35group_norm_nhwc_bwd_one_pass_kernelI11Bf16IOFp16WLi64ELi26ELi416EEv26Group_norm_nhwc_bwd_params:
	.zero		7824


//--------------------- .nv.shared._Z35group_norm_nhwc_bwd_one_pass_kernelI11Bf16IOFp16WLi128ELi26ELi416EEv26Group_norm_nhwc_bwd_params --------------------------
	.section	.nv.shared._Z35group_norm_nhwc_bwd_one_pass_kernelI11Bf16IOFp16WLi128ELi26ELi416EEv26Group_norm_nhwc_bwd_params,"aw",@nobits
	.sectionflags	@""
	.align	16
.nv.shared._Z35group_norm_nhwc_bwd_one_pass_kernelI11Bf16IOFp16WLi128ELi26ELi416EEv26Group_norm_nhwc_bwd_params:
	.zero		7824


//--------------------- .nv.shared._Z35group_norm_nhwc_bwd_one_pass_kernelI11Bf16IOFp16WLi256ELi26ELi416EEv26Group_norm_nhwc_bwd_params --------------------------
	.section	.nv.shared._Z35group_norm_nhwc_bwd_one_pass_kernelI11Bf16IOFp16WLi256ELi26ELi416EEv26Group_norm_nhwc_bwd_params,"aw",@nobits
	.sectionflags	@""
	.align	16
.nv.shared._Z35group_norm_nhwc_bwd_one_pass_kernelI11Bf16IOFp16WLi256ELi26ELi416EEv26Group_norm_nhwc_bwd_params:
	.zero		7824


//--------------------- .nv.shared._Z35group_norm_nhwc_bwd_one_pass_kernelI11Bf16IOFp16WLi512ELi26ELi416EEv26Group_norm_nhwc_bwd_params --------------------------
	.section	.nv.shared._Z35group_norm_nhwc_bwd_one_pass_kernelI11Bf16IOFp16WLi512ELi26ELi416EEv26Group_norm_nhwc_bwd_params,"aw",@nobits
	.sectionflags	@""
	.align	16
.nv.shared._Z35group_norm_nhwc_bwd_one_pass_kernelI11Bf16IOFp16WLi512ELi26ELi416EEv26Group_norm_nhwc_bwd_params:
	.zero		7824


//--------------------- .nv.shared._Z35group_norm_nhwc_bwd_one_pass_kernelI11Fp16IOFp32WLi64ELi26ELi416EEv26Group_norm_nhwc_bwd_params --------------------------
	.section	.nv.shared._Z35group_norm_nhwc_bwd_one_pass_kernelI11Fp16IOFp32WLi64ELi26ELi416EEv26Group_norm_nhwc_bwd_params,"aw",@nobits
	.sectionflags	@""
	.align	16
.nv.shared._Z35group_norm_nhwc_bwd_one_pass_kernelI11Fp16IOFp32WLi64ELi26ELi416EEv26Group_norm_nhwc_bwd_params:
	.zero		7824


//--------------------- .nv.shared._Z35group_norm_nhwc_bwd_one_pass_kernelI11Fp16IOFp32WLi128ELi26ELi416EEv26Group_norm_nhwc_bwd_params --------------------------
	.section	.nv.shared._Z35group_norm_nhwc_bwd_one_pass_kernelI11Fp16IOFp32WLi128ELi26ELi416EEv26Group_norm_nhwc_bwd_params,"aw",@nobits
	.sectionflags	@""
	.align	16
.nv.shared._Z35group_norm_nhwc_bwd_one_pass_kernelI11Fp16IOFp32WLi128ELi26ELi416EEv26Group_norm_nhwc_bwd_params:
	.zero		7824


//--------------------- .nv.shared._Z35group_norm_nhwc_bwd_one_pass_kernelI11Fp16IOFp32WLi256ELi26ELi416EEv26Group_norm_nhwc_bwd_params --------------------------
	.section	.nv.shared._Z35group_norm_nhwc_bwd_one_pass_kernelI11Fp16IOFp32WLi256ELi26ELi416EEv26Group_norm_nhwc_bwd_params,"aw",@nobits
	.sectionflags	@""
	.align	16
.nv.shared._Z35group_norm_nhwc_bwd_one_pass_kernelI11Fp16IOFp32WLi256ELi26ELi416EEv26Group_norm_nhwc_bwd_params:
	.zero		7824


//--------------------- .nv.shared._Z35group_norm_nhwc_bwd_one_pass_kernelI11Fp16IOFp32WLi512ELi26ELi416EEv26Group_norm_nhwc_bwd_params --------------------------
	.section	.nv.shared._Z35group_norm_nhwc_bwd_one_pass_kernelI11Fp16IOFp32WLi512ELi26ELi416EEv26Group_norm_nhwc_bwd_params,"aw",@nobits
	.sectionflags	@""
	.align	16
.nv.shared._Z35group_norm_nhwc_bwd_one_pass_kernelI11Fp16IOFp32WLi512ELi26ELi416EEv26Group_norm_nhwc_bwd_params:
	.zero		7824


//--------------------- .nv.shared._Z35group_norm_nhwc_bwd_one_pass_kernelI11Fp16IOBf16WLi64ELi26ELi416EEv26Group_norm_nhwc_bwd_params --------------------------
	.section	.nv.shared._Z35group_norm_nhwc_bwd_one_pass_kernelI11Fp16IOBf16WLi64ELi26ELi416EEv26Group_norm_nhwc_bwd_params,"aw",@nobits
	.sectionflags	@""
	.align	16
.nv.shared._Z35group_norm_nhwc_bwd_one_pass_kernelI11Fp16IOBf16WLi64ELi26ELi416EEv26Group_norm_nhwc_bwd_params:
	.zero		7824


//--------------------- .nv.shared._Z35group_norm_nhwc_bwd_one_pass_kernelI11Fp16IOBf16WLi128ELi26ELi416EEv26Group_norm_nhwc_bwd_params --------------------------
	.section	.nv.shared._Z35group_norm_nhwc_bwd_one_pass_kernelI11Fp16IOBf16WLi128ELi26ELi416EEv26Group_norm_nhwc_bwd_params,"aw",@nobits
	.sectionflags	@""
	.align	16
.nv.shared._Z35group_norm_nhwc_bwd_one_pass_kernelI11Fp16IOBf16WLi128ELi26ELi416EEv26Group_norm_nhwc_bwd_params:
	.zero		7824


//--------------------- .nv.shared._Z35group_norm_nhwc_bwd_one_pass_kernelI11Fp16IOBf16WLi256ELi26ELi416EEv26Group_norm_nhwc_bwd_params --------------------------
	.section	.nv.shared._Z35group_norm_nhwc_bwd_one_pass_kernelI11Fp16IOBf16WLi256ELi26ELi416EEv26Group_norm_nhwc_bwd_params,"aw",@nobits
	.sectionflags	@""
	.align	16
.nv.shared._Z35group_norm_nhwc_bwd_one_pass_kernelI11Fp16IOBf16WLi256ELi26ELi416EEv26Group_norm_nhwc_bwd_params:
	.zero		7824


//--------------------- .nv.shared._Z35group_norm_nhwc_bwd_one_pass_kernelI11Fp16IOBf16WLi512ELi26ELi416EEv26Group_norm_nhwc_bwd_params --------------------------
	.section	.nv.shared._Z35group_norm_nhwc_bwd_one_pass_kernelI11Fp16IOBf16WLi512ELi26ELi416EEv26Group_norm_nhwc_bwd_params,"aw",@nobits
	.sectionflags	@""
	.align	16
.nv.shared._Z35group_norm_nhwc_bwd_one_pass_kernelI11Fp16IOBf16WLi512ELi26ELi416EEv26Group_norm_nhwc_bwd_params:
	.zero		7824


//--------------------- .nv.shared._Z35group_norm_nhwc_bwd_one_pass_kernelI11Fp16IOFp16WLi64ELi26ELi416EEv26Group_norm_nhwc_bwd_params --------------------------
	.section	.nv.shared._Z35group_norm_nhwc_bwd_one_pass_kernelI11Fp16IOFp16WLi64ELi26ELi416EEv26Group_norm_nhwc_bwd_params,"aw",@nobits
	.sectionflags	@""
	.align	16
.nv.shared._Z35group_norm_nhwc_bwd_one_pass_kernelI11Fp16IOFp16WLi64ELi26ELi416EEv26Group_norm_nhwc_bwd_params:
	.zero		7824


//--------------------- .nv.shared._Z35group_norm_nhwc_bwd_one_pass_kernelI11Fp16IOFp16WLi128ELi26ELi416EEv26Group_norm_nhwc_bwd_params --------------------------
	.section	.nv.shared._Z35group_norm_nhwc_bwd_one_pass_kernelI11Fp16IOFp16WLi128ELi26ELi416EEv26Group_norm_nhwc_bwd_params,"aw",@nobits
	.sectionflags	@""
	.align	16
.nv.shared._Z35group_norm_nhwc_bwd_one_pass_kernelI11Fp16IOFp16WLi128ELi26ELi416EEv26Group_norm_nhwc_bwd_params:
	.zero		7824


//--------------------- .nv.shared._Z35group_norm_nhwc_bwd_one_pass_kernelI11Fp16IOFp16WLi256ELi26ELi416EEv26Group_norm_nhwc_bwd_params --------------------------
	.section	.nv.shared._Z35group_norm_nhwc_bwd_one_pass_kernelI11Fp16IOFp16WLi256ELi26ELi416EEv26Group_norm_nhwc_bwd_params,"aw",@nobits
	.sectionflags	@""
	.align	16
.nv.shared._Z35group_norm_nhwc_bwd_one_pass_kernelI11Fp16IOFp16WLi256ELi26ELi416EEv26Group_norm_nhwc_bwd_params:
	.zero		7824


//--------------------- .nv.shared._Z35group_norm_nhwc_bwd_one_pass_kernelI11Fp16IOFp16WLi512ELi26ELi416EEv26Group_norm_nhwc_bwd_params --------------------------
	.section	.nv.shared._Z35group_norm_nhwc_bwd_one_pass_kernelI11Fp16IOFp16WLi512ELi26ELi416EEv26Group_norm_nhwc_bwd_params,"aw",@nobits
	.sectionflags	@""
	.align	16
.nv.shared._Z35group_norm_nhwc_bwd_one_pass_kernelI11Fp16IOFp16WLi512ELi26ELi416EEv26Group_norm_nhwc_bwd_params:
	.zero		7824


//--------------------- .nv.shared._Z35group_norm_nhwc_bwd_one_pass_kernelI11Fp32IOFp32WLi64ELi26ELi416EEv26Group_norm_nhwc_bwd_params --------------------------
	.section	.nv.shared._Z35group_norm_nhwc_bwd_one_pass_kernelI11Fp32IOFp32WLi64ELi26ELi416EEv26Group_norm_nhwc_bwd_params,"aw",@nobits
	.sectionflags	@""
	.align	16
.nv.shared._Z35group_norm_nhwc_bwd_one_pass_kernelI11Fp32IOFp32WLi64ELi26ELi416EEv26Group_norm_nhwc_bwd_params:
	.zero		7824


//--------------------- .nv.shared._Z35group_norm_nhwc_bwd_one_pass_kernelI11Fp32IOFp32WLi128ELi26ELi416EEv26Group_norm_nhwc_bwd_params --------------------------
	.section	.nv.shared._Z35group_norm_nhwc_bwd_one_pass_kernelI11Fp32IOFp32WLi128ELi26ELi416EEv26Group_norm_nhwc_bwd_params,"aw",@nobits
	.sectionflags	@""
	.align	16
.nv.shared._Z35group_norm_nhwc_bwd_one_pass_kernelI11Fp32IOFp32WLi128ELi26ELi416EEv26Group_norm_nhwc_bwd_params:
	.zero		7824


//--------------------- .nv.shared._Z35group_norm_nhwc_bwd_one_pass_kernelI11Fp32IOFp32WLi256ELi26ELi416EEv26Group_norm_nhwc_bwd_params --------------------------
	.section	.nv.shared._Z35group_norm_nhwc_bwd_one_pass_kernelI11Fp32IOFp32WLi256ELi26ELi416EEv26Group_norm_nhwc_bwd_params,"aw",@nobits
	.sectionflags	@""
	.align	16
.nv.shared._Z35group_norm_nhwc_bwd_one_pass_kernelI11Fp32IOFp32WLi256ELi26ELi416EEv26Group_norm_nhwc_bwd_params:
	.zero		7824


//--------------------- .nv.shared._Z35group_norm_nhwc_bwd_one_pass_kernelI11Fp32IOFp32WLi512ELi26ELi416EEv26Group_norm_nhwc_bwd_params --------------------------
	.section	.nv.shared._Z35group_norm_nhwc_bwd_one_pass_kernelI11Fp32IOFp32WLi512ELi26ELi416EEv26Group_norm_nhwc_bwd_params,"aw",@nobits
	.sectionflags	@""
	.align	16
.nv.shared._Z35group_norm_nhwc_bwd_one_pass_kernelI11Fp32IOFp32WLi512ELi26ELi416EEv26Group_norm_nhwc_bwd_params:
	.zero		7824


//--------------------- .nv.shared._Z35group_norm_nhwc_bwd_one_pass_kernelI11Fp32IOBf16WLi64ELi26ELi416EEv26Group_norm_nhwc_bwd_params --------------------------
	.section	.nv.shared._Z35group_norm_nhwc_bwd_one_pass_kernelI11Fp32IOBf16WLi64ELi26ELi416EEv26Group_norm_nhwc_bwd_params,"aw",@nobits
	.sectionflags	@""
	.align	16
.nv.shared._Z35group_norm_nhwc_bwd_one_pass_kernelI11Fp32IOBf16WLi64ELi26ELi416EEv26Group_norm_nhwc_bwd_params:
	.zero		7824


//--------------------- .nv.shared._Z35group_norm_nhwc_bwd_one_pass_kernelI11Fp32IOBf16WLi128ELi26ELi416EEv26Group_norm_nhwc_bwd_params --------------------------
	.section	.nv.shared._Z35group_norm_nhwc_bwd_one_pass_kernelI11Fp32IOBf16WLi128ELi26ELi416EEv26Group_norm_nhwc_bwd_params,"aw",@nobits
	.sectionflags	@""
	.align	16
.nv.shared._Z35group_norm_nhwc_bwd_one_pass_kernelI11Fp32IOBf16WLi128ELi26ELi416EEv26Group_norm_nhwc_bwd_params:
	.zero		7824


//--------------------- .nv.shared._Z35group_norm_nhwc_bwd_one_pass_kernelI11Fp32IOBf16WLi256ELi26ELi416EEv26Group_norm_nhwc_bwd_params --------------------------
	.section	.nv.shared._Z35group_norm_nhwc_bwd_one_pass_kernelI11Fp32IOBf16WLi256ELi26ELi416EEv26Group_norm_nhwc_bwd_params,"aw",@nobits
	.sectionflags	@""
	.align	16
.nv.shared._Z35group_norm_nhwc_bwd_one_pass_kernelI11Fp32IOBf16WLi256ELi26ELi416EEv26Group_norm_nhwc_bwd_params:
	.zero		7824


//--------------------- .nv.shared._Z35group_norm_nhwc_bwd_one_pass_kernelI11Fp32IOBf16WLi512ELi26ELi416EEv26Group_norm_nhwc_bwd_params --------------------------
	.section	.nv.shared._Z35group_norm_nhwc_bwd_one_pass_kernelI11Fp32IOBf16WLi512ELi26ELi416EEv26Group_norm_nhwc_bwd_params,"aw",@nobits
	.sectionflags	@""
	.align	16
.nv.shared._Z35group_norm_nhwc_bwd_one_pass_kernelI11Fp32IOBf16WLi512ELi26ELi416EEv26Group_norm_nhwc_bwd_params:
	.zero		7824


//--------------------- .nv.shared._Z35group_norm_nhwc_bwd_one_pass_kernelI11Fp32IOFp16WLi64ELi26ELi416EEv26Group_norm_nhwc_bwd_params --------------------------
	.section	.nv.shared._Z35group_norm_nhwc_bwd_one_pass_kernelI11Fp32IOFp16WLi64ELi26ELi416EEv26Group_norm_nhwc_bwd_params,"aw",@nobits
	.sectionflags	@""
	.align	16
.nv.shared._Z35group_norm_nhwc_bwd_one_pass_kernelI11Fp32IOFp16WLi64ELi26ELi416EEv26Group_norm_nhwc_bwd_params:
	.zero		7824


//--------------------- .nv.shared._Z35group_norm_nhwc_bwd_one_pass_kernelI11Fp32IOFp16WLi128ELi26ELi416EEv26Group_norm_nhwc_bwd_params --------------------------
	.section	.nv.shared._Z35group_norm_nhwc_bwd_one_pass_kernelI11Fp32IOFp16WLi128ELi26ELi416EEv26Group_norm_nhwc_bwd_params,"aw",@nobits
	.sectionflags	@""
	.align	16
.nv.shared._Z35group_norm_nhwc_bwd_one_pass_kernelI11Fp32IOFp16WLi128ELi26ELi416EEv26Group_norm_nhwc_bwd_params:
	.zero		7824


//--------------------- .nv.shared._Z35group_norm_nhwc_bwd_one_pass_kernelI11Fp32IOFp16WLi256ELi26ELi416EEv26Group_norm_nhwc_bwd_params --------------------------
	.section	.nv.shared._Z35group_norm_nhwc_bwd_one_pass_kernelI11Fp32IOFp16WLi256ELi26ELi416EEv26Group_norm_nhwc_bwd_params,"aw",@nobits
	.sectionflags	@""
	.align	16
.nv.shared._Z35group_norm_nhwc_bwd_one_pass_kernelI11Fp32IOFp16WLi256ELi26ELi416EEv26Group_norm_nhwc_bwd_params:
	.zero		7824


//--------------------- .nv.shared._Z35group_norm_nhwc_bwd_one_pass_kernelI11Fp32IOFp16WLi512ELi26ELi416EEv26Group_norm_nhwc_bwd_params --------------------------
	.section	.nv.shared._Z35group_norm_nhwc_bwd_one_pass_kernelI11Fp32IOFp16WLi512ELi26ELi416EEv26Group_norm_nhwc_bwd_params,"aw",@nobits
	.sectionflags	@""
	.align	16
.nv.shared._Z35group_norm_nhwc_bwd_one_pass_kernelI11Fp32IOFp16WLi512ELi26ELi416EEv26Group_norm_nhwc_bwd_params:
	.zero		7824


//--------------------- .nv.shared._Z35group_norm_nhwc_fwd_one_pass_kernelI11Bf16IOFp32WLi64ELi26ELi416EEv26Group_norm_nhwc_fwd_params --------------------------
	.section	.nv.shared._Z35group_norm_nhwc_fwd_one_pass_kernelI11Bf16IOFp32WLi64ELi26ELi416EEv26Group_norm_nhwc_fwd_params,"aw",@nobits
	.sectionflags	@""
	.align	8
.nv.shared._Z35group_norm_nhwc_fwd_one_pass_kernelI11Bf16IOFp32WLi64ELi26ELi416EEv26Group_norm_nhwc_fwd_params:
	.zero		1160


//--------------------- .nv.shared._Z35group_norm_nhwc_fwd_one_pass_kernelI11Bf16IOFp32WLi128ELi26ELi416EEv26Group_norm_nhwc_fwd_params --------------------------
	.section	.nv.shared._Z35group_norm_nhwc_fwd_one_pass_kernelI11Bf16IOFp32WLi128ELi26ELi416EEv26Group_norm_nhwc_fwd_params,"aw",@nobits
	.sectionflags	@""
	.align	8
.nv.shared._Z35group_norm_nhwc_fwd_one_pass_kernelI11Bf16IOFp32WLi128ELi26ELi416EEv26Group_norm_nhwc_fwd_params:
	.zero		1160


//--------------------- .nv.shared._Z35group_norm_nhwc_fwd_one_pass_kernelI11Bf16IOFp32WLi256ELi26ELi416EEv26Group_norm_nhwc_fwd_params --------------------------
	.section	.nv.shared._Z35group_norm_nhwc_fwd_one_pass_kernelI11Bf16IOFp32WLi256ELi26ELi416EEv26Group_norm_nhwc_fwd_params,"aw",@nobits
	.sectionflags	@""
	.align	8
.nv.shared._Z35group_norm_nhwc_fwd_one_pass_kernelI11Bf16IOFp32WLi256ELi26ELi416EEv26Group_norm_nhwc_fwd_params:
	.zero		1160


//--------------------- .nv.shared._Z35group_norm_nhwc_fwd_one_pass_kernelI11Bf16IOFp32WLi512ELi26ELi416EEv26Group_norm_nhwc_fwd_params --------------------------
	.section	.nv.shared._Z35group_norm_nhwc_fwd_one_pass_kernelI11Bf16IOFp32WLi512ELi26ELi416EEv26Group_norm_nhwc_fwd_params,"aw",@nobits
	.sectionflags	@""
	.align	8
.nv.shared._Z35group_norm_nhwc_fwd_one_pass_kernelI11Bf16IOFp32WLi512ELi26ELi416EEv26Group_norm_nhwc_fwd_params:
	.zero		1160


//--------------------- .nv.shared._Z35group_norm_nhwc_fwd_one_pass_kernelI11Bf16IOBf16WLi64ELi26ELi416EEv26Group_norm_nhwc_fwd_params --------------------------
	.section	.nv.shared._Z35group_norm_nhwc_fwd_one_pass_kernelI11Bf16IOBf16WLi64ELi26ELi416EEv26Group_norm_nhwc_fwd_params,"aw",@nobits
	.sectionflags	@""
	.align	8
.nv.shared._Z35group_norm_nhwc_fwd_one_pass_kernelI11Bf16IOBf16WLi64ELi26ELi416EEv26Group_norm_nhwc_fwd_params:
	.zero		1160


//--------------------- .nv.shared._Z35group_norm_nhwc_fwd_one_pass_kernelI11Bf16IOBf16WLi128ELi26ELi416EEv26Group_norm_nhwc_fwd_params --------------------------
	.section	.nv.shared._Z35group_norm_nhwc_fwd_one_pass_kernelI11Bf16IOBf16WLi128ELi26ELi416EEv26Group_norm_nhwc_fwd_params,"aw",@nobits
	.sectionflags	@""
	.align	8
.nv.shared._Z35group_norm_nhwc_fwd_one_pass_kernelI11Bf16IOBf16WLi128ELi26ELi416EEv26Group_norm_nhwc_fwd_params:
	.zero		1160


//--------------------- .nv.shared._Z35group_norm_nhwc_fwd_one_pass_kernelI11Bf16IOBf16WLi256ELi26ELi416EEv26Group_norm_nhwc_fwd_params --------------------------
	.section	.nv.shared._Z35group_norm_nhwc_fwd_one_pass_kernelI11Bf16IOBf16WLi256ELi26ELi416EEv26Group_norm_nhwc_fwd_params,"aw",@nobits
	.sectionflags	@""
	.align	8
.nv.shared._Z35group_norm_nhwc_fwd_one_pass_kernelI11Bf16IOBf16WLi256ELi26ELi416EEv26Group_norm_nhwc_fwd_params:
	.zero		1160


//--------------------- .nv.shared._Z35group_norm_nhwc_fwd_one_pass_kernelI11Bf16IOBf16WLi512ELi26ELi416EEv26Group_norm_nhwc_fwd_params --------------------------
	.section	.nv.shared._Z35group_norm_nhwc_fwd_one_pass_kernelI11Bf16IOBf16WLi512ELi26ELi416EEv26Group_norm_nhwc_fwd_params,"aw",@nobits
	.sectionflags	@""
	.align	8
.nv.shared._Z35group_norm_nhwc_fwd_one_pass_kernelI11Bf16IOBf16WLi512ELi26ELi416EEv26Group_norm_nhwc_fwd_params:
	.zero		1160


//--------------------- .nv.shared._Z35group_norm_nhwc_fwd_one_pass_kernelI11Bf16IOFp16WLi64ELi26ELi416EEv26Group_norm_nhwc_fwd_params --------------------------
	.section	.nv.shared._Z35group_norm_nhwc_fwd_one_pass_kernelI11Bf16IOFp16WLi64ELi26ELi416EEv26Group_norm_nhwc_fwd_params,"aw",@nobits
	.sectionflags	@""
	.align	8
.nv.shared._Z35group_norm_nhwc_fwd_one_pass_kernelI11Bf16IOFp16WLi64ELi26ELi416EEv26Group_norm_nhwc_fwd_params:
	.zero		1160


//--------------------- .nv.shared._Z35group_norm_nhwc_fwd_one_pass_kernelI11Bf16IOFp16WLi128ELi26ELi416EEv26Group_norm_nhwc_fwd_params --------------------------
	.section	.nv.shared._Z35group_norm_nhwc_fwd_one_pass_kernelI11Bf16IOFp16WLi128ELi26ELi416EEv26Group_norm_nhwc_fwd_params,"aw",@nobits
	.sectionflags	@""
	.align	8
.nv.shared._Z35group_norm_nhwc_fwd_one_pass_kernelI11Bf16IOFp16WLi128ELi26ELi416EEv26Group_norm_nhwc_fwd_params:
	.zero		1160


//--------------------- .nv.shared._Z35group_norm_nhwc_fwd_one_pass_kernelI11Bf16IOFp16WLi256ELi26ELi416EEv26Group_norm_nhwc_fwd_params --------------------------
	.section	.nv.shared._Z35group_norm_nhwc_fwd_one_pass_kernelI11Bf16IOFp16WLi256ELi26ELi416EEv26Group_norm_nhwc_fwd_params,"aw",@nobits
	.sectionflags	@""
	.align	8
.nv.shared._Z35group_norm_nhwc_fwd_one_pass_kernelI11Bf16IOFp16WLi256ELi26ELi416EEv26Group_norm_nhwc_fwd_params:
	.zero		1160


//--------------------- .nv.shared._Z35group_norm_nhwc_fwd_one_pass_kernelI11Bf16IOFp16WLi512ELi26ELi416EEv26Group_norm_nhwc_fwd_params --------------------------
	.section	.nv.shared._Z35group_norm_nhwc_fwd_one_pass_kernelI11Bf16IOFp16WLi512ELi26ELi416EEv26Group_norm_nhwc_fwd_params,"aw",@nobits
	.sectionflags	@""
	.align	8
.nv.shared._Z35group_norm_nhwc_fwd_one_pass_kernelI11Bf16IOFp16WLi512ELi26ELi416EEv26Group_norm_nhwc_fwd_params:
	.zero		1160


//--------------------- .nv.shared._Z35group_norm_nhwc_fwd_one_pass_kernelI11Fp16IOFp32WLi64ELi26ELi416EEv26Group_norm_nhwc_fwd_params --------------------------
	.section	.nv.shared._Z35group_norm_nhwc_fwd_one_pass_kernelI11Fp16IOFp32WLi64ELi26ELi416EEv26Group_norm_nhwc_fwd_params,"aw",@nobits
	.sectionflags	@""
	.align	8
.nv.shared._Z35group_norm_nhwc_fwd_one_pass_kernelI11Fp16IOFp32WLi64ELi26ELi416EEv26Group_norm_nhwc_fwd_params:
	.zero		1160


//--------------------- .nv.shared._Z35group_norm_nhwc_fwd_one_pass_kernelI11Fp16IOFp32WLi128ELi26ELi416EEv26Group_norm_nhwc_fwd_params --------------------------
	.section	.nv.shared._Z35group_norm_nhwc_fwd_one_pass_kernelI11Fp16IOFp32WLi128ELi26ELi416EEv26Group_norm_nhwc_fwd_params,"aw",@nobits
	.sectionflags	@""
	.align	8
.nv.shared._Z35group_norm_nhwc_fwd_one_pass_kernelI11Fp16IOFp32WLi128ELi26ELi416EEv26Group_norm_nhwc_fwd_params:
	.zero		1160


//--------------------- .nv.shared._Z35group_norm_nhwc_fwd_one_pass_kernelI11Fp16IOFp32WLi256ELi26ELi416EEv26Group_norm_nhwc_fwd_params --------------------------
	.section	.nv.shared._Z35group_norm_nhwc_fwd_one_pass_kernelI11Fp16IOFp32WLi256ELi26ELi416EEv26Group_norm_nhwc_fwd_params,"aw",@nobits
	.sectionflags	@""
	.align	8
.nv.shared._Z35group_norm_nhwc_fwd_one_pass_kernelI11Fp16IOFp32WLi256ELi26ELi416EEv26Group_norm_nhwc_fwd_params:
	.zero		1160


//--------------------- .nv.shared._Z35group_norm_nhwc_fwd_one_pass_kernelI11Fp16IOFp32WLi512ELi26ELi416EEv26Group_norm_nhwc_fwd_params --------------------------
	.section	.nv.shared._Z35group_norm_nhwc_fwd_one_pass_kernelI11Fp16IOFp32WLi512ELi26ELi416EEv26Group_norm_nhwc_fwd_params,"aw",@nobits
	.sectionflags	@""
	.align	8
.nv.shared._Z35group_norm_nhwc_fwd_one_pass_kernelI11Fp16IOFp32WLi512ELi26ELi416EEv26Group_norm_nhwc_fwd_params:
	.zero		1160


//--------------------- .nv.shared._Z35group_norm_nhwc_fwd_one_pass_kernelI11Fp16IOBf16WLi64ELi26ELi416EEv26Group_norm_nhwc_fwd_params --------------------------
	.section	.nv.shared._Z35group_norm_nhwc_fwd_one_pass_kernelI11Fp16IOBf16WLi64ELi26ELi416EEv26Group_norm_nhwc_fwd_params,"aw",@nobits
	.sectionflags	@""
	.align	8
.nv.shared._Z35group_norm_nhwc_fwd_one_pass_kernelI11Fp16IOBf16WLi64ELi26ELi416EEv26Group_norm_nhwc_fwd_params:
	.zero		1160


//--------------------- .nv.shared._Z35group_norm_nhwc_fwd_one_pass_kernelI11Fp16IOBf16WLi128ELi26ELi416EEv26Group_norm_nhwc_fwd_params --------------------------
	.section	.nv.shared._Z35group_norm_nhwc_fwd_one_pass_kernelI11Fp16IOBf16WLi128ELi26ELi416EEv26Group_norm_nhwc_fwd_params,"aw",@nobits
	.sectionflags	@""
	.align	8
.nv.shared._Z35group_norm_nhwc_fwd_one_pass_kernelI11Fp16IOBf16WLi128ELi26ELi416EEv26Group_norm_nhwc_fwd_params:
	.zero		1160


//--------------------- .nv.shared._Z35group_norm_nhwc_fwd_one_pass_kernelI11Fp16IOBf16WLi256ELi26ELi416EEv26Group_norm_nhwc_fwd_params --------------------------
	.section	.nv.shared._Z35group_norm_nhwc_fwd_one_pass_kernelI11Fp16IOBf16WLi256ELi26ELi416EEv26Group_norm_nhwc_fwd_params,"aw",@nobits
	.sectionflags	@""
	.align	8
.nv.shared._Z35group_norm_nhwc_fwd_one_pass_kernelI11Fp16IOBf16WLi256ELi26ELi416EEv26Group_norm_nhwc_fwd_params:
	.zero		1160


//--------------------- .nv.shared._Z35group_norm_nhwc_fwd_one_pass_kernelI11Fp16IOBf16WLi512ELi26ELi416EEv26Group_norm_nhwc_fwd_params --------------------------
	.section	.nv.shared._Z35group_norm_nhwc_fwd_one_pass_kernelI11Fp16IOBf16WLi512ELi26ELi416EEv26Group_norm_nhwc_fwd_params,"aw",@nobits
	.sectionflags	@""
	.align	8
.nv.shared._Z35group_norm_nhwc_fwd_one_pass_kernelI11Fp16IOBf16WLi512ELi26ELi416EEv26Group_norm_nhwc_fwd_params:
	.zero		1160


//--------------------- .nv.shared._Z35group_norm_nhwc_fwd_one_pass_kernelI11Fp16IOFp16WLi64ELi26ELi416EEv26Group_norm_nhwc_fwd_params --------------------------
	.section	.nv.shared._Z35group_norm_nhwc_fwd_one_pass_kernelI11Fp16IOFp16WLi64ELi26ELi416EEv26Group_norm_nhwc_fwd_params,"aw",@nobits
	.sectionflags	@""
	.align	8
.nv.shared._Z35group_norm_nhwc_fwd_one_pass_kernelI11Fp16IOFp16WLi64ELi26ELi416EEv26Group_norm_nhwc_fwd_params:
	.zero		1160


//--------------------- .nv.shared._Z35group_norm_nhwc_fwd_one_pass_kernelI11Fp16IOFp16WLi128ELi26ELi416EEv26Group_norm_nhwc_fwd_params --------------------------
	.section	.nv.shared._Z35group_norm_nhwc_fwd_one_pass_kernelI11Fp16IOFp16WLi128ELi26ELi416EEv26Group_norm_nhwc_fwd_params,"aw",@nobits
	.sectionflags	@""
	.align	8
.nv.shared._Z35group_norm_nhwc_fwd_one_pass_kernelI11Fp16IOFp16WLi128ELi26ELi416EEv26Group_norm_nhwc_fwd_params:
	.zero		1160


//--------------------- .nv.shared._Z35group_norm_nhwc_fwd_one_pass_kernelI11Fp16IOFp16WLi256ELi26ELi416EEv26Group_norm_nhwc_fwd_params --------------------------
	.section	.nv.shared._Z35group_norm_nhwc_fwd_one_pass_kernelI11Fp16IOFp16WLi256ELi26ELi416EEv26Group_norm_nhwc_fwd_params,"aw",@nobits
	.sectionflags	@""
	.align	8
.nv.shared._Z35group_norm_nhwc_fwd_one_pass_kernelI11Fp16IOFp16WLi256ELi26ELi416EEv26Group_norm_nhwc_fwd_params:
	.zero		1160


//--------------------- .nv.shared._Z35group_norm_nhwc_fwd_one_pass_kernelI11Fp16IOFp16WLi512ELi26ELi416EEv26Group_norm_nhwc_fwd_params --------------------------
	.section	.nv.shared._Z35group_norm_nhwc_fwd_one_pass_kernelI11Fp16IOFp16WLi512ELi26ELi416EEv26Group_norm_nhwc_fwd_params,"aw",@nobits
	.sectionflags	@""
	.align	8
.nv.shared._Z35group_norm_nhwc_fwd_one_pass_kernelI11Fp16IOFp16WLi512ELi26ELi416EEv26Group_norm_nhwc_fwd_params:
	.zero		1160


//--------------------- .nv.shared._Z35group_norm_nhwc_fwd_one_pass_kernelI11Fp32IOFp32WLi64ELi26ELi416EEv26Group_norm_nhwc_fwd_params --------------------------
	.section	.nv.shared._Z35group_norm_nhwc_fwd_one_pass_kernelI11Fp32IOFp32WLi64ELi26ELi416EEv26Group_norm_nhwc_fwd_params,"aw",@nobits
	.sectionflags	@""
	.align	8
.nv.shared._Z35group_norm_nhwc_fwd_one_pass_kernelI11Fp32IOFp32WLi64ELi26ELi416EEv26Group_norm_nhwc_fwd_params:
	.zero		1160


//--------------------- .nv.shared._Z35group_norm_nhwc_fwd_one_pass_kernelI11Fp32IOFp32WLi128ELi26ELi416EEv26Group_norm_nhwc_fwd_params --------------------------
	.section	.nv.shared._Z35group_norm_nhwc_fwd_one_pass_kernelI11Fp32IOFp32WLi128ELi26ELi416EEv26Group_norm_nhwc_fwd_params,"aw",@nobits
	.sectionflags	@""
	.align	8
.nv.shared._Z35group_norm_nhwc_fwd_one_pass_kernelI11Fp32IOFp32WLi128ELi26ELi416EEv26Group_norm_nhwc_fwd_params:
	.zero		1160


//--------------------- .nv.shared._Z35group_norm_nhwc_fwd_one_pass_kernelI11Fp32IOFp32WLi256ELi26ELi416EEv26Group_norm_nhwc_fwd_params --------------------------
	.section	.nv.shared._Z35group_norm_nhwc_fwd_one_pass_kernelI11Fp32IOFp32WLi256ELi26ELi416EEv26Group_norm_nhwc_fwd_params,"aw",@nobits
	.sectionflags	@""
	.align	8
.nv.shared._Z35group_norm_nhwc_fwd_one_pass_kernelI11Fp32IOFp32WLi256ELi26ELi416EEv26Group_norm_nhwc_fwd_params:
	.zero		1160


//--------------------- .nv.shared._Z35group_norm_nhwc_fwd_one_pass_kernelI11Fp32IOFp32WLi512ELi26ELi416EEv26Group_norm_nhwc_fwd_params --------------------------
	.section	.nv.shared._Z35group_norm_nhwc_fwd_one_pass_kernelI11Fp32IOFp32WLi512ELi26ELi416EEv26Group_norm_nhwc_fwd_params,"aw",@nobits
	.sectionflags	@""
	.align	8
.nv.shared._Z35group_norm_nhwc_fwd_one_pass_kernelI11Fp32IOFp32WLi512ELi26ELi416EEv26Group_norm_nhwc_fwd_params:
	.zero		1160


//--------------------- .nv.shared._Z35group_norm_nhwc_fwd_one_pass_kernelI11Fp32IOBf16WLi64ELi26ELi416EEv26Group_norm_nhwc_fwd_params --------------------------
	.section	.nv.shared._Z35group_norm_nhwc_fwd_one_pass_kernelI11Fp32IOBf16WLi64ELi26ELi416EEv26Group_norm_nhwc_fwd_params,"aw",@nobits
	.sectionflags	@""
	.align	8
.nv.shared._Z35group_norm_nhwc_fwd_one_pass_kernelI11Fp32IOBf16WLi64ELi26ELi416EEv26Group_norm_nhwc_fwd_params:
	.zero		1160


//--------------------- .nv.shared._Z35group_norm_nhwc_fwd_one_pass_kernelI11Fp32IOBf16WLi128ELi26ELi416EEv26Group_norm_nhwc_fwd_params --------------------------
	.section	.nv.shared._Z35group_norm_nhwc_fwd_one_pass_kernelI11Fp32IOBf16WLi128ELi26ELi416EEv26Group_norm_nhwc_fwd_params,"aw",@nobits
	.sectionflags	@""
	.align	8
.nv.shared._Z35group_norm_nhwc_fwd_one_pass_kernelI11Fp32IOBf16WLi128ELi26ELi416EEv26Group_norm_nhwc_fwd_params:
	.zero		1160


//--------------------- .nv.shared._Z35group_norm_nhwc_fwd_one_pass_kernelI11Fp32IOBf16WLi256ELi26ELi416EEv26Group_norm_nhwc_fwd_params --------------------------
	.section	.nv.shared._Z35group_norm_nhwc_fwd_one_pass_kernelI11Fp32IOBf16WLi256ELi26ELi416EEv26Group_norm_nhwc_fwd_params,"aw",@nobits
	.sectionflags	@""
	.align	8
.nv.shared._Z35group_norm_nhwc_fwd_one_pass_kernelI11Fp32IOBf16WLi256ELi26ELi416EEv26Group_norm_nhwc_fwd_params:
	.zero		1160


//--------------------- .nv.shared._Z35group_norm_nhwc_fwd_one_pass_kernelI11Fp32IOBf16WLi512ELi26ELi416EEv26Group_norm_nhwc_fwd_params --------------------------
	.section	.nv.shared._Z35group_norm_nhwc_fwd_one_pass_kernelI11Fp32IOBf16WLi512ELi26ELi416EEv26Group_norm_nhwc_fwd_params,"aw",@nobits
	.sectionflags	@""
	.align	8
.nv.shared._Z35group_norm_nhwc_fwd_one_pass_kernelI11Fp32IOBf16WLi512ELi26ELi416EEv26Group_norm_nhwc_fwd_params:
	.zero		1160


//--------------------- .nv.shared._Z35group_norm_nhwc_fwd_one_pass_kernelI11Fp32IOFp16WLi64ELi26ELi416EEv26Group_norm_nhwc_fwd_params --------------------------
	.section	.nv.shared._Z35group_norm_nhwc_fwd_one_pass_kernelI11Fp32IOFp16WLi64ELi26ELi416EEv26Group_norm_nhwc_fwd_params,"aw",@nobits
	.sectionflags	@""
	.align	8
.nv.shared._Z35group_norm_nhwc_fwd_one_pass_kernelI11Fp32IOFp16WLi64ELi26ELi416EEv26Group_norm_nhwc_fwd_params:
	.zero		1160


//--------------------- .nv.shared._Z35group_norm_nhwc_fwd_one_pass_kernelI11Fp32IOFp16WLi128ELi26ELi416EEv26Group_norm_nhwc_fwd_params --------------------------
	.section	.nv.shared._Z35group_norm_nhwc_fwd_one_pass_kernelI11Fp32IOFp16WLi128ELi26ELi416EEv26Group_norm_nhwc_fwd_params,"aw",@nobits
	.sectionflags	@""
	.align	8
.nv.shared._Z35group_norm_nhwc_fwd_one_pass_kernelI11Fp32IOFp16WLi128ELi26ELi416EEv26Group_norm_nhwc_fwd_params:
	.zero		1160


//--------------------- .nv.shared._Z35group_norm_nhwc_fwd_one_pass_kernelI11Fp32IOFp16WLi256ELi26ELi416EEv26Group_norm_nhwc_fwd_params --------------------------
	.section	.nv.shared._Z35group_norm_nhwc_fwd_one_pass_kernelI11Fp32IOFp16WLi256ELi26ELi416EEv26Group_norm_nhwc_fwd_params,"aw",@nobits
	.sectionflags	@""
	.align	8
.nv.shared._Z35group_norm_nhwc_fwd_one_pass_kernelI11Fp32IOFp16WLi256ELi26ELi416EEv26Group_norm_nhwc_fwd_params:
	.zero		1160


//--------------------- .nv.shared._Z35group_norm_nhwc_fwd_one_pass_kernelI11Fp32IOFp16WLi512ELi26ELi416EEv26Group_norm_nhwc_fwd_params --------------------------
	.section	.nv.shared._Z35group_norm_nhwc_fwd_one_pass_kernelI11Fp32IOFp16WLi512ELi26ELi416EEv26Group_norm_nhwc_fwd_params,"aw",@nobits
	.sectionflags	@""
	.align	8
.nv.shared._Z35group_norm_nhwc_fwd_one_pass_kernelI11Fp32IOFp16WLi512ELi26ELi416EEv26Group_norm_nhwc_fwd_params:
	.zero		1160


//--------------------- .nv.constant0._ZN3cub18CUB_300001_SM_10006detail11EmptyKernelIvEEvv --------------------------
	.section	.nv.constant0._ZN3cub18CUB_300001_SM_10006detail11EmptyKernelIvEEvv,"a",@progbits
	.sectionflags	@""
	.align	4
.nv.constant0._ZN3cub18CUB_300001_SM_10006detail11EmptyKernelIvEEvv:
	.zero		896


//--------------------- .nv.constant0._Z35group_norm_nhwc_bwd_one_pass_kernelI11Bf16IOFp32WLi64ELi26ELi416EEv26Group_norm_nhwc_bwd_params --------------------------
	.section	.nv.constant0._Z35group_norm_nhwc_bwd_one_pass_kernelI11Bf16IOFp32WLi64ELi26ELi416EEv26Group_norm_nhwc_bwd_params,"a",@progbits
	.sectionflags	@""
	.align	4
.nv.constant0._Z35group_norm_nhwc_bwd_one_pass_kernelI11Bf16IOFp32WLi64ELi26ELi416EEv26Group_norm_nhwc_bwd_params:
	.zero		1080


//--------------------- .nv.constant0._Z35group_norm_nhwc_bwd_one_pass_kernelI11Bf16IOFp32WLi128ELi26ELi416EEv26Group_norm_nhwc_bwd_params --------------------------
	.section	.nv.constant0._Z35group_norm_nhwc_bwd_one_pass_kernelI11Bf16IOFp32WLi128ELi26ELi416EEv26Group_norm_nhwc_bwd_params,"a",@progbits
	.sectionflags	@""
	.align	4
.nv.constant0._Z35group_norm_nhwc_bwd_one_pass_kernelI11Bf16IOFp32WLi128ELi26ELi416EEv26Group_norm_nhwc_bwd_params:
	.zero		1080


//--------------------- .nv.constant0._Z35group_norm_nhwc_bwd_one_pass_kernelI11Bf16IOFp32WLi256ELi26ELi416EEv26Group_norm_nhwc_bwd_params --------------------------
	.section	.nv.constant0._Z35group_norm_nhwc_bwd_one_pass_kernelI11Bf16IOFp32WLi256ELi26ELi416EEv26Group_norm_nhwc_bwd_params,"a",@progbits
	.sectionflags	@""
	.align	4
.nv.constant0._Z35group_norm_nhwc_bwd_one_pass_kernelI11Bf16IOFp32WLi256ELi26ELi416EEv26Group_norm_nhwc_bwd_params:
	.zero		1080


//--------------------- .nv.constant0._Z35group_norm_nhwc_bwd_one_pass_kernelI11Bf16IOFp32WLi512ELi26ELi416EEv26Group_norm_nhwc_bwd_params --------------------------
	.section	.nv.constant0._Z35group_norm_nhwc_bwd_one_pass_kernelI11Bf16IOFp32WLi512ELi26ELi416EEv26Group_norm_nhwc_bwd_params,"a",@progbits
	.sectionflags	@""
	.align	4
.nv.constant0._Z35group_norm_nhwc_bwd_one_pass_kernelI11Bf16IOFp32WLi512ELi26ELi416EEv26Group_norm_nhwc_bwd_params:
	.zero		1080


//--------------------- .nv.constant0._Z35group_norm_nhwc_bwd_one_pass_kernelI11Bf16IOBf16WLi64ELi26ELi416EEv26Group_norm_nhwc_bwd_params --------------------------
	.section	.nv.constant0._Z35group_norm_nhwc_bwd_one_pass_kernelI11Bf16IOBf16WLi64ELi26ELi416EEv26Group_norm_nhwc_bwd_params,"a",@progbits
	.sectionflags	@""
	.align	4
.nv.constant0._Z35group_norm_nhwc_bwd_one_pass_kernelI11Bf16IOBf16WLi64ELi26ELi416EEv26Group_norm_nhwc_bwd_params:
	.zero		1080


//--------------------- .nv.constant0._Z35group_norm_nhwc_bwd_one_pass_kernelI11Bf16IOBf16WLi128ELi26ELi416EEv26Group_norm_nhwc_bwd_params --------------------------
	.section	.nv.constant0._Z35group_norm_nhwc_bwd_one_pass_kernelI11Bf16IOBf16WLi128ELi26ELi416EEv26Group_norm_nhwc_bwd_params,"a",@progbits
	.sectionflags	@""
	.align	4
.nv.constant0._Z35group_norm_nhwc_bwd_one_pass_kernelI11Bf16IOBf16WLi128ELi26ELi416EEv26Group_norm_nhwc_bwd_params:
	.zero		1080


//--------------------- .nv.constant0._Z35group_norm_nhwc_bwd_one_pass_kernelI11Bf16IOBf16WLi256ELi26ELi416EEv26Group_norm_nhwc_bwd_params --------------------------
	.section	.nv.constant0._Z35group_norm_nhwc_bwd_one_pass_kernelI11Bf16IOBf16WLi256ELi26ELi416EEv26Group_norm_nhwc_bwd_params,"a",@progbits
	.sectionflags	@""
	.align	4
.nv.constant0._Z35group_norm_nhwc_bwd_one_pass_kernelI11Bf16IOBf16WLi256ELi26ELi416EEv26Group_norm_nhwc_bwd_params:
	.zero		1080


//--------------------- .nv.constant0._Z35group_norm_nhwc_bwd_one_pass_kernelI11Bf16IOBf16WLi512ELi26ELi416EEv26Group_norm_nhwc_bwd_params --------------------------
	.section	.nv.constant0._Z35group_norm_nhwc_bwd_one_pass_kernelI11Bf16IOBf16WLi512ELi26ELi416EEv26Group_norm_nhwc_bwd_params,"a",@progbits
	.sectionflags	@""
	.align	4
.nv.constant0._Z35group_norm_nhwc_bwd_one_pass_kernelI11Bf16IOBf16WLi512ELi26ELi416EEv26Group_norm_nhwc_bwd_params:
	.zero		1080


//--------------------- .nv.constant0._Z35group_norm_nhwc_bwd_one_pass_kernelI11Bf16IOFp16WLi64ELi26ELi416EEv26Group_norm_nhwc_bwd_params --------------------------
	.section	.nv.constant0._Z35group_norm_nhwc_bwd_one_pass_kernelI11Bf16IOFp16WLi64ELi26ELi416EEv26Group_norm_nhwc_bwd_params,"a",@progbits
	.sectionflags	@""
	.align	4
.nv.constant0._Z35group_norm_nhwc_bwd_one_pass_kernelI11Bf16IOFp16WLi64ELi26ELi416EEv26Group_norm_nhwc_bwd_params:
	.zero		1080


//--------------------- .nv.constant0._Z35group_norm_nhwc_bwd_one_pass_kernelI11Bf16IOFp16WLi128ELi26ELi416EEv26Group_norm_nhwc_bwd_params --------------------------
	.section	.nv.constant0._Z35group_norm_nhwc_bwd_one_pass_kernelI11Bf16IOFp16WLi128ELi26ELi416EEv26Group_norm_nhwc_bwd_params,"a",@progbits
	.sectionflags	@""
	.align	4
.nv.constant0._Z35group_norm_nhwc_bwd_one_pass_kernelI11Bf16IOFp16WLi128ELi26ELi416EEv26Group_norm_nhwc_bwd_params:
	.zero		1080


//--------------------- .nv.constant0._Z35group_norm_nhwc_bwd_one_pass_kernelI11Bf16IOFp16WLi256ELi26ELi416EEv26Group_norm_nhwc_bwd_params --------------------------
	.section	.nv.constant0._Z35group_norm_nhwc_bwd_one_pass_kernelI11Bf16IOFp16WLi256ELi26ELi416EEv26Group_norm_nhwc_bwd_params,"a",@progbits
	.sectionflags	@""
	.align	4
.nv.constant0._Z35group_norm_nhwc_bwd_one_pass_kernelI11Bf16IOFp16WLi256ELi26ELi416EEv26Group_norm_nhwc_bwd_params:
	.zero		1080


//--------------------- .nv.constant0._Z35group_norm_nhwc_bwd_one_pass_kernelI11Bf16IOFp16WLi512ELi26ELi416EEv26Group_norm_nhwc_bwd_params --------------------------
	.section	.nv.constant0._Z35group_norm_nhwc_bwd_one_pass_kernelI11Bf16IOFp16WLi512ELi26ELi416EEv26Group_norm_nhwc_bwd_params,"a",@progbits
	.sectionflags	@""
	.align	4
.nv.constant0._Z35group_norm_nhwc_bwd_one_pass_kernelI11Bf16IOFp16WLi512ELi26ELi416EEv26Group_norm_nhwc_bwd_params:
	.zero		1080


//--------------------- .nv.constant0._Z35group_norm_nhwc_bwd_one_pass_kernelI11Fp16IOFp32WLi64ELi26ELi416EEv26Group_norm_nhwc_bwd_params --------------------------
	.section	.nv.constant0._Z35group_norm_nhwc_bwd_one_pass_kernelI11Fp16IOFp32WLi64ELi26ELi416EEv26Group_norm_nhwc_bwd_params,"a",@progbits
	.sectionflags	@""
	.align	4
.nv.constant0._Z35group_norm_nhwc_bwd_one_pass_kernelI11Fp16IOFp32WLi64ELi26ELi416EEv26Group_norm_nhwc_bwd_params:
	.zero		1080


//--------------------- .nv.constant0._Z35group_norm_nhwc_bwd_one_pass_kernelI11Fp16IOFp32WLi128ELi26ELi416EEv26Group_norm_nhwc_bwd_params --------------------------
	.section	.nv.constant0._Z35group_norm_nhwc_bwd_one_pass_kernelI11Fp16IOFp32WLi128ELi26ELi416EEv26Group_norm_nhwc_bwd_params,"a",@progbits
	.sectionflags	@""
	.align	4
.nv.constant0._Z35group_norm_nhwc_bwd_one_pass_kernelI11Fp16IOFp32WLi128ELi26ELi416EEv26Group_norm_nhwc_bwd_params:
	.zero		1080


//--------------------- .nv.constant0._Z35group_norm_nhwc_bwd_one_pass_kernelI11Fp16IOFp32WLi256ELi26ELi416EEv26Group_norm_nhwc_bwd_params --------------------------
	.section	.nv.constant0._Z35group_norm_nhwc_bwd_one_pass_kernelI11Fp16IOFp32WLi256ELi26ELi416EEv26Group_norm_nhwc_bwd_params,"a",@progbits
	.sectionflags	@""
	.align	4
.nv.constant0._Z35group_norm_nhwc_bwd_one_pass_kernelI11Fp16IOFp32WLi256ELi26ELi416EEv26Group_norm_nhwc_bwd_params:
	.zero		1080


//--------------------- .nv.constant0._Z35group_norm_nhwc_bwd_one_pass_kernelI11Fp16IOFp32WLi512ELi26ELi416EEv26Group_norm_nhwc_bwd_params --------------------------
	.section	.nv.constant0._Z35group_norm_nhwc_bwd_one_pass_kernelI11Fp16IOFp32WLi512ELi26ELi416EEv26Group_norm_nhwc_bwd_params,"a",@progbits
	.sectionflags	@""
	.align	4
.nv.constant0._Z35group_norm_nhwc_bwd_one_pass_kernelI11Fp16IOFp32WLi512ELi26ELi416EEv26Group_norm_nhwc_bwd_params:
	.zero		1080


//--------------------- .nv.constant0._Z35group_norm_nhwc_bwd_one_pass_kernelI11Fp16IOBf16WLi64ELi26ELi416EEv26Group_norm_nhwc_bwd_params --------------------------
	.section	.nv.constant0._Z35group_norm_nhwc_bwd_one_pass_kernelI11Fp16IOBf16WLi64ELi26ELi416EEv26Group_norm_nhwc_bwd_params,"a",@progbits
	.sectionflags	@""
	.align	4
.nv.constant0._Z35group_norm_nhwc_bwd_one_pass_kernelI11Fp16IOBf16WLi64ELi26ELi416EEv26Group_norm_nhwc_bwd_params:
	.zero		1080


//--------------------- .nv.constant0._Z35group_norm_nhwc_bwd_one_pass_kernelI11Fp16IOBf16WLi128ELi26ELi416EEv26Group_norm_nhwc_bwd_params --------------------------
	.section	.nv.constant0._Z35group_norm_nhwc_bwd_one_pass_kernelI11Fp16IOBf16WLi128ELi26ELi416EEv26Group_norm_nhwc_bwd_params,"a",@progbits
	.sectionflags	@""
	.align	4
.nv.constant0._Z35group_norm_nhwc_bwd_one_pass_kernelI11Fp16IOBf16WLi128ELi26ELi416EEv26Group_norm_nhwc_bwd_params:
	.zero		1080


//--------------------- .nv.constant0._Z35group_norm_nhwc_bwd_one_pass_kernelI11Fp16IOBf16WLi256ELi26ELi416EEv26Group_norm_nhwc_bwd_params --------------------------
	.section	.nv.constant0._Z35group_norm_nhwc_bwd_one_pass_kernelI11Fp16IOBf16WLi256ELi26ELi416EEv26Group_norm_nhwc_bwd_params,"a",@progbits
	.sectionflags	@""
	.align	4
.nv.constant0._Z35group_norm_nhwc_bwd_one_pass_kernelI11Fp16IOBf16WLi256ELi26ELi416EEv26Group_norm_nhwc_bwd_params:
	.zero		1080


//--------------------- .nv.constant0._Z35group_norm_nhwc_bwd_one_pass_kernelI11Fp16IOBf16WLi512ELi26ELi416EEv26Group_norm_nhwc_bwd_params --------------------------
	.section	.nv.constant0._Z35group_norm_nhwc_bwd_one_pass_kernelI11Fp16IOBf16WLi512ELi26ELi416EEv26Group_norm_nhwc_bwd_params,"a",@progbits
	.sectionflags	@""
	.align	4
.nv.constant0._Z35group_norm_nhwc_bwd_one_pass_kernelI11Fp16IOBf16WLi512ELi26ELi416EEv26Group_norm_nhwc_bwd_params:
	.zero		1080


//--------------------- .nv.constant0._Z35group_norm_nhwc_bwd_one_pass_kernelI11Fp16IOFp16WLi64ELi26ELi416EEv26Group_norm_nhwc_bwd_params --------------------------
	.section	.nv.constant0._Z35group_norm_nhwc_bwd_one_pass_kernelI11Fp16IOFp16WLi64ELi26ELi416EEv26Group_norm_nhwc_bwd_params,"a",@progbits
	.sectionflags	@""
	.align	4
.nv.constant0._Z35group_norm_nhwc_bwd_one_pass_kernelI11Fp16IOFp16WLi64ELi26ELi416EEv26Group_norm_nhwc_bwd_params:
	.zero		1080


//--------------------- .nv.constant0._Z35group_norm_nhwc_bwd_one_pass_kernelI11Fp16IOFp16WLi128ELi26ELi416EEv26Group_norm_nhwc_bwd_params --------------------------
	.section	.nv.constant0._Z35group_norm_nhwc_bwd_one_pass_kernelI11Fp16IOFp16WLi128ELi26ELi416EEv26Group_norm_nhwc_bwd_params,"a",@progbits
	.sectionflags	@""
	.align	4
.nv.constant0._Z35group_norm_nhwc_bwd_one_pass_kernelI11Fp16IOFp16WLi128ELi26ELi416EEv26Group_norm_nhwc_bwd_params:
	.zero		1080


//--------------------- .nv.constant0._Z35group_norm_nhwc_bwd_one_pass_kernelI11Fp16IOFp16WLi256ELi26ELi416EEv26Group_norm_nhwc_bwd_params --------------------------
	.section	.nv.constant0._Z35group_norm_nhwc_bwd_one_pass_kernelI11Fp16IOFp16WLi256ELi26ELi416EEv26Group_norm_nhwc_bwd_params,"a",@progbits
	.sectionflags	@""
	.align	4
.nv.constant0._Z35group_norm_nhwc_bwd_one_pass_kernelI11Fp16IOFp16WLi256ELi26ELi416EEv26Group_norm_nhwc_bwd_params:
	.zero		1080


//--------------------- .nv.constant0._Z35group_norm_nhwc_bwd_one_pass_kernelI11Fp16IOFp16WLi512ELi26ELi416EEv26Group_norm_nhwc_bwd_params --------------------------
	.section	.nv.constant0._Z35group_norm_nhwc_bwd_one_pass_kernelI11Fp16IOFp16WLi512ELi26ELi416EEv26Group_norm_nhwc_bwd_params,"a",@progbits
	.sectionflags	@""
	.align	4
.nv.constant0._Z35group_norm_nhwc_bwd_one_pass_kernelI11Fp16IOFp16WLi512ELi26ELi416EEv26Group_norm_nhwc_bwd_params:
	.zero		1080


//--------------------- .nv.constant0._Z35group_norm_nhwc_bwd_one_pass_kernelI11Fp32IOFp32WLi64ELi26ELi416EEv26Group_norm_nhwc_bwd_params --------------------------
	.section	.nv.constant0._Z35group_norm_nhwc_bwd_one_pass_kernelI11Fp32IOFp32WLi64ELi26ELi416EEv26Group_norm_nhwc_bwd_params,"a",@progbits
	.sectionflags	@""
	.align	4
.nv.constant0._Z35group_norm_nhwc_bwd_one_pass_kernelI11Fp32IOFp32WLi64ELi26ELi416EEv26Group_norm_nhwc_bwd_params:
	.zero		1080


//--------------------- .nv.constant0._Z35group_norm_nhwc_bwd_one_pass_kernelI11Fp32IOFp32WLi128ELi26ELi416EEv26Group_norm_nhwc_bwd_params --------------------------
	.section	.nv.constant0._Z35group_norm_nhwc_bwd_one_pass_kernelI11Fp32IOFp32WLi128ELi26ELi416EEv26Group_norm_nhwc_bwd_params,"a",@progbits
	.sectionflags	@""
	.align	4
.nv.constant0._Z35group_norm_nhwc_bwd_one_pass_kernelI11Fp32IOFp32WLi128ELi26ELi416EEv26Group_norm_nhwc_bwd_params:
	.zero		1080


//--------------------- .nv.constant0._Z35group_norm_nhwc_bwd_one_pass_kernelI11Fp32IOFp32WLi256ELi26ELi416EEv26Group_norm_nhwc_bwd_params --------------------------
	.section	.nv.constant0._Z35group_norm_nhwc_bwd_one_pass_kernelI11Fp32IOFp32WLi256ELi26ELi416EEv26Group_norm_nhwc_bwd_params,"a",@progbits
	.sectionflags	@""
	.align	4
.nv.constant0._Z35group_norm_nhwc_bwd_one_pass_kernelI11Fp32IOFp32WLi256ELi26ELi416EEv26Group_norm_nhwc_bwd_params:
	.zero		1080


//--------------------- .nv.constant0._Z35group_norm_nhwc_bwd_one_pass_kernelI11Fp32IOFp32WLi512ELi26ELi416EEv26Group_norm_nhwc_bwd_params --------------------------
	.section	.nv.constant0._Z35group_norm_nhwc_bwd_one_pass_kernelI11Fp32IOFp32WLi512ELi26ELi416EEv26Group_norm_nhwc_bwd_params,"a",@progbits
	.sectionflags	@""
	.align	4
.nv.constant0._Z35group_norm_nhwc_bwd_one_pass_kernelI11Fp32IOFp32WLi512ELi26ELi416EEv26Group_norm_nhwc_bwd_params:
	.zero		1080


//--------------------- .nv.constant0._Z35group_norm_nhwc_bwd_one_pass_kernelI11Fp32IOBf16WLi64ELi26ELi416EEv26Group_norm_nhwc_bwd_params --------------------------
	.section	.nv.constant0._Z35group_norm_nhwc_bwd_one_pass_kernelI11Fp32IOBf16WLi64ELi26ELi416EEv26Group_norm_nhwc_bwd_params,"a",@progbits
	.sectionflags	@""
	.align	4
.nv.constant0._Z35group_norm_nhwc_bwd_one_pass_kernelI11Fp32IOBf16WLi64ELi26ELi416EEv26Group_norm_nhwc_bwd_params:
	.zero		1080


//--------------------- .nv.constant0._Z35group_norm_nhwc_bwd_one_pass_kernelI11Fp32IOBf16WLi128ELi26ELi416EEv26Group_norm_nhwc_bwd_params --------------------------
	.section	.nv.constant0._Z35group_norm_nhwc_bwd_one_pass_kernelI11Fp32IOBf16WLi128ELi26ELi416EEv26Group_norm_nhwc_bwd_params,"a",@progbits
	.sectionflags	@""
	.align	4
.nv.constant0._Z35group_norm_nhwc_bwd_one_pass_kernelI11Fp32IOBf16WLi128ELi26ELi416EEv26Group_norm_nhwc_bwd_params:
	.zero		1080


//--------------------- .nv.constant0._Z35group_norm_nhwc_bwd_one_pass_kernelI11Fp32IOBf16WLi256ELi26ELi416EEv26Group_norm_nhwc_bwd_params --------------------------
	.section	.nv.constant0._Z35group_norm_nhwc_bwd_one_pass_kernelI11Fp32IOBf16WLi256ELi26ELi416EEv26Group_norm_nhwc_bwd_params,"a",@progbits
	.sectionflags	@""
	.align	4
.nv.constant0._Z35group_norm_nhwc_bwd_one_pass_kernelI11Fp32IOBf16WLi256ELi26ELi416EEv26Group_norm_nhwc_bwd_params:
	.zero		1080


//--------------------- .nv.constant0._Z35group_norm_nhwc_bwd_one_pass_kernelI11Fp32IOBf16WLi512ELi26ELi416EEv26Group_norm_nhwc_bwd_params --------------------------
	.section	.nv.constant0._Z35group_norm_nhwc_bwd_one_pass_kernelI11Fp32IOBf16WLi512ELi26ELi416EEv26Group_norm_nhwc_bwd_params,"a",@progbits
	.sectionflags	@""
	.align	4
.nv.constant0._Z35group_norm_nhwc_bwd_one_pass_kernelI11Fp32IOBf16WLi512ELi26ELi416EEv26Group_norm_nhwc_bwd_params:
	.zero		1080


//--------------------- .nv.constant0._Z35group_norm_nhwc_bwd_one_pass_kernelI11Fp32IOFp16WLi64ELi26ELi416EEv26Group_norm_nhwc_bwd_params --------------------------
	.section	.nv.constant0._Z35group_norm_nhwc_bwd_one_pass_kernelI11Fp32IOFp16WLi64ELi26ELi416EEv26Group_norm_nhwc_bwd_params,"a",@progbits
	.sectionflags	@""
	.align	4
.nv.constant0._Z35group_norm_nhwc_bwd_one_pass_kernelI11Fp32IOFp16WLi64ELi26ELi416EEv26Group_norm_nhwc_bwd_params:
	.zero		1080


//--------------------- .nv.constant0._Z35group_norm_nhwc_bwd_one_pass_kernelI11Fp32IOFp16WLi128ELi26ELi416EEv26Group_norm_nhwc_bwd_params --------------------------
	.section	.nv.constant0._Z35group_norm_nhwc_bwd_one_pass_kernelI11Fp32IOFp16WLi128ELi26ELi416EEv26Group_norm_nhwc_bwd_params,"a",@progbits
	.sectionflags	@""
	.align	4
.nv.constant0._Z35group_norm_nhwc_bwd_one_pass_kernelI11Fp32IOFp16WLi128ELi26ELi416EEv26Group_norm_nhwc_bwd_params:
	.zero		1080


//--------------------- .nv.constant0._Z35group_norm_nhwc_bwd_one_pass_kernelI11Fp32IOFp16WLi256ELi26ELi416EEv26Group_norm_nhwc_bwd_params --------------------------
	.section	.nv.constant0._Z35group_norm_nhwc_bwd_one_pass_kernelI11Fp32IOFp16WLi256ELi26ELi416EEv26Group_norm_nhwc_bwd_params,"a",@progbits
	.sectionflags	@""
	.align	4
.nv.constant0._Z35group_norm_nhwc_bwd_one_pass_kernelI11Fp32IOFp16WLi256ELi26ELi416EEv26Group_norm_nhwc_bwd_params:
	.zero		1080


//--------------------- .nv.constant0._Z35group_norm_nhwc_bwd_one_pass_kernelI11Fp32IOFp16WLi512ELi26ELi416EEv26Group_norm_nhwc_bwd_params --------------------------
	.section	.nv.constant0._Z35group_norm_nhwc_bwd_one_pass_kernelI11Fp32IOFp16WLi512ELi26ELi416EEv26Group_norm_nhwc_bwd_params,"a",@progbits
	.sectionflags	@""
	.align	4
.nv.constant0._Z35group_norm_nhwc_bwd_one_pass_kernelI11Fp32IOFp16WLi512ELi26ELi416EEv26Group_norm_nhwc_bwd_params:
	.zero		1080


//--------------------- .nv.constant0._Z35group_norm_nhwc_fwd_one_pass_kernelI11Bf16IOFp32WLi64ELi26ELi416EEv26Group_norm_nhwc_fwd_params --------------------------
	.section	.nv.constant0._Z35group_norm_nhwc_fwd_one_pass_kernelI11Bf16IOFp32WLi64ELi26ELi416EEv26Group_norm_nhwc_fwd_params,"a",@progbits
	.sectionflags	@""
	.align	4
.nv.constant0._Z35group_norm_nhwc_fwd_one_pass_kernelI11Bf16IOFp32WLi64ELi26ELi416EEv26Group_norm_nhwc_fwd_params:
	.zero		1056


//--------------------- .nv.constant0._Z35group_norm_nhwc_fwd_one_pass_kernelI11Bf16IOFp32WLi128ELi26ELi416EEv26Group_norm_nhwc_fwd_params --------------------------
	.section	.nv.constant0._Z35group_norm_nhwc_fwd_one_pass_kernelI11Bf16IOFp32WLi128ELi26ELi416EEv26Group_norm_nhwc_fwd_params,"a",@progbits
	.sectionflags	@""
	.align	4
.nv.constant0._Z35group_norm_nhwc_fwd_one_pass_kernelI11Bf16IOFp32WLi128ELi26ELi416EEv26Group_norm_nhwc_fwd_params:
	.zero		1056


//--------------------- .nv.constant0._Z35group_norm_nhwc_fwd_one_pass_kernelI11Bf16IOFp32WLi256ELi26ELi416EEv26Group_norm_nhwc_fwd_params --------------------------
	.section	.nv.constant0._Z35group_norm_nhwc_fwd_one_pass_kernelI11Bf16IOFp32WLi256ELi26ELi416EEv26Group_norm_nhwc_fwd_params,"a",@progbits
	.sectionflags	@""
	.align	4
.nv.constant0._Z35group_norm_nhwc_fwd_one_pass_kernelI11Bf16IOFp32WLi256ELi26ELi416EEv26Group_norm_nhwc_fwd_params:
	.zero		1056


//--------------------- .nv.constant0._Z35group_norm_nhwc_fwd_one_pass_kernelI11Bf16IOFp32WLi512ELi26ELi416EEv26Group_norm_nhwc_fwd_params --------------------------
	.section	.nv.constant0._Z35group_norm_nhwc_fwd_one_pass_kernelI11Bf16IOFp32WLi512ELi26ELi416EEv26Group_norm_nhwc_fwd_params,"a",@progbits
	.sectionflags	@""
	.align	4
.nv.constant0._Z35group_norm_nhwc_fwd_one_pass_kernelI11Bf16IOFp32WLi512ELi26ELi416EEv26Group_norm_nhwc_fwd_params:
	.zero		1056


//--------------------- .nv.constant0._Z35group_norm_nhwc_fwd_one_pass_kernelI11Bf16IOBf16WLi64ELi26ELi416EEv26Group_norm_nhwc_fwd_params --------------------------
	.section	.nv.constant0._Z35group_norm_nhwc_fwd_one_pass_kernelI11Bf16IOBf16WLi64ELi26ELi416EEv26Group_norm_nhwc_fwd_params,"a",@progbits
	.sectionflags	@""
	.align	4
.nv.constant0._Z35group_norm_nhwc_fwd_one_pass_kernelI11Bf16IOBf16WLi64ELi26ELi416EEv26Group_norm_nhwc_fwd_params:
	.zero		1056


//--------------------- .nv.constant0._Z35group_norm_nhwc_fwd_one_pass_kernelI11Bf16IOBf16WLi128ELi26ELi416EEv26Group_norm_nhwc_fwd_params --------------------------
	.section	.nv.constant0._Z35group_norm_nhwc_fwd_one_pass_kernelI11Bf16IOBf16WLi128ELi26ELi416EEv26Group_norm_nhwc_fwd_params,"a",@progbits
	.sectionflags	@""
	.align	4
.nv.constant0._Z35group_norm_nhwc_fwd_one_pass_kernelI11Bf16IOBf16WLi128ELi26ELi416EEv26Group_norm_nhwc_fwd_params:
	.zero		1056


//--------------------- .nv.constant0._Z35group_norm_nhwc_fwd_one_pass_kernelI11Bf16IOBf16WLi256ELi26ELi416EEv26Group_norm_nhwc_fwd_params --------------------------
	.section	.nv.constant0._Z35group_norm_nhwc_fwd_one_pass_kernelI11Bf16IOBf16WLi256ELi26ELi416EEv26Group_norm_nhwc_fwd_params,"a",@progbits
	.sectionflags	@""
	.align	4
.nv.constant0._Z35group_norm_nhwc_fwd_one_pass_kernelI11Bf16IOBf16WLi256ELi26ELi416EEv26Group_norm_nhwc_fwd_params:
	.zero		1056


//--------------------- .nv.constant0._Z35group_norm_nhwc_fwd_one_pass_kernelI11Bf16IOBf16WLi512ELi26ELi416EEv26Group_norm_nhwc_fwd_params --------------------------
	.section	.nv.constant0._Z35group_norm_nhwc_fwd_one_pass_kernelI11Bf16IOBf16WLi512ELi26ELi416EEv26Group_norm_nhwc_fwd_params,"a",@progbits
	.sectionflags	@""
	.align	4
.nv.constant0._Z35group_norm_nhwc_fwd_one_pass_kernelI11Bf16IOBf16WLi512ELi26ELi416EEv26Group_norm_nhwc_fwd_params:
	.zero		1056


//--------------------- .nv.constant0._Z35group_norm_nhwc_fwd_one_pass_kernelI11Bf16IOFp16WLi64ELi26ELi416EEv26Group_norm_nhwc_fwd_params --------------------------
	.section	.nv.constant0._Z35group_norm_nhwc_fwd_one_pass_kernelI11Bf16IOFp16WLi64ELi26ELi416EEv26Group_norm_nhwc_fwd_params,"a",@progbits
	.sectionflags	@""
	.align	4
.nv.constant0._Z35group_norm_nhwc_fwd_one_pass_kernelI11Bf16IOFp16WLi64ELi26ELi416EEv26Group_norm_nhwc_fwd_params:
	.zero		1056


//--------------------- .nv.constant0._Z35group_norm_nhwc_fwd_one_pass_kernelI11Bf16IOFp16WLi128ELi26ELi416EEv26Group_norm_nhwc_fwd_params --------------------------
	.section	.nv.constant0._Z35group_norm_nhwc_fwd_one_pass_kernelI11Bf16IOFp16WLi128ELi26ELi416EEv26Group_norm_nhwc_fwd_params,"a",@progbits
	.sectionflags	@""
	.align	4
.nv.constant0._Z35group_norm_nhwc_fwd_one_pass_kernelI11Bf16IOFp16WLi128ELi26ELi416EEv26Group_norm_nhwc_fwd_params:
	.zero		1056


//--------------------- .nv.constant0._Z35group_norm_nhwc_fwd_one_pass_kernelI11Bf16IOFp16WLi256ELi26ELi416EEv26Group_norm_nhwc_fwd_params --------------------------
	.section	.nv.constant0._Z35group_norm_nhwc_fwd_one_pass_kernelI11Bf16IOFp16WLi256ELi26ELi416EEv26Group_norm_nhwc_fwd_params,"a",@progbits
	.sectionflags	@""
	.align	4
.nv.constant0._Z35group_norm_nhwc_fwd_one_pass_kernelI11Bf16IOFp16WLi256ELi26ELi416EEv26Group_norm_nhwc_fwd_params:
	.zero		1056


//--------------------- .nv.constant0._Z35group_norm_nhwc_fwd_one_pass_kernelI11Bf16IOFp16WLi512ELi26ELi416EEv26Group_norm_nhwc_fwd_params --------------------------
	.section	.nv.constant0._Z35group_norm_nhwc_fwd_one_pass_kernelI11Bf16IOFp16WLi512ELi26ELi416EEv26Group_norm_nhwc_fwd_params,"a",@progbits
	.sectionflags	@""
	.align	4
.nv.constant0._Z35group_norm_nhwc_fwd_one_pass_kernelI11Bf16IOFp16WLi512ELi26ELi416EEv26Group_norm_nhwc_fwd_params:
	.zero		1056


//--------------------- .nv.constant0._Z35group_norm_nhwc_fwd_one_pass_kernelI11Fp16IOFp32WLi64ELi26ELi416EEv26Group_norm_nhwc_fwd_params --------------------------
	.section	.nv.constant0._Z35group_norm_nhwc_fwd_one_pass_kernelI11Fp16IOFp32WLi64ELi26ELi416EEv26Group_norm_nhwc_fwd_params,"a",@progbits
	.sectionflags	@""
	.align	4
.nv.constant0._Z35group_norm_nhwc_fwd_one_pass_kernelI11Fp16IOFp32WLi64ELi26ELi416EEv26Group_norm_nhwc_fwd_params:
	.zero		1056


//--------------------- .nv.constant0._Z35group_norm_nhwc_fwd_one_pass_kernelI11Fp16IOFp32WLi128ELi26ELi416EEv26Group_norm_nhwc_fwd_params --------------------------
	.section	.nv.constant0._Z35group_norm_nhwc_fwd_one_pass_kernelI11Fp16IOFp32WLi128ELi26ELi416EEv26Group_norm_nhwc_fwd_params,"a",@progbits
	.sectionflags	@""
	.align	4
.nv.constant0._Z35group_norm_nhwc_fwd_one_pass_kernelI11Fp16IOFp32WLi128ELi26ELi416EEv26Group_norm_nhwc_fwd_params:
	.zero		1056


//--------------------- .nv.constant0._Z35group_norm_nhwc_fwd_one_pass_kernelI11Fp16IOFp32WLi256ELi26ELi416EEv26Group_norm_nhwc_fwd_params --------------------------
	.section	.nv.constant0._Z35group_norm_nhwc_fwd_one_pass_kernelI11Fp16IOFp32WLi256ELi26ELi416EEv26Group_norm_nhwc_fwd_params,"a",@progbits
	.sectionflags	@""
	.align	4
.nv.constant0._Z35group_norm_nhwc_fwd_one_pass_kernelI11Fp16IOFp32WLi256ELi26ELi416EEv26Group_norm_nhwc_fwd_params:
	.zero		1056


//--------------------- .nv.constant0._Z35group_norm_nhwc_fwd_one_pass_kernelI11Fp16IOFp32WLi512ELi26ELi416EEv26Group_norm_nhwc_fwd_params --------------------------
	.section	.nv.constant0._Z35group_norm_nhwc_fwd_one_pass_kernelI11Fp16IOFp32WLi512ELi26ELi416EEv26Group_norm_nhwc_fwd_params,"a",@progbits
	.sectionflags	@""
	.align	4
.nv.constant0._Z35group_norm_nhwc_fwd_one_pass_kernelI11Fp16IOFp32WLi512ELi26ELi416EEv26Group_norm_nhwc_fwd_params:
	.zero		1056


//--------------------- .nv.constant0._Z35group_norm_nhwc_fwd_one_pass_kernelI11Fp16IOBf16WLi64ELi26ELi416EEv26Group_norm_nhwc_fwd_params --------------------------
	.section	.nv.constant0._Z35group_norm_nhwc_fwd_one_pass_kernelI11Fp16IOBf16WLi64ELi26ELi416EEv26Group_norm_nhwc_fwd_params,"a",@progbits
	.sectionflags	@""
	.align	4
.nv.constant0._Z35group_norm_nhwc_fwd_one_pass_kernelI11Fp16IOBf16WLi64ELi26ELi416EEv26Group_norm_nhwc_fwd_params:
	.zero		1056


//--------------------- .nv.constant0._Z35group_norm_nhwc_fwd_one_pass_kernelI11Fp16IOBf16WLi128ELi26ELi416EEv26Group_norm_nhwc_fwd_params --------------------------
	.section	.nv.constant0._Z35group_norm_nhwc_fwd_one_pass_kernelI11Fp16IOBf16WLi128ELi26ELi416EEv26Group_norm_nhwc_fwd_params,"a",@progbits
	.sectionflags	@""
	.align	4
.nv.constant0._Z35group_norm_nhwc_fwd_one_pass_kernelI11Fp16IOBf16WLi128ELi26ELi416EEv26Group_norm_nhwc_fwd_params:
	.zero		1056


//--------------------- .nv.constant0._Z35group_norm_nhwc_fwd_one_pass_kernelI11Fp16IOBf16WLi256ELi26ELi416EEv26Group_norm_nhwc_fwd_params --------------------------
	.section	.nv.constant0._Z35group_norm_nhwc_fwd_one_pass_kernelI11Fp16IOBf16WLi256ELi26ELi416EEv26Group_norm_nhwc_fwd_params,"a",@progbits
	.sectionflags	@""
	.align	4
.nv.constant0._Z35group_norm_nhwc_fwd_one_pass_kernelI11Fp16IOBf16WLi256ELi26ELi416EEv26Group_norm_nhwc_fwd_params:
	.zero		1056


//--------------------- .nv.constant0._Z35group_norm_nhwc_fwd_one_pass_kernelI11Fp16IOBf16WLi512ELi26ELi416EEv26Group_norm_nhwc_fwd_params --------------------------
	.section	.nv.constant0._Z35group_norm_nhwc_fwd_one_pass_kernelI11Fp16IOBf16WLi512ELi26ELi416EEv26Group_norm_nhwc_fwd_params,"a",@progbits
	.sectionflags	@""
	.align	4
.nv.constant0._Z35group_norm_nhwc_fwd_one_pass_kernelI11Fp16IOBf16WLi512ELi26ELi416EEv26Group_norm_nhwc_fwd_params:
	.zero		1056


//--------------------- .nv.constant0._Z35group_norm_nhwc_fwd_one_pass_kernelI11Fp16IOFp16WLi64ELi26ELi416EEv26Group_norm_nhwc_fwd_params --------------------------
	.section	.nv.constant0._Z35group_norm_nhwc_fwd_one_pass_kernelI11Fp16IOFp16WLi64ELi26ELi416EEv26Group_norm_nhwc_fwd_params,"a",@progbits
	.sectionflags	@""
	.align	4
.nv.constant0._Z35group_norm_nhwc_fwd_one_pass_kernelI11Fp16IOFp16WLi64ELi26ELi416EEv26Group_norm_nhwc_fwd_params:
	.zero		1056


//--------------------- .nv.constant0._Z35group_norm_nhwc_fwd_one_pass_kernelI11Fp16IOFp16WLi128ELi26ELi416EEv26Group_norm_nhwc_fwd_params --------------------------
	.section	.nv.constant0._Z35group_norm_nhwc_fwd_one_pass_kernelI11Fp16IOFp16WLi128ELi26ELi416EEv26Group_norm_nhwc_fwd_params,"a",@progbits
	.sectionflags	@""
	.align	4
.nv.constant0._Z35group_norm_nhwc_fwd_one_pass_kernelI11Fp16IOFp16WLi128ELi26ELi416EEv26Group_norm_nhwc_fwd_params:
	.zero		1056


//--------------------- .nv.constant0._Z35group_norm_nhwc_fwd_one_pass_kernelI11Fp16IOFp16WLi256ELi26ELi416EEv26Group_norm_nhwc_fwd_params --------------------------
	.section	.nv.constant0._Z35group_norm_nhwc_fwd_one_pass_kernelI11Fp16IOFp16WLi256ELi26ELi416EEv26Group_norm_nhwc_fwd_params,"a",@progbits
	.sectionflags	@""
	.align	4
.nv.constant0._Z35group_norm_nhwc_fwd_one_pass_kernelI11Fp16IOFp16WLi256ELi26ELi416EEv26Group_norm_nhwc_fwd_params:
	.zero		1056


//--------------------- .nv.constant0._Z35group_norm_nhwc_fwd_one_pass_kernelI11Fp16IOFp16WLi512ELi26ELi416EEv26Group_norm_nhwc_fwd_params --------------------------
	.section	.nv.constant0._Z35group_norm_nhwc_fwd_one_pass_kernelI11Fp16IOFp16WLi512ELi26ELi416EEv26Group_norm_nhwc_fwd_params,"a",@progbits
	.sectionflags	@""
	.align	4
.nv.constant0._Z35group_norm_nhwc_fwd_one_pass_kernelI11Fp16IOFp16WLi512ELi26ELi416EEv26Group_norm_nhwc_fwd_params:
	.zero		1056


//--------------------- .nv.constant0._Z35group_norm_nhwc_fwd_one_pass_kernelI11Fp32IOFp32WLi64ELi26ELi416EEv26Group_norm_nhwc_fwd_params --------------------------
	.section	.nv.constant0._Z35group_norm_nhwc_fwd_one_pass_kernelI11Fp32IOFp32WLi64ELi26ELi416EEv26Group_norm_nhwc_fwd_params,"a",@progbits
	.sectionflags	@""
	.align	4
.nv.constant0._Z35group_norm_nhwc_fwd_one_pass_kernelI11Fp32IOFp32WLi64ELi26ELi416EEv26Group_norm_nhwc_fwd_params:
	.zero		1056


//--------------------- .nv.constant0._Z35group_norm_nhwc_fwd_one_pass_kernelI11Fp32IOFp32WLi128ELi26ELi416EEv26Group_norm_nhwc_fwd_params --------------------------
	.section	.nv.constant0._Z35group_norm_nhwc_fwd_one_pass_kernelI11Fp32IOFp32WLi128ELi26ELi416EEv26Group_norm_nhwc_fwd_params,"a",@progbits
	.sectionflags	@""
	.align	4
.nv.constant0._Z35group_norm_nhwc_fwd_one_pass_kernelI11Fp32IOFp32WLi128ELi26ELi416EEv26Group_norm_nhwc_fwd_params:
	.zero		1056


//--------------------- .nv.constant0._Z35group_norm_nhwc_fwd_one_pass_kernelI11Fp32IOFp32WLi256ELi26ELi416EEv26Group_norm_nhwc_fwd_params --------------------------
	.section	.nv.constant0._Z35group_norm_nhwc_fwd_one_pass_kernelI11Fp32IOFp32WLi256ELi26ELi416EEv26Group_norm_nhwc_fwd_params,"a",@progbits
	.sectionflags	@""
	.align	4
.nv.constant0._Z35group_norm_nhwc_fwd_one_pass_kernelI11Fp32IOFp32WLi256ELi26ELi416EEv26Group_norm_nhwc_fwd_params:
	.zero		1056


//--------------------- .nv.constant0._Z35group_norm_nhwc_fwd_one_pass_kernelI11Fp32IOFp32WLi512ELi26ELi416EEv26Group_norm_nhwc_fwd_params --------------------------
	.section	.nv.constant0._Z35group_norm_nhwc_fwd_one_pass_kernelI11Fp32IOFp32WLi512ELi26ELi416EEv26Group_norm_nhwc_fwd_params,"a",@progbits
	.sectionflags	@""
	.align	4
.nv.constant0._Z35group_norm_nhwc_fwd_one_pass_kernelI11Fp32IOFp32WLi512ELi26ELi416EEv26Group_norm_nhwc_fwd_params:
	.zero		1056


//--------------------- .nv.constant0._Z35group_norm_nhwc_fwd_one_pass_kernelI11Fp32IOBf16WLi64ELi26ELi416EEv26Group_norm_nhwc_fwd_params --------------------------
	.section	.nv.constant0._Z35group_norm_nhwc_fwd_one_pass_kernelI11Fp32IOBf16WLi64ELi26ELi416EEv26Group_norm_nhwc_fwd_params,"a",@progbits
	.sectionflags	@""
	.align	4
.nv.constant0._Z35group_norm_nhwc_fwd_one_pass_kernelI11Fp32IOBf16WLi64ELi26ELi416EEv26Group_norm_nhwc_fwd_params:
	.zero		1056


//--------------------- .nv.constant0._Z35group_norm_nhwc_fwd_one_pass_kernelI11Fp32IOBf16WLi128ELi26ELi416EEv26Group_norm_nhwc_fwd_params --------------------------
	.section	.nv.constant0._Z35group_norm_nhwc_fwd_one_pass_kernelI11Fp32IOBf16WLi128ELi26ELi416EEv26Group_norm_nhwc_fwd_params,"a",@progbits
	.sectionflags	@""
	.align	4
.nv.constant0._Z35group_norm_nhwc_fwd_one_pass_kernelI11Fp32IOBf16WLi128ELi26ELi416EEv26Group_norm_nhwc_fwd_params:
	.zero		1056


//--------------------- .nv.constant0._Z35group_norm_nhwc_fwd_one_pass_kernelI11Fp32IOBf16WLi256ELi26ELi416EEv26Group_norm_nhwc_fwd_params --------------------------
	.section	.nv.constant0._Z35group_norm_nhwc_fwd_one_pass_kernelI11Fp32IOBf16WLi256ELi26ELi416EEv26Group_norm_nhwc_fwd_params,"a",@progbits
	.sectionflags	@""
	.align	4
.nv.constant0._Z35group_norm_nhwc_fwd_one_pass_kernelI11Fp32IOBf16WLi256ELi26ELi416EEv26Group_norm_nhwc_fwd_params:
	.zero		1056


//--------------------- .nv.constant0._Z35group_norm_nhwc_fwd_one_pass_kernelI11Fp32IOBf16WLi512ELi26ELi416EEv26Group_norm_nhwc_fwd_params --------------------------
	.section	.nv.constant0._Z35group_norm_nhwc_fwd_one_pass_kernelI11Fp32IOBf16WLi512ELi26ELi416EEv26Group_norm_nhwc_fwd_params,"a",@progbits
	.sectionflags	@""
	.align	4
.nv.constant0._Z35group_norm_nhwc_fwd_one_pass_kernelI11Fp32IOBf16WLi512ELi26ELi416EEv26Group_norm_nhwc_fwd_params:
	.zero		1056


//--------------------- .nv.constant0._Z35group_norm_nhwc_fwd_one_pass_kernelI11Fp32IOFp16WLi64ELi26ELi416EEv26Group_norm_nhwc_fwd_params --------------------------
	.section	.nv.constant0._Z35group_norm_nhwc_fwd_one_pass_kernelI11Fp32IOFp16WLi64ELi26ELi416EEv26Group_norm_nhwc_fwd_params,"a",@progbits
	.sectionflags	@""
	.align	4
.nv.constant0._Z35group_norm_nhwc_fwd_one_pass_kernelI11Fp32IOFp16WLi64ELi26ELi416EEv26Group_norm_nhwc_fwd_params:
	.zero		1056


//--------------------- .nv.constant0._Z35group_norm_nhwc_fwd_one_pass_kernelI11Fp32IOFp16WLi128ELi26ELi416EEv26Group_norm_nhwc_fwd_params --------------------------
	.section	.nv.constant0._Z35group_norm_nhwc_fwd_one_pass_kernelI11Fp32IOFp16WLi128ELi26ELi416EEv26Group_norm_nhwc_fwd_params,"a",@progbits
	.sectionflags	@""
	.align	4
.nv.constant0._Z35group_norm_nhwc_fwd_one_pass_kernelI11Fp32IOFp16WLi128ELi26ELi416EEv26Group_norm_nhwc_fwd_params:
	.zero		1056


//--------------------- .nv.constant0._Z35group_norm_nhwc_fwd_one_pass_kernelI11Fp32IOFp16WLi256ELi26ELi416EEv26Group_norm_nhwc_fwd_params --------------------------
	.section	.nv.constant0._Z35group_norm_nhwc_fwd_one_pass_kernelI11Fp32IOFp16WLi256ELi26ELi416EEv26Group_norm_nhwc_fwd_params,"a",@progbits
	.sectionflags	@""
	.align	4
.nv.constant0._Z35group_norm_nhwc_fwd_one_pass_kernelI11Fp32IOFp16WLi256ELi26ELi416EEv26Group_norm_nhwc_fwd_params:
	.zero		1056


//--------------------- .nv.constant0._Z35group_norm_nhwc_fwd_one_pass_kernelI11Fp32IOFp16WLi512ELi26ELi416EEv26Group_norm_nhwc_fwd_params --------------------------
	.section	.nv.constant0._Z35group_norm_nhwc_fwd_one_pass_kernelI11Fp32IOFp16WLi512ELi26ELi416EEv26Group_norm_nhwc_fwd_params,"a",@progbits
	.sectionflags	@""
	.align	4
.nv.constant0._Z35group_norm_nhwc_fwd_one_pass_kernelI11Fp32IOFp16WLi512ELi26ELi416EEv26Group_norm_nhwc_fwd_params:
	.zero		1056


//--------------------- SYMBOLS --------------------------

	.type		.nv.reservedSmem.offset0,@object
	.size		.nv.reservedSmem.offset0,0x4
	.type		.nv.reservedSmem.cap,@object
	.size		.nv.reservedSmem.cap,0x4
